	.target	sm_90a

	.elftype	@"ET_EXEC"


//--------------------- .note.nv.tkinfo           --------------------------
	.section	.note.nv.tkinfo,"",@"SHT_NOTE"
	.sectionflags	@"SHF_NOTE_NV_TKINFO"
	.tkinfo
        /*0018*/ 	.word	0x00000002
        /*0030*/ 	.string	""
        /*0030*/ 	.string	"ptxas"
        /*0030*/ 	.string	"Cuda compilation tools, release 13.0, V13.0.88"
        /*0030*/ 	.string	"Build cuda_13.0.r13.0/compiler.36424714_0"
        /*0030*/ 	.string	"-arch sm_90a -m 64 "



//--------------------- .note.nv.cuinfo           --------------------------
	.section	.note.nv.cuinfo,"",@"SHT_NOTE"
	.sectionflags	@"SHF_NOTE_NV_CUINFO"
        /*0018*/ 	.short	0x0002
        /*001a*/ 	.short	0x005a
        /*001c*/ 	.short	0x0082
	.zero		2


//--------------------- .nv.info                  --------------------------
	.section	.nv.info,"",@"SHT_CUDA_INFO"
	.align	4


	//----- nvinfo : EIATTR_REGCOUNT
	.align		4
        /*0000*/ 	.byte	0x04, 0x2f
        /*0002*/ 	.short	(.L_26 - .L_25)
	.align		4
.L_25:
        /*0004*/ 	.word	index@(_ZN7cutlass13device_kernelIN5flash11enable_sm90INS1_16FlashAttnFwdSm90INS1_25CollectiveMainloopFwdSm90ILi2EN4cute5tupleIJNS5_1CILi1EEES8_S8_EEENS6_IJNS7_ILi128EEENS7_ILi160EEENS7_ILi192EEEEEELi192ENS_12float_e4m3_tEfNS_4arch4Sm90ELb1ELb0ELb1ELb1ELb1ELb1ELb0ELb1ELb1ELb1ELb1ELb0EEENS1_21CollectiveEpilogueFwdINS6_IJSA_SC_SB_EEES9_NS_10bfloat16_tESG_Li256ELb1ELb1ELb1ELb1EEENS1_36VarlenDynamicPersistentTileSchedulerILi128ELi160ELi256ELi128ELb1ELb1ELb1ELb1ELb1ELb1EEEEEEEEEvNT_6ParamsE)
        /*0008*/ 	.word	0x000000a8


	//----- nvinfo : EIATTR_FRAME_SIZE
	.align		4
.L_26:
        /*000c*/ 	.byte	0x04, 0x11
        /*000e*/ 	.short	(.L_28 - .L_27)
	.align		4
.L_27:
        /*0010*/ 	.word	index@(_ZN7cutlass13device_kernelIN5flash11enable_sm90INS1_16FlashAttnFwdSm90INS1_25CollectiveMainloopFwdSm90ILi2EN4cute5tupleIJNS5_1CILi1EEES8_S8_EEENS6_IJNS7_ILi128EEENS7_ILi160EEENS7_ILi192EEEEEELi192ENS_12float_e4m3_tEfNS_4arch4Sm90ELb1ELb0ELb1ELb1ELb1ELb1ELb0ELb1ELb1ELb1ELb1ELb0EEENS1_21CollectiveEpilogueFwdINS6_IJSA_SC_SB_EEES9_NS_10bfloat16_tESG_Li256ELb1ELb1ELb1ELb1EEENS1_36VarlenDynamicPersistentTileSchedulerILi128ELi160ELi256ELi128ELb1ELb1ELb1ELb1ELb1ELb1EEEEEEEEEvNT_6ParamsE)
        /*0014*/ 	.word	0x00000148


	//----- nvinfo : EIATTR_REGCOUNT
	.align		4
.L_28:
        /*0018*/ 	.byte	0x04, 0x2f
        /*001a*/ 	.short	(.L_30 - .L_29)
	.align		4
.L_29:
        /*001c*/ 	.word	index@(_ZN7cutlass13device_kernelIN5flash11enable_sm90INS1_16FlashAttnFwdSm90INS1_25CollectiveMainloopFwdSm90ILi2EN4cute5tupleIJNS5_1CILi1EEES8_S8_EEENS6_IJNS7_ILi128EEENS7_ILi160EEENS7_ILi192EEEEEELi192ENS_12float_e4m3_tEfNS_4arch4Sm90ELb1ELb0ELb1ELb1ELb1ELb0ELb0ELb1ELb1ELb1ELb1ELb0EEENS1_21CollectiveEpilogueFwdINS6_IJSA_SC_SB_EEES9_NS_10bfloat16_tESG_Li256ELb1ELb1ELb1ELb1EEENS1_36VarlenDynamicPersistentTileSchedulerILi128ELi160ELi256ELi128ELb1ELb1ELb1ELb1ELb1ELb1EEEEEEEEEvNT_6ParamsE)
        /*0020*/ 	.word	0x000000a8


	//----- nvinfo : EIATTR_FRAME_SIZE
	.align		4
.L_30:
        /*0024*/ 	.byte	0x04, 0x11
        /*0026*/ 	.short	(.L_32 - .L_31)
	.align		4
.L_31:
        /*0028*/ 	.word	index@(_ZN7cutlass13device_kernelIN5flash11enable_sm90INS1_16FlashAttnFwdSm90INS1_25CollectiveMainloopFwdSm90ILi2EN4cute5tupleIJNS5_1CILi1EEES8_S8_EEENS6_IJNS7_ILi128EEENS7_ILi160EEENS7_ILi192EEEEEELi192ENS_12float_e4m3_tEfNS_4arch4Sm90ELb1ELb0ELb1ELb1ELb1ELb0ELb0ELb1ELb1ELb1ELb1ELb0EEENS1_21CollectiveEpilogueFwdINS6_IJSA_SC_SB_EEES9_NS_10bfloat16_tESG_Li256ELb1ELb1ELb1ELb1EEENS1_36VarlenDynamicPersistentTileSchedulerILi128ELi160ELi256ELi128ELb1ELb1ELb1ELb1ELb1ELb1EEEEEEEEEvNT_6ParamsE)
        /*002c*/ 	.word	0x00000030


	//----- nvinfo : EIATTR_REGCOUNT
	.align		4
.L_32:
        /*0030*/ 	.byte	0x04, 0x2f
        /*0032*/ 	.short	(.L_34 - .L_33)
	.align		4
.L_33:
        /*0034*/ 	.word	index@(_ZN7cutlass13device_kernelIN5flash11enable_sm90INS1_16FlashAttnFwdSm90INS1_25CollectiveMainloopFwdSm90ILi2EN4cute5tupleIJNS5_1CILi1EEES8_S8_EEENS6_IJNS7_ILi128EEENS7_ILi160EEENS7_ILi192EEEEEELi192ENS_12float_e4m3_tEfNS_4arch4Sm90ELb1ELb0ELb1ELb0ELb1ELb0ELb0ELb1ELb1ELb1ELb1ELb0EEENS1_21CollectiveEpilogueFwdINS6_IJSA_SC_SB_EEES9_NS_10bfloat16_tESG_Li256ELb0ELb1ELb1ELb1EEENS1_19SingleTileSchedulerILb0ELb1ELb1ELi128EEEEEEEEEvNT_6ParamsE)
        /*0038*/ 	.word	0x000000a8


	//----- nvinfo : EIATTR_FRAME_SIZE
	.align		4
.L_34:
        /*003c*/ 	.byte	0x04, 0x11
        /*003e*/ 	.short	(.L_36 - .L_35)
	.align		4
.L_35:
        /*0040*/ 	.word	index@(_ZN7cutlass13device_kernelIN5flash11enable_sm90INS1_16FlashAttnFwdSm90INS1_25CollectiveMainloopFwdSm90ILi2EN4cute5tupleIJNS5_1CILi1EEES8_S8_EEENS6_IJNS7_ILi128EEENS7_ILi160EEENS7_ILi192EEEEEELi192ENS_12float_e4m3_tEfNS_4arch4Sm90ELb1ELb0ELb1ELb0ELb1ELb0ELb0ELb1ELb1ELb1ELb1ELb0EEENS1_21CollectiveEpilogueFwdINS6_IJSA_SC_SB_EEES9_NS_10bfloat16_tESG_Li256ELb0ELb1ELb1ELb1EEENS1_19SingleTileSchedulerILb0ELb1ELb1ELi128EEEEEEEEEvNT_6ParamsE)
        /*0044*/ 	.word	0x00000018


	//----- nvinfo : EIATTR_REGCOUNT
	.align		4
.L_36:
        /*0048*/ 	.byte	0x04, 0x2f
        /*004a*/ 	.short	(.L_38 - .L_37)
	.align		4
.L_37:
        /*004c*/ 	.word	index@(_ZN7cutlass13device_kernelIN5flash11enable_sm90INS1_16FlashAttnFwdSm90INS1_25CollectiveMainloopFwdSm90ILi2EN4cute5tupleIJNS5_1CILi1EEES8_S8_EEENS6_IJNS7_ILi128EEESA_NS7_ILi192EEEEEELi192ENS_12float_e4m3_tEfNS_4arch4Sm90ELb0ELb1ELb1ELb1ELb1ELb1ELb0ELb1ELb1ELb1ELb1ELb0EEENS1_21CollectiveEpilogueFwdINS6_IJSA_SB_SA_EEES9_NS_10bfloat16_tESF_Li256ELb1ELb1ELb1ELb1EEENS1_36VarlenDynamicPersistentTileSchedulerILi128ELi128ELi256ELi128ELb1ELb1ELb1ELb1ELb0ELb1EEEEEEEEEvNT_6ParamsE)
        /*0050*/ 	.word	0x000000a8


	//----- nvinfo : EIATTR_FRAME_SIZE
	.align		4
.L_38:
        /*0054*/ 	.byte	0x04, 0x11
        /*0056*/ 	.short	(.L_40 - .L_39)
	.align		4
.L_39:
        /*0058*/ 	.word	index@(_ZN7cutlass13device_kernelIN5flash11enable_sm90INS1_16FlashAttnFwdSm90INS1_25CollectiveMainloopFwdSm90ILi2EN4cute5tupleIJNS5_1CILi1EEES8_S8_EEENS6_IJNS7_ILi128EEESA_NS7_ILi192EEEEEELi192ENS_12float_e4m3_tEfNS_4arch4Sm90ELb0ELb1ELb1ELb1ELb1ELb1ELb0ELb1ELb1ELb1ELb1ELb0EEENS1_21CollectiveEpilogueFwdINS6_IJSA_SB_SA_EEES9_NS_10bfloat16_tESF_Li256ELb1ELb1ELb1ELb1EEENS1_36VarlenDynamicPersistentTileSchedulerILi128ELi128ELi256ELi128ELb1ELb1ELb1ELb1ELb0ELb1EEEEEEEEEvNT_6ParamsE)
        /*005c*/ 	.word	0x00000040


	//----- nvinfo : EIATTR_REGCOUNT
	.align		4
.L_40:
        /*0060*/ 	.byte	0x04, 0x2f
        /*0062*/ 	.short	(.L_42 - .L_41)
	.align		4
.L_41:
        /*0064*/ 	.word	index@(_ZN7cutlass13device_kernelIN5flash11enable_sm90INS1_16FlashAttnFwdSm90INS1_25CollectiveMainloopFwdSm90ILi2EN4cute5tupleIJNS5_1CILi1EEES8_S8_EEENS6_IJNS7_ILi128EEESA_NS7_ILi192EEEEEELi192ENS_12float_e4m3_tEfNS_4arch4Sm90ELb0ELb1ELb1ELb1ELb1ELb0ELb0ELb1ELb1ELb1ELb1ELb0EEENS1_21CollectiveEpilogueFwdINS6_IJSA_SB_SA_EEES9_NS_10bfloat16_tESF_Li256ELb1ELb1ELb1ELb1EEENS1_36VarlenDynamicPersistentTileSchedulerILi128ELi128ELi256ELi128ELb1ELb1ELb1ELb1ELb0ELb1EEEEEEEEEvNT_6ParamsE)
        /*0068*/ 	.word	0x000000a8


	//----- nvinfo : EIATTR_FRAME_SIZE
	.align		4
.L_42:
        /*006c*/ 	.byte	0x04, 0x11
        /*006e*/ 	.short	(.L_44 - .L_43)
	.align		4
.L_43:
        /*0070*/ 	.word	index@(_ZN7cutlass13device_kernelIN5flash11enable_sm90INS1_16FlashAttnFwdSm90INS1_25CollectiveMainloopFwdSm90ILi2EN4cute5tupleIJNS5_1CILi1EEES8_S8_EEENS6_IJNS7_ILi128EEESA_NS7_ILi192EEEEEELi192ENS_12float_e4m3_tEfNS_4arch4Sm90ELb0ELb1ELb1ELb1ELb1ELb0ELb0ELb1ELb1ELb1ELb1ELb0EEENS1_21CollectiveEpilogueFwdINS6_IJSA_SB_SA_EEES9_NS_10bfloat16_tESF_Li256ELb1ELb1ELb1ELb1EEENS1_36VarlenDynamicPersistentTileSchedulerILi128ELi128ELi256ELi128ELb1ELb1ELb1ELb1ELb0ELb1EEEEEEEEEvNT_6ParamsE)
        /*0074*/ 	.word	0x00000010


	//----- nvinfo : EIATTR_REGCOUNT
	.align		4
.L_44:
        /*0078*/ 	.byte	0x04, 0x2f
        /*007a*/ 	.short	(.L_46 - .L_45)
	.align		4
.L_45:
        /*007c*/ 	.word	index@(_ZN7cutlass13device_kernelIN5flash11enable_sm90INS1_16FlashAttnFwdSm90INS1_25CollectiveMainloopFwdSm90ILi2EN4cute5tupleIJNS5_1CILi1EEES8_S8_EEENS6_IJNS7_ILi128EEESA_NS7_ILi192EEEEEELi192ENS_12float_e4m3_tEfNS_4arch4Sm90ELb0ELb1ELb1ELb0ELb1ELb0ELb0ELb1ELb1ELb1ELb1ELb0EEENS1_21CollectiveEpilogueFwdINS6_IJSA_SB_SA_EEES9_NS_10bfloat16_tESF_Li256ELb0ELb1ELb1ELb1EEENS1_19SingleTileSchedulerILb0ELb1ELb1ELi128EEEEEEEEEvNT_6ParamsE)
        /*0080*/ 	.word	0x000000a8


	//----- nvinfo : EIATTR_FRAME_SIZE
	.align		4
.L_46:
        /*0084*/ 	.byte	0x04, 0x11
        /*0086*/ 	.short	(.L_48 - .L_47)
	.align		4
.L_47:
        /*0088*/ 	.word	index@(_ZN7cutlass13device_kernelIN5flash11enable_sm90INS1_16FlashAttnFwdSm90INS1_25CollectiveMainloopFwdSm90ILi2EN4cute5tupleIJNS5_1CILi1EEES8_S8_EEENS6_IJNS7_ILi128EEESA_NS7_ILi192EEEEEELi192ENS_12float_e4m3_tEfNS_4arch4Sm90ELb0ELb1ELb1ELb0ELb1ELb0ELb0ELb1ELb1ELb1ELb1ELb0EEENS1_21CollectiveEpilogueFwdINS6_IJSA_SB_SA_EEES9_NS_10bfloat16_tESF_Li256ELb0ELb1ELb1ELb1EEENS1_19SingleTileSchedulerILb0ELb1ELb1ELi128EEEEEEEEEvNT_6ParamsE)
        /*008c*/ 	.word	0x00000000


	//----- nvinfo : EIATTR_REGCOUNT
	.align		4
.L_48:
        /*0090*/ 	.byte	0x04, 0x2f
        /*0092*/ 	.short	(.L_50 - .L_49)
	.align		4
.L_49:
        /*0094*/ 	.word	index@(_ZN7cutlass13device_kernelIN5flash11enable_sm90INS1_16FlashAttnFwdSm90INS1_25CollectiveMainloopFwdSm90ILi2EN4cute5tupleIJNS5_1CILi1EEES8_S8_EEENS6_IJNS7_ILi128EEENS7_ILi160EEENS7_ILi192EEEEEELi192ENS_12float_e4m3_tEfNS_4arch4Sm90ELb0ELb0ELb1ELb1ELb1ELb1ELb0ELb1ELb1ELb1ELb1ELb0EEENS1_21CollectiveEpilogueFwdINS6_IJSA_SC_SB_EEES9_NS_10bfloat16_tESG_Li256ELb1ELb1ELb1ELb1EEENS1_36VarlenDynamicPersistentTileSchedulerILi128ELi160ELi256ELi128ELb1ELb1ELb1ELb0ELb1ELb1EEEEEEEEEvNT_6ParamsE)
        /*0098*/ 	.word	0x000000a8


	//----- nvinfo : EIATTR_FRAME_SIZE
	.align		4
.L_50:
        /*009c*/ 	.byte	0x04, 0x11
        /*009e*/ 	.short	(.L_52 - .L_51)
	.align		4
.L_51:
        /*00a0*/ 	.word	index@(_ZN7cutlass13device_kernelIN5flash11enable_sm90INS1_16FlashAttnFwdSm90INS1_25CollectiveMainloopFwdSm90ILi2EN4cute5tupleIJNS5_1CILi1EEES8_S8_EEENS6_IJNS7_ILi128EEENS7_ILi160EEENS7_ILi192EEEEEELi192ENS_12float_e4m3_tEfNS_4arch4Sm90ELb0ELb0ELb1ELb1ELb1ELb1ELb0ELb1ELb1ELb1ELb1ELb0EEENS1_21CollectiveEpilogueFwdINS6_IJSA_SC_SB_EEES9_NS_10bfloat16_tESG_Li256ELb1ELb1ELb1ELb1EEENS1_36VarlenDynamicPersistentTileSchedulerILi128ELi160ELi256ELi128ELb1ELb1ELb1ELb0ELb1ELb1EEEEEEEEEvNT_6ParamsE)
        /*00a4*/ 	.word	0x00000140


	//----- nvinfo : EIATTR_REGCOUNT
	.align		4
.L_52:
        /*00a8*/ 	.byte	0x04, 0x2f
        /*00aa*/ 	.short	(.L_54 - .L_53)
	.align		4
.L_53:
        /*00ac*/ 	.word	index@(_ZN7cutlass13device_kernelIN5flash11enable_sm90INS1_16FlashAttnFwdSm90INS1_25CollectiveMainloopFwdSm90ILi2EN4cute5tupleIJNS5_1CILi1EEES8_S8_EEENS6_IJNS7_ILi128EEENS7_ILi160EEENS7_ILi192EEEEEELi192ENS_12float_e4m3_tEfNS_4arch4Sm90ELb0ELb0ELb1ELb1ELb1ELb0ELb0ELb1ELb1ELb1ELb1ELb0EEENS1_21CollectiveEpilogueFwdINS6_IJSA_SC_SB_EEES9_NS_10bfloat16_tESG_Li256ELb1ELb1ELb1ELb1EEENS1_36VarlenDynamicPersistentTileSchedulerILi128ELi160ELi256ELi128ELb1ELb1ELb1ELb0ELb1ELb1EEEEEEEEEvNT_6ParamsE)
        /*00b0*/ 	.word	0x000000a8


	//----- nvinfo : EIATTR_FRAME_SIZE
	.align		4
.L_54:
        /*00b4*/ 	.byte	0x04, 0x11
        /*00b6*/ 	.short	(.L_56 - .L_55)
	.align		4
.L_55:
        /*00b8*/ 	.word	index@(_ZN7cutlass13device_kernelIN5flash11enable_sm90INS1_16FlashAttnFwdSm90INS1_25CollectiveMainloopFwdSm90ILi2EN4cute5tupleIJNS5_1CILi1EEES8_S8_EEENS6_IJNS7_ILi128EEENS7_ILi160EEENS7_ILi192EEEEEELi192ENS_12float_e4m3_tEfNS_4arch4Sm90ELb0ELb0ELb1ELb1ELb1ELb0ELb0ELb1ELb1ELb1ELb1ELb0EEENS1_21CollectiveEpilogueFwdINS6_IJSA_SC_SB_EEES9_NS_10bfloat16_tESG_Li256ELb1ELb1ELb1ELb1EEENS1_36VarlenDynamicPersistentTileSchedulerILi128ELi160ELi256ELi128ELb1ELb1ELb1ELb0ELb1ELb1EEEEEEEEEvNT_6ParamsE)
        /*00bc*/ 	.word	0x00000030


	//----- nvinfo : EIATTR_REGCOUNT
	.align		4
.L_56:
        /*00c0*/ 	.byte	0x04, 0x2f
        /*00c2*/ 	.short	(.L_58 - .L_57)
	.align		4
.L_57:
        /*00c4*/ 	.word	index@(_ZN7cutlass13device_kernelIN5flash11enable_sm90INS1_16FlashAttnFwdSm90INS1_25CollectiveMainloopFwdSm90ILi2EN4cute5tupleIJNS5_1CILi1EEES8_S8_EEENS6_IJNS7_ILi128EEENS7_ILi160EEENS7_ILi192EEEEEELi192ENS_12float_e4m3_tEfNS_4arch4Sm90ELb0ELb0ELb1ELb0ELb1ELb0ELb0ELb1ELb1ELb1ELb1ELb0EEENS1_21CollectiveEpilogueFwdINS6_IJSA_SC_SB_EEES9_NS_10bfloat16_tESG_Li256ELb0ELb1ELb1ELb1EEENS1_19SingleTileSchedulerILb0ELb1ELb1ELi128EEEEEEEEEvNT_6ParamsE)
        /*00c8*/ 	.word	0x000000a8


	//----- nvinfo : EIATTR_FRAME_SIZE
	.align		4
.L_58:
        /*00cc*/ 	.byte	0x04, 0x11
        /*00ce*/ 	.short	(.L_60 - .L_59)
	.align		4
.L_59:
        /*00d0*/ 	.word	index@(_ZN7cutlass13device_kernelIN5flash11enable_sm90INS1_16FlashAttnFwdSm90INS1_25CollectiveMainloopFwdSm90ILi2EN4cute5tupleIJNS5_1CILi1EEES8_S8_EEENS6_IJNS7_ILi128EEENS7_ILi160EEENS7_ILi192EEEEEELi192ENS_12float_e4m3_tEfNS_4arch4Sm90ELb0ELb0ELb1ELb0ELb1ELb0ELb0ELb1ELb1ELb1ELb1ELb0EEENS1_21CollectiveEpilogueFwdINS6_IJSA_SC_SB_EEES9_NS_10bfloat16_tESG_Li256ELb0ELb1ELb1ELb1EEENS1_19SingleTileSchedulerILb0ELb1ELb1ELi128EEEEEEEEEvNT_6ParamsE)
        /*00d4*/ 	.word	0x00000010


	//----- nvinfo : EIATTR_MIN_STACK_SIZE
	.align		4
.L_60:
        /*00d8*/ 	.byte	0x04, 0x12
        /*00da*/ 	.short	(.L_62 - .L_61)
	.align		4
.L_61:
        /*00dc*/ 	.word	index@(_ZN7cutlass13device_kernelIN5flash11enable_sm90INS1_16FlashAttnFwdSm90INS1_25CollectiveMainloopFwdSm90ILi2EN4cute5tupleIJNS5_1CILi1EEES8_S8_EEENS6_IJNS7_ILi128EEENS7_ILi160EEENS7_ILi192EEEEEELi192ENS_12float_e4m3_tEfNS_4arch4Sm90ELb0ELb0ELb1ELb0ELb1ELb0ELb0ELb1ELb1ELb1ELb1ELb0EEENS1_21CollectiveEpilogueFwdINS6_IJSA_SC_SB_EEES9_NS_10bfloat16_tESG_Li256ELb0ELb1ELb1ELb1EEENS1_19SingleTileSchedulerILb0ELb1ELb1ELi128EEEEEEEEEvNT_6ParamsE)
        /*00e0*/ 	.word	0x00000010


	//----- nvinfo : EIATTR_MIN_STACK_SIZE
	.align		4
.L_62:
        /*00e4*/ 	.byte	0x04, 0x12
        /*00e6*/ 	.short	(.L_64 - .L_63)
	.align		4
.L_63:
        /*00e8*/ 	.word	index@(_ZN7cutlass13device_kernelIN5flash11enable_sm90INS1_16FlashAttnFwdSm90INS1_25CollectiveMainloopFwdSm90ILi2EN4cute5tupleIJNS5_1CILi1EEES8_S8_EEENS6_IJNS7_ILi128EEENS7_ILi160EEENS7_ILi192EEEEEELi192ENS_12float_e4m3_tEfNS_4arch4Sm90ELb0ELb0ELb1ELb1ELb1ELb0ELb0ELb1ELb1ELb1ELb1ELb0EEENS1_21CollectiveEpilogueFwdINS6_IJSA_SC_SB_EEES9_NS_10bfloat16_tESG_Li256ELb1ELb1ELb1ELb1EEENS1_36VarlenDynamicPersistentTileSchedulerILi128ELi160ELi256ELi128ELb1ELb1ELb1ELb0ELb1ELb1EEEEEEEEEvNT_6ParamsE)
        /*00ec*/ 	.word	0x00000030


	//----- nvinfo : EIATTR_MIN_STACK_SIZE
	.align		4
.L_64:
        /*00f0*/ 	.byte	0x04, 0x12
        /*00f2*/ 	.short	(.L_66 - .L_65)
	.align		4
.L_65:
        /*00f4*/ 	.word	index@(_ZN7cutlass13device_kernelIN5flash11enable_sm90INS1_16FlashAttnFwdSm90INS1_25CollectiveMainloopFwdSm90ILi2EN4cute5tupleIJNS5_1CILi1EEES8_S8_EEENS6_IJNS7_ILi128EEENS7_ILi160EEENS7_ILi192EEEEEELi192ENS_12float_e4m3_tEfNS_4arch4Sm90ELb0ELb0ELb1ELb1ELb1ELb1ELb0ELb1ELb1ELb1ELb1ELb0EEENS1_21CollectiveEpilogueFwdINS6_IJSA_SC_SB_EEES9_NS_10bfloat16_tESG_Li256ELb1ELb1ELb1ELb1EEENS1_36VarlenDynamicPersistentTileSchedulerILi128ELi160ELi256ELi128ELb1ELb1ELb1ELb0ELb1ELb1EEEEEEEEEvNT_6ParamsE)
        /*00f8*/ 	.word	0x00000140


	//----- nvinfo : EIATTR_MIN_STACK_SIZE
	.align		4
.L_66:
        /*00fc*/ 	.byte	0x04, 0x12
        /*00fe*/ 	.short	(.L_68 - .L_67)
	.align		4
.L_67:
        /*0100*/ 	.word	index@(_ZN7cutlass13device_kernelIN5flash11enable_sm90INS1_16FlashAttnFwdSm90INS1_25CollectiveMainloopFwdSm90ILi2EN4cute5tupleIJNS5_1CILi1EEES8_S8_EEENS6_IJNS7_ILi128EEESA_NS7_ILi192EEEEEELi192ENS_12float_e4m3_tEfNS_4arch4Sm90ELb0ELb1ELb1ELb0ELb1ELb0ELb0ELb1ELb1ELb1ELb1ELb0EEENS1_21CollectiveEpilogueFwdINS6_IJSA_SB_SA_EEES9_NS_10bfloat16_tESF_Li256ELb0ELb1ELb1ELb1EEENS1_19SingleTileSchedulerILb0ELb1ELb1ELi128EEEEEEEEEvNT_6ParamsE)
        /*0104*/ 	.word	0x00000000


	//----- nvinfo : EIATTR_MIN_STACK_SIZE
	.align		4
.L_68:
        /*0108*/ 	.byte	0x04, 0x12
        /*010a*/ 	.short	(.L_70 - .L_69)
	.align		4
.L_69:
        /*010c*/ 	.word	index@(_ZN7cutlass13device_kernelIN5flash11enable_sm90INS1_16FlashAttnFwdSm90INS1_25CollectiveMainloopFwdSm90ILi2EN4cute5tupleIJNS5_1CILi1EEES8_S8_EEENS6_IJNS7_ILi128EEESA_NS7_ILi192EEEEEELi192ENS_12float_e4m3_tEfNS_4arch4Sm90ELb0ELb1ELb1ELb1ELb1ELb0ELb0ELb1ELb1ELb1ELb1ELb0EEENS1_21CollectiveEpilogueFwdINS6_IJSA_SB_SA_EEES9_NS_10bfloat16_tESF_Li256ELb1ELb1ELb1ELb1EEENS1_36VarlenDynamicPersistentTileSchedulerILi128ELi128ELi256ELi128ELb1ELb1ELb1ELb1ELb0ELb1EEEEEEEEEvNT_6ParamsE)
        /*0110*/ 	.word	0x00000010


	//----- nvinfo : EIATTR_MIN_STACK_SIZE
	.align		4
.L_70:
        /*0114*/ 	.byte	0x04, 0x12
        /*0116*/ 	.short	(.L_72 - .L_71)
	.align		4
.L_71:
        /*0118*/ 	.word	index@(_ZN7cutlass13device_kernelIN5flash11enable_sm90INS1_16FlashAttnFwdSm90INS1_25CollectiveMainloopFwdSm90ILi2EN4cute5tupleIJNS5_1CILi1EEES8_S8_EEENS6_IJNS7_ILi128EEESA_NS7_ILi192EEEEEELi192ENS_12float_e4m3_tEfNS_4arch4Sm90ELb0ELb1ELb1ELb1ELb1ELb1ELb0ELb1ELb1ELb1ELb1ELb0EEENS1_21CollectiveEpilogueFwdINS6_IJSA_SB_SA_EEES9_NS_10bfloat16_tESF_Li256ELb1ELb1ELb1ELb1EEENS1_36VarlenDynamicPersistentTileSchedulerILi128ELi128ELi256ELi128ELb1ELb1ELb1ELb1ELb0ELb1EEEEEEEEEvNT_6ParamsE)
        /*011c*/ 	.word	0x00000040


	//----- nvinfo : EIATTR_MIN_STACK_SIZE
	.align		4
.L_72:
        /*0120*/ 	.byte	0x04, 0x12
        /*0122*/ 	.short	(.L_74 - .L_73)
	.align		4
.L_73:
        /*0124*/ 	.word	index@(_ZN7cutlass13device_kernelIN5flash11enable_sm90INS1_16FlashAttnFwdSm90INS1_25CollectiveMainloopFwdSm90ILi2EN4cute5tupleIJNS5_1CILi1EEES8_S8_EEENS6_IJNS7_ILi128EEENS7_ILi160EEENS7_ILi192EEEEEELi192ENS_12float_e4m3_tEfNS_4arch4Sm90ELb1ELb0ELb1ELb0ELb1ELb0ELb0ELb1ELb1ELb1ELb1ELb0EEENS1_21CollectiveEpilogueFwdINS6_IJSA_SC_SB_EEES9_NS_10bfloat16_tESG_Li256ELb0ELb1ELb1ELb1EEENS1_19SingleTileSchedulerILb0ELb1ELb1ELi128EEEEEEEEEvNT_6ParamsE)
        /*0128*/ 	.word	0x00000018


	//----- nvinfo : EIATTR_MIN_STACK_SIZE
	.align		4
.L_74:
        /*012c*/ 	.byte	0x04, 0x12
        /*012e*/ 	.short	(.L_76 - .L_75)
	.align		4
.L_75:
        /*0130*/ 	.word	index@(_ZN7cutlass13device_kernelIN5flash11enable_sm90INS1_16FlashAttnFwdSm90INS1_25CollectiveMainloopFwdSm90ILi2EN4cute5tupleIJNS5_1CILi1EEES8_S8_EEENS6_IJNS7_ILi128EEENS7_ILi160EEENS7_ILi192EEEEEELi192ENS_12float_e4m3_tEfNS_4arch4Sm90ELb1ELb0ELb1ELb1ELb1ELb0ELb0ELb1ELb1ELb1ELb1ELb0EEENS1_21CollectiveEpilogueFwdINS6_IJSA_SC_SB_EEES9_NS_10bfloat16_tESG_Li256ELb1ELb1ELb1ELb1EEENS1_36VarlenDynamicPersistentTileSchedulerILi128ELi160ELi256ELi128ELb1ELb1ELb1ELb1ELb1ELb1EEEEEEEEEvNT_6ParamsE)
        /*0134*/ 	.word	0x00000030


	//----- nvinfo : EIATTR_MIN_STACK_SIZE
	.align		4
.L_76:
        /*0138*/ 	.byte	0x04, 0x12
        /*013a*/ 	.short	(.L_78 - .L_77)
	.align		4
.L_77:
        /*013c*/ 	.word	index@(_ZN7cutlass13device_kernelIN5flash11enable_sm90INS1_16FlashAttnFwdSm90INS1_25CollectiveMainloopFwdSm90ILi2EN4cute5tupleIJNS5_1CILi1EEES8_S8_EEENS6_IJNS7_ILi128EEENS7_ILi160EEENS7_ILi192EEEEEELi192ENS_12float_e4m3_tEfNS_4arch4Sm90ELb1ELb0ELb1ELb1ELb1ELb1ELb0ELb1ELb1ELb1ELb1ELb0EEENS1_21CollectiveEpilogueFwdINS6_IJSA_SC_SB_EEES9_NS_10bfloat16_tESG_Li256ELb1ELb1ELb1ELb1EEENS1_36VarlenDynamicPersistentTileSchedulerILi128ELi160ELi256ELi128ELb1ELb1ELb1ELb1ELb1ELb1EEEEEEEEEvNT_6ParamsE)
        /*0140*/ 	.word	0x00000148
.L_78:


//--------------------- .nv.compat                --------------------------
	.section	.nv.compat,"",@"SHT_CUDA_COMPAT_INFO"
	.align	4
        /*0000*/ 	.byte	0x02, 0x09, 0x01, 0x00, 0x02, 0x02, 0x04, 0x00, 0x02, 0x05, 0x05, 0x00, 0x03, 0x07, 0x01, 0x01
        /*0010*/ 	.byte	0x02, 0x03, 0x01, 0x00, 0x02, 0x06, 0x01, 0x00, 0x04, 0x0b, 0x08, 0x00, 0x00, 0x00, 0x00, 0x00
        /*0020*/ 	.byte	0x00, 0x00, 0x00, 0x00


//--------------------- .nv.info._ZN7cutlass13device_kernelIN5flash11enable_sm90INS1_16FlashAttnFwdSm90INS1_25CollectiveMainloopFwdSm90ILi2EN4cute5tupleIJNS5_1CILi1EEES8_S8_EEENS6_IJNS7_ILi128EEENS7_ILi160EEENS7_ILi192EEEEEELi192ENS_12float_e4m3_tEfNS_4arch4Sm90ELb0ELb0ELb1ELb0ELb1ELb0ELb0ELb1ELb1ELb1ELb1ELb0EEENS1_21CollectiveEpilogueFwdINS6_IJSA_SC_SB_EEES9_NS_10bfloat16_tESG_Li256ELb0ELb1ELb1ELb1EEENS1_19SingleTileSchedulerILb0ELb1ELb1ELi128EEEEEEEEEvNT_6ParamsE --------------------------
	.section	.nv.info._ZN7cutlass13device_kernelIN5flash11enable_sm90INS1_16FlashAttnFwdSm90INS1_25CollectiveMainloopFwdSm90ILi2EN4cute5tupleIJNS5_1CILi1EEES8_S8_EEENS6_IJNS7_ILi128EEENS7_ILi160EEENS7_ILi192EEEEEELi192ENS_12float_e4m3_tEfNS_4arch4Sm90ELb0ELb0ELb1ELb0ELb1ELb0ELb0ELb1ELb1ELb1ELb1ELb0EEENS1_21CollectiveEpilogueFwdINS6_IJSA_SC_SB_EEES9_NS_10bfloat16_tESG_Li256ELb0ELb1ELb1ELb1EEENS1_19SingleTileSchedulerILb0ELb1ELb1ELi128EEEEEEEEEvNT_6ParamsE,"",@"SHT_CUDA_INFO"
	.sectionflags	@""
	.align	4


	//----- nvinfo : EIATTR_CUDA_API_VERSION
	.align		4
        /*0000*/ 	.byte	0x04, 0x37
        /*0002*/ 	.short	(.L_80 - .L_79)
.L_79:
        /*0004*/ 	.word	0x00000082


	//----- nvinfo : EIATTR_KPARAM_INFO
	.align		4
.L_80:
        /*0008*/ 	.byte	0x04, 0x17
        /*000a*/ 	.short	(.L_82 - .L_81)
.L_81:
        /*000c*/ 	.word	0x00000000
        /*0010*/ 	.short	0x0000
        /*0012*/ 	.short	0x0070
        /*0014*/ 	.byte	0x00, 0xf0, 0x01, 0x28


	//----- nvinfo : EIATTR_SPARSE_MMA_MASK
	.align		4
.L_82:
        /*0018*/ 	.byte	0x03, 0x50
        /*001a*/ 	.short	0x0000


	//----- nvinfo : EIATTR_MAXREG_COUNT
	.align		4
        /*001c*/ 	.byte	0x03, 0x1b
        /*001e*/ 	.short	0x00a8


	//----- nvinfo : EIATTR_NUM_BARRIERS
	.align		4
        /*0020*/ 	.byte	0x02, 0x4c
        /*0022*/ 	.byte	0x10
	.zero		1


	//----- nvinfo : EIATTR_EXTERNS
	.align		4
        /*0024*/ 	.byte	0x04, 0x0f
        /*0026*/ 	.short	(.L_84 - .L_83)


	//   ....[0]....
	.align		4
.L_83:
        /*0028*/ 	.word	index@(__assertfail)


	//----- nvinfo : EIATTR_ANNOTATIONS
	.align		4
.L_84:
        /*002c*/ 	.byte	0x04, 0x55
        /*002e*/ 	.short	(.L_86 - .L_85)


	//   ....[0]....
.L_85:
        /*0030*/ 	.word	0x00000001
        /*0034*/ 	.byte	0x60, 0xdc, 0x00, 0x00, 0x01, 0x00, 0x00, 0x00, 0xe0, 0xdf, 0x00, 0x00, 0x01, 0x00, 0x00, 0x00
        /*0044*/ 	.byte	0xd0, 0xe0, 0x00, 0x00, 0x01, 0x00, 0x00, 0x00, 0x90, 0xf9, 0x00, 0x00, 0x01, 0x00, 0x00, 0x00
        /*0054*/ 	.byte	0x50, 0x09, 0x01, 0x00, 0x01, 0x00, 0x00, 0x00, 0xb0, 0x09, 0x01, 0x00, 0x01, 0x00, 0x00, 0x00
        /*0064*/ 	.byte	0x30, 0x12, 0x01, 0x00, 0x01, 0x00, 0x00, 0x00, 0x90, 0x12, 0x01, 0x00


	//----- nvinfo : EIATTR_MERCURY_ISA_VERSION
	.align		4
.L_86:
        /*0070*/ 	.byte	0x03, 0x5f
        /*0072*/ 	.short	0x0101


	//----- nvinfo : EIATTR_INT_WARP_WIDE_INSTR_OFFSETS
	.align		4
        /*0074*/ 	.byte	0x04, 0x31
        /*0076*/ 	.short	(.L_88 - .L_87)


	//   ....[0]....
.L_87:
        /*0078*/ 	.word	0x000000c0


	//   ....[1]....
        /*007c*/ 	.word	0x000000d0


	//   ....[2]....
        /*0080*/ 	.word	0x00000170


	//----- nvinfo : EIATTR_COOP_GROUP_MASK_REGIDS
	.align		4
.L_88:
        /*0084*/ 	.byte	0x04, 0x29
        /*0086*/ 	.short	(.L_90 - .L_89)


	//   ....[0]....
.L_89:
        /*0088*/ 	.word	0xffffffff


	//   ....[1]....
        /*008c*/ 	.word	0xffffffff


	//   ....[2]....
        /*0090*/ 	.word	0xffffffff


	//   ....[3]....
        /*0094*/ 	.word	0xffffffff


	//   ....[4]....
        /*0098*/ 	.word	0xffffffff


	//   ....[5]....
        /*009c*/ 	.word	0xffffffff


	//   ....[6]....
        /*00a0*/ 	.word	0xffffffff


	//   ....[7]....
        /*00a4*/ 	.word	0xffffffff


	//   ....[8]....
        /*00a8*/ 	.word	0xffffffff


	//   ....[9]....
        /*00ac*/ 	.word	0xffffffff


	//   ....[10]....
        /*00b0*/ 	.word	0xffffffff


	//   ....[11]....
        /*00b4*/ 	.word	0xffffffff


	//   ....[12]....
        /*00b8*/ 	.word	0xffffffff


	//   ....[13]....
        /*00bc*/ 	.word	0xffffffff


	//   ....[14]....
        /*00c0*/ 	.word	0xffffffff


	//   ....[15]....
        /*00c4*/ 	.word	0xffffffff


	//   ....[16]....
        /*00c8*/ 	.word	0xffffffff


	//   ....[17]....
        /*00cc*/ 	.word	0xffffffff


	//   ....[18]....
        /*00d0*/ 	.word	0xffffffff


	//   ....[19]....
        /*00d4*/ 	.word	0xffffffff


	//   ....[20]....
        /*00d8*/ 	.word	0xffffffff


	//   ....[21]....
        /*00dc*/ 	.word	0xffffffff


	//   ....[22]....
        /*00e0*/ 	.word	0xffffffff


	//   ....[23]....
        /*00e4*/ 	.word	0xffffffff


	//   ....[24]....
        /*00e8*/ 	.word	0xffffffff


	//   ....[25]....
        /*00ec*/ 	.word	0xffffffff


	//   ....[26]....
        /*00f0*/ 	.word	0xffffffff


	//   ....[27]....
        /*00f4*/ 	.word	0xffffffff


	//   ....[28]....
        /*00f8*/ 	.word	0xffffffff


	//   ....[29]....
        /*00fc*/ 	.word	0xffffffff


	//   ....[30]....
        /*0100*/ 	.word	0xffffffff


	//   ....[31]....
        /*0104*/ 	.word	0xffffffff


	//   ....[32]....
        /*0108*/ 	.word	0xffffffff


	//   ....[33]....
        /*010c*/ 	.word	0xffffffff


	//   ....[34]....
        /*0110*/ 	.word	0xffffffff


	//   ....[35]....
        /*0114*/ 	.word	0xffffffff


	//   ....[36]....
        /*0118*/ 	.word	0xffffffff


	//   ....[37]....
        /*011c*/ 	.word	0xffffffff


	//   ....[38]....
        /*0120*/ 	.word	0xffffffff


	//   ....[39]....
        /*0124*/ 	.word	0xffffffff


	//   ....[40]....
        /*0128*/ 	.word	0xffffffff


	//   ....[41]....
        /*012c*/ 	.word	0xffffffff


	//   ....[42]....
        /*0130*/ 	.word	0xffffffff


	//   ....[43]....
        /*0134*/ 	.word	0xffffffff


	//   ....[44]....
        /*0138*/ 	.word	0xffffffff


	//   ....[45]....
        /*013c*/ 	.word	0xffffffff


	//   ....[46]....
        /*0140*/ 	.word	0xffffffff


	//   ....[47]....
        /*0144*/ 	.word	0xffffffff


	//   ....[48]....
        /*0148*/ 	.word	0xffffffff


	//   ....[49]....
        /*014c*/ 	.word	0xffffffff


	//   ....[50]....
        /*0150*/ 	.word	0xffffffff


	//   ....[51]....
        /*0154*/ 	.word	0xffffffff


	//   ....[52]....
        /*0158*/ 	.word	0xffffffff


	//   ....[53]....
        /*015c*/ 	.word	0xffffffff


	//   ....[54]....
        /*0160*/ 	.word	0xffffffff


	//   ....[55]....
        /*0164*/ 	.word	0xffffffff


	//   ....[56]....
        /*0168*/ 	.word	0xffffffff


	//   ....[57]....
        /*016c*/ 	.word	0xffffffff


	//   ....[58]....
        /*0170*/ 	.word	0xffffffff


	//   ....[59]....
        /*0174*/ 	.word	0xffffffff


	//   ....[60]....
        /*0178*/ 	.word	0xffffffff


	//   ....[61]....
        /*017c*/ 	.word	0xffffffff


	//   ....[62]....
        /*0180*/ 	.word	0xffffffff


	//   ....[63]....
        /*0184*/ 	.word	0xffffffff


	//   ....[64]....
        /*0188*/ 	.word	0xffffffff


	//   ....[65]....
        /*018c*/ 	.word	0xffffffff


	//   ....[66]....
        /*0190*/ 	.word	0xffffffff


	//   ....[67]....
        /*0194*/ 	.word	0xffffffff


	//   ....[68]....
        /*0198*/ 	.word	0xffffffff


	//   ....[69]....
        /*019c*/ 	.word	0xffffffff


	//   ....[70]....
        /*01a0*/ 	.word	0xffffffff


	//   ....[71]....
        /*01a4*/ 	.word	0xffffffff


	//   ....[72]....
        /*01a8*/ 	.word	0xffffffff


	//   ....[73]....
        /*01ac*/ 	.word	0xffffffff


	//   ....[74]....
        /*01b0*/ 	.word	0xffffffff


	//   ....[75]....
        /*01b4*/ 	.word	0xffffffff


	//   ....[76]....
        /*01b8*/ 	.word	0xffffffff


	//   ....[77]....
        /*01bc*/ 	.word	0xffffffff


	//   ....[78]....
        /*01c0*/ 	.word	0xffffffff


	//   ....[79]....
        /*01c4*/ 	.word	0xffffffff


	//   ....[80]....
        /*01c8*/ 	.word	0xffffffff


	//   ....[81]....
        /*01cc*/ 	.word	0xffffffff


	//   ....[82]....
        /*01d0*/ 	.word	0xffffffff


	//   ....[83]....
        /*01d4*/ 	.word	0xffffffff


	//   ....[84]....
        /*01d8*/ 	.word	0xffffffff


	//   ....[85]....
        /*01dc*/ 	.word	0xffffffff


	//   ....[86]....
        /*01e0*/ 	.word	0xffffffff


	//   ....[87]....
        /*01e4*/ 	.word	0xffffffff


	//   ....[88]....
        /*01e8*/ 	.word	0xffffffff


	//   ....[89]....
        /*01ec*/ 	.word	0xffffffff


	//   ....[90]....
        /*01f0*/ 	.word	0xffffffff


	//   ....[91]....
        /*01f4*/ 	.word	0xffffffff


	//   ....[92]....
        /*01f8*/ 	.word	0xffffffff


	//   ....[93]....
        /*01fc*/ 	.word	0xffffffff


	//   ....[94]....
        /*0200*/ 	.word	0xffffffff


	//   ....[95]....
        /*0204*/ 	.word	0xffffffff


	//   ....[96]....
        /*0208*/ 	.word	0xffffffff


	//   ....[97]....
        /*020c*/ 	.word	0xffffffff


	//   ....[98]....
        /*0210*/ 	.word	0xffffffff


	//   ....[99]....
        /*0214*/ 	.word	0xffffffff


	//   ....[100]....
        /*0218*/ 	.word	0xffffffff


	//   ....[101]....
        /*021c*/ 	.word	0xffffffff


	//   ....[102]....
        /*0220*/ 	.word	0xffffffff


	//   ....[103]....
        /*0224*/ 	.word	0xffffffff


	//   ....[104]....
        /*0228*/ 	.word	0xffffffff


	//   ....[105]....
        /*022c*/ 	.word	0xffffffff


	//   ....[106]....
        /*0230*/ 	.word	0xffffffff


	//   ....[107]....
        /*0234*/ 	.word	0xffffffff


	//   ....[108]....
        /*0238*/ 	.word	0xffffffff


	//   ....[109]....
        /*023c*/ 	.word	0xffffffff


	//   ....[110]....
        /*0240*/ 	.word	0xffffffff


	//   ....[111]....
        /*0244*/ 	.word	0xffffffff


	//   ....[112]....
        /*0248*/ 	.word	0xffffffff


	//   ....[113]....
        /*024c*/ 	.word	0xffffffff


	//   ....[114]....
        /*0250*/ 	.word	0xffffffff


	//   ....[115]....
        /*0254*/ 	.word	0xffffffff


	//   ....[116]....
        /*0258*/ 	.word	0xffffffff


	//   ....[117]....
        /*025c*/ 	.word	0xffffffff


	//   ....[118]....
        /*0260*/ 	.word	0xffffffff


	//   ....[119]....
        /*0264*/ 	.word	0xffffffff


	//   ....[120]....
        /*0268*/ 	.word	0xffffffff


	//   ....[121]....
        /*026c*/ 	.word	0xffffffff


	//   ....[122]....
        /*0270*/ 	.word	0xffffffff


	//   ....[123]....
        /*0274*/ 	.word	0xffffffff


	//   ....[124]....
        /*0278*/ 	.word	0xffffffff


	//   ....[125]....
        /*027c*/ 	.word	0xffffffff


	//   ....[126]....
        /*0280*/ 	.word	0xffffffff


	//   ....[127]....
        /*0284*/ 	.word	0xffffffff


	//   ....[128]....
        /*0288*/ 	.word	0xffffffff


	//   ....[129]....
        /*028c*/ 	.word	0xffffffff


	//   ....[130]....
        /*0290*/ 	.word	0xffffffff


	//   ....[131]....
        /*0294*/ 	.word	0xffffffff


	//   ....[132]....
        /*0298*/ 	.word	0xffffffff


	//   ....[133]....
        /*029c*/ 	.word	0xffffffff


	//   ....[134]....
        /*02a0*/ 	.word	0xffffffff


	//   ....[135]....
        /*02a4*/ 	.word	0xffffffff


	//   ....[136]....
        /*02a8*/ 	.word	0xffffffff


	//   ....[137]....
        /*02ac*/ 	.word	0xffffffff


	//   ....[138]....
        /*02b0*/ 	.word	0xffffffff


	//   ....[139]....
        /*02b4*/ 	.word	0xffffffff


	//   ....[140]....
        /*02b8*/ 	.word	0xffffffff


	//   ....[141]....
        /*02bc*/ 	.word	0xffffffff


	//   ....[142]....
        /*02c0*/ 	.word	0xffffffff


	//   ....[143]....
        /*02c4*/ 	.word	0xffffffff


	//   ....[144]....
        /*02c8*/ 	.word	0xffffffff


	//   ....[145]....
        /*02cc*/ 	.word	0xffffffff


	//   ....[146]....
        /*02d0*/ 	.word	0xffffffff


	//   ....[147]....
        /*02d4*/ 	.word	0xffffffff


	//   ....[148]....
        /*02d8*/ 	.word	0xffffffff


	//   ....[149]....
        /*02dc*/ 	.word	0xffffffff


	//   ....[150]....
        /*02e0*/ 	.word	0xffffffff


	//   ....[151]....
        /*02e4*/ 	.word	0xffffffff


	//   ....[152]....
        /*02e8*/ 	.word	0xffffffff


	//   ....[153]....
        /*02ec*/ 	.word	0xffffffff


	//   ....[154]....
        /*02f0*/ 	.word	0xffffffff


	//   ....[155]....
        /*02f4*/ 	.word	0xffffffff


	//   ....[156]....
        /*02f8*/ 	.word	0xffffffff


	//   ....[157]....
        /*02fc*/ 	.word	0xffffffff


	//   ....[158]....
        /*0300*/ 	.word	0xffffffff


	//   ....[159]....
        /*0304*/ 	.word	0xffffffff


	//   ....[160]....
        /*0308*/ 	.word	0xffffffff


	//   ....[161]....
        /*030c*/ 	.word	0xffffffff


	//   ....[162]....
        /*0310*/ 	.word	0xffffffff


	//   ....[163]....
        /*0314*/ 	.word	0xffffffff


	//   ....[164]....
        /*0318*/ 	.word	0xffffffff


	//   ....[165]....
        /*031c*/ 	.word	0xffffffff


	//   ....[166]....
        /*0320*/ 	.word	0xffffffff


	//   ....[167]....
        /*0324*/ 	.word	0xffffffff


	//   ....[168]....
        /*0328*/ 	.word	0xffffffff


	//   ....[169]....
        /*032c*/ 	.word	0xffffffff


	//   ....[170]....
        /*0330*/ 	.word	0xffffffff


	//   ....[171]....
        /*0334*/ 	.word	0xffffffff


	//   ....[172]....
        /*0338*/ 	.word	0xffffffff


	//   ....[173]....
        /*033c*/ 	.word	0x0500000f


	//   ....[174]....
        /*0340*/ 	.word	0x0500000f


	//   ....[175]....
        /*0344*/ 	.word	0x0500000f


	//   ....[176]....
        /*0348*/ 	.word	0x0500000f


	//   ....[177]....
        /*034c*/ 	.word	0x0500000f


	//   ....[178]....
        /*0350*/ 	.word	0x0500000f


	//   ....[179]....
        /*0354*/ 	.word	0x0500000f


	//   ....[180]....
        /*0358*/ 	.word	0x0500000f


	//   ....[181]....
        /*035c*/ 	.word	0x0500000f


	//   ....[182]....
        /*0360*/ 	.word	0x0500000f


	//   ....[183]....
        /*0364*/ 	.word	0x0500000f


	//   ....[184]....
        /*0368*/ 	.word	0x0500000f


	//   ....[185]....
        /*036c*/ 	.word	0x0500000f


	//   ....[186]....
        /*0370*/ 	.word	0x0500000f


	//   ....[187]....
        /*0374*/ 	.word	0x0500000f


	//   ....[188]....
        /*0378*/ 	.word	0x0500000f


	//   ....[189]....
        /*037c*/ 	.word	0x0500000f


	//   ....[190]....
        /*0380*/ 	.word	0x0500000f


	//   ....[191]....
        /*0384*/ 	.word	0x0500000f


	//   ....[192]....
        /*0388*/ 	.word	0x0500000f


	//   ....[193]....
        /*038c*/ 	.word	0x0500000f


	//   ....[194]....
        /*0390*/ 	.word	0x0500000f


	//   ....[195]....
        /*0394*/ 	.word	0x0500000f


	//   ....[196]....
        /*0398*/ 	.word	0x0500000f


	//   ....[197]....
        /*039c*/ 	.word	0x0500000f


	//   ....[198]....
        /*03a0*/ 	.word	0x0500000f


	//   ....[199]....
        /*03a4*/ 	.word	0x0500000f


	//   ....[200]....
        /*03a8*/ 	.word	0x0500000f


	//   ....[201]....
        /*03ac*/ 	.word	0x0500000f


	//   ....[202]....
        /*03b0*/ 	.word	0x0500000f


	//   ....[203]....
        /*03b4*/ 	.word	0x0500000f


	//   ....[204]....
        /*03b8*/ 	.word	0x0500000f


	//   ....[205]....
        /*03bc*/ 	.word	0x0500000f


	//   ....[206]....
        /*03c0*/ 	.word	0x0500000f


	//   ....[207]....
        /*03c4*/ 	.word	0x0500000f


	//   ....[208]....
        /*03c8*/ 	.word	0x0500000f


	//   ....[209]....
        /*03cc*/ 	.word	0x0500000f


	//   ....[210]....
        /*03d0*/ 	.word	0x0500000f


	//   ....[211]....
        /*03d4*/ 	.word	0x0500000f


	//   ....[212]....
        /*03d8*/ 	.word	0x0500000f


	//   ....[213]....
        /*03dc*/ 	.word	0x0500000f


	//   ....[214]....
        /*03e0*/ 	.word	0x0500000f


	//   ....[215]....
        /*03e4*/ 	.word	0x0500000f


	//   ....[216]....
        /*03e8*/ 	.word	0x0500000f


	//   ....[217]....
        /*03ec*/ 	.word	0x0500000f


	//   ....[218]....
        /*03f0*/ 	.word	0x0500000f


	//   ....[219]....
        /*03f4*/ 	.word	0x0500000f


	//   ....[220]....
        /*03f8*/ 	.word	0x0500000f


	//   ....[221]....
        /*03fc*/ 	.word	0x0500000f


	//----- nvinfo : EIATTR_COOP_GROUP_INSTR_OFFSETS
	.align		4
.L_90:
        /*0400*/ 	.byte	0x04, 0x28
        /*0402*/ 	.short	(.L_92 - .L_91)


	//   ....[0]....
.L_91:
        /*0404*/ 	.word	0x00000080


	//   ....[1]....
        /*0408*/ 	.word	0x00000090


	//   ....[2]....
        /*040c*/ 	.word	0x000002d0


	//   ....[3]....
        /*0410*/ 	.word	0x00000430


	//   ....[4]....
        /*0414*/ 	.word	0x00000550


	//   ....[5]....
        /*0418*/ 	.word	0x000006b0


	//   ....[6]....
        /*041c*/ 	.word	0x000011f0


	//   ....[7]....
        /*0420*/ 	.word	0x00003ae0


	//   ....[8]....
        /*0424*/ 	.word	0x00003be0


	//   ....[9]....
        /*0428*/ 	.word	0x00004150


	//   ....[10]....
        /*042c*/ 	.word	0x00004210


	//   ....[11]....
        /*0430*/ 	.word	0x000077e0


	//   ....[12]....
        /*0434*/ 	.word	0x00007800


	//   ....[13]....
        /*0438*/ 	.word	0x00007820


	//   ....[14]....
        /*043c*/ 	.word	0x00007850


	//   ....[15]....
        /*0440*/ 	.word	0x00009580


	//   ....[16]....
        /*0444*/ 	.word	0x00009590


	//   ....[17]....
        /*0448*/ 	.word	0x000095c0


	//   ....[18]....
        /*044c*/ 	.word	0x000095d0


	//   ....[19]....
        /*0450*/ 	.word	0x0000a870


	//   ....[20]....
        /*0454*/ 	.word	0x0000a880


	//   ....[21]....
        /*0458*/ 	.word	0x0000a890


	//   ....[22]....
        /*045c*/ 	.word	0x0000a8a0


	//   ....[23]....
        /*0460*/ 	.word	0x0000a8b0


	//   ....[24]....
        /*0464*/ 	.word	0x0000a8c0


	//   ....[25]....
        /*0468*/ 	.word	0x0000a8d0


	//   ....[26]....
        /*046c*/ 	.word	0x0000a8e0


	//   ....[27]....
        /*0470*/ 	.word	0x0000a8f0


	//   ....[28]....
        /*0474*/ 	.word	0x0000a900


	//   ....[29]....
        /*0478*/ 	.word	0x0000a910


	//   ....[30]....
        /*047c*/ 	.word	0x0000a920


	//   ....[31]....
        /*0480*/ 	.word	0x0000a930


	//   ....[32]....
        /*0484*/ 	.word	0x0000a940


	//   ....[33]....
        /*0488*/ 	.word	0x0000a950


	//   ....[34]....
        /*048c*/ 	.word	0x0000a980


	//   ....[35]....
        /*0490*/ 	.word	0x0000a990


	//   ....[36]....
        /*0494*/ 	.word	0x0000a9a0


	//   ....[37]....
        /*0498*/ 	.word	0x0000a9b0


	//   ....[38]....
        /*049c*/ 	.word	0x0000a9c0


	//   ....[39]....
        /*04a0*/ 	.word	0x0000a9d0


	//   ....[40]....
        /*04a4*/ 	.word	0x0000a9f0


	//   ....[41]....
        /*04a8*/ 	.word	0x0000aa20


	//   ....[42]....
        /*04ac*/ 	.word	0x0000aa40


	//   ....[43]....
        /*04b0*/ 	.word	0x0000aa50


	//   ....[44]....
        /*04b4*/ 	.word	0x0000aa60


	//   ....[45]....
        /*04b8*/ 	.word	0x0000aa70


	//   ....[46]....
        /*04bc*/ 	.word	0x0000aa90


	//   ....[47]....
        /*04c0*/ 	.word	0x0000aaa0


	//   ....[48]....
        /*04c4*/ 	.word	0x0000aab0


	//   ....[49]....
        /*04c8*/ 	.word	0x0000aac0


	//   ....[50]....
        /*04cc*/ 	.word	0x0000aae0


	//   ....[51]....
        /*04d0*/ 	.word	0x0000aaf0


	//   ....[52]....
        /*04d4*/ 	.word	0x0000ab00


	//   ....[53]....
        /*04d8*/ 	.word	0x0000ab10


	//   ....[54]....
        /*04dc*/ 	.word	0x0000ab20


	//   ....[55]....
        /*04e0*/ 	.word	0x0000ab30


	//   ....[56]....
        /*04e4*/ 	.word	0x0000ab50


	//   ....[57]....
        /*04e8*/ 	.word	0x0000ab60


	//   ....[58]....
        /*04ec*/ 	.word	0x0000ab70


	//   ....[59]....
        /*04f0*/ 	.word	0x0000ab80


	//   ....[60]....
        /*04f4*/ 	.word	0x0000ab90


	//   ....[61]....
        /*04f8*/ 	.word	0x0000aba0


	//   ....[62]....
        /*04fc*/ 	.word	0x0000abb0


	//   ....[63]....
        /*0500*/ 	.word	0x0000abc0


	//   ....[64]....
        /*0504*/ 	.word	0x0000abd0


	//   ....[65]....
        /*0508*/ 	.word	0x0000abe0


	//   ....[66]....
        /*050c*/ 	.word	0x0000abf0


	//   ....[67]....
        /*0510*/ 	.word	0x0000ac00


	//   ....[68]....
        /*0514*/ 	.word	0x0000ac10


	//   ....[69]....
        /*0518*/ 	.word	0x0000ac20


	//   ....[70]....
        /*051c*/ 	.word	0x0000ac30


	//   ....[71]....
        /*0520*/ 	.word	0x0000ac40


	//   ....[72]....
        /*0524*/ 	.word	0x0000ac50


	//   ....[73]....
        /*0528*/ 	.word	0x0000ac60


	//   ....[74]....
        /*052c*/ 	.word	0x0000ac70


	//   ....[75]....
        /*0530*/ 	.word	0x0000ac80


	//   ....[76]....
        /*0534*/ 	.word	0x0000ac90


	//   ....[77]....
        /*0538*/ 	.word	0x0000aca0


	//   ....[78]....
        /*053c*/ 	.word	0x0000acb0


	//   ....[79]....
        /*0540*/ 	.word	0x0000acc0


	//   ....[80]....
        /*0544*/ 	.word	0x0000acd0


	//   ....[81]....
        /*0548*/ 	.word	0x0000ace0


	//   ....[82]....
        /*054c*/ 	.word	0x0000ad00


	//   ....[83]....
        /*0550*/ 	.word	0x0000ad30


	//   ....[84]....
        /*0554*/ 	.word	0x0000ad60


	//   ....[85]....
        /*0558*/ 	.word	0x0000ad90


	//   ....[86]....
        /*055c*/ 	.word	0x0000adc0


	//   ....[87]....
        /*0560*/ 	.word	0x0000adf0


	//   ....[88]....
        /*0564*/ 	.word	0x0000ae20


	//   ....[89]....
        /*0568*/ 	.word	0x0000ae50


	//   ....[90]....
        /*056c*/ 	.word	0x0000ae80


	//   ....[91]....
        /*0570*/ 	.word	0x0000aeb0


	//   ....[92]....
        /*0574*/ 	.word	0x0000aef0


	//   ....[93]....
        /*0578*/ 	.word	0x0000af20


	//   ....[94]....
        /*057c*/ 	.word	0x0000af40


	//   ....[95]....
        /*0580*/ 	.word	0x0000af60


	//   ....[96]....
        /*0584*/ 	.word	0x0000af80


	//   ....[97]....
        /*0588*/ 	.word	0x0000afb0


	//   ....[98]....
        /*058c*/ 	.word	0x0000afe0


	//   ....[99]....
        /*0590*/ 	.word	0x0000b020


	//   ....[100]....
        /*0594*/ 	.word	0x0000b060


	//   ....[101]....
        /*0598*/ 	.word	0x0000b0a0


	//   ....[102]....
        /*059c*/ 	.word	0x0000b0d0


	//   ....[103]....
        /*05a0*/ 	.word	0x0000b110


	//   ....[104]....
        /*05a4*/ 	.word	0x0000b140


	//   ....[105]....
        /*05a8*/ 	.word	0x0000b170


	//   ....[106]....
        /*05ac*/ 	.word	0x0000b190


	//   ....[107]....
        /*05b0*/ 	.word	0x0000b1c0


	//   ....[108]....
        /*05b4*/ 	.word	0x0000b1e0


	//   ....[109]....
        /*05b8*/ 	.word	0x0000b200


	//   ....[110]....
        /*05bc*/ 	.word	0x0000b210


	//   ....[111]....
        /*05c0*/ 	.word	0x0000b220


	//   ....[112]....
        /*05c4*/ 	.word	0x0000b230


	//   ....[113]....
        /*05c8*/ 	.word	0x0000b260


	//   ....[114]....
        /*05cc*/ 	.word	0x0000b280


	//   ....[115]....
        /*05d0*/ 	.word	0x0000b670


	//   ....[116]....
        /*05d4*/ 	.word	0x0000b6d0


	//   ....[117]....
        /*05d8*/ 	.word	0x0000b710


	//   ....[118]....
        /*05dc*/ 	.word	0x0000b750


	//   ....[119]....
        /*05e0*/ 	.word	0x0000b790


	//   ....[120]....
        /*05e4*/ 	.word	0x0000b7c0


	//   ....[121]....
        /*05e8*/ 	.word	0x0000c150


	//   ....[122]....
        /*05ec*/ 	.word	0x0000c180


	//   ....[123]....
        /*05f0*/ 	.word	0x0000cfd0


	//   ....[124]....
        /*05f4*/ 	.word	0x0000e560


	//   ....[125]....
        /*05f8*/ 	.word	0x0000e5a0


	//   ....[126]....
        /*05fc*/ 	.word	0x0000e5d0


	//   ....[127]....
        /*0600*/ 	.word	0x0000e5f0


	//   ....[128]....
        /*0604*/ 	.word	0x0000e6c0


	//   ....[129]....
        /*0608*/ 	.word	0x0000e6d0


	//   ....[130]....
        /*060c*/ 	.word	0x0000e760


	//   ....[131]....
        /*0610*/ 	.word	0x0000e770


	//   ....[132]....
        /*0614*/ 	.word	0x0000e780


	//   ....[133]....
        /*0618*/ 	.word	0x0000e810


	//   ....[134]....
        /*061c*/ 	.word	0x0000ec50


	//   ....[135]....
        /*0620*/ 	.word	0x0000ec80


	//   ....[136]....
        /*0624*/ 	.word	0x0000eca0


	//   ....[137]....
        /*0628*/ 	.word	0x0000ed00


	//   ....[138]....
        /*062c*/ 	.word	0x0000ed60


	//   ....[139]....
        /*0630*/ 	.word	0x0000ed90


	//   ....[140]....
        /*0634*/ 	.word	0x0000edb0


	//   ....[141]....
        /*0638*/ 	.word	0x0000ee20


	//   ....[142]....
        /*063c*/ 	.word	0x0000ee50


	//   ....[143]....
        /*0640*/ 	.word	0x0000eec0


	//   ....[144]....
        /*0644*/ 	.word	0x0000f4f0


	//   ....[145]....
        /*0648*/ 	.word	0x0000f520


	//   ....[146]....
        /*064c*/ 	.word	0x0000f550


	//   ....[147]....
        /*0650*/ 	.word	0x0000f5c0


	//   ....[148]....
        /*0654*/ 	.word	0x0000f610


	//   ....[149]....
        /*0658*/ 	.word	0x0000f640


	//   ....[150]....
        /*065c*/ 	.word	0x0000f670


	//   ....[151]....
        /*0660*/ 	.word	0x0000f6f0


	//   ....[152]....
        /*0664*/ 	.word	0x0000ff80


	//   ....[153]....
        /*0668*/ 	.word	0x0000ffa0


	//   ....[154]....
        /*066c*/ 	.word	0x0000ffb0


	//   ....[155]....
        /*0670*/ 	.word	0x0000ffc0


	//   ....[156]....
        /*0674*/ 	.word	0x0000ffd0


	//   ....[157]....
        /*0678*/ 	.word	0x00010030


	//   ....[158]....
        /*067c*/ 	.word	0x00010040


	//   ....[159]....
        /*0680*/ 	.word	0x00010050


	//   ....[160]....
        /*0684*/ 	.word	0x000100b0


	//   ....[161]....
        /*0688*/ 	.word	0x000100d0


	//   ....[162]....
        /*068c*/ 	.word	0x00010530


	//   ....[163]....
        /*0690*/ 	.word	0x00010550


	//   ....[164]....
        /*0694*/ 	.word	0x00010570


	//   ....[165]....
        /*0698*/ 	.word	0x00010590


	//   ....[166]....
        /*069c*/ 	.word	0x000105b0


	//   ....[167]....
        /*06a0*/ 	.word	0x00010600


	//   ....[168]....
        /*06a4*/ 	.word	0x00010620


	//   ....[169]....
        /*06a8*/ 	.word	0x00010630


	//   ....[170]....
        /*06ac*/ 	.word	0x00010680


	//   ....[171]....
        /*06b0*/ 	.word	0x000106e0


	//   ....[172]....
        /*06b4*/ 	.word	0x00011a90


	//   ....[173]....
        /*06b8*/ 	.word	0x00011f90


	//   ....[174]....
        /*06bc*/ 	.word	0x00012080


	//   ....[175]....
        /*06c0*/ 	.word	0x00012160


	//   ....[176]....
        /*06c4*/ 	.word	0x000121f0


	//   ....[177]....
        /*06c8*/ 	.word	0x000122f0


	//   ....[178]....
        /*06cc*/ 	.word	0x00012350


	//   ....[179]....
        /*06d0*/ 	.word	0x00012450


	//   ....[180]....
        /*06d4*/ 	.word	0x000124b0


	//   ....[181]....
        /*06d8*/ 	.word	0x00012580


	//   ....[182]....
        /*06dc*/ 	.word	0x00012640


	//   ....[183]....
        /*06e0*/ 	.word	0x00012710


	//   ....[184]....
        /*06e4*/ 	.word	0x00012890


	//   ....[185]....
        /*06e8*/ 	.word	0x00012930


	//   ....[186]....
        /*06ec*/ 	.word	0x00012a50


	//   ....[187]....
        /*06f0*/ 	.word	0x00012aa0


	//   ....[188]....
        /*06f4*/ 	.word	0x00012b80


	//   ....[189]....
        /*06f8*/ 	.word	0x00012c30


	//   ....[190]....
        /*06fc*/ 	.word	0x00012ca0


	//   ....[191]....
        /*0700*/ 	.word	0x00012d70


	//   ....[192]....
        /*0704*/ 	.word	0x00012de0


	//   ....[193]....
        /*0708*/ 	.word	0x00012eb0


	//   ....[194]....
        /*070c*/ 	.word	0x00012f50


	//   ....[195]....
        /*0710*/ 	.word	0x00012fa0


	//   ....[196]....
        /*0714*/ 	.word	0x00013060


	//   ....[197]....
        /*0718*/ 	.word	0x00013110


	//   ....[198]....
        /*071c*/ 	.word	0x00013170


	//   ....[199]....
        /*0720*/ 	.word	0x00013270


	//   ....[200]....
        /*0724*/ 	.word	0x000132f0


	//   ....[201]....
        /*0728*/ 	.word	0x000133b0


	//   ....[202]....
        /*072c*/ 	.word	0x000134f0


	//   ....[203]....
        /*0730*/ 	.word	0x00013590


	//   ....[204]....
        /*0734*/ 	.word	0x000135f0


	//   ....[205]....
        /*0738*/ 	.word	0x000136c0


	//   ....[206]....
        /*073c*/ 	.word	0x00013720


	//   ....[207]....
        /*0740*/ 	.word	0x000137f0


	//   ....[208]....
        /*0744*/ 	.word	0x00013850


	//   ....[209]....
        /*0748*/ 	.word	0x00013920


	//   ....[210]....
        /*074c*/ 	.word	0x00013980


	//   ....[211]....
        /*0750*/ 	.word	0x00013a50


	//   ....[212]....
        /*0754*/ 	.word	0x00013b30


	//   ....[213]....
        /*0758*/ 	.word	0x00013bd0


	//   ....[214]....
        /*075c*/ 	.word	0x00013c40


	//   ....[215]....
        /*0760*/ 	.word	0x00013d00


	//   ....[216]....
        /*0764*/ 	.word	0x00013d60


	//   ....[217]....
        /*0768*/ 	.word	0x00013e20


	//   ....[218]....
        /*076c*/ 	.word	0x00013e80


	//   ....[219]....
        /*0770*/ 	.word	0x00013f40


	//   ....[220]....
        /*0774*/ 	.word	0x00013fa0


	//   ....[221]....
        /*0778*/ 	.word	0x00014060


	//----- nvinfo : EIATTR_REG_RECONFIG
	.align		4
.L_92:
        /*077c*/ 	.byte	0x01, 0x54
	.zero		2


	//----- nvinfo : EIATTR_SYSCALL_OFFSETS
	.align		4
        /*0780*/ 	.byte	0x04, 0x46
        /*0782*/ 	.short	(.L_94 - .L_93)


	//   ....[0]....
.L_93:
        /*0784*/ 	.word	0x000013b0


	//   ....[1]....
        /*0788*/ 	.word	0x0000d720


	//   ....[2]....
        /*078c*/ 	.word	0x0000d860


	//   ....[3]....
        /*0790*/ 	.word	0x0000d9a0


	//   ....[4]....
        /*0794*/ 	.word	0x0000dac0


	//   ....[5]....
        /*0798*/ 	.word	0x0000f270


	//----- nvinfo : EIATTR_MBARRIER_INSTR_OFFSETS
	.align		4
.L_94:
        /*079c*/ 	.byte	0x04, 0x39
        /*079e*/ 	.short	(.L_96 - .L_95)


	//   ....[0]....
.L_95:
        /*07a0*/ 	.word	0x00000180
        /*07a4*/ 	.word	0x000000ff
        /*07a8*/ 	.word	0x00033400
        /*07ac*/ 	.short	0x0100
        /*07ae*/ 	.byte	0x08
	.zero		1


	//   ....[1]....
        /*07b0*/ 	.word	0x00000190
        /*07b4*/ 	.word	0x000000ff
        /*07b8*/ 	.word	0x00033420
        /*07bc*/ 	.short	0x0100
        /*07be*/ 	.byte	0x08
	.zero		1


	//   ....[2]....
        /*07c0*/ 	.word	0x00000280
        /*07c4*/ 	.word	0x000000ff
        /*07c8*/ 	.word	0x00033430
        /*07cc*/ 	.short	0x0100
        /*07ce*/ 	.byte	0x08
	.zero		1


	//   ....[3]....
        /*07d0*/ 	.word	0x00000290
        /*07d4*/ 	.word	0x000000ff
        /*07d8*/ 	.word	0x00033440
        /*07dc*/ 	.short	0x0100
        /*07de*/ 	.byte	0x08
	.zero		1


	//   ....[4]....
        /*07e0*/ 	.word	0x000002a0
        /*07e4*/ 	.word	0x000000ff
        /*07e8*/ 	.word	0x00033438
        /*07ec*/ 	.short	0x0100
        /*07ee*/ 	.byte	0x08
	.zero		1


	//   ....[5]....
        /*07f0*/ 	.word	0x000002b0
        /*07f4*/ 	.word	0x000000ff
        /*07f8*/ 	.word	0x00033448
        /*07fc*/ 	.short	0x0100
        /*07fe*/ 	.byte	0x08
	.zero		1


	//   ....[6]....
        /*0800*/ 	.word	0x000003e0
        /*0804*/ 	.word	0x000000ff
        /*0808*/ 	.word	0x00033450
        /*080c*/ 	.short	0x0100
        /*080e*/ 	.byte	0x08
	.zero		1


	//   ....[7]....
        /*0810*/ 	.word	0x000003f0
        /*0814*/ 	.word	0x000000ff
        /*0818*/ 	.word	0x00033460
        /*081c*/ 	.short	0x0100
        /*081e*/ 	.byte	0x08
	.zero		1


	//   ....[8]....
        /*0820*/ 	.word	0x00000400
        /*0824*/ 	.word	0x000000ff
        /*0828*/ 	.word	0x00033458
        /*082c*/ 	.short	0x0100
        /*082e*/ 	.byte	0x08
	.zero		1


	//   ....[9]....
        /*0830*/ 	.word	0x00000410
        /*0834*/ 	.word	0x000000ff
        /*0838*/ 	.word	0x00033468
        /*083c*/ 	.short	0x0100
        /*083e*/ 	.byte	0x08
	.zero		1


	//   ....[10]....
        /*0840*/ 	.word	0x00000500
        /*0844*/ 	.word	0x000000ff
        /*0848*/ 	.word	0x00033470
        /*084c*/ 	.short	0x0100
        /*084e*/ 	.byte	0x06
	.zero		1


	//   ....[11]....
        /*0850*/ 	.word	0x00000510
        /*0854*/ 	.word	0x000000ff
        /*0858*/ 	.word	0x00033480
        /*085c*/ 	.short	0x0100
        /*085e*/ 	.byte	0x06
	.zero		1


	//   ....[12]....
        /*0860*/ 	.word	0x00000520
        /*0864*/ 	.word	0x000000ff
        /*0868*/ 	.word	0x00033478
        /*086c*/ 	.short	0x0100
        /*086e*/ 	.byte	0x06
	.zero		1


	//   ....[13]....
        /*0870*/ 	.word	0x00000530
        /*0874*/ 	.word	0x000000ff
        /*0878*/ 	.word	0x00033488
        /*087c*/ 	.short	0x0100
        /*087e*/ 	.byte	0x06
	.zero		1


	//   ....[14]....
        /*0880*/ 	.word	0x00000660
        /*0884*/ 	.word	0x000000ff
        /*0888*/ 	.word	0x00033490
        /*088c*/ 	.short	0x0100
        /*088e*/ 	.byte	0x08
	.zero		1


	//   ....[15]....
        /*0890*/ 	.word	0x00000670
        /*0894*/ 	.word	0x000000ff
        /*0898*/ 	.word	0x000334a0
        /*089c*/ 	.short	0x0100
        /*089e*/ 	.byte	0x08
	.zero		1


	//   ....[16]....
        /*08a0*/ 	.word	0x00000680
        /*08a4*/ 	.word	0x000000ff
        /*08a8*/ 	.word	0x00033498
        /*08ac*/ 	.short	0x0100
        /*08ae*/ 	.byte	0x08
	.zero		1


	//   ....[17]....
        /*08b0*/ 	.word	0x00000690
        /*08b4*/ 	.word	0x000000ff
        /*08b8*/ 	.word	0x000334a8
        /*08bc*/ 	.short	0x0100
        /*08be*/ 	.byte	0x08
	.zero		1


	//   ....[18]....
        /*08c0*/ 	.word	0x000007d0
        /*08c4*/ 	.word	0x000000ff
        /*08c8*/ 	.word	0x000334b0
        /*08cc*/ 	.short	0x0100
        /*08ce*/ 	.byte	0x08
	.zero		1


	//   ....[19]....
        /*08d0*/ 	.word	0x000007e0
        /*08d4*/ 	.word	0x000000ff
        /*08d8*/ 	.word	0x000334c0
        /*08dc*/ 	.short	0x0100
        /*08de*/ 	.byte	0x08
	.zero		1


	//   ....[20]....
        /*08e0*/ 	.word	0x000007f0
        /*08e4*/ 	.word	0x000000ff
        /*08e8*/ 	.word	0x000334b8
        /*08ec*/ 	.short	0x0100
        /*08ee*/ 	.byte	0x08
	.zero		1


	//   ....[21]....
        /*08f0*/ 	.word	0x00000800
        /*08f4*/ 	.word	0x000000ff
        /*08f8*/ 	.word	0x000334c8
        /*08fc*/ 	.short	0x0100
        /*08fe*/ 	.byte	0x08
	.zero		1


	//   ....[22]....
        /*0900*/ 	.word	0x00001680
        /*0904*/ 	.word	0x000000ff
        /*0908*/ 	.word	0x00033400
        /*090c*/ 	.short	0x010a
        /*090e*/ 	.byte	0x24
	.zero		1


	//   ....[23]....
        /*0910*/ 	.word	0x00001710
        /*0914*/ 	.word	0x000000ff
        /*0918*/ 	.word	0x00033430
        /*091c*/ 	.short	0x010a
        /*091e*/ 	.byte	0x24
	.zero		1


	//   ....[24]....
        /*0920*/ 	.word	0x00001770
        /*0924*/ 	.word	0x000000ff
        /*0928*/ 	.word	0x00033430
        /*092c*/ 	.short	0x010a
        /*092e*/ 	.byte	0x24
	.zero		1


	//   ....[25]....
        /*0930*/ 	.word	0x00002f10
        /*0934*/ 	.word	0x000000ff
        /*0938*/ 	.word	0x00000000
        /*093c*/ 	.short	0x0101
        /*093e*/ 	.byte	0x04
	.zero		1


	//   ....[26]....
        /*0940*/ 	.word	0x00005910
        /*0944*/ 	.word	0x000000ff
        /*0948*/ 	.word	0x00033430
        /*094c*/ 	.short	0x010a
        /*094e*/ 	.byte	0x04
	.zero		1


	//   ....[27]....
        /*0950*/ 	.word	0x00005950
        /*0954*/ 	.word	0x000000ff
        /*0958*/ 	.word	0x00033430
        /*095c*/ 	.short	0x010a
        /*095e*/ 	.byte	0x04
	.zero		1


	//   ....[28]....
        /*0960*/ 	.word	0x00006620
        /*0964*/ 	.word	0x000000ff
        /*0968*/ 	.word	0x00033450
        /*096c*/ 	.short	0x010a
        /*096e*/ 	.byte	0x04
	.zero		1


	//   ....[29]....
        /*0970*/ 	.word	0x00006660
        /*0974*/ 	.word	0x000000ff
        /*0978*/ 	.word	0x00033450
        /*097c*/ 	.short	0x010a
        /*097e*/ 	.byte	0x04
	.zero		1


	//   ....[30]....
        /*0980*/ 	.word	0x00006fb0
        /*0984*/ 	.word	0x000000ff
        /*0988*/ 	.word	0x00000000
        /*098c*/ 	.short	0x0101
        /*098e*/ 	.byte	0x04
	.zero		1


	//   ....[31]....
        /*0990*/ 	.word	0x00008970
        /*0994*/ 	.word	0x000000ff
        /*0998*/ 	.word	0x00000000
        /*099c*/ 	.short	0x0101
        /*099e*/ 	.byte	0x04
	.zero		1


	//   ....[32]....
        /*09a0*/ 	.word	0x000091e0
        /*09a4*/ 	.word	0x000000ff
        /*09a8*/ 	.word	0x00033450
        /*09ac*/ 	.short	0x010a
        /*09ae*/ 	.byte	0x09
	.zero		1


	//   ....[33]....
        /*09b0*/ 	.word	0x00009220
        /*09b4*/ 	.word	0x000000ff
        /*09b8*/ 	.word	0x00033450
        /*09bc*/ 	.short	0x010a
        /*09be*/ 	.byte	0x09
	.zero		1


	//   ....[34]....
        /*09c0*/ 	.word	0x000098b0
        /*09c4*/ 	.word	0x000000ff
        /*09c8*/ 	.word	0x00000000
        /*09cc*/ 	.short	0x0101
        /*09ce*/ 	.byte	0x04
	.zero		1


	//   ....[35]....
        /*09d0*/ 	.word	0x0000b7e0
        /*09d4*/ 	.word	0x000000ff
        /*09d8*/ 	.word	0x00000000
        /*09dc*/ 	.short	0x0101
        /*09de*/ 	.byte	0x04
	.zero		1


	//   ....[36]....
        /*09e0*/ 	.word	0x0000e260
        /*09e4*/ 	.word	0x000000ff
        /*09e8*/ 	.word	0x00033480
        /*09ec*/ 	.short	0x010a
        /*09ee*/ 	.byte	0x2a
	.zero		1


	//   ....[37]....
        /*09f0*/ 	.word	0x0000e960
        /*09f4*/ 	.word	0x000000ff
        /*09f8*/ 	.word	0x00033470
        /*09fc*/ 	.short	0x0107
        /*09fe*/ 	.byte	0x2a
	.zero		1


	//   ....[38]....
        /*0a00*/ 	.word	0x0000e9f0
        /*0a04*/ 	.word	0x000000ff
        /*0a08*/ 	.word	0x00033470
        /*0a0c*/ 	.short	0x0101
        /*0a0e*/ 	.byte	0x2a
	.zero		1


	//   ....[39]....
        /*0a10*/ 	.word	0x0000ea20
        /*0a14*/ 	.word	0x000000ff
        /*0a18*/ 	.word	0x00033440
        /*0a1c*/ 	.short	0x010a
        /*0a1e*/ 	.byte	0x2a
	.zero		1


	//   ....[40]....
        /*0a20*/ 	.word	0x0000f010
        /*0a24*/ 	.word	0x000000ff
        /*0a28*/ 	.word	0x00033430
        /*0a2c*/ 	.short	0x0107
        /*0a2e*/ 	.byte	0x2a
	.zero		1


	//   ....[41]....
        /*0a30*/ 	.word	0x0000f0a0
        /*0a34*/ 	.word	0x000000ff
        /*0a38*/ 	.word	0x00033430
        /*0a3c*/ 	.short	0x0101
        /*0a3e*/ 	.byte	0x2a
	.zero		1


	//   ....[42]....
        /*0a40*/ 	.word	0x0000f800
        /*0a44*/ 	.word	0x000000ff
        /*0a48*/ 	.word	0x00033400
        /*0a4c*/ 	.short	0x0107
        /*0a4e*/ 	.byte	0x2a
	.zero		1


	//   ....[43]....
        /*0a50*/ 	.word	0x0000f860
        /*0a54*/ 	.word	0x000000ff
        /*0a58*/ 	.word	0x00033400
        /*0a5c*/ 	.short	0x0101
        /*0a5e*/ 	.byte	0x2a
	.zero		1


	//   ....[44]....
        /*0a60*/ 	.word	0x0000f870
        /*0a64*/ 	.word	0x000000ff
        /*0a68*/ 	.word	0x00033420
        /*0a6c*/ 	.short	0x010a
        /*0a6e*/ 	.byte	0x2a
	.zero		1


	//   ....[45]....
        /*0a70*/ 	.word	0x0000fc90
        /*0a74*/ 	.word	0x00000005
        /*0a78*/ 	.word	0x00033480
        /*0a7c*/ 	.short	0x010a
        /*0a7e*/ 	.byte	0x3f
	.zero		1


	//   ....[46]....
        /*0a80*/ 	.word	0x00010200
        /*0a84*/ 	.word	0x00000005
        /*0a88*/ 	.word	0x00033470
        /*0a8c*/ 	.short	0x0107
        /*0a8e*/ 	.byte	0x3f
	.zero		1


	//   ....[47]....
        /*0a90*/ 	.word	0x00010290
        /*0a94*/ 	.word	0x00000005
        /*0a98*/ 	.word	0x00033470
        /*0a9c*/ 	.short	0x0101
        /*0a9e*/ 	.byte	0x3f
	.zero		1


	//   ....[48]....
        /*0aa0*/ 	.word	0x000102c0
        /*0aa4*/ 	.word	0x00000005
        /*0aa8*/ 	.word	0x00033440
        /*0aac*/ 	.short	0x010a
        /*0aae*/ 	.byte	0x3f
	.zero		1


	//   ....[49]....
        /*0ab0*/ 	.word	0x000107c0
        /*0ab4*/ 	.word	0x00000005
        /*0ab8*/ 	.word	0x00033430
        /*0abc*/ 	.short	0x0107
        /*0abe*/ 	.byte	0x3f
	.zero		1


	//   ....[50]....
        /*0ac0*/ 	.word	0x00010860
        /*0ac4*/ 	.word	0x00000005
        /*0ac8*/ 	.word	0x00033430
        /*0acc*/ 	.short	0x0101
        /*0ace*/ 	.byte	0x3f
	.zero		1


	//   ....[51]....
        /*0ad0*/ 	.word	0x000108e0
        /*0ad4*/ 	.word	0x00000005
        /*0ad8*/ 	.word	0x00033470
        /*0adc*/ 	.short	0x010a
        /*0ade*/ 	.byte	0x3f
	.zero		1


	//   ....[52]....
        /*0ae0*/ 	.word	0x00010980
        /*0ae4*/ 	.word	0x00000005
        /*0ae8*/ 	.word	0x00033460
        /*0aec*/ 	.short	0x010a
        /*0aee*/ 	.byte	0x3f
	.zero		1


	//   ....[53]....
        /*0af0*/ 	.word	0x00011040
        /*0af4*/ 	.word	0x00000005
        /*0af8*/ 	.word	0x00033450
        /*0afc*/ 	.short	0x0101
        /*0afe*/ 	.byte	0x3f
	.zero		1


	//   ....[54]....
        /*0b00*/ 	.word	0x000110e0
        /*0b04*/ 	.word	0x00000005
        /*0b08*/ 	.word	0x00000000
        /*0b0c*/ 	.short	0x0101
        /*0b0e*/ 	.byte	0x3f
	.zero		1


	//   ....[55]....
        /*0b10*/ 	.word	0x000111b0
        /*0b14*/ 	.word	0x00000000
        /*0b18*/ 	.word	0x00033470
        /*0b1c*/ 	.short	0x010a
        /*0b1e*/ 	.byte	0x3f
	.zero		1


	//   ....[56]....
        /*0b20*/ 	.word	0x00011260
        /*0b24*/ 	.word	0x00000000
        /*0b28*/ 	.word	0x00033460
        /*0b2c*/ 	.short	0x010a
        /*0b2e*/ 	.byte	0x3f
	.zero		1


	//   ....[57]....
        /*0b30*/ 	.word	0x00011920
        /*0b34*/ 	.word	0x00000000
        /*0b38*/ 	.word	0x00033450
        /*0b3c*/ 	.short	0x0101
        /*0b3e*/ 	.byte	0x3f
	.zero		1


	//   ....[58]....
        /*0b40*/ 	.word	0x000119a0
        /*0b44*/ 	.word	0x00000000
        /*0b48*/ 	.word	0x00000000
        /*0b4c*/ 	.short	0x0101
        /*0b4e*/ 	.byte	0x3f
	.zero		1


	//   ....[59]....
        /*0b50*/ 	.word	0x00011a40
        /*0b54*/ 	.word	0x00000005
        /*0b58*/ 	.word	0x00033420
        /*0b5c*/ 	.short	0x010a
        /*0b5e*/ 	.byte	0x3f
	.zero		1


	//   ....[60]....
        /*0b60*/ 	.word	0x00011b60
        /*0b64*/ 	.word	0x00000004
        /*0b68*/ 	.word	0x00033440
        /*0b6c*/ 	.short	0x010a
        /*0b6e*/ 	.byte	0x3f
	.zero		1


	//   ....[61]....
        /*0b70*/ 	.word	0x00011c00
        /*0b74*/ 	.word	0x00000005
        /*0b78*/ 	.word	0x00033440
        /*0b7c*/ 	.short	0x010a
        /*0b7e*/ 	.byte	0x3f
	.zero		1


	//   ....[62]....
        /*0b80*/ 	.word	0x00011c40
        /*0b84*/ 	.word	0x00000004
        /*0b88*/ 	.word	0x00033460
        /*0b8c*/ 	.short	0x010a
        /*0b8e*/ 	.byte	0x3f
	.zero		1


	//   ....[63]....
        /*0b90*/ 	.word	0x00011c80
        /*0b94*/ 	.word	0x00000005
        /*0b98*/ 	.word	0x00033460
        /*0b9c*/ 	.short	0x010a
        /*0b9e*/ 	.byte	0x3f
	.zero		1


	//   ....[64]....
        /*0ba0*/ 	.word	0x00011cc0
        /*0ba4*/ 	.word	0x00000004
        /*0ba8*/ 	.word	0x00033480
        /*0bac*/ 	.short	0x010a
        /*0bae*/ 	.byte	0x3f
	.zero		1


	//   ....[65]....
        /*0bb0*/ 	.word	0x00011d00
        /*0bb4*/ 	.word	0x00000005
        /*0bb8*/ 	.word	0x00033480
        /*0bbc*/ 	.short	0x010a
        /*0bbe*/ 	.byte	0x3f
	.zero		1


	//   ....[66]....
        /*0bc0*/ 	.word	0x00011d70
        /*0bc4*/ 	.word	0x00000003
        /*0bc8*/ 	.word	0x00033400
        /*0bcc*/ 	.short	0x010a
        /*0bce*/ 	.byte	0x3f
	.zero		1


	//   ....[67]....
        /*0bd0*/ 	.word	0x00011dd0
        /*0bd4*/ 	.word	0x00000003
        /*0bd8*/ 	.word	0x00033430
        /*0bdc*/ 	.short	0x010a
        /*0bde*/ 	.byte	0x3f
	.zero		1


	//   ....[68]....
        /*0be0*/ 	.word	0x00011e30
        /*0be4*/ 	.word	0x00000009
        /*0be8*/ 	.word	0x00033430
        /*0bec*/ 	.short	0x010a
        /*0bee*/ 	.byte	0x3f
	.zero		1


	//   ....[69]....
        /*0bf0*/ 	.word	0x00011e90
        /*0bf4*/ 	.word	0x0000000a
        /*0bf8*/ 	.word	0x00033450
        /*0bfc*/ 	.short	0x010a
        /*0bfe*/ 	.byte	0x3f
	.zero		1


	//   ....[70]....
        /*0c00*/ 	.word	0x00011ef0
        /*0c04*/ 	.word	0x00000003
        /*0c08*/ 	.word	0x00033450
        /*0c0c*/ 	.short	0x010a
        /*0c0e*/ 	.byte	0x3f
	.zero		1


	//   ....[71]....
        /*0c10*/ 	.word	0x00011fd0
        /*0c14*/ 	.word	0x00000003
        /*0c18*/ 	.word	0x00033480
        /*0c1c*/ 	.short	0x010a
        /*0c1e*/ 	.byte	0x3f
	.zero		1


	//   ....[72]....
        /*0c20*/ 	.word	0x000127e0
        /*0c24*/ 	.word	0x00000003
        /*0c28*/ 	.word	0x00033440
        /*0c2c*/ 	.short	0x010a
        /*0c2e*/ 	.byte	0x3f
	.zero		1


	//   ....[73]....
        /*0c30*/ 	.word	0x000133f0
        /*0c34*/ 	.word	0x00000003
        /*0c38*/ 	.word	0x00033420
        /*0c3c*/ 	.short	0x010a
        /*0c3e*/ 	.byte	0x3f
	.zero		1


	//   ....[74]....
        /*0c40*/ 	.word	0x00013440
        /*0c44*/ 	.word	0x00000005
        /*0c48*/ 	.word	0x00033480
        /*0c4c*/ 	.short	0x010a
        /*0c4e*/ 	.byte	0x3f
	.zero		1


	//   ....[75]....
        /*0c50*/ 	.word	0x00013a80
        /*0c54*/ 	.word	0x00000005
        /*0c58*/ 	.word	0x00033440
        /*0c5c*/ 	.short	0x010a
        /*0c5e*/ 	.byte	0x3f
	.zero		1


	//   ....[76]....
        /*0c60*/ 	.word	0x00014090
        /*0c64*/ 	.word	0x00000005
        /*0c68*/ 	.word	0x00033470
        /*0c6c*/ 	.short	0x010a
        /*0c6e*/ 	.byte	0x3f
	.zero		1


	//   ....[77]....
        /*0c70*/ 	.word	0x000140e0
        /*0c74*/ 	.word	0x00000005
        /*0c78*/ 	.word	0x00033460
        /*0c7c*/ 	.short	0x010a
        /*0c7e*/ 	.byte	0x3f
	.zero		1


	//   ....[78]....
        /*0c80*/ 	.word	0x00014130
        /*0c84*/ 	.word	0x00000000
        /*0c88*/ 	.word	0x00033470
        /*0c8c*/ 	.short	0x010a
        /*0c8e*/ 	.byte	0x3f
	.zero		1


	//   ....[79]....
        /*0c90*/ 	.word	0x00014180
        /*0c94*/ 	.word	0x00000000
        /*0c98*/ 	.word	0x00033460
        /*0c9c*/ 	.short	0x010a
        /*0c9e*/ 	.byte	0x3f
	.zero		1


	//   ....[80]....
        /*0ca0*/ 	.word	0x000141d0
        /*0ca4*/ 	.word	0x00000005
        /*0ca8*/ 	.word	0x00033420
        /*0cac*/ 	.short	0x010a
        /*0cae*/ 	.byte	0x3f
	.zero		1


	//   ....[81]....
        /*0cb0*/ 	.word	0x00014220
        /*0cb4*/ 	.word	0x00000004
        /*0cb8*/ 	.word	0x00033440
        /*0cbc*/ 	.short	0x010a
        /*0cbe*/ 	.byte	0x3f
	.zero		1


	//   ....[82]....
        /*0cc0*/ 	.word	0x00014270
        /*0cc4*/ 	.word	0x00000005
        /*0cc8*/ 	.word	0x00033440
        /*0ccc*/ 	.short	0x010a
        /*0cce*/ 	.byte	0x3f
	.zero		1


	//   ....[83]....
        /*0cd0*/ 	.word	0x000142c0
        /*0cd4*/ 	.word	0x00000004
        /*0cd8*/ 	.word	0x00033460
        /*0cdc*/ 	.short	0x010a
        /*0cde*/ 	.byte	0x3f
	.zero		1


	//   ....[84]....
        /*0ce0*/ 	.word	0x00014310
        /*0ce4*/ 	.word	0x00000005
        /*0ce8*/ 	.word	0x00033460
        /*0cec*/ 	.short	0x010a
        /*0cee*/ 	.byte	0x3f
	.zero		1


	//   ....[85]....
        /*0cf0*/ 	.word	0x00014360
        /*0cf4*/ 	.word	0x00000004
        /*0cf8*/ 	.word	0x00033480
        /*0cfc*/ 	.short	0x010a
        /*0cfe*/ 	.byte	0x3f
	.zero		1


	//----- nvinfo : EIATTR_NUM_MBARRIERS
	.align		4
.L_96:
        /*0d00*/ 	.byte	0x03, 0x38
        /*0d02*/ 	.short	0x0016


	//----- nvinfo : EIATTR_EXIT_INSTR_OFFSETS
	.align		4
        /*0d04*/ 	.byte	0x04, 0x1c
        /*0d06*/ 	.short	(.L_98 - .L_97)


	//   ....[0]....
.L_97:
        /*0d08*/ 	.word	0x00011d50


	//----- nvinfo : EIATTR_MAX_THREADS
	.align		4
.L_98:
        /*0d0c*/ 	.byte	0x04, 0x05
        /*0d0e*/ 	.short	(.L_100 - .L_99)
.L_99:
        /*0d10*/ 	.word	0x00000180
        /*0d14*/ 	.word	0x00000001
        /*0d18*/ 	.word	0x00000001


	//----- nvinfo : EIATTR_CRS_STACK_SIZE
	.align		4
.L_100:
        /*0d1c*/ 	.byte	0x04, 0x1e
        /*0d1e*/ 	.short	(.L_102 - .L_101)
.L_101:
        /*0d20*/ 	.word	0x00000000


	//----- nvinfo : EIATTR_CBANK_PARAM_SIZE
	.align		4
.L_102:
        /*0d24*/ 	.byte	0x03, 0x19
        /*0d26*/ 	.short	0x0a70


	//----- nvinfo : EIATTR_PARAM_CBANK
	.align		4
        /*0d28*/ 	.byte	0x04, 0x0a
        /*0d2a*/ 	.short	(.L_104 - .L_103)
	.align		4
.L_103:
        /*0d2c*/ 	.word	index@(.nv.constant0._ZN7cutlass13device_kernelIN5flash11enable_sm90INS1_16FlashAttnFwdSm90INS1_25CollectiveMainloopFwdSm90ILi2EN4cute5tupleIJNS5_1CILi1EEES8_S8_EEENS6_IJNS7_ILi128EEENS7_ILi160EEENS7_ILi192EEEEEELi192ENS_12float_e4m3_tEfNS_4arch4Sm90ELb0ELb0ELb1ELb0ELb1ELb0ELb0ELb1ELb1ELb1ELb1ELb0EEENS1_21CollectiveEpilogueFwdINS6_IJSA_SC_SB_EEES9_NS_10bfloat16_tESG_Li256ELb0ELb1ELb1ELb1EEENS1_19SingleTileSchedulerILb0ELb1ELb1ELi128EEEEEEEEEvNT_6ParamsE)
        /*0d30*/ 	.short	0x0210
        /*0d32*/ 	.short	0x0a70


	//----- nvinfo : EIATTR_SW_WAR
	.align		4
.L_104:
        /*0d34*/ 	.byte	0x04, 0x36
        /*0d36*/ 	.short	(.L_106 - .L_105)
.L_105:
        /*0d38*/ 	.word	0x00000008
.L_106:


//--------------------- .nv.info._ZN7cutlass13device_kernelIN5flash11enable_sm90INS1_16FlashAttnFwdSm90INS1_25CollectiveMainloopFwdSm90ILi2EN4cute5tupleIJNS5_1CILi1EEES8_S8_EEENS6_IJNS7_ILi128EEENS7_ILi160EEENS7_ILi192EEEEEELi192ENS_12float_e4m3_tEfNS_4arch4Sm90ELb0ELb0ELb1ELb1ELb1ELb0ELb0ELb1ELb1ELb1ELb1ELb0EEENS1_21CollectiveEpilogueFwdINS6_IJSA_SC_SB_EEES9_NS_10bfloat16_tESG_Li256ELb1ELb1ELb1ELb1EEENS1_36VarlenDynamicPersistentTileSchedulerILi128ELi160ELi256ELi128ELb1ELb1ELb1ELb0ELb1ELb1EEEEEEEEEvNT_6ParamsE --------------------------
	.section	.nv.info._ZN7cutlass13device_kernelIN5flash11enable_sm90INS1_16FlashAttnFwdSm90INS1_25CollectiveMainloopFwdSm90ILi2EN4cute5tupleIJNS5_1CILi1EEES8_S8_EEENS6_IJNS7_ILi128EEENS7_ILi160EEENS7_ILi192EEEEEELi192ENS_12float_e4m3_tEfNS_4arch4Sm90ELb0ELb0ELb1ELb1ELb1ELb0ELb0ELb1ELb1ELb1ELb1ELb0EEENS1_21CollectiveEpilogueFwdINS6_IJSA_SC_SB_EEES9_NS_10bfloat16_tESG_Li256ELb1ELb1ELb1ELb1EEENS1_36VarlenDynamicPersistentTileSchedulerILi128ELi160ELi256ELi128ELb1ELb1ELb1ELb0ELb1ELb1EEEEEEEEEvNT_6ParamsE,"",@"SHT_CUDA_INFO"
	.sectionflags	@""
	.align	4


	//----- nvinfo : EIATTR_CUDA_API_VERSION
	.align		4
        /*0000*/ 	.byte	0x04, 0x37
        /*0002*/ 	.short	(.L_108 - .L_107)
.L_107:
        /*0004*/ 	.word	0x00000082


	//----- nvinfo : EIATTR_KPARAM_INFO
	.align		4
.L_108:
        /*0008*/ 	.byte	0x04, 0x17
        /*000a*/ 	.short	(.L_110 - .L_109)
.L_109:
        /*000c*/ 	.word	0x00000000
        /*0010*/ 	.short	0x0000
        /*0012*/ 	.short	0x0070
        /*0014*/ 	.byte	0x00, 0xf0, 0x01, 0x2a


	//----- nvinfo : EIATTR_SPARSE_MMA_MASK
	.align		4
.L_110:
        /*0018*/ 	.byte	0x03, 0x50
        /*001a*/ 	.short	0x0000


	//----- nvinfo : EIATTR_MAXREG_COUNT
	.align		4
        /*001c*/ 	.byte	0x03, 0x1b
        /*001e*/ 	.short	0x00a8


	//----- nvinfo : EIATTR_NUM_BARRIERS
	.align		4
        /*0020*/ 	.byte	0x02, 0x4c
        /*0022*/ 	.byte	0x10
	.zero		1


	//----- nvinfo : EIATTR_EXTERNS
	.align		4
        /*0024*/ 	.byte	0x04, 0x0f
        /*0026*/ 	.short	(.L_112 - .L_111)


	//   ....[0]....
	.align		4
.L_111:
        /*0028*/ 	.word	index@(__assertfail)


	//----- nvinfo : EIATTR_ANNOTATIONS
	.align		4
.L_112:
        /*002c*/ 	.byte	0x04, 0x55
        /*002e*/ 	.short	(.L_114 - .L_113)


	//   ....[0]....
.L_113:
        /*0030*/ 	.word	0x00000001
        /*0034*/ 	.byte	0x20, 0x0c, 0x00, 0x00, 0x01, 0x00, 0x00, 0x00, 0x10, 0x0d, 0x00, 0x00, 0x01, 0x00, 0x00, 0x00
        /* <DEDUP_REMOVED lines=23> */
        /*01b4*/ 	.byte	0x30, 0x62, 0x01, 0x00


	//----- nvinfo : EIATTR_MERCURY_ISA_VERSION
	.align		4
.L_114:
        /*01b8*/ 	.byte	0x03, 0x5f
        /*01ba*/ 	.short	0x0101


	//----- nvinfo : EIATTR_UNUSED_LOAD_BYTE_OFFSET
	.align		4
        /*01bc*/ 	.byte	0x04, 0x44
        /*01be*/ 	.short	(.L_116 - .L_115)


	//   ....[0]....
.L_115:
        /*01c0*/ 	.word	0x00000980
        /*01c4*/ 	.word	0x0000fff0


	//   ....[1]....
        /*01c8*/ 	.word	0x0000a530
        /*01cc*/ 	.word	0x0000fff0


	//----- nvinfo : EIATTR_INT_WARP_WIDE_INSTR_OFFSETS
	.align		4
.L_116:
        /*01d0*/ 	.byte	0x04, 0x31
        /*01d2*/ 	.short	(.L_118 - .L_117)


	//   ....[0]....
.L_117:
        /*01d4*/ 	.word	0x000000c0


	//   ....[1]....
        /*01d8*/ 	.word	0x000000d0


	//   ....[2]....
        /*01dc*/ 	.word	0x00000170


	//   ....[3]....
        /*01e0*/ 	.word	0x00010d10


	//   ....[4]....
        /*01e4*/ 	.word	0x00010da0


	//   ....[5]....
        /*01e8*/ 	.word	0x00014c60


	//   ....[6]....
        /*01ec*/ 	.word	0x00014cf0


	//----- nvinfo : EIATTR_COOP_GROUP_MASK_REGIDS
	.align		4
.L_118:
        /*01f0*/ 	.byte	0x04, 0x29
        /*01f2*/ 	.short	(.L_120 - .L_119)


	//   ....[0]....
.L_119:
        /*01f4*/ 	.word	0xffffffff


	//   ....[1]....
        /*01f8*/ 	.word	0xffffffff


	//   ....[2]....
        /*01fc*/ 	.word	0xffffffff


	//   ....[3]....
        /*0200*/ 	.word	0xffffffff


	//   ....[4]....
        /*0204*/ 	.word	0xffffffff


	//   ....[5]....
        /*0208*/ 	.word	0xffffffff


	//   ....[6]....
        /*020c*/ 	.word	0xffffffff


	//   ....[7]....
        /*0210*/ 	.word	0xffffffff


	//   ....[8]....
        /*0214*/ 	.word	0xffffffff


	//   ....[9]....
        /*0218*/ 	.word	0xffffffff


	//   ....[10]....
        /*021c*/ 	.word	0xffffffff


	//   ....[11]....
        /*0220*/ 	.word	0xffffffff


	//   ....[12]....
        /*0224*/ 	.word	0xffffffff


	//   ....[13]....
        /*0228*/ 	.word	0xffffffff


	//   ....[14]....
        /*022c*/ 	.word	0xffffffff


	//   ....[15]....
        /*0230*/ 	.word	0xffffffff


	//   ....[16]....
        /*0234*/ 	.word	0xffffffff


	//   ....[17]....
        /*0238*/ 	.word	0xffffffff


	//   ....[18]....
        /*023c*/ 	.word	0xffffffff


	//   ....[19]....
        /*0240*/ 	.word	0xffffffff


	//   ....[20]....
        /*0244*/ 	.word	0xffffffff


	//   ....[21]....
        /*0248*/ 	.word	0xffffffff


	//   ....[22]....
        /*024c*/ 	.word	0xffffffff


	//   ....[23]....
        /*0250*/ 	.word	0xffffffff


	//   ....[24]....
        /*0254*/ 	.word	0xffffffff


	//   ....[25]....
        /*0258*/ 	.word	0xffffffff


	//   ....[26]....
        /*025c*/ 	.word	0xffffffff


	//   ....[27]....
        /*0260*/ 	.word	0xffffffff


	//   ....[28]....
        /*0264*/ 	.word	0xffffffff


	//   ....[29]....
        /*0268*/ 	.word	0xffffffff


	//   ....[30]....
        /*026c*/ 	.word	0xffffffff


	//   ....[31]....
        /*0270*/ 	.word	0xffffffff


	//   ....[32]....
        /*0274*/ 	.word	0xffffffff


	//   ....[33]....
        /*0278*/ 	.word	0xffffffff


	//   ....[34]....
        /*027c*/ 	.word	0xffffffff


	//   ....[35]....
        /*0280*/ 	.word	0xffffffff


	//   ....[36]....
        /*0284*/ 	.word	0xffffffff


	//   ....[37]....
        /*0288*/ 	.word	0xffffffff


	//   ....[38]....
        /*028c*/ 	.word	0xffffffff


	//   ....[39]....
        /*0290*/ 	.word	0xffffffff


	//   ....[40]....
        /*0294*/ 	.word	0xffffffff


	//   ....[41]....
        /*0298*/ 	.word	0xffffffff


	//   ....[42]....
        /*029c*/ 	.word	0xffffffff


	//   ....[43]....
        /*02a0*/ 	.word	0xffffffff


	//   ....[44]....
        /*02a4*/ 	.word	0xffffffff


	//   ....[45]....
        /*02a8*/ 	.word	0xffffffff


	//   ....[46]....
        /*02ac*/ 	.word	0xffffffff


	//   ....[47]....
        /*02b0*/ 	.word	0xffffffff


	//   ....[48]....
        /*02b4*/ 	.word	0xffffffff


	//   ....[49]....
        /*02b8*/ 	.word	0xffffffff


	//   ....[50]....
        /*02bc*/ 	.word	0xffffffff


	//   ....[51]....
        /*02c0*/ 	.word	0xffffffff


	//   ....[52]....
        /*02c4*/ 	.word	0xffffffff


	//   ....[53]....
        /*02c8*/ 	.word	0xffffffff


	//   ....[54]....
        /*02cc*/ 	.word	0xffffffff


	//   ....[55]....
        /*02d0*/ 	.word	0xffffffff


	//   ....[56]....
        /*02d4*/ 	.word	0xffffffff


	//   ....[57]....
        /*02d8*/ 	.word	0xffffffff


	//   ....[58]....
        /*02dc*/ 	.word	0xffffffff


	//   ....[59]....
        /*02e0*/ 	.word	0xffffffff


	//   ....[60]....
        /*02e4*/ 	.word	0xffffffff


	//   ....[61]....
        /*02e8*/ 	.word	0xffffffff


	//   ....[62]....
        /*02ec*/ 	.word	0xffffffff


	//   ....[63]....
        /*02f0*/ 	.word	0xffffffff


	//   ....[64]....
        /*02f4*/ 	.word	0xffffffff


	//   ....[65]....
        /*02f8*/ 	.word	0xffffffff


	//   ....[66]....
        /*02fc*/ 	.word	0xffffffff


	//   ....[67]....
        /*0300*/ 	.word	0xffffffff


	//   ....[68]....
        /*0304*/ 	.word	0xffffffff


	//   ....[69]....
        /*0308*/ 	.word	0xffffffff


	//   ....[70]....
        /*030c*/ 	.word	0xffffffff


	//   ....[71]....
        /*0310*/ 	.word	0xffffffff


	//   ....[72]....
        /*0314*/ 	.word	0xffffffff


	//   ....[73]....
        /*0318*/ 	.word	0xffffffff


	//   ....[74]....
        /*031c*/ 	.word	0xffffffff


	//   ....[75]....
        /*0320*/ 	.word	0xffffffff


	//   ....[76]....
        /*0324*/ 	.word	0xffffffff


	//   ....[77]....
        /*0328*/ 	.word	0xffffffff


	//   ....[78]....
        /*032c*/ 	.word	0xffffffff


	//   ....[79]....
        /*0330*/ 	.word	0xffffffff


	//   ....[80]....
        /*0334*/ 	.word	0xffffffff


	//   ....[81]....
        /*0338*/ 	.word	0xffffffff


	//   ....[82]....
        /*033c*/ 	.word	0xffffffff


	//   ....[83]....
        /*0340*/ 	.word	0xffffffff


	//   ....[84]....
        /*0344*/ 	.word	0xffffffff


	//   ....[85]....
        /*0348*/ 	.word	0xffffffff


	//   ....[86]....
        /*034c*/ 	.word	0xffffffff


	//   ....[87]....
        /*0350*/ 	.word	0xffffffff


	//   ....[88]....
        /*0354*/ 	.word	0xffffffff


	//   ....[89]....
        /*0358*/ 	.word	0xffffffff


	//   ....[90]....
        /*035c*/ 	.word	0xffffffff


	//   ....[91]....
        /*0360*/ 	.word	0xffffffff


	//   ....[92]....
        /*0364*/ 	.word	0xffffffff


	//   ....[93]....
        /*0368*/ 	.word	0xffffffff


	//   ....[94]....
        /*036c*/ 	.word	0xffffffff


	//   ....[95]....
        /*0370*/ 	.word	0xffffffff


	//   ....[96]....
        /*0374*/ 	.word	0xffffffff


	//   ....[97]....
        /*0378*/ 	.word	0xffffffff


	//   ....[98]....
        /*037c*/ 	.word	0xffffffff


	//   ....[99]....
        /*0380*/ 	.word	0xffffffff


	//   ....[100]....
        /*0384*/ 	.word	0xffffffff


	//   ....[101]....
        /*0388*/ 	.word	0xffffffff


	//   ....[102]....
        /*038c*/ 	.word	0xffffffff


	//   ....[103]....
        /*0390*/ 	.word	0xffffffff


	//   ....[104]....
        /*0394*/ 	.word	0xffffffff


	//   ....[105]....
        /*0398*/ 	.word	0xffffffff


	//   ....[106]....
        /*039c*/ 	.word	0xffffffff


	//   ....[107]....
        /*03a0*/ 	.word	0xffffffff


	//   ....[108]....
        /*03a4*/ 	.word	0xffffffff


	//   ....[109]....
        /*03a8*/ 	.word	0xffffffff


	//   ....[110]....
        /*03ac*/ 	.word	0xffffffff


	//   ....[111]....
        /*03b0*/ 	.word	0xffffffff


	//   ....[112]....
        /*03b4*/ 	.word	0xffffffff


	//   ....[113]....
        /*03b8*/ 	.word	0xffffffff


	//   ....[114]....
        /*03bc*/ 	.word	0xffffffff


	//   ....[115]....
        /*03c0*/ 	.word	0xffffffff


	//   ....[116]....
        /*03c4*/ 	.word	0xffffffff


	//   ....[117]....
        /*03c8*/ 	.word	0xffffffff


	//   ....[118]....
        /*03cc*/ 	.word	0xffffffff


	//   ....[119]....
        /*03d0*/ 	.word	0xffffffff


	//   ....[120]....
        /*03d4*/ 	.word	0xffffffff


	//   ....[121]....
        /*03d8*/ 	.word	0xffffffff


	//   ....[122]....
        /*03dc*/ 	.word	0xffffffff


	//   ....[123]....
        /*03e0*/ 	.word	0xffffffff


	//   ....[124]....
        /*03e4*/ 	.word	0xffffffff


	//   ....[125]....
        /*03e8*/ 	.word	0xffffffff


	//   ....[126]....
        /*03ec*/ 	.word	0xffffffff


	//   ....[127]....
        /*03f0*/ 	.word	0xffffffff


	//   ....[128]....
        /*03f4*/ 	.word	0xffffffff


	//   ....[129]....
        /*03f8*/ 	.word	0xffffffff


	//   ....[130]....
        /*03fc*/ 	.word	0xffffffff


	//   ....[131]....
        /*0400*/ 	.word	0xffffffff


	//   ....[132]....
        /*0404*/ 	.word	0xffffffff


	//   ....[133]....
        /*0408*/ 	.word	0xffffffff


	//   ....[134]....
        /*040c*/ 	.word	0xffffffff


	//   ....[135]....
        /*0410*/ 	.word	0xffffffff


	//   ....[136]....
        /*0414*/ 	.word	0xffffffff


	//   ....[137]....
        /*0418*/ 	.word	0xffffffff


	//   ....[138]....
        /*041c*/ 	.word	0xffffffff


	//   ....[139]....
        /*0420*/ 	.word	0xffffffff


	//   ....[140]....
        /*0424*/ 	.word	0xffffffff


	//   ....[141]....
        /*0428*/ 	.word	0xffffffff


	//   ....[142]....
        /*042c*/ 	.word	0xffffffff


	//   ....[143]....
        /*0430*/ 	.word	0xffffffff


	//   ....[144]....
        /*0434*/ 	.word	0xffffffff


	//   ....[145]....
        /*0438*/ 	.word	0xffffffff


	//   ....[146]....
        /*043c*/ 	.word	0xffffffff


	//   ....[147]....
        /*0440*/ 	.word	0xffffffff


	//   ....[148]....
        /*0444*/ 	.word	0xffffffff


	//   ....[149]....
        /*0448*/ 	.word	0xffffffff


	//   ....[150]....
        /*044c*/ 	.word	0xffffffff


	//   ....[151]....
        /*0450*/ 	.word	0xffffffff


	//   ....[152]....
        /*0454*/ 	.word	0xffffffff


	//   ....[153]....
        /*0458*/ 	.word	0xffffffff


	//   ....[154]....
        /*045c*/ 	.word	0xffffffff


	//   ....[155]....
        /*0460*/ 	.word	0xffffffff


	//   ....[156]....
        /*0464*/ 	.word	0xffffffff


	//   ....[157]....
        /*0468*/ 	.word	0xffffffff


	//   ....[158]....
        /*046c*/ 	.word	0xffffffff


	//   ....[159]....
        /*0470*/ 	.word	0xffffffff


	//   ....[160]....
        /*0474*/ 	.word	0xffffffff


	//   ....[161]....
        /*0478*/ 	.word	0xffffffff


	//   ....[162]....
        /*047c*/ 	.word	0xffffffff


	//   ....[163]....
        /*0480*/ 	.word	0xffffffff


	//   ....[164]....
        /*0484*/ 	.word	0xffffffff


	//   ....[165]....
        /*0488*/ 	.word	0xffffffff


	//   ....[166]....
        /*048c*/ 	.word	0xffffffff


	//   ....[167]....
        /*0490*/ 	.word	0xffffffff


	//   ....[168]....
        /*0494*/ 	.word	0xffffffff


	//   ....[169]....
        /*0498*/ 	.word	0xffffffff


	//   ....[170]....
        /*049c*/ 	.word	0xffffffff


	//   ....[171]....
        /*04a0*/ 	.word	0xffffffff


	//   ....[172]....
        /*04a4*/ 	.word	0xffffffff


	//   ....[173]....
        /*04a8*/ 	.word	0xffffffff


	//   ....[174]....
        /*04ac*/ 	.word	0xffffffff


	//   ....[175]....
        /*04b0*/ 	.word	0xffffffff


	//   ....[176]....
        /*04b4*/ 	.word	0xffffffff


	//   ....[177]....
        /*04b8*/ 	.word	0xffffffff


	//   ....[178]....
        /*04bc*/ 	.word	0xffffffff


	//   ....[179]....
        /*04c0*/ 	.word	0xffffffff


	//   ....[180]....
        /*04c4*/ 	.word	0xffffffff


	//   ....[181]....
        /*04c8*/ 	.word	0xffffffff


	//   ....[182]....
        /*04cc*/ 	.word	0xffffffff


	//   ....[183]....
        /*04d0*/ 	.word	0xffffffff


	//   ....[184]....
        /*04d4*/ 	.word	0xffffffff


	//   ....[185]....
        /*04d8*/ 	.word	0xffffffff


	//   ....[186]....
        /*04dc*/ 	.word	0xffffffff


	//   ....[187]....
        /*04e0*/ 	.word	0xffffffff


	//   ....[188]....
        /*04e4*/ 	.word	0xffffffff


	//   ....[189]....
        /*04e8*/ 	.word	0xffffffff


	//   ....[190]....
        /*04ec*/ 	.word	0xffffffff


	//   ....[191]....
        /*04f0*/ 	.word	0xffffffff


	//   ....[192]....
        /*04f4*/ 	.word	0xffffffff


	//   ....[193]....
        /*04f8*/ 	.word	0xffffffff


	//   ....[194]....
        /*04fc*/ 	.word	0xffffffff


	//   ....[195]....
        /*0500*/ 	.word	0xffffffff


	//   ....[196]....
        /*0504*/ 	.word	0xffffffff


	//   ....[197]....
        /*0508*/ 	.word	0xffffffff


	//   ....[198]....
        /*050c*/ 	.word	0xffffffff


	//   ....[199]....
        /*0510*/ 	.word	0xffffffff


	//   ....[200]....
        /*0514*/ 	.word	0xffffffff


	//   ....[201]....
        /*0518*/ 	.word	0xffffffff


	//   ....[202]....
        /*051c*/ 	.word	0xffffffff


	//   ....[203]....
        /*0520*/ 	.word	0xffffffff


	//   ....[204]....
        /*0524*/ 	.word	0xffffffff


	//   ....[205]....
        /*0528*/ 	.word	0xffffffff


	//   ....[206]....
        /*052c*/ 	.word	0xffffffff


	//   ....[207]....
        /*0530*/ 	.word	0xffffffff


	//   ....[208]....
        /*0534*/ 	.word	0xffffffff


	//   ....[209]....
        /*0538*/ 	.word	0xffffffff


	//   ....[210]....
        /*053c*/ 	.word	0xffffffff


	//   ....[211]....
        /*0540*/ 	.word	0xffffffff


	//   ....[212]....
        /*0544*/ 	.word	0xffffffff


	//   ....[213]....
        /*0548*/ 	.word	0xffffffff


	//   ....[214]....
        /*054c*/ 	.word	0xffffffff


	//   ....[215]....
        /*0550*/ 	.word	0xffffffff


	//   ....[216]....
        /*0554*/ 	.word	0xffffffff


	//   ....[217]....
        /*0558*/ 	.word	0xffffffff


	//   ....[218]....
        /*055c*/ 	.word	0xffffffff


	//   ....[219]....
        /*0560*/ 	.word	0xffffffff


	//   ....[220]....
        /*0564*/ 	.word	0xffffffff


	//   ....[221]....
        /*0568*/ 	.word	0xffffffff


	//   ....[222]....
        /*056c*/ 	.word	0xffffffff


	//   ....[223]....
        /*0570*/ 	.word	0x0500000f


	//   ....[224]....
        /*0574*/ 	.word	0x0500000f


	//   ....[225]....
        /*0578*/ 	.word	0x0500000f


	//   ....[226]....
        /*057c*/ 	.word	0x0500000f


	//   ....[227]....
        /*0580*/ 	.word	0x0500000f


	//   ....[228]....
        /*0584*/ 	.word	0x0500000f


	//   ....[229]....
        /*0588*/ 	.word	0x0500000f


	//   ....[230]....
        /*058c*/ 	.word	0x0500000f


	//   ....[231]....
        /*0590*/ 	.word	0x0500000f


	//   ....[232]....
        /*0594*/ 	.word	0x0500000f


	//   ....[233]....
        /*0598*/ 	.word	0x0500000f


	//   ....[234]....
        /*059c*/ 	.word	0x0500000f


	//   ....[235]....
        /*05a0*/ 	.word	0x0500000f


	//   ....[236]....
        /*05a4*/ 	.word	0x0500000f


	//   ....[237]....
        /*05a8*/ 	.word	0x0500000f


	//   ....[238]....
        /*05ac*/ 	.word	0x0500000f


	//   ....[239]....
        /*05b0*/ 	.word	0x0500000f


	//   ....[240]....
        /*05b4*/ 	.word	0x0500000f


	//   ....[241]....
        /*05b8*/ 	.word	0x0500000f


	//   ....[242]....
        /*05bc*/ 	.word	0x0500000f


	//   ....[243]....
        /*05c0*/ 	.word	0x0500000f


	//   ....[244]....
        /*05c4*/ 	.word	0x0500000f


	//   ....[245]....
        /*05c8*/ 	.word	0x0500000f


	//   ....[246]....
        /*05cc*/ 	.word	0x0500000f


	//   ....[247]....
        /*05d0*/ 	.word	0x0500000f


	//   ....[248]....
        /*05d4*/ 	.word	0x0500000f


	//   ....[249]....
        /*05d8*/ 	.word	0x0500000f


	//   ....[250]....
        /*05dc*/ 	.word	0x0500000f


	//   ....[251]....
        /*05e0*/ 	.word	0x0500000f


	//   ....[252]....
        /*05e4*/ 	.word	0x0500000f


	//   ....[253]....
        /*05e8*/ 	.word	0x0500000f


	//   ....[254]....
        /*05ec*/ 	.word	0x0500000f


	//   ....[255]....
        /*05f0*/ 	.word	0x0500000f


	//   ....[0]....
        /*05f4*/ 	.word	0x0500000f


	//   ....[1]....
        /*05f8*/ 	.word	0x0500000f


	//   ....[2]....
        /*05fc*/ 	.word	0x0500000f


	//   ....[3]....
        /*0600*/ 	.word	0x0500000f


	//   ....[4]....
        /*0604*/ 	.word	0x0500000f


	//   ....[5]....
        /*0608*/ 	.word	0x0500000f


	//   ....[6]....
        /*060c*/ 	.word	0x0500000f


	//   ....[7]....
        /*0610*/ 	.word	0x0500000f


	//   ....[8]....
        /*0614*/ 	.word	0x0500000f


	//   ....[9]....
        /*0618*/ 	.word	0x0500000f


	//   ....[10]....
        /*061c*/ 	.word	0x0500000f


	//   ....[11]....
        /*0620*/ 	.word	0x0500000f


	//   ....[12]....
        /*0624*/ 	.word	0x0500000f


	//   ....[13]....
        /*0628*/ 	.word	0x0500000f


	//   ....[14]....
        /*062c*/ 	.word	0x0500000f


	//   ....[15]....
        /*0630*/ 	.word	0x0500000f


	//   ....[16]....
        /*0634*/ 	.word	0x0500000f


	//----- nvinfo : EIATTR_COOP_GROUP_INSTR_OFFSETS
	.align		4
.L_120:
        /*0638*/ 	.byte	0x04, 0x28
        /*063a*/ 	.short	(.L_122 - .L_121)


	//   ....[0]....
.L_121:
        /*063c*/ 	.word	0x00000080


	//   ....[1]....
        /*0640*/ 	.word	0x00000090


	//   ....[2]....
        /*0644*/ 	.word	0x000002d0


	//   ....[3]....
        /*0648*/ 	.word	0x00000430


	//   ....[4]....
        /*064c*/ 	.word	0x00000550


	//   ....[5]....
        /*0650*/ 	.word	0x000006b0


	//   ....[6]....
        /*0654*/ 	.word	0x00001a20


	//   ....[7]....
        /*0658*/ 	.word	0x00004120


	//   ....[8]....
        /*065c*/ 	.word	0x000041c0


	//   ....[9]....
        /*0660*/ 	.word	0x00004860


	//   ....[10]....
        /*0664*/ 	.word	0x000048c0


	//   ....[11]....
        /*0668*/ 	.word	0x00007ea0


	//   ....[12]....
        /*066c*/ 	.word	0x00007ec0


	//   ....[13]....
        /*0670*/ 	.word	0x00007ee0


	//   ....[14]....
        /*0674*/ 	.word	0x00007f10


	//   ....[15]....
        /*0678*/ 	.word	0x00009b70


	//   ....[16]....
        /*067c*/ 	.word	0x00009b80


	//   ....[17]....
        /*0680*/ 	.word	0x00009c00


	//   ....[18]....
        /*0684*/ 	.word	0x00009c10


	//   ....[19]....
        /*0688*/ 	.word	0x0000b0a0


	//   ....[20]....
        /*068c*/ 	.word	0x0000b0c0


	//   ....[21]....
        /*0690*/ 	.word	0x0000b0f0


	//   ....[22]....
        /*0694*/ 	.word	0x0000b110


	//   ....[23]....
        /*0698*/ 	.word	0x0000b130


	//   ....[24]....
        /*069c*/ 	.word	0x0000b150


	//   ....[25]....
        /*06a0*/ 	.word	0x0000b180


	//   ....[26]....
        /*06a4*/ 	.word	0x0000b1a0


	//   ....[27]....
        /*06a8*/ 	.word	0x0000b1b0


	//   ....[28]....
        /*06ac*/ 	.word	0x0000b1c0


	//   ....[29]....
        /*06b0*/ 	.word	0x0000b1d0


	//   ....[30]....
        /*06b4*/ 	.word	0x0000b1e0


	//   ....[31]....
        /*06b8*/ 	.word	0x0000b1f0


	//   ....[32]....
        /*06bc*/ 	.word	0x0000b200


	//   ....[33]....
        /*06c0*/ 	.word	0x0000b210


	//   ....[34]....
        /*06c4*/ 	.word	0x0000b220


	//   ....[35]....
        /*06c8*/ 	.word	0x0000b230


	//   ....[36]....
        /*06cc*/ 	.word	0x0000b240


	//   ....[37]....
        /*06d0*/ 	.word	0x0000b250


	//   ....[38]....
        /*06d4*/ 	.word	0x0000b260


	//   ....[39]....
        /*06d8*/ 	.word	0x0000b270


	//   ....[40]....
        /*06dc*/ 	.word	0x0000b280


	//   ....[41]....
        /*06e0*/ 	.word	0x0000b290


	//   ....[42]....
        /*06e4*/ 	.word	0x0000b2a0


	//   ....[43]....
        /*06e8*/ 	.word	0x0000b2b0


	//   ....[44]....
        /*06ec*/ 	.word	0x0000b2c0


	//   ....[45]....
        /*06f0*/ 	.word	0x0000b2d0


	//   ....[46]....
        /*06f4*/ 	.word	0x0000b2e0


	//   ....[47]....
        /*06f8*/ 	.word	0x0000b2f0


	//   ....[48]....
        /*06fc*/ 	.word	0x0000b300


	//   ....[49]....
        /*0700*/ 	.word	0x0000b310


	//   ....[50]....
        /*0704*/ 	.word	0x0000b320


	//   ....[51]....
        /*0708*/ 	.word	0x0000b330


	//   ....[52]....
        /*070c*/ 	.word	0x0000b340


	//   ....[53]....
        /*0710*/ 	.word	0x0000b350


	//   ....[54]....
        /*0714*/ 	.word	0x0000b360


	//   ....[55]....
        /*0718*/ 	.word	0x0000b370


	//   ....[56]....
        /*071c*/ 	.word	0x0000b380


	//   ....[57]....
        /*0720*/ 	.word	0x0000b390


	//   ....[58]....
        /*0724*/ 	.word	0x0000b3a0


	//   ....[59]....
        /*0728*/ 	.word	0x0000b3b0


	//   ....[60]....
        /*072c*/ 	.word	0x0000b3c0


	//   ....[61]....
        /*0730*/ 	.word	0x0000b3d0


	//   ....[62]....
        /*0734*/ 	.word	0x0000b3e0


	//   ....[63]....
        /*0738*/ 	.word	0x0000b3f0


	//   ....[64]....
        /*073c*/ 	.word	0x0000b400


	//   ....[65]....
        /*0740*/ 	.word	0x0000b410


	//   ....[66]....
        /*0744*/ 	.word	0x0000b420


	//   ....[67]....
        /*0748*/ 	.word	0x0000b430


	//   ....[68]....
        /*074c*/ 	.word	0x0000b440


	//   ....[69]....
        /*0750*/ 	.word	0x0000b450


	//   ....[70]....
        /*0754*/ 	.word	0x0000b460


	//   ....[71]....
        /*0758*/ 	.word	0x0000b470


	//   ....[72]....
        /*075c*/ 	.word	0x0000b480


	//   ....[73]....
        /*0760*/ 	.word	0x0000b490


	//   ....[74]....
        /*0764*/ 	.word	0x0000b4a0


	//   ....[75]....
        /*0768*/ 	.word	0x0000b4b0


	//   ....[76]....
        /*076c*/ 	.word	0x0000b4c0


	//   ....[77]....
        /*0770*/ 	.word	0x0000b4d0


	//   ....[78]....
        /*0774*/ 	.word	0x0000b4e0


	//   ....[79]....
        /*0778*/ 	.word	0x0000b4f0


	//   ....[80]....
        /*077c*/ 	.word	0x0000b500


	//   ....[81]....
        /*0780*/ 	.word	0x0000b510


	//   ....[82]....
        /*0784*/ 	.word	0x0000b520


	//   ....[83]....
        /*0788*/ 	.word	0x0000b530


	//   ....[84]....
        /*078c*/ 	.word	0x0000b540


	//   ....[85]....
        /*0790*/ 	.word	0x0000b550


	//   ....[86]....
        /*0794*/ 	.word	0x0000b560


	//   ....[87]....
        /*0798*/ 	.word	0x0000b570


	//   ....[88]....
        /*079c*/ 	.word	0x0000b580


	//   ....[89]....
        /*07a0*/ 	.word	0x0000b590


	//   ....[90]....
        /*07a4*/ 	.word	0x0000b5a0


	//   ....[91]....
        /*07a8*/ 	.word	0x0000b5b0


	//   ....[92]....
        /*07ac*/ 	.word	0x0000b5c0


	//   ....[93]....
        /*07b0*/ 	.word	0x0000b5d0


	//   ....[94]....
        /*07b4*/ 	.word	0x0000b5e0


	//   ....[95]....
        /*07b8*/ 	.word	0x0000b5f0


	//   ....[96]....
        /*07bc*/ 	.word	0x0000b600


	//   ....[97]....
        /*07c0*/ 	.word	0x0000b610


	//   ....[98]....
        /*07c4*/ 	.word	0x0000b620


	//   ....[99]....
        /*07c8*/ 	.word	0x0000b630


	//   ....[100]....
        /*07cc*/ 	.word	0x0000b640


	//   ....[101]....
        /*07d0*/ 	.word	0x0000b650


	//   ....[102]....
        /*07d4*/ 	.word	0x0000b660


	//   ....[103]....
        /*07d8*/ 	.word	0x0000b670


	//   ....[104]....
        /*07dc*/ 	.word	0x0000b680


	//   ....[105]....
        /*07e0*/ 	.word	0x0000b690


	//   ....[106]....
        /*07e4*/ 	.word	0x0000b6a0


	//   ....[107]....
        /*07e8*/ 	.word	0x0000b6b0


	//   ....[108]....
        /*07ec*/ 	.word	0x0000b6c0


	//   ....[109]....
        /*07f0*/ 	.word	0x0000b6d0


	//   ....[110]....
        /*07f4*/ 	.word	0x0000b6e0


	//   ....[111]....
        /*07f8*/ 	.word	0x0000b6f0


	//   ....[112]....
        /*07fc*/ 	.word	0x0000b700


	//   ....[113]....
        /*0800*/ 	.word	0x0000b710


	//   ....[114]....
        /*0804*/ 	.word	0x0000b720


	//   ....[115]....
        /*0808*/ 	.word	0x0000c620


	//   ....[116]....
        /*080c*/ 	.word	0x0000c640


	//   ....[117]....
        /*0810*/ 	.word	0x0000c650


	//   ....[118]....
        /*0814*/ 	.word	0x0000c660


	//   ....[119]....
        /*0818*/ 	.word	0x0000cf50


	//   ....[120]....
        /*081c*/ 	.word	0x0000cf70


	//   ....[121]....
        /*0820*/ 	.word	0x0000d0b0


	//   ....[122]....
        /*0824*/ 	.word	0x0000d0d0


	//   ....[123]....
        /*0828*/ 	.word	0x0000d1d0


	//   ....[124]....
        /*082c*/ 	.word	0x0000d1f0


	//   ....[125]....
        /*0830*/ 	.word	0x0000d300


	//   ....[126]....
        /*0834*/ 	.word	0x0000d320


	//   ....[127]....
        /*0838*/ 	.word	0x0000d7a0


	//   ....[128]....
        /*083c*/ 	.word	0x0000d7b0


	//   ....[129]....
        /*0840*/ 	.word	0x0000df70


	//   ....[130]....
        /*0844*/ 	.word	0x0000df80


	//   ....[131]....
        /*0848*/ 	.word	0x0000f080


	//   ....[132]....
        /*084c*/ 	.word	0x0000f0b0


	//   ....[133]....
        /*0850*/ 	.word	0x0000f1d0


	//   ....[134]....
        /*0854*/ 	.word	0x0000f1f0


	//   ....[135]....
        /*0858*/ 	.word	0x0000f2f0


	//   ....[136]....
        /*085c*/ 	.word	0x0000f310


	//   ....[137]....
        /*0860*/ 	.word	0x0000f420


	//   ....[138]....
        /*0864*/ 	.word	0x0000f440


	//   ....[139]....
        /*0868*/ 	.word	0x0000f5d0


	//   ....[140]....
        /*086c*/ 	.word	0x0000f7f0


	//   ....[141]....
        /*0870*/ 	.word	0x0000f820


	//   ....[142]....
        /*0874*/ 	.word	0x0000f850


	//   ....[143]....
        /*0878*/ 	.word	0x0000f880


	//   ....[144]....
        /*087c*/ 	.word	0x0000f8b0


	//   ....[145]....
        /*0880*/ 	.word	0x0000f8f0


	//   ....[146]....
        /*0884*/ 	.word	0x0000fa70


	//   ....[147]....
        /*0888*/ 	.word	0x0000faa0


	//   ....[148]....
        /*088c*/ 	.word	0x0000fad0


	//   ....[149]....
        /*0890*/ 	.word	0x0000fb00


	//   ....[150]....
        /*0894*/ 	.word	0x0000fb30


	//   ....[151]....
        /*0898*/ 	.word	0x0000fb60


	//   ....[152]....
        /*089c*/ 	.word	0x0000fbf0


	//   ....[153]....
        /*08a0*/ 	.word	0x0000fc40


	//   ....[154]....
        /*08a4*/ 	.word	0x0000fc50


	//   ....[155]....
        /*08a8*/ 	.word	0x0000fcf0


	//   ....[156]....
        /*08ac*/ 	.word	0x00011c60


	//   ....[157]....
        /*08b0*/ 	.word	0x00011c90


	//   ....[158]....
        /*08b4*/ 	.word	0x00011cc0


	//   ....[159]....
        /*08b8*/ 	.word	0x00011dd0


	//   ....[160]....
        /*08bc*/ 	.word	0x00011de0


	//   ....[161]....
        /*08c0*/ 	.word	0x00011e70


	//   ....[162]....
        /*08c4*/ 	.word	0x00011e80


	//   ....[163]....
        /*08c8*/ 	.word	0x00011e90


	//   ....[164]....
        /*08cc*/ 	.word	0x00011f20


	//   ....[165]....
        /*08d0*/ 	.word	0x00011fc0


	//   ....[166]....
        /*08d4*/ 	.word	0x000123a0


	//   ....[167]....
        /*08d8*/ 	.word	0x000123e0


	//   ....[168]....
        /*08dc*/ 	.word	0x00012410


	//   ....[169]....
        /*08e0*/ 	.word	0x00012430


	//   ....[170]....
        /*08e4*/ 	.word	0x00012500


	//   ....[171]....
        /*08e8*/ 	.word	0x00012510


	//   ....[172]....
        /*08ec*/ 	.word	0x000125a0


	//   ....[173]....
        /*08f0*/ 	.word	0x000125b0


	//   ....[174]....
        /*08f4*/ 	.word	0x000125c0


	//   ....[175]....
        /*08f8*/ 	.word	0x00012690


	//   ....[176]....
        /*08fc*/ 	.word	0x00012e60


	//   ....[177]....
        /*0900*/ 	.word	0x00012e90


	//   ....[178]....
        /*0904*/ 	.word	0x00012ef0


	//   ....[179]....
        /*0908*/ 	.word	0x00012f40


	//   ....[180]....
        /*090c*/ 	.word	0x00012f90


	//   ....[181]....
        /*0910*/ 	.word	0x00012ff0


	//   ....[182]....
        /*0914*/ 	.word	0x00013010


	//   ....[183]....
        /*0918*/ 	.word	0x00013050


	//   ....[184]....
        /*091c*/ 	.word	0x00013a20


	//   ....[185]....
        /*0920*/ 	.word	0x00013a30


	//   ....[186]....
        /*0924*/ 	.word	0x00013a40


	//   ....[187]....
        /*0928*/ 	.word	0x00013a80


	//   ....[188]....
        /*092c*/ 	.word	0x00013ac0


	//   ....[189]....
        /*0930*/ 	.word	0x00013ad0


	//   ....[190]....
        /*0934*/ 	.word	0x00013b30


	//   ....[191]....
        /*0938*/ 	.word	0x00013b60


	//   ....[192]....
        /*093c*/ 	.word	0x00013ba0


	//   ....[193]....
        /*0940*/ 	.word	0x00013c00


	//   ....[194]....
        /*0944*/ 	.word	0x00014020


	//   ....[195]....
        /*0948*/ 	.word	0x00014030


	//   ....[196]....
        /*094c*/ 	.word	0x00014040


	//   ....[197]....
        /*0950*/ 	.word	0x00014050


	//   ....[198]....
        /*0954*/ 	.word	0x00014060


	//   ....[199]....
        /*0958*/ 	.word	0x000140c0


	//   ....[200]....
        /*095c*/ 	.word	0x000140d0


	//   ....[201]....
        /*0960*/ 	.word	0x00014130


	//   ....[202]....
        /*0964*/ 	.word	0x00014160


	//   ....[203]....
        /*0968*/ 	.word	0x000141a0


	//   ....[204]....
        /*096c*/ 	.word	0x000157d0


	//   ....[205]....
        /*0970*/ 	.word	0x00015820


	//   ....[206]....
        /*0974*/ 	.word	0x00015850


	//   ....[207]....
        /*0978*/ 	.word	0x00015880


	//   ....[208]....
        /*097c*/ 	.word	0x000158b0


	//   ....[209]....
        /*0980*/ 	.word	0x000158c0


	//   ....[210]....
        /*0984*/ 	.word	0x000158f0


	//   ....[211]....
        /*0988*/ 	.word	0x00015940


	//   ....[212]....
        /*098c*/ 	.word	0x00015aa0


	//   ....[213]....
        /*0990*/ 	.word	0x00015ad0


	//   ....[214]....
        /*0994*/ 	.word	0x00015b00


	//   ....[215]....
        /*0998*/ 	.word	0x00015b30


	//   ....[216]....
        /*099c*/ 	.word	0x00015b60


	//   ....[217]....
        /*09a0*/ 	.word	0x00015ba0


	//   ....[218]....
        /*09a4*/ 	.word	0x00015c20


	//   ....[219]....
        /*09a8*/ 	.word	0x00015c70


	//   ....[220]....
        /*09ac*/ 	.word	0x00015c80


	//   ....[221]....
        /*09b0*/ 	.word	0x00015d10


	//   ....[222]....
        /*09b4*/ 	.word	0x00016350


	//   ....[223]....
        /*09b8*/ 	.word	0x000168a0


	//   ....[224]....
        /*09bc*/ 	.word	0x00016980


	//   ....[225]....
        /*09c0*/ 	.word	0x00016a50


	//   ....[226]....
        /*09c4*/ 	.word	0x00016bd0


	//   ....[227]....
        /*09c8*/ 	.word	0x00016c60


	//   ....[228]....
        /*09cc*/ 	.word	0x00016cc0


	//   ....[229]....
        /*09d0*/ 	.word	0x00016dc0


	//   ....[230]....
        /*09d4*/ 	.word	0x00016e20


	//   ....[231]....
        /*09d8*/ 	.word	0x00016ef0


	//   ....[232]....
        /*09dc*/ 	.word	0x00016fb0


	//   ....[233]....
        /*09e0*/ 	.word	0x00017080


	//   ....[234]....
        /*09e4*/ 	.word	0x00017200


	//   ....[235]....
        /*09e8*/ 	.word	0x000172c0


	//   ....[236]....
        /*09ec*/ 	.word	0x00017410


	//   ....[237]....
        /*09f0*/ 	.word	0x00017460


	//   ....[238]....
        /*09f4*/ 	.word	0x00017560


	//   ....[239]....
        /*09f8*/ 	.word	0x00017610


	//   ....[240]....
        /*09fc*/ 	.word	0x00017670


	//   ....[241]....
        /*0a00*/ 	.word	0x00017710


	//   ....[242]....
        /*0a04*/ 	.word	0x000177e0


	//   ....[243]....
        /*0a08*/ 	.word	0x000178b0


	//   ....[244]....
        /*0a0c*/ 	.word	0x00017950


	//   ....[245]....
        /*0a10*/ 	.word	0x000179c0


	//   ....[246]....
        /*0a14*/ 	.word	0x00017a40


	//   ....[247]....
        /*0a18*/ 	.word	0x00017b00


	//   ....[248]....
        /*0a1c*/ 	.word	0x00017b80


	//   ....[249]....
        /*0a20*/ 	.word	0x00017c60


	//   ....[250]....
        /*0a24*/ 	.word	0x00017ce0


	//   ....[251]....
        /*0a28*/ 	.word	0x00017da0


	//   ....[252]....
        /*0a2c*/ 	.word	0x00017ed0


	//   ....[253]....
        /*0a30*/ 	.word	0x00017f60


	//   ....[254]....
        /*0a34*/ 	.word	0x00017fc0


	//   ....[255]....
        /*0a38*/ 	.word	0x000180a0


	//   ....[0]....
        /*0a3c*/ 	.word	0x00018100


	//   ....[1]....
        /*0a40*/ 	.word	0x000181d0


	//   ....[2]....
        /*0a44*/ 	.word	0x00018230


	//   ....[3]....
        /*0a48*/ 	.word	0x00018300


	//   ....[4]....
        /*0a4c*/ 	.word	0x00018360


	//   ....[5]....
        /*0a50*/ 	.word	0x00018430


	//   ....[6]....
        /*0a54*/ 	.word	0x00018520


	//   ....[7]....
        /*0a58*/ 	.word	0x000185b0


	//   ....[8]....
        /*0a5c*/ 	.word	0x00018610


	//   ....[9]....
        /*0a60*/ 	.word	0x000186e0


	//   ....[10]....
        /*0a64*/ 	.word	0x00018740


	//   ....[11]....
        /*0a68*/ 	.word	0x00018810


	//   ....[12]....
        /*0a6c*/ 	.word	0x00018870


	//   ....[13]....
        /*0a70*/ 	.word	0x00018940


	//   ....[14]....
        /*0a74*/ 	.word	0x000189a0


	//   ....[15]....
        /*0a78*/ 	.word	0x00018a70


	//   ....[16]....
        /*0a7c*/ 	.word	0x00018cc0


	//----- nvinfo : EIATTR_REG_RECONFIG
	.align		4
.L_122:
        /*0a80*/ 	.byte	0x01, 0x54
	.zero		2


	//----- nvinfo : EIATTR_SYSCALL_OFFSETS
	.align		4
        /*0a84*/ 	.byte	0x04, 0x46
        /*0a86*/ 	.short	(.L_124 - .L_123)


	//   ....[0]....
.L_123:
        /*0a88*/ 	.word	0x00001ba0


	//   ....[1]....
        /*0a8c*/ 	.word	0x00010f10


	//   ....[2]....
        /*0a90*/ 	.word	0x00011080


	//   ....[3]....
        /*0a94*/ 	.word	0x000111d0


	//   ....[4]....
        /*0a98*/ 	.word	0x00011310


	//   ....[5]....
        /*0a9c*/ 	.word	0x00012ab0


	//----- nvinfo : EIATTR_MBARRIER_INSTR_OFFSETS
	.align		4
.L_124:
        /*0aa0*/ 	.byte	0x04, 0x39
        /*0aa2*/ 	.short	(.L_126 - .L_125)


	//   ....[0]....
.L_125:
        /*0aa4*/ 	.word	0x00000180
        /*0aa8*/ 	.word	0x000000ff
        /*0aac*/ 	.word	0x00033400
        /*0ab0*/ 	.short	0x0100
        /*0ab2*/ 	.byte	0x08
	.zero		1


	//   ....[1]....
        /*0ab4*/ 	.word	0x00000190
        /*0ab8*/ 	.word	0x000000ff
        /*0abc*/ 	.word	0x00033420
        /*0ac0*/ 	.short	0x0100
        /*0ac2*/ 	.byte	0x08
	.zero		1


	//   ....[2]....
        /*0ac4*/ 	.word	0x00000280
        /*0ac8*/ 	.word	0x000000ff
        /*0acc*/ 	.word	0x00033430
        /*0ad0*/ 	.short	0x0100
        /*0ad2*/ 	.byte	0x08
	.zero		1


	//   ....[3]....
        /*0ad4*/ 	.word	0x00000290
        /*0ad8*/ 	.word	0x000000ff
        /*0adc*/ 	.word	0x00033440
        /*0ae0*/ 	.short	0x0100
        /*0ae2*/ 	.byte	0x08
	.zero		1


	//   ....[4]....
        /*0ae4*/ 	.word	0x000002a0
        /*0ae8*/ 	.word	0x000000ff
        /*0aec*/ 	.word	0x00033438
        /*0af0*/ 	.short	0x0100
        /*0af2*/ 	.byte	0x08
	.zero		1


	//   ....[5]....
        /*0af4*/ 	.word	0x000002b0
        /*0af8*/ 	.word	0x000000ff
        /*0afc*/ 	.word	0x00033448
        /*0b00*/ 	.short	0x0100
        /*0b02*/ 	.byte	0x08
	.zero		1


	//   ....[6]....
        /*0b04*/ 	.word	0x000003e0
        /*0b08*/ 	.word	0x000000ff
        /*0b0c*/ 	.word	0x00033450
        /*0b10*/ 	.short	0x0100
        /*0b12*/ 	.byte	0x08
	.zero		1


	//   ....[7]....
        /*0b14*/ 	.word	0x000003f0
        /*0b18*/ 	.word	0x000000ff
        /*0b1c*/ 	.word	0x00033460
        /*0b20*/ 	.short	0x0100
        /*0b22*/ 	.byte	0x08
	.zero		1


	//   ....[8]....
        /*0b24*/ 	.word	0x00000400
        /*0b28*/ 	.word	0x000000ff
        /*0b2c*/ 	.word	0x00033458
        /*0b30*/ 	.short	0x0100
        /*0b32*/ 	.byte	0x08
	.zero		1


	//   ....[9]....
        /*0b34*/ 	.word	0x00000410
        /*0b38*/ 	.word	0x000000ff
        /*0b3c*/ 	.word	0x00033468
        /*0b40*/ 	.short	0x0100
        /*0b42*/ 	.byte	0x08
	.zero		1


	//   ....[10]....
        /*0b44*/ 	.word	0x00000500
        /*0b48*/ 	.word	0x000000ff
        /*0b4c*/ 	.word	0x00033470
        /*0b50*/ 	.short	0x0100
        /*0b52*/ 	.byte	0x06
	.zero		1


	//   ....[11]....
        /*0b54*/ 	.word	0x00000510
        /*0b58*/ 	.word	0x000000ff
        /*0b5c*/ 	.word	0x00033480
        /*0b60*/ 	.short	0x0100
        /*0b62*/ 	.byte	0x06
	.zero		1


	//   ....[12]....
        /*0b64*/ 	.word	0x00000520
        /*0b68*/ 	.word	0x000000ff
        /*0b6c*/ 	.word	0x00033478
        /*0b70*/ 	.short	0x0100
        /*0b72*/ 	.byte	0x06
	.zero		1


	//   ....[13]....
        /*0b74*/ 	.word	0x00000530
        /*0b78*/ 	.word	0x000000ff
        /*0b7c*/ 	.word	0x00033488
        /*0b80*/ 	.short	0x0100
        /*0b82*/ 	.byte	0x06
	.zero		1


	//   ....[14]....
        /*0b84*/ 	.word	0x00000660
        /*0b88*/ 	.word	0x000000ff
        /*0b8c*/ 	.word	0x00033490
        /*0b90*/ 	.short	0x0100
        /*0b92*/ 	.byte	0x08
	.zero		1


	//   ....[15]....
        /*0b94*/ 	.word	0x00000670
        /*0b98*/ 	.word	0x000000ff
        /*0b9c*/ 	.word	0x000334a0
        /*0ba0*/ 	.short	0x0100
        /*0ba2*/ 	.byte	0x08
	.zero		1


	//   ....[16]....
        /*0ba4*/ 	.word	0x00000680
        /*0ba8*/ 	.word	0x000000ff
        /*0bac*/ 	.word	0x00033498
        /*0bb0*/ 	.short	0x0100
        /*0bb2*/ 	.byte	0x08
	.zero		1


	//   ....[17]....
        /*0bb4*/ 	.word	0x00000690
        /*0bb8*/ 	.word	0x000000ff
        /*0bbc*/ 	.word	0x000334a8
        /*0bc0*/ 	.short	0x0100
        /*0bc2*/ 	.byte	0x08
	.zero		1


	//   ....[18]....
        /*0bc4*/ 	.word	0x000007e0
        /*0bc8*/ 	.word	0x000000ff
        /*0bcc*/ 	.word	0x000334b0
        /*0bd0*/ 	.short	0x0100
        /*0bd2*/ 	.byte	0x08
	.zero		1


	//   ....[19]....
        /*0bd4*/ 	.word	0x000007f0
        /*0bd8*/ 	.word	0x000000ff
        /*0bdc*/ 	.word	0x000334c0
        /*0be0*/ 	.short	0x0100
        /*0be2*/ 	.byte	0x08
	.zero		1


	//   ....[20]....
        /*0be4*/ 	.word	0x00000800
        /*0be8*/ 	.word	0x000000ff
        /*0bec*/ 	.word	0x000334b8
        /*0bf0*/ 	.short	0x0100
        /*0bf2*/ 	.byte	0x08
	.zero		1


	//   ....[21]....
        /*0bf4*/ 	.word	0x00000810
        /*0bf8*/ 	.word	0x000000ff
        /*0bfc*/ 	.word	0x000334c8
        /*0c00*/ 	.short	0x0100
        /*0c02*/ 	.byte	0x08
	.zero		1


	//   ....[22]....
        /*0c04*/ 	.word	0x00001df0
        /*0c08*/ 	.word	0x000000ff
        /*0c0c*/ 	.word	0x00033400
        /*0c10*/ 	.short	0x010a
        /*0c12*/ 	.byte	0x31
	.zero		1


	//   ....[23]....
        /*0c14*/ 	.word	0x00001eb0
        /*0c18*/ 	.word	0x00000003
        /*0c1c*/ 	.word	0x00033430
        /*0c20*/ 	.short	0x010a
        /*0c22*/ 	.byte	0x3f
	.zero		1


	//   ....[24]....
        /*0c24*/ 	.word	0x00001f00
        /*0c28*/ 	.word	0x00000003
        /*0c2c*/ 	.word	0x00033430
        /*0c30*/ 	.short	0x010a
        /*0c32*/ 	.byte	0x3f
	.zero		1


	//   ....[25]....
        /*0c34*/ 	.word	0x000034e0
        /*0c38*/ 	.word	0x000000ff
        /*0c3c*/ 	.word	0x00000000
        /*0c40*/ 	.short	0x0101
        /*0c42*/ 	.byte	0x07
	.zero		1


	//   ....[26]....
        /*0c44*/ 	.word	0x00005fd0
        /*0c48*/ 	.word	0x000000ff
        /*0c4c*/ 	.word	0x00033430
        /*0c50*/ 	.short	0x010a
        /*0c52*/ 	.byte	0x06
	.zero		1


	//   ....[27]....
        /*0c54*/ 	.word	0x00006010
        /*0c58*/ 	.word	0x000000ff
        /*0c5c*/ 	.word	0x00033430
        /*0c60*/ 	.short	0x010a
        /*0c62*/ 	.byte	0x06
	.zero		1


	//   ....[28]....
        /*0c64*/ 	.word	0x00006c90
        /*0c68*/ 	.word	0x000000ff
        /*0c6c*/ 	.word	0x00033450
        /*0c70*/ 	.short	0x010a
        /*0c72*/ 	.byte	0x06
	.zero		1


	//   ....[29]....
        /*0c74*/ 	.word	0x00006cd0
        /*0c78*/ 	.word	0x000000ff
        /*0c7c*/ 	.word	0x00033450
        /*0c80*/ 	.short	0x010a
        /*0c82*/ 	.byte	0x06
	.zero		1


	//   ....[30]....
        /*0c84*/ 	.word	0x00007660
        /*0c88*/ 	.word	0x000000ff
        /*0c8c*/ 	.word	0x00000000
        /*0c90*/ 	.short	0x0101
        /*0c92*/ 	.byte	0x07
	.zero		1


	//   ....[31]....
        /*0c94*/ 	.word	0x00009030
        /*0c98*/ 	.word	0x000000ff
        /*0c9c*/ 	.word	0x00000000
        /*0ca0*/ 	.short	0x0101
        /*0ca2*/ 	.byte	0x07
	.zero		1


	//   ....[32]....
        /*0ca4*/ 	.word	0x000098c0
        /*0ca8*/ 	.word	0x000000ff
        /*0cac*/ 	.word	0x00033450
        /*0cb0*/ 	.short	0x010a
        /*0cb2*/ 	.byte	0x05
	.zero		1


	//   ....[33]....
        /*0cb4*/ 	.word	0x00009900
        /*0cb8*/ 	.word	0x000000ff
        /*0cbc*/ 	.word	0x00033450
        /*0cc0*/ 	.short	0x010a
        /*0cc2*/ 	.byte	0x05
	.zero		1


	//   ....[34]....
        /*0cc4*/ 	.word	0x0000a1f0
        /*0cc8*/ 	.word	0x000000ff
        /*0ccc*/ 	.word	0x00000000
        /*0cd0*/ 	.short	0x0101
        /*0cd2*/ 	.byte	0x04
	.zero		1


	//   ....[35]....
        /*0cd4*/ 	.word	0x0000cf40
        /*0cd8*/ 	.word	0x000000ff
        /*0cdc*/ 	.word	0x00000000
        /*0ce0*/ 	.short	0x0101
        /*0ce2*/ 	.byte	0x08
	.zero		1


	//   ....[36]....
        /*0ce4*/ 	.word	0x0000d5c0
        /*0ce8*/ 	.word	0x000000ff
        /*0cec*/ 	.word	0x00000000
        /*0cf0*/ 	.short	0x0101
        /*0cf2*/ 	.byte	0x08
	.zero		1


	//   ....[37]....
        /*0cf4*/ 	.word	0x00011980
        /*0cf8*/ 	.word	0x00000004
        /*0cfc*/ 	.word	0x00033480
        /*0d00*/ 	.short	0x010a
        /*0d02*/ 	.byte	0x3f
	.zero		1


	//   ....[38]....
        /*0d04*/ 	.word	0x00012090
        /*0d08*/ 	.word	0x00000004
        /*0d0c*/ 	.word	0x00033470
        /*0d10*/ 	.short	0x0107
        /*0d12*/ 	.byte	0x3f
	.zero		1


	//   ....[39]....
        /*0d14*/ 	.word	0x00012150
        /*0d18*/ 	.word	0x00000004
        /*0d1c*/ 	.word	0x00033470
        /*0d20*/ 	.short	0x0101
        /*0d22*/ 	.byte	0x3f
	.zero		1


	//   ....[40]....
        /*0d24*/ 	.word	0x00012180
        /*0d28*/ 	.word	0x00000004
        /*0d2c*/ 	.word	0x00033440
        /*0d30*/ 	.short	0x010a
        /*0d32*/ 	.byte	0x3f
	.zero		1


	//   ....[41]....
        /*0d34*/ 	.word	0x000127f0
        /*0d38*/ 	.word	0x00000004
        /*0d3c*/ 	.word	0x00033430
        /*0d40*/ 	.short	0x0107
        /*0d42*/ 	.byte	0x3f
	.zero		1


	//   ....[42]....
        /*0d44*/ 	.word	0x000128c0
        /*0d48*/ 	.word	0x00000004
        /*0d4c*/ 	.word	0x00033430
        /*0d50*/ 	.short	0x0101
        /*0d52*/ 	.byte	0x3f
	.zero		1


	//   ....[43]....
        /*0d54*/ 	.word	0x00013160
        /*0d58*/ 	.word	0x00000010
        /*0d5c*/ 	.word	0x00033400
        /*0d60*/ 	.short	0x0107
        /*0d62*/ 	.byte	0x3f
	.zero		1


	//   ....[44]....
        /*0d64*/ 	.word	0x00013260
        /*0d68*/ 	.word	0x00000010
        /*0d6c*/ 	.word	0x00033400
        /*0d70*/ 	.short	0x0101
        /*0d72*/ 	.byte	0x3f
	.zero		1


	//   ....[45]....
        /*0d74*/ 	.word	0x00013280
        /*0d78*/ 	.word	0x00000010
        /*0d7c*/ 	.word	0x00033420
        /*0d80*/ 	.short	0x010a
        /*0d82*/ 	.byte	0x3f
	.zero		1


	//   ....[46]....
        /*0d84*/ 	.word	0x00013770
        /*0d88*/ 	.word	0x00000004
        /*0d8c*/ 	.word	0x00033480
        /*0d90*/ 	.short	0x010a
        /*0d92*/ 	.byte	0x3f
	.zero		1


	//   ....[47]....
        /*0d94*/ 	.word	0x00013ca0
        /*0d98*/ 	.word	0x00000004
        /*0d9c*/ 	.word	0x00033470
        /*0da0*/ 	.short	0x0107
        /*0da2*/ 	.byte	0x3f
	.zero		1


	//   ....[48]....
        /*0da4*/ 	.word	0x00013d60
        /*0da8*/ 	.word	0x00000004
        /*0dac*/ 	.word	0x00033470
        /*0db0*/ 	.short	0x0101
        /*0db2*/ 	.byte	0x3f
	.zero		1


	//   ....[49]....
        /*0db4*/ 	.word	0x00013d90
        /*0db8*/ 	.word	0x00000004
        /*0dbc*/ 	.word	0x00033440
        /*0dc0*/ 	.short	0x010a
        /*0dc2*/ 	.byte	0x3f
	.zero		1


	//   ....[50]....
        /*0dc4*/ 	.word	0x00014290
        /*0dc8*/ 	.word	0x00000004
        /*0dcc*/ 	.word	0x00033430
        /*0dd0*/ 	.short	0x0107
        /*0dd2*/ 	.byte	0x3f
	.zero		1


	//   ....[51]....
        /*0dd4*/ 	.word	0x00014360
        /*0dd8*/ 	.word	0x00000004
        /*0ddc*/ 	.word	0x00033430
        /*0de0*/ 	.short	0x0101
        /*0de2*/ 	.byte	0x3f
	.zero		1


	//   ....[52]....
        /*0de4*/ 	.word	0x000143e0
        /*0de8*/ 	.word	0x00000000
        /*0dec*/ 	.word	0x00033470
        /*0df0*/ 	.short	0x010a
        /*0df2*/ 	.byte	0x3f
	.zero		1


	//   ....[53]....
        /*0df4*/ 	.word	0x00014470
        /*0df8*/ 	.word	0x00000000
        /*0dfc*/ 	.word	0x00033460
        /*0e00*/ 	.short	0x010a
        /*0e02*/ 	.byte	0x3f
	.zero		1


	//   ....[54]....
        /*0e04*/ 	.word	0x00014b40
        /*0e08*/ 	.word	0x00000000
        /*0e0c*/ 	.word	0x00033450
        /*0e10*/ 	.short	0x0101
        /*0e12*/ 	.byte	0x3f
	.zero		1


	//   ....[55]....
        /*0e14*/ 	.word	0x00014bc0
        /*0e18*/ 	.word	0x00000000
        /*0e1c*/ 	.word	0x00000000
        /*0e20*/ 	.short	0x0101
        /*0e22*/ 	.byte	0x3f
	.zero		1


	//   ....[56]....
        /*0e24*/ 	.word	0x00014d90
        /*0e28*/ 	.word	0x00000003
        /*0e2c*/ 	.word	0x00033470
        /*0e30*/ 	.short	0x010a
        /*0e32*/ 	.byte	0x3f
	.zero		1


	//   ....[57]....
        /*0e34*/ 	.word	0x00014e10
        /*0e38*/ 	.word	0x00000003
        /*0e3c*/ 	.word	0x00033460
        /*0e40*/ 	.short	0x010a
        /*0e42*/ 	.byte	0x3f
	.zero		1


	//   ....[58]....
        /*0e44*/ 	.word	0x000154f0
        /*0e48*/ 	.word	0x00000003
        /*0e4c*/ 	.word	0x00033450
        /*0e50*/ 	.short	0x0101
        /*0e52*/ 	.byte	0x3f
	.zero		1


	//   ....[59]....
        /*0e54*/ 	.word	0x00015570
        /*0e58*/ 	.word	0x00000000
        /*0e5c*/ 	.word	0x00000000
        /*0e60*/ 	.short	0x0101
        /*0e62*/ 	.byte	0x3f
	.zero		1


	//   ....[60]....
        /*0e64*/ 	.word	0x000162d0
        /*0e68*/ 	.word	0x00000004
        /*0e6c*/ 	.word	0x00033420
        /*0e70*/ 	.short	0x010a
        /*0e72*/ 	.byte	0x3f
	.zero		1


	//   ....[61]....
        /*0e74*/ 	.word	0x00016450
        /*0e78*/ 	.word	0x00000005
        /*0e7c*/ 	.word	0x00033440
        /*0e80*/ 	.short	0x010a
        /*0e82*/ 	.byte	0x3f
	.zero		1


	//   ....[62]....
        /*0e84*/ 	.word	0x000164f0
        /*0e88*/ 	.word	0x0000001b
        /*0e8c*/ 	.word	0x00033440
        /*0e90*/ 	.short	0x010a
        /*0e92*/ 	.byte	0x3f
	.zero		1


	//   ....[63]....
        /*0e94*/ 	.word	0x00016530
        /*0e98*/ 	.word	0x00000005
        /*0e9c*/ 	.word	0x00033460
        /*0ea0*/ 	.short	0x010a
        /*0ea2*/ 	.byte	0x3f
	.zero		1


	//   ....[64]....
        /*0ea4*/ 	.word	0x00016570
        /*0ea8*/ 	.word	0x0000001b
        /*0eac*/ 	.word	0x00033460
        /*0eb0*/ 	.short	0x010a
        /*0eb2*/ 	.byte	0x3f
	.zero		1


	//   ....[65]....
        /*0eb4*/ 	.word	0x000165b0
        /*0eb8*/ 	.word	0x00000005
        /*0ebc*/ 	.word	0x00033480
        /*0ec0*/ 	.short	0x010a
        /*0ec2*/ 	.byte	0x3f
	.zero		1


	//   ....[66]....
        /*0ec4*/ 	.word	0x000165f0
        /*0ec8*/ 	.word	0x0000001b
        /*0ecc*/ 	.word	0x00033480
        /*0ed0*/ 	.short	0x010a
        /*0ed2*/ 	.byte	0x3f
	.zero		1


	//   ....[67]....
        /*0ed4*/ 	.word	0x00016660
        /*0ed8*/ 	.word	0x00000003
        /*0edc*/ 	.word	0x00033400
        /*0ee0*/ 	.short	0x010a
        /*0ee2*/ 	.byte	0x3f
	.zero		1


	//   ....[68]....
        /*0ee4*/ 	.word	0x000166b0
        /*0ee8*/ 	.word	0x00000003
        /*0eec*/ 	.word	0x00033430
        /*0ef0*/ 	.short	0x010a
        /*0ef2*/ 	.byte	0x3f
	.zero		1


	//   ....[69]....
        /*0ef4*/ 	.word	0x00016710
        /*0ef8*/ 	.word	0x00000008
        /*0efc*/ 	.word	0x00033430
        /*0f00*/ 	.short	0x010a
        /*0f02*/ 	.byte	0x3f
	.zero		1


	//   ....[70]....
        /*0f04*/ 	.word	0x00016770
        /*0f08*/ 	.word	0x00000008
        /*0f0c*/ 	.word	0x00033450
        /*0f10*/ 	.short	0x010a
        /*0f12*/ 	.byte	0x3f
	.zero		1


	//   ....[71]....
        /*0f14*/ 	.word	0x000167d0
        /*0f18*/ 	.word	0x00000005
        /*0f1c*/ 	.word	0x00033450
        /*0f20*/ 	.short	0x010a
        /*0f22*/ 	.byte	0x3f
	.zero		1


	//   ....[72]....
        /*0f24*/ 	.word	0x000168d0
        /*0f28*/ 	.word	0x00000004
        /*0f2c*/ 	.word	0x00033480
        /*0f30*/ 	.short	0x010a
        /*0f32*/ 	.byte	0x3f
	.zero		1


	//   ....[73]....
        /*0f34*/ 	.word	0x00017150
        /*0f38*/ 	.word	0x00000004
        /*0f3c*/ 	.word	0x00033440
        /*0f40*/ 	.short	0x010a
        /*0f42*/ 	.byte	0x3f
	.zero		1


	//   ....[74]....
        /*0f44*/ 	.word	0x00017dd0
        /*0f48*/ 	.word	0x00000010
        /*0f4c*/ 	.word	0x00033420
        /*0f50*/ 	.short	0x010a
        /*0f52*/ 	.byte	0x3f
	.zero		1


	//   ....[75]....
        /*0f54*/ 	.word	0x00017e20
        /*0f58*/ 	.word	0x00000004
        /*0f5c*/ 	.word	0x00033480
        /*0f60*/ 	.short	0x010a
        /*0f62*/ 	.byte	0x3f
	.zero		1


	//   ....[76]....
        /*0f64*/ 	.word	0x00018470
        /*0f68*/ 	.word	0x00000004
        /*0f6c*/ 	.word	0x00033440
        /*0f70*/ 	.short	0x010a
        /*0f72*/ 	.byte	0x3f
	.zero		1


	//   ....[77]....
        /*0f74*/ 	.word	0x00018aa0
        /*0f78*/ 	.word	0x00000000
        /*0f7c*/ 	.word	0x00033470
        /*0f80*/ 	.short	0x010a
        /*0f82*/ 	.byte	0x3f
	.zero		1


	//   ....[78]....
        /*0f84*/ 	.word	0x00018af0
        /*0f88*/ 	.word	0x00000000
        /*0f8c*/ 	.word	0x00033460
        /*0f90*/ 	.short	0x010a
        /*0f92*/ 	.byte	0x3f
	.zero		1


	//   ....[79]....
        /*0f94*/ 	.word	0x00018b40
        /*0f98*/ 	.word	0x00000003
        /*0f9c*/ 	.word	0x00033470
        /*0fa0*/ 	.short	0x010a
        /*0fa2*/ 	.byte	0x3f
	.zero		1


	//   ....[80]....
        /*0fa4*/ 	.word	0x00018b90
        /*0fa8*/ 	.word	0x00000003
        /*0fac*/ 	.word	0x00033460
        /*0fb0*/ 	.short	0x010a
        /*0fb2*/ 	.byte	0x3f
	.zero		1


	//   ....[81]....
        /*0fb4*/ 	.word	0x00018be0
        /*0fb8*/ 	.word	0x00000004
        /*0fbc*/ 	.word	0x00033420
        /*0fc0*/ 	.short	0x010a
        /*0fc2*/ 	.byte	0x3f
	.zero		1


	//   ....[82]....
        /*0fc4*/ 	.word	0x00018d80
        /*0fc8*/ 	.word	0x00000005
        /*0fcc*/ 	.word	0x00033440
        /*0fd0*/ 	.short	0x010a
        /*0fd2*/ 	.byte	0x3f
	.zero		1


	//   ....[83]....
        /*0fd4*/ 	.word	0x00018dd0
        /*0fd8*/ 	.word	0x0000001b
        /*0fdc*/ 	.word	0x00033440
        /*0fe0*/ 	.short	0x010a
        /*0fe2*/ 	.byte	0x3f
	.zero		1


	//   ....[84]....
        /*0fe4*/ 	.word	0x00018e20
        /*0fe8*/ 	.word	0x00000005
        /*0fec*/ 	.word	0x00033460
        /*0ff0*/ 	.short	0x010a
        /*0ff2*/ 	.byte	0x3f
	.zero		1


	//   ....[85]....
        /*0ff4*/ 	.word	0x00018e70
        /*0ff8*/ 	.word	0x0000001b
        /*0ffc*/ 	.word	0x00033460
        /*1000*/ 	.short	0x010a
        /*1002*/ 	.byte	0x3f
	.zero		1


	//   ....[86]....
        /*1004*/ 	.word	0x00018ec0
        /*1008*/ 	.word	0x00000005
        /*100c*/ 	.word	0x00033480
        /*1010*/ 	.short	0x010a
        /*1012*/ 	.byte	0x3f
	.zero		1


	//----- nvinfo : EIATTR_NUM_MBARRIERS
	.align		4
.L_126:
        /*1014*/ 	.byte	0x03, 0x38
        /*1016*/ 	.short	0x0016


	//----- nvinfo : EIATTR_EXIT_INSTR_OFFSETS
	.align		4
        /*1018*/ 	.byte	0x04, 0x1c
        /*101a*/ 	.short	(.L_128 - .L_127)


	//   ....[0]....
.L_127:
        /*101c*/ 	.word	0x000009c0


	//   ....[1]....
        /*1020*/ 	.word	0x0000f580


	//   ....[2]....
        /*1024*/ 	.word	0x00016640


	//----- nvinfo : EIATTR_MAX_THREADS
	.align		4
.L_128:
        /*1028*/ 	.byte	0x04, 0x05
        /*102a*/ 	.short	(.L_130 - .L_129)
.L_129:
        /*102c*/ 	.word	0x00000180
        /*1030*/ 	.word	0x00000001
        /*1034*/ 	.word	0x00000001


	//----- nvinfo : EIATTR_CRS_STACK_SIZE
	.align		4
.L_130:
        /*1038*/ 	.byte	0x04, 0x1e
        /*103a*/ 	.short	(.L_132 - .L_131)
.L_131:
        /*103c*/ 	.word	0x00000000


	//----- nvinfo : EIATTR_CBANK_PARAM_SIZE
	.align		4
.L_132:
        /*1040*/ 	.byte	0x03, 0x19
        /*1042*/ 	.short	0x0af0


	//----- nvinfo : EIATTR_PARAM_CBANK
	.align		4
        /*1044*/ 	.byte	0x04, 0x0a
        /*1046*/ 	.short	(.L_134 - .L_133)
	.align		4
.L_133:
        /*1048*/ 	.word	index@(.nv.constant0._ZN7cutlass13device_kernelIN5flash11enable_sm90INS1_16FlashAttnFwdSm90INS1_25CollectiveMainloopFwdSm90ILi2EN4cute5tupleIJNS5_1CILi1EEES8_S8_EEENS6_IJNS7_ILi128EEENS7_ILi160EEENS7_ILi192EEEEEELi192ENS_12float_e4m3_tEfNS_4arch4Sm90ELb0ELb0ELb1ELb1ELb1ELb0ELb0ELb1ELb1ELb1ELb1ELb0EEENS1_21CollectiveEpilogueFwdINS6_IJSA_SC_SB_EEES9_NS_10bfloat16_tESG_Li256ELb1ELb1ELb1ELb1EEENS1_36VarlenDynamicPersistentTileSchedulerILi128ELi160ELi256ELi128ELb1ELb1ELb1ELb0ELb1ELb1EEEEEEEEEvNT_6ParamsE)
        /*104c*/ 	.short	0x0210
        /*104e*/ 	.short	0x0af0


	//----- nvinfo : EIATTR_SW_WAR
	.align		4
.L_134:
        /*1050*/ 	.byte	0x04, 0x36
        /*1052*/ 	.short	(.L_136 - .L_135)
.L_135:
        /*1054*/ 	.word	0x00000008
.L_136:


//--------------------- .nv.info._ZN7cutlass13device_kernelIN5flash11enable_sm90INS1_16FlashAttnFwdSm90INS1_25CollectiveMainloopFwdSm90ILi2EN4cute5tupleIJNS5_1CILi1EEES8_S8_EEENS6_IJNS7_ILi128EEENS7_ILi160EEENS7_ILi192EEEEEELi192ENS_12float_e4m3_tEfNS_4arch4Sm90ELb0ELb0ELb1ELb1ELb1ELb1ELb0ELb1ELb1ELb1ELb1ELb0EEENS1_21CollectiveEpilogueFwdINS6_IJSA_SC_SB_EEES9_NS_10bfloat16_tESG_Li256ELb1ELb1ELb1ELb1EEENS1_36VarlenDynamicPersistentTileSchedulerILi128ELi160ELi256ELi128ELb1ELb1ELb1ELb0ELb1ELb1EEEEEEEEEvNT_6ParamsE --------------------------
	.section	.nv.info._ZN7cutlass13device_kernelIN5flash11enable_sm90INS1_16FlashAttnFwdSm90INS1_25CollectiveMainloopFwdSm90ILi2EN4cute5tupleIJNS5_1CILi1EEES8_S8_EEENS6_IJNS7_ILi128EEENS7_ILi160EEENS7_ILi192EEEEEELi192ENS_12float_e4m3_tEfNS_4arch4Sm90ELb0ELb0ELb1ELb1ELb1ELb1ELb0ELb1ELb1ELb1ELb1ELb0EEENS1_21CollectiveEpilogueFwdINS6_IJSA_SC_SB_EEES9_NS_10bfloat16_tESG_Li256ELb1ELb1ELb1ELb1EEENS1_36VarlenDynamicPersistentTileSchedulerILi128ELi160ELi256ELi128ELb1ELb1ELb1ELb0ELb1ELb1EEEEEEEEEvNT_6ParamsE,"",@"SHT_CUDA_INFO"
	.sectionflags	@""
	.align	4


	//----- nvinfo : EIATTR_CUDA_API_VERSION
	.align		4
        /*0000*/ 	.byte	0x04, 0x37
        /*0002*/ 	.short	(.L_138 - .L_137)
.L_137:
        /*0004*/ 	.word	0x00000082


	//----- nvinfo : EIATTR_KPARAM_INFO
	.align		4
.L_138:
        /*0008*/ 	.byte	0x04, 0x17
        /*000a*/ 	.short	(.L_140 - .L_139)
.L_139:
        /*000c*/ 	.word	0x00000000
        /*0010*/ 	.short	0x0000
        /*0012*/ 	.short	0x0070
        /*0014*/ 	.byte	0x00, 0xf0, 0x01, 0x2a


	//----- nvinfo : EIATTR_SPARSE_MMA_MASK
	.align		4
.L_140:
        /*0018*/ 	.byte	0x03, 0x50
        /*001a*/ 	.short	0x0000


	//----- nvinfo : EIATTR_MAXREG_COUNT
	.align		4
        /*001c*/ 	.byte	0x03, 0x1b
        /*001e*/ 	.short	0x00a8


	//----- nvinfo : EIATTR_NUM_BARRIERS
	.align		4
        /*0020*/ 	.byte	0x02, 0x4c
        /*0022*/ 	.byte	0x10
	.zero		1


	//----- nvinfo : EIATTR_EXTERNS
	.align		4
        /*0024*/ 	.byte	0x04, 0x0f
        /*0026*/ 	.short	(.L_142 - .L_141)


	//   ....[0]....
	.align		4
.L_141:
        /*0028*/ 	.word	index@(__assertfail)


	//----- nvinfo : EIATTR_ANNOTATIONS
	.align		4
.L_142:
        /*002c*/ 	.byte	0x04, 0x55
        /*002e*/ 	.short	(.L_144 - .L_143)


	//   ....[0]....
.L_143:
        /* <DEDUP_REMOVED lines=172> */
        /*0ae4*/ 	.byte	0x70, 0x50, 0x03, 0x00, 0x01, 0x00, 0x00, 0x00, 0x90, 0x50, 0x03, 0x00


	//----- nvinfo : EIATTR_MERCURY_ISA_VERSION
	.align		4
.L_144:
        /*0af0*/ 	.byte	0x03, 0x5f
        /*0af2*/ 	.short	0x0101


	//----- nvinfo : EIATTR_UNUSED_LOAD_BYTE_OFFSET
	.align		4
        /*0af4*/ 	.byte	0x04, 0x44
        /*0af6*/ 	.short	(.L_146 - .L_145)


	//   ....[0]....
.L_145:
        /*0af8*/ 	.word	0x00000a90
        /*0afc*/ 	.word	0x0000fff0


	//   ....[1]....
        /*0b00*/ 	.word	0x00021b90
        /*0b04*/ 	.word	0x0000fff0


	//----- nvinfo : EIATTR_INT_WARP_WIDE_INSTR_OFFSETS
	.align		4
.L_146:
        /*0b08*/ 	.byte	0x04, 0x31
        /*0b0a*/ 	.short	(.L_148 - .L_147)


	//   ....[0]....
.L_147:
        /*0b0c*/ 	.word	0x00000130


	//   ....[1]....
        /*0b10*/ 	.word	0x00000170


	//   ....[2]....
        /*0b14*/ 	.word	0x000001e0


	//   ....[3]....
        /*0b18*/ 	.word	0x0002a590


	//   ....[4]....
        /*0b1c*/ 	.word	0x0002a620


	//   ....[5]....
        /*0b20*/ 	.word	0x0002e500


	//   ....[6]....
        /*0b24*/ 	.word	0x0002e590


	//----- nvinfo : EIATTR_COOP_GROUP_MASK_REGIDS
	.align		4
.L_148:
        /*0b28*/ 	.byte	0x04, 0x29
        /*0b2a*/ 	.short	(.L_150 - .L_149)


	//   ....[0]....
.L_149:
        /*0b2c*/ 	.word	0xffffffff


	//   ....[1]....
        /*0b30*/ 	.word	0xffffffff


	//   ....[2]....
        /*0b34*/ 	.word	0xffffffff


	//   ....[3]....
        /*0b38*/ 	.word	0xffffffff


	//   ....[4]....
        /*0b3c*/ 	.word	0xffffffff


	//   ....[5]....
        /*0b40*/ 	.word	0xffffffff


	//   ....[6]....
        /*0b44*/ 	.word	0xffffffff


	//   ....[7]....
        /*0b48*/ 	.word	0xffffffff


	//   ....[8]....
        /*0b4c*/ 	.word	0xffffffff


	//   ....[9]....
        /*0b50*/ 	.word	0xffffffff


	//   ....[10]....
        /*0b54*/ 	.word	0xffffffff


	//   ....[11]....
        /*0b58*/ 	.word	0xffffffff


	//   ....[12]....
        /*0b5c*/ 	.word	0xffffffff


	//   ....[13]....
        /*0b60*/ 	.word	0xffffffff


	//   ....[14]....
        /*0b64*/ 	.word	0xffffffff


	//   ....[15]....
        /*0b68*/ 	.word	0xffffffff


	//   ....[16]....
        /*0b6c*/ 	.word	0xffffffff


	//   ....[17]....
        /*0b70*/ 	.word	0xffffffff


	//   ....[18]....
        /*0b74*/ 	.word	0xffffffff


	//   ....[19]....
        /*0b78*/ 	.word	0xffffffff


	//   ....[20]....
        /*0b7c*/ 	.word	0xffffffff


	//   ....[21]....
        /*0b80*/ 	.word	0xffffffff


	//   ....[22]....
        /*0b84*/ 	.word	0xffffffff


	//   ....[23]....
        /*0b88*/ 	.word	0xffffffff


	//   ....[24]....
        /*0b8c*/ 	.word	0xffffffff


	//   ....[25]....
        /*0b90*/ 	.word	0xffffffff


	//   ....[26]....
        /*0b94*/ 	.word	0xffffffff


	//   ....[27]....
        /*0b98*/ 	.word	0xffffffff


	//   ....[28]....
        /*0b9c*/ 	.word	0xffffffff


	//   ....[29]....
        /*0ba0*/ 	.word	0xffffffff


	//   ....[30]....
        /*0ba4*/ 	.word	0xffffffff


	//   ....[31]....
        /*0ba8*/ 	.word	0xffffffff


	//   ....[32]....
        /*0bac*/ 	.word	0xffffffff


	//   ....[33]....
        /*0bb0*/ 	.word	0xffffffff


	//   ....[34]....
        /*0bb4*/ 	.word	0xffffffff


	//   ....[35]....
        /*0bb8*/ 	.word	0xffffffff


	//   ....[36]....
        /*0bbc*/ 	.word	0xffffffff


	//   ....[37]....
        /*0bc0*/ 	.word	0xffffffff


	//   ....[38]....
        /*0bc4*/ 	.word	0xffffffff


	//   ....[39]....
        /*0bc8*/ 	.word	0xffffffff


	//   ....[40]....
        /*0bcc*/ 	.word	0xffffffff


	//   ....[41]....
        /*0bd0*/ 	.word	0xffffffff


	//   ....[42]....
        /*0bd4*/ 	.word	0xffffffff


	//   ....[43]....
        /*0bd8*/ 	.word	0xffffffff


	//   ....[44]....
        /*0bdc*/ 	.word	0xffffffff


	//   ....[45]....
        /*0be0*/ 	.word	0xffffffff


	//   ....[46]....
        /*0be4*/ 	.word	0xffffffff


	//   ....[47]....
        /*0be8*/ 	.word	0xffffffff


	//   ....[48]....
        /*0bec*/ 	.word	0xffffffff


	//   ....[49]....
        /*0bf0*/ 	.word	0xffffffff


	//   ....[50]....
        /*0bf4*/ 	.word	0xffffffff


	//   ....[51]....
        /*0bf8*/ 	.word	0xffffffff


	//   ....[52]....
        /*0bfc*/ 	.word	0xffffffff


	//   ....[53]....
        /*0c00*/ 	.word	0xffffffff


	//   ....[54]....
        /*0c04*/ 	.word	0xffffffff


	//   ....[55]....
        /*0c08*/ 	.word	0xffffffff


	//   ....[56]....
        /*0c0c*/ 	.word	0xffffffff


	//   ....[57]....
        /*0c10*/ 	.word	0xffffffff


	//   ....[58]....
        /*0c14*/ 	.word	0xffffffff


	//   ....[59]....
        /*0c18*/ 	.word	0xffffffff


	//   ....[60]....
        /*0c1c*/ 	.word	0xffffffff


	//   ....[61]....
        /*0c20*/ 	.word	0xffffffff


	//   ....[62]....
        /*0c24*/ 	.word	0xffffffff


	//   ....[63]....
        /*0c28*/ 	.word	0xffffffff


	//   ....[64]....
        /*0c2c*/ 	.word	0xffffffff


	//   ....[65]....
        /*0c30*/ 	.word	0xffffffff


	//   ....[66]....
        /*0c34*/ 	.word	0xffffffff


	//   ....[67]....
        /*0c38*/ 	.word	0xffffffff


	//   ....[68]....
        /*0c3c*/ 	.word	0xffffffff


	//   ....[69]....
        /*0c40*/ 	.word	0xffffffff


	//   ....[70]....
        /*0c44*/ 	.word	0xffffffff


	//   ....[71]....
        /*0c48*/ 	.word	0xffffffff


	//   ....[72]....
        /*0c4c*/ 	.word	0xffffffff


	//   ....[73]....
        /*0c50*/ 	.word	0xffffffff


	//   ....[74]....
        /*0c54*/ 	.word	0xffffffff


	//   ....[75]....
        /*0c58*/ 	.word	0xffffffff


	//   ....[76]....
        /*0c5c*/ 	.word	0xffffffff


	//   ....[77]....
        /*0c60*/ 	.word	0xffffffff


	//   ....[78]....
        /*0c64*/ 	.word	0xffffffff


	//   ....[79]....
        /*0c68*/ 	.word	0xffffffff


	//   ....[80]....
        /*0c6c*/ 	.word	0xffffffff


	//   ....[81]....
        /*0c70*/ 	.word	0xffffffff


	//   ....[82]....
        /*0c74*/ 	.word	0xffffffff


	//   ....[83]....
        /*0c78*/ 	.word	0xffffffff


	//   ....[84]....
        /*0c7c*/ 	.word	0xffffffff


	//   ....[85]....
        /*0c80*/ 	.word	0xffffffff


	//   ....[86]....
        /*0c84*/ 	.word	0xffffffff


	//   ....[87]....
        /*0c88*/ 	.word	0xffffffff


	//   ....[88]....
        /*0c8c*/ 	.word	0xffffffff


	//   ....[89]....
        /*0c90*/ 	.word	0xffffffff


	//   ....[90]....
        /*0c94*/ 	.word	0xffffffff


	//   ....[91]....
        /*0c98*/ 	.word	0xffffffff


	//   ....[92]....
        /*0c9c*/ 	.word	0xffffffff


	//   ....[93]....
        /*0ca0*/ 	.word	0xffffffff


	//   ....[94]....
        /*0ca4*/ 	.word	0xffffffff


	//   ....[95]....
        /*0ca8*/ 	.word	0xffffffff


	//   ....[96]....
        /*0cac*/ 	.word	0xffffffff


	//   ....[97]....
        /*0cb0*/ 	.word	0xffffffff


	//   ....[98]....
        /*0cb4*/ 	.word	0xffffffff


	//   ....[99]....
        /*0cb8*/ 	.word	0xffffffff


	//   ....[100]....
        /*0cbc*/ 	.word	0xffffffff


	//   ....[101]....
        /*0cc0*/ 	.word	0xffffffff


	//   ....[102]....
        /*0cc4*/ 	.word	0xffffffff


	//   ....[103]....
        /*0cc8*/ 	.word	0xffffffff


	//   ....[104]....
        /*0ccc*/ 	.word	0xffffffff


	//   ....[105]....
        /*0cd0*/ 	.word	0xffffffff


	//   ....[106]....
        /*0cd4*/ 	.word	0xffffffff


	//   ....[107]....
        /*0cd8*/ 	.word	0xffffffff


	//   ....[108]....
        /*0cdc*/ 	.word	0xffffffff


	//   ....[109]....
        /*0ce0*/ 	.word	0xffffffff


	//   ....[110]....
        /*0ce4*/ 	.word	0xffffffff


	//   ....[111]....
        /*0ce8*/ 	.word	0xffffffff


	//   ....[112]....
        /*0cec*/ 	.word	0xffffffff


	//   ....[113]....
        /*0cf0*/ 	.word	0xffffffff


	//   ....[114]....
        /*0cf4*/ 	.word	0xffffffff


	//   ....[115]....
        /*0cf8*/ 	.word	0xffffffff


	//   ....[116]....
        /*0cfc*/ 	.word	0xffffffff


	//   ....[117]....
        /*0d00*/ 	.word	0xffffffff


	//   ....[118]....
        /*0d04*/ 	.word	0xffffffff


	//   ....[119]....
        /*0d08*/ 	.word	0xffffffff


	//   ....[120]....
        /*0d0c*/ 	.word	0xffffffff


	//   ....[121]....
        /*0d10*/ 	.word	0xffffffff


	//   ....[122]....
        /*0d14*/ 	.word	0xffffffff


	//   ....[123]....
        /*0d18*/ 	.word	0xffffffff


	//   ....[124]....
        /*0d1c*/ 	.word	0xffffffff


	//   ....[125]....
        /*0d20*/ 	.word	0xffffffff


	//   ....[126]....
        /*0d24*/ 	.word	0xffffffff


	//   ....[127]....
        /*0d28*/ 	.word	0xffffffff


	//   ....[128]....
        /*0d2c*/ 	.word	0xffffffff


	//   ....[129]....
        /*0d30*/ 	.word	0xffffffff


	//   ....[130]....
        /*0d34*/ 	.word	0xffffffff


	//   ....[131]....
        /*0d38*/ 	.word	0xffffffff


	//   ....[132]....
        /*0d3c*/ 	.word	0xffffffff


	//   ....[133]....
        /*0d40*/ 	.word	0xffffffff


	//   ....[134]....
        /*0d44*/ 	.word	0xffffffff


	//   ....[135]....
        /*0d48*/ 	.word	0xffffffff


	//   ....[136]....
        /*0d4c*/ 	.word	0xffffffff


	//   ....[137]....
        /*0d50*/ 	.word	0xffffffff


	//   ....[138]....
        /*0d54*/ 	.word	0xffffffff


	//   ....[139]....
        /*0d58*/ 	.word	0xffffffff


	//   ....[140]....
        /*0d5c*/ 	.word	0xffffffff


	//   ....[141]....
        /*0d60*/ 	.word	0xffffffff


	//   ....[142]....
        /*0d64*/ 	.word	0xffffffff


	//   ....[143]....
        /*0d68*/ 	.word	0xffffffff


	//   ....[144]....
        /*0d6c*/ 	.word	0xffffffff


	//   ....[145]....
        /*0d70*/ 	.word	0xffffffff


	//   ....[146]....
        /*0d74*/ 	.word	0xffffffff


	//   ....[147]....
        /*0d78*/ 	.word	0xffffffff


	//   ....[148]....
        /*0d7c*/ 	.word	0xffffffff


	//   ....[149]....
        /*0d80*/ 	.word	0xffffffff


	//   ....[150]....
        /*0d84*/ 	.word	0xffffffff


	//   ....[151]....
        /*0d88*/ 	.word	0xffffffff


	//   ....[152]....
        /*0d8c*/ 	.word	0xffffffff


	//   ....[153]....
        /*0d90*/ 	.word	0xffffffff


	//   ....[154]....
        /*0d94*/ 	.word	0xffffffff


	//   ....[155]....
        /*0d98*/ 	.word	0xffffffff


	//   ....[156]....
        /*0d9c*/ 	.word	0xffffffff


	//   ....[157]....
        /*0da0*/ 	.word	0xffffffff


	//   ....[158]....
        /*0da4*/ 	.word	0xffffffff


	//   ....[159]....
        /*0da8*/ 	.word	0xffffffff


	//   ....[160]....
        /*0dac*/ 	.word	0xffffffff


	//   ....[161]....
        /*0db0*/ 	.word	0xffffffff


	//   ....[162]....
        /*0db4*/ 	.word	0xffffffff


	//   ....[163]....
        /*0db8*/ 	.word	0xffffffff


	//   ....[164]....
        /*0dbc*/ 	.word	0xffffffff


	//   ....[165]....
        /*0dc0*/ 	.word	0xffffffff


	//   ....[166]....
        /*0dc4*/ 	.word	0xffffffff


	//   ....[167]....
        /*0dc8*/ 	.word	0xffffffff


	//   ....[168]....
        /*0dcc*/ 	.word	0xffffffff


	//   ....[169]....
        /*0dd0*/ 	.word	0xffffffff


	//   ....[170]....
        /*0dd4*/ 	.word	0xffffffff


	//   ....[171]....
        /*0dd8*/ 	.word	0xffffffff


	//   ....[172]....
        /*0ddc*/ 	.word	0xffffffff


	//   ....[173]....
        /*0de0*/ 	.word	0xffffffff


	//   ....[174]....
        /*0de4*/ 	.word	0xffffffff


	//   ....[175]....
        /*0de8*/ 	.word	0xffffffff


	//   ....[176]....
        /*0dec*/ 	.word	0xffffffff


	//   ....[177]....
        /*0df0*/ 	.word	0xffffffff


	//   ....[178]....
        /*0df4*/ 	.word	0xffffffff


	//   ....[179]....
        /*0df8*/ 	.word	0xffffffff


	//   ....[180]....
        /*0dfc*/ 	.word	0xffffffff


	//   ....[181]....
        /*0e00*/ 	.word	0xffffffff


	//   ....[182]....
        /*0e04*/ 	.word	0xffffffff


	//   ....[183]....
        /*0e08*/ 	.word	0xffffffff


	//   ....[184]....
        /*0e0c*/ 	.word	0xffffffff


	//   ....[185]....
        /*0e10*/ 	.word	0xffffffff


	//   ....[186]....
        /*0e14*/ 	.word	0xffffffff


	//   ....[187]....
        /*0e18*/ 	.word	0xffffffff


	//   ....[188]....
        /*0e1c*/ 	.word	0xffffffff


	//   ....[189]....
        /*0e20*/ 	.word	0xffffffff


	//   ....[190]....
        /*0e24*/ 	.word	0xffffffff


	//   ....[191]....
        /*0e28*/ 	.word	0xffffffff


	//   ....[192]....
        /*0e2c*/ 	.word	0xffffffff


	//   ....[193]....
        /*0e30*/ 	.word	0xffffffff


	//   ....[194]....
        /*0e34*/ 	.word	0xffffffff


	//   ....[195]....
        /*0e38*/ 	.word	0xffffffff


	//   ....[196]....
        /*0e3c*/ 	.word	0xffffffff


	//   ....[197]....
        /*0e40*/ 	.word	0xffffffff


	//   ....[198]....
        /*0e44*/ 	.word	0xffffffff


	//   ....[199]....
        /*0e48*/ 	.word	0xffffffff


	//   ....[200]....
        /*0e4c*/ 	.word	0xffffffff


	//   ....[201]....
        /*0e50*/ 	.word	0xffffffff


	//   ....[202]....
        /*0e54*/ 	.word	0xffffffff


	//   ....[203]....
        /*0e58*/ 	.word	0xffffffff


	//   ....[204]....
        /*0e5c*/ 	.word	0xffffffff


	//   ....[205]....
        /*0e60*/ 	.word	0xffffffff


	//   ....[206]....
        /*0e64*/ 	.word	0xffffffff


	//   ....[207]....
        /*0e68*/ 	.word	0xffffffff


	//   ....[208]....
        /*0e6c*/ 	.word	0xffffffff


	//   ....[209]....
        /*0e70*/ 	.word	0xffffffff


	//   ....[210]....
        /*0e74*/ 	.word	0xffffffff


	//   ....[211]....
        /*0e78*/ 	.word	0xffffffff


	//   ....[212]....
        /*0e7c*/ 	.word	0xffffffff


	//   ....[213]....
        /*0e80*/ 	.word	0xffffffff


	//   ....[214]....
        /*0e84*/ 	.word	0xffffffff


	//   ....[215]....
        /*0e88*/ 	.word	0xffffffff


	//   ....[216]....
        /*0e8c*/ 	.word	0xffffffff


	//   ....[217]....
        /*0e90*/ 	.word	0xffffffff


	//   ....[218]....
        /*0e94*/ 	.word	0xffffffff


	//   ....[219]....
        /*0e98*/ 	.word	0xffffffff


	//   ....[220]....
        /*0e9c*/ 	.word	0xffffffff


	//   ....[221]....
        /*0ea0*/ 	.word	0xffffffff


	//   ....[222]....
        /*0ea4*/ 	.word	0xffffffff


	//   ....[223]....
        /*0ea8*/ 	.word	0xffffffff


	//   ....[224]....
        /*0eac*/ 	.word	0xffffffff


	//   ....[225]....
        /*0eb0*/ 	.word	0xffffffff


	//   ....[226]....
        /*0eb4*/ 	.word	0xffffffff


	//   ....[227]....
        /*0eb8*/ 	.word	0xffffffff


	//   ....[228]....
        /*0ebc*/ 	.word	0xffffffff


	//   ....[229]....
        /*0ec0*/ 	.word	0xffffffff


	//   ....[230]....
        /*0ec4*/ 	.word	0xffffffff


	//   ....[231]....
        /*0ec8*/ 	.word	0xffffffff


	//   ....[232]....
        /*0ecc*/ 	.word	0xffffffff


	//   ....[233]....
        /*0ed0*/ 	.word	0xffffffff


	//   ....[234]....
        /*0ed4*/ 	.word	0xffffffff


	//   ....[235]....
        /*0ed8*/ 	.word	0xffffffff


	//   ....[236]....
        /*0edc*/ 	.word	0xffffffff


	//   ....[237]....
        /*0ee0*/ 	.word	0xffffffff


	//   ....[238]....
        /*0ee4*/ 	.word	0xffffffff


	//   ....[239]....
        /*0ee8*/ 	.word	0xffffffff


	//   ....[240]....
        /*0eec*/ 	.word	0xffffffff


	//   ....[241]....
        /*0ef0*/ 	.word	0xffffffff


	//   ....[242]....
        /*0ef4*/ 	.word	0xffffffff


	//   ....[243]....
        /*0ef8*/ 	.word	0xffffffff


	//   ....[244]....
        /*0efc*/ 	.word	0xffffffff


	//   ....[245]....
        /*0f00*/ 	.word	0xffffffff


	//   ....[246]....
        /*0f04*/ 	.word	0xffffffff


	//   ....[247]....
        /*0f08*/ 	.word	0xffffffff


	//   ....[248]....
        /*0f0c*/ 	.word	0xffffffff


	//   ....[249]....
        /*0f10*/ 	.word	0x0500000f


	//   ....[250]....
        /*0f14*/ 	.word	0x0500000f


	//   ....[251]....
        /*0f18*/ 	.word	0x0500000f


	//   ....[252]....
        /*0f1c*/ 	.word	0x0500000f


	//   ....[253]....
        /*0f20*/ 	.word	0x0500000f


	//   ....[254]....
        /*0f24*/ 	.word	0x0500000f


	//   ....[255]....
        /*0f28*/ 	.word	0x0500000f


	//   ....[0]....
        /*0f2c*/ 	.word	0x0500000f


	//   ....[1]....
        /*0f30*/ 	.word	0x0500000f


	//   ....[2]....
        /*0f34*/ 	.word	0x0500000f


	//   ....[3]....
        /*0f38*/ 	.word	0x0500000f


	//   ....[4]....
        /*0f3c*/ 	.word	0x0500000f


	//   ....[5]....
        /*0f40*/ 	.word	0x0500000f


	//   ....[6]....
        /*0f44*/ 	.word	0x0500000f


	//   ....[7]....
        /*0f48*/ 	.word	0x0500000f


	//   ....[8]....
        /*0f4c*/ 	.word	0x0500000f


	//   ....[9]....
        /*0f50*/ 	.word	0x0500000f


	//   ....[10]....
        /*0f54*/ 	.word	0x0500000f


	//   ....[11]....
        /*0f58*/ 	.word	0x0500000f


	//   ....[12]....
        /*0f5c*/ 	.word	0x0500000f


	//   ....[13]....
        /*0f60*/ 	.word	0x0500000f


	//   ....[14]....
        /*0f64*/ 	.word	0x0500000f


	//   ....[15]....
        /*0f68*/ 	.word	0x0500000f


	//   ....[16]....
        /*0f6c*/ 	.word	0x0500000f


	//   ....[17]....
        /*0f70*/ 	.word	0x0500000f


	//   ....[18]....
        /*0f74*/ 	.word	0x0500000f


	//   ....[19]....
        /*0f78*/ 	.word	0x0500000f


	//   ....[20]....
        /*0f7c*/ 	.word	0x0500000f


	//   ....[21]....
        /*0f80*/ 	.word	0x0500000f


	//   ....[22]....
        /*0f84*/ 	.word	0x0500000f


	//   ....[23]....
        /*0f88*/ 	.word	0x0500000f


	//   ....[24]....
        /*0f8c*/ 	.word	0x0500000f


	//   ....[25]....
        /*0f90*/ 	.word	0x0500000f


	//   ....[26]....
        /*0f94*/ 	.word	0x0500000f


	//   ....[27]....
        /*0f98*/ 	.word	0x0500000f


	//   ....[28]....
        /*0f9c*/ 	.word	0x0500000f


	//   ....[29]....
        /*0fa0*/ 	.word	0x0500000f


	//   ....[30]....
        /*0fa4*/ 	.word	0x0500000f


	//   ....[31]....
        /*0fa8*/ 	.word	0x0500000f


	//   ....[32]....
        /*0fac*/ 	.word	0x0500000f


	//   ....[33]....
        /*0fb0*/ 	.word	0x0500000f


	//   ....[34]....
        /*0fb4*/ 	.word	0x0500000f


	//   ....[35]....
        /*0fb8*/ 	.word	0x0500000f


	//   ....[36]....
        /*0fbc*/ 	.word	0x0500000f


	//   ....[37]....
        /*0fc0*/ 	.word	0x0500000f


	//   ....[38]....
        /*0fc4*/ 	.word	0x0500000f


	//   ....[39]....
        /*0fc8*/ 	.word	0x0500000f


	//   ....[40]....
        /*0fcc*/ 	.word	0x0500000f


	//   ....[41]....
        /*0fd0*/ 	.word	0x0500000f


	//   ....[42]....
        /*0fd4*/ 	.word	0x0500000f


	//   ....[43]....
        /*0fd8*/ 	.word	0x0500000f


	//   ....[44]....
        /*0fdc*/ 	.word	0x0500000f


	//   ....[45]....
        /*0fe0*/ 	.word	0x0500000f


	//   ....[46]....
        /*0fe4*/ 	.word	0x0500000f


	//   ....[47]....
        /*0fe8*/ 	.word	0x0500000f


	//   ....[48]....
        /*0fec*/ 	.word	0x0500000f


	//   ....[49]....
        /*0ff0*/ 	.word	0x0500000f


	//   ....[50]....
        /*0ff4*/ 	.word	0x0500000f


	//   ....[51]....
        /*0ff8*/ 	.word	0x0500000f


	//   ....[52]....
        /*0ffc*/ 	.word	0x0500000f


	//   ....[53]....
        /*1000*/ 	.word	0x0500000f


	//   ....[54]....
        /*1004*/ 	.word	0x0500000f


	//   ....[55]....
        /*1008*/ 	.word	0x0500000f


	//   ....[56]....
        /*100c*/ 	.word	0x0500000f


	//   ....[57]....
        /*1010*/ 	.word	0x0500000f


	//   ....[58]....
        /*1014*/ 	.word	0x0500000f


	//   ....[59]....
        /*1018*/ 	.word	0x0500000f


	//   ....[60]....
        /*101c*/ 	.word	0x0500000f


	//   ....[61]....
        /*1020*/ 	.word	0x0500000f


	//   ....[62]....
        /*1024*/ 	.word	0x0500000f


	//   ....[63]....
        /*1028*/ 	.word	0x0500000f


	//   ....[64]....
        /*102c*/ 	.word	0x0500000f


	//   ....[65]....
        /*1030*/ 	.word	0x0500000f


	//   ....[66]....
        /*1034*/ 	.word	0x0500000f


	//   ....[67]....
        /*1038*/ 	.word	0x0500000f


	//   ....[68]....
        /*103c*/ 	.word	0x0500000f


	//   ....[69]....
        /*1040*/ 	.word	0x0500000f


	//   ....[70]....
        /*1044*/ 	.word	0x0500000f


	//   ....[71]....
        /*1048*/ 	.word	0x0500000f


	//   ....[72]....
        /*104c*/ 	.word	0x0500000f


	//   ....[73]....
        /*1050*/ 	.word	0x0500000f


	//   ....[74]....
        /*1054*/ 	.word	0x0500000f


	//   ....[75]....
        /*1058*/ 	.word	0x0500000f


	//   ....[76]....
        /*105c*/ 	.word	0x0500000f


	//   ....[77]....
        /*1060*/ 	.word	0x0500000f


	//   ....[78]....
        /*1064*/ 	.word	0x0500000f


	//   ....[79]....
        /*1068*/ 	.word	0x0500000f


	//   ....[80]....
        /*106c*/ 	.word	0x0500000f


	//   ....[81]....
        /*1070*/ 	.word	0x0500000f


	//   ....[82]....
        /*1074*/ 	.word	0x0500000f


	//   ....[83]....
        /*1078*/ 	.word	0x0500000f


	//   ....[84]....
        /*107c*/ 	.word	0x0500000f


	//   ....[85]....
        /*1080*/ 	.word	0x0500000f


	//   ....[86]....
        /*1084*/ 	.word	0x0500000f


	//   ....[87]....
        /*1088*/ 	.word	0x0500000f


	//   ....[88]....
        /*108c*/ 	.word	0x0500000f


	//   ....[89]....
        /*1090*/ 	.word	0x0500000f


	//   ....[90]....
        /*1094*/ 	.word	0x0500000f


	//   ....[91]....
        /*1098*/ 	.word	0x0500000f


	//   ....[92]....
        /*109c*/ 	.word	0x0500000f


	//   ....[93]....
        /*10a0*/ 	.word	0x0500000f


	//   ....[94]....
        /*10a4*/ 	.word	0x0500000f


	//   ....[95]....
        /*10a8*/ 	.word	0x0500000f


	//   ....[96]....
        /*10ac*/ 	.word	0x0500000f


	//   ....[97]....
        /*10b0*/ 	.word	0x0500000f


	//   ....[98]....
        /*10b4*/ 	.word	0x0500000f


	//   ....[99]....
        /*10b8*/ 	.word	0x0500000f


	//   ....[100]....
        /*10bc*/ 	.word	0x0500000f


	//   ....[101]....
        /*10c0*/ 	.word	0x0500000f


	//   ....[102]....
        /*10c4*/ 	.word	0x0500000f


	//   ....[103]....
        /*10c8*/ 	.word	0x0500000f


	//   ....[104]....
        /*10cc*/ 	.word	0x0500000f


	//   ....[105]....
        /*10d0*/ 	.word	0x0500000f


	//   ....[106]....
        /*10d4*/ 	.word	0x0500000f


	//   ....[107]....
        /*10d8*/ 	.word	0x0500000f


	//   ....[108]....
        /*10dc*/ 	.word	0x0500000f


	//   ....[109]....
        /*10e0*/ 	.word	0x0500000f


	//   ....[110]....
        /*10e4*/ 	.word	0x0500000f


	//   ....[111]....
        /*10e8*/ 	.word	0x0500000f


	//   ....[112]....
        /*10ec*/ 	.word	0x0500000f


	//   ....[113]....
        /*10f0*/ 	.word	0x0500000f


	//   ....[114]....
        /*10f4*/ 	.word	0x0500000f


	//   ....[115]....
        /*10f8*/ 	.word	0x0500000f


	//   ....[116]....
        /*10fc*/ 	.word	0x0500000f


	//   ....[117]....
        /*1100*/ 	.word	0x0500000f


	//   ....[118]....
        /*1104*/ 	.word	0x0500000f


	//   ....[119]....
        /*1108*/ 	.word	0x0500000f


	//   ....[120]....
        /*110c*/ 	.word	0x0500000f


	//   ....[121]....
        /*1110*/ 	.word	0x0500000f


	//   ....[122]....
        /*1114*/ 	.word	0x0500000f


	//   ....[123]....
        /*1118*/ 	.word	0x0500000f


	//   ....[124]....
        /*111c*/ 	.word	0x0500000f


	//   ....[125]....
        /*1120*/ 	.word	0x0500000f


	//   ....[126]....
        /*1124*/ 	.word	0x0500000f


	//   ....[127]....
        /*1128*/ 	.word	0x0500000f


	//   ....[128]....
        /*112c*/ 	.word	0x0500000f


	//   ....[129]....
        /*1130*/ 	.word	0x0500000f


	//   ....[130]....
        /*1134*/ 	.word	0x0500000f


	//   ....[131]....
        /*1138*/ 	.word	0x0500000f


	//   ....[132]....
        /*113c*/ 	.word	0x0500000f


	//   ....[133]....
        /*1140*/ 	.word	0x0500000f


	//   ....[134]....
        /*1144*/ 	.word	0x0500000f


	//   ....[135]....
        /*1148*/ 	.word	0x0500000f


	//   ....[136]....
        /*114c*/ 	.word	0x0500000f


	//   ....[137]....
        /*1150*/ 	.word	0x0500000f


	//   ....[138]....
        /*1154*/ 	.word	0x0500000f


	//   ....[139]....
        /*1158*/ 	.word	0x0500000f


	//   ....[140]....
        /*115c*/ 	.word	0x0500000f


	//   ....[141]....
        /*1160*/ 	.word	0x0500000f


	//   ....[142]....
        /*1164*/ 	.word	0x0500000f


	//   ....[143]....
        /*1168*/ 	.word	0x0500000f


	//   ....[144]....
        /*116c*/ 	.word	0x0500000f


	//   ....[145]....
        /*1170*/ 	.word	0x0500000f


	//   ....[146]....
        /*1174*/ 	.word	0x0500000f


	//   ....[147]....
        /*1178*/ 	.word	0x0500000f


	//   ....[148]....
        /*117c*/ 	.word	0x0500000f


	//   ....[149]....
        /*1180*/ 	.word	0x0500000f


	//   ....[150]....
        /*1184*/ 	.word	0x0500000f


	//   ....[151]....
        /*1188*/ 	.word	0x0500000f


	//   ....[152]....
        /*118c*/ 	.word	0x0500000f


	//   ....[153]....
        /*1190*/ 	.word	0x0500000f


	//   ....[154]....
        /*1194*/ 	.word	0x0500000f


	//   ....[155]....
        /*1198*/ 	.word	0x0500000f


	//   ....[156]....
        /*119c*/ 	.word	0x0500000f


	//   ....[157]....
        /*11a0*/ 	.word	0x0500000f


	//   ....[158]....
        /*11a4*/ 	.word	0x0500000f


	//   ....[159]....
        /*11a8*/ 	.word	0x0500000f


	//   ....[160]....
        /*11ac*/ 	.word	0x0500000f


	//   ....[161]....
        /*11b0*/ 	.word	0x0500000f


	//   ....[162]....
        /*11b4*/ 	.word	0x0500000f


	//   ....[163]....
        /*11b8*/ 	.word	0x0500000f


	//   ....[164]....
        /*11bc*/ 	.word	0x0500000f


	//   ....[165]....
        /*11c0*/ 	.word	0x0500000f


	//   ....[166]....
        /*11c4*/ 	.word	0x0500000f


	//   ....[167]....
        /*11c8*/ 	.word	0x0500000f


	//   ....[168]....
        /*11cc*/ 	.word	0x0500000f


	//   ....[169]....
        /*11d0*/ 	.word	0x0500000f


	//   ....[170]....
        /*11d4*/ 	.word	0x0500000f


	//   ....[171]....
        /*11d8*/ 	.word	0x0500000f


	//   ....[172]....
        /*11dc*/ 	.word	0x0500000f


	//   ....[173]....
        /*11e0*/ 	.word	0x0500000f


	//   ....[174]....
        /*11e4*/ 	.word	0x0500000f


	//   ....[175]....
        /*11e8*/ 	.word	0x0500000f


	//   ....[176]....
        /*11ec*/ 	.word	0x0500000f


	//   ....[177]....
        /*11f0*/ 	.word	0x0500000f


	//   ....[178]....
        /*11f4*/ 	.word	0x0500000f


	//   ....[179]....
        /*11f8*/ 	.word	0x0500000f


	//   ....[180]....
        /*11fc*/ 	.word	0x0500000f


	//   ....[181]....
        /*1200*/ 	.word	0x0500000f


	//   ....[182]....
        /*1204*/ 	.word	0x0500000f


	//   ....[183]....
        /*1208*/ 	.word	0x0500000f


	//   ....[184]....
        /*120c*/ 	.word	0x0500000f


	//   ....[185]....
        /*1210*/ 	.word	0x0500000f


	//   ....[186]....
        /*1214*/ 	.word	0x0500000f


	//   ....[187]....
        /*1218*/ 	.word	0x0500000f


	//   ....[188]....
        /*121c*/ 	.word	0x0500000f


	//   ....[189]....
        /*1220*/ 	.word	0x0500000f


	//   ....[190]....
        /*1224*/ 	.word	0x0500000f


	//   ....[191]....
        /*1228*/ 	.word	0x0500000f


	//   ....[192]....
        /*122c*/ 	.word	0x0500000f


	//   ....[193]....
        /*1230*/ 	.word	0x0500000f


	//   ....[194]....
        /*1234*/ 	.word	0x0500000f


	//   ....[195]....
        /*1238*/ 	.word	0x0500000f


	//   ....[196]....
        /*123c*/ 	.word	0x0500000f


	//   ....[197]....
        /*1240*/ 	.word	0x0500000f


	//   ....[198]....
        /*1244*/ 	.word	0x0500000f


	//----- nvinfo : EIATTR_COOP_GROUP_INSTR_OFFSETS
	.align		4
.L_150:
        /*1248*/ 	.byte	0x04, 0x28
        /*124a*/ 	.short	(.L_152 - .L_151)


	//   ....[0]....
.L_151:
        /*124c*/ 	.word	0x00000070


	//   ....[1]....
        /*1250*/ 	.word	0x00000140


	//   ....[2]....
        /*1254*/ 	.word	0x00000190


	//   ....[3]....
        /*1258*/ 	.word	0x000003c0


	//   ....[4]....
        /*125c*/ 	.word	0x00000520


	//   ....[5]....
        /*1260*/ 	.word	0x00000640


	//   ....[6]....
        /*1264*/ 	.word	0x000007a0


	//   ....[7]....
        /*1268*/ 	.word	0x00003ec0


	//   ....[8]....
        /*126c*/ 	.word	0x00003ed0


	//   ....[9]....
        /*1270*/ 	.word	0x00006bb0


	//   ....[10]....
        /*1274*/ 	.word	0x00006bc0


	//   ....[11]....
        /*1278*/ 	.word	0x0000a090


	//   ....[12]....
        /*127c*/ 	.word	0x0000a0a0


	//   ....[13]....
        /*1280*/ 	.word	0x0000d000


	//   ....[14]....
        /*1284*/ 	.word	0x0000d010


	//   ....[15]....
        /*1288*/ 	.word	0x000100d0


	//   ....[16]....
        /*128c*/ 	.word	0x000100e0


	//   ....[17]....
        /*1290*/ 	.word	0x00010360


	//   ....[18]....
        /*1294*/ 	.word	0x00010370


	//   ....[19]....
        /*1298*/ 	.word	0x00010850


	//   ....[20]....
        /*129c*/ 	.word	0x000108b0


	//   ....[21]....
        /*12a0*/ 	.word	0x00010b10


	//   ....[22]....
        /*12a4*/ 	.word	0x00010b30


	//   ....[23]....
        /*12a8*/ 	.word	0x000115b0


	//   ....[24]....
        /*12ac*/ 	.word	0x00011d90


	//   ....[25]....
        /*12b0*/ 	.word	0x00011da0


	//   ....[26]....
        /*12b4*/ 	.word	0x00011db0


	//   ....[27]....
        /*12b8*/ 	.word	0x00011dc0


	//   ....[28]....
        /*12bc*/ 	.word	0x00015380


	//   ....[29]....
        /*12c0*/ 	.word	0x00015390


	//   ....[30]....
        /*12c4*/ 	.word	0x000153a0


	//   ....[31]....
        /*12c8*/ 	.word	0x000153b0


	//   ....[32]....
        /*12cc*/ 	.word	0x0001ae80


	//   ....[33]....
        /*12d0*/ 	.word	0x0001aea0


	//   ....[34]....
        /*12d4*/ 	.word	0x0001b3b0


	//   ....[35]....
        /*12d8*/ 	.word	0x0001b3d0


	//   ....[36]....
        /*12dc*/ 	.word	0x0001ef10


	//   ....[37]....
        /*12e0*/ 	.word	0x0001ef60


	//   ....[38]....
        /*12e4*/ 	.word	0x0001f340


	//   ....[39]....
        /*12e8*/ 	.word	0x0001f360


	//   ....[40]....
        /*12ec*/ 	.word	0x00021180


	//   ....[41]....
        /*12f0*/ 	.word	0x000211e0


	//   ....[42]....
        /*12f4*/ 	.word	0x00021200


	//   ....[43]....
        /*12f8*/ 	.word	0x00021220


	//   ....[44]....
        /*12fc*/ 	.word	0x000221d0


	//   ....[45]....
        /*1300*/ 	.word	0x00022200


	//   ....[46]....
        /*1304*/ 	.word	0x00022250


	//   ....[47]....
        /*1308*/ 	.word	0x00022280


	//   ....[48]....
        /*130c*/ 	.word	0x000222b0


	//   ....[49]....
        /*1310*/ 	.word	0x000222e0


	//   ....[50]....
        /*1314*/ 	.word	0x00022310


	//   ....[51]....
        /*1318*/ 	.word	0x00022350


	//   ....[52]....
        /*131c*/ 	.word	0x00022380


	//   ....[53]....
        /*1320*/ 	.word	0x000223b0


	//   ....[54]....
        /*1324*/ 	.word	0x000223e0


	//   ....[55]....
        /*1328*/ 	.word	0x00022410


	//   ....[56]....
        /*132c*/ 	.word	0x00022440


	//   ....[57]....
        /*1330*/ 	.word	0x00022470


	//   ....[58]....
        /*1334*/ 	.word	0x000224a0


	//   ....[59]....
        /*1338*/ 	.word	0x000224d0


	//   ....[60]....
        /*133c*/ 	.word	0x00022500


	//   ....[61]....
        /*1340*/ 	.word	0x00022530


	//   ....[62]....
        /*1344*/ 	.word	0x00022560


	//   ....[63]....
        /*1348*/ 	.word	0x00022590


	//   ....[64]....
        /*134c*/ 	.word	0x000225c0


	//   ....[65]....
        /*1350*/ 	.word	0x000225f0


	//   ....[66]....
        /*1354*/ 	.word	0x00022620


	//   ....[67]....
        /*1358*/ 	.word	0x00022650


	//   ....[68]....
        /*135c*/ 	.word	0x00022680


	//   ....[69]....
        /*1360*/ 	.word	0x000226b0


	//   ....[70]....
        /*1364*/ 	.word	0x000226e0


	//   ....[71]....
        /*1368*/ 	.word	0x00022710


	//   ....[72]....
        /*136c*/ 	.word	0x00022740


	//   ....[73]....
        /*1370*/ 	.word	0x00022770


	//   ....[74]....
        /*1374*/ 	.word	0x000227a0


	//   ....[75]....
        /*1378*/ 	.word	0x000227d0


	//   ....[76]....
        /*137c*/ 	.word	0x00022800


	//   ....[77]....
        /*1380*/ 	.word	0x00022830


	//   ....[78]....
        /*1384*/ 	.word	0x00022860


	//   ....[79]....
        /*1388*/ 	.word	0x00022890


	//   ....[80]....
        /*138c*/ 	.word	0x000228c0


	//   ....[81]....
        /*1390*/ 	.word	0x000228f0


	//   ....[82]....
        /*1394*/ 	.word	0x00022920


	//   ....[83]....
        /*1398*/ 	.word	0x00022950


	//   ....[84]....
        /*139c*/ 	.word	0x00022980


	//   ....[85]....
        /*13a0*/ 	.word	0x000229b0


	//   ....[86]....
        /*13a4*/ 	.word	0x000229e0


	//   ....[87]....
        /*13a8*/ 	.word	0x00022a10


	//   ....[88]....
        /*13ac*/ 	.word	0x00022a40


	//   ....[89]....
        /*13b0*/ 	.word	0x00022a70


	//   ....[90]....
        /*13b4*/ 	.word	0x00022aa0


	//   ....[91]....
        /*13b8*/ 	.word	0x00022ad0


	//   ....[92]....
        /*13bc*/ 	.word	0x00022b00


	//   ....[93]....
        /*13c0*/ 	.word	0x00022b30


	//   ....[94]....
        /*13c4*/ 	.word	0x00022b60


	//   ....[95]....
        /*13c8*/ 	.word	0x00022b90


	//   ....[96]....
        /*13cc*/ 	.word	0x00022bc0


	//   ....[97]....
        /*13d0*/ 	.word	0x00022bf0


	//   ....[98]....
        /*13d4*/ 	.word	0x00022c20


	//   ....[99]....
        /*13d8*/ 	.word	0x00022c50


	//   ....[100]....
        /*13dc*/ 	.word	0x00022c80


	//   ....[101]....
        /*13e0*/ 	.word	0x00022cb0


	//   ....[102]....
        /*13e4*/ 	.word	0x00022ce0


	//   ....[103]....
        /*13e8*/ 	.word	0x00022d10


	//   ....[104]....
        /*13ec*/ 	.word	0x00022d40


	//   ....[105]....
        /*13f0*/ 	.word	0x00022d70


	//   ....[106]....
        /*13f4*/ 	.word	0x00022da0


	//   ....[107]....
        /*13f8*/ 	.word	0x00022dd0


	//   ....[108]....
        /*13fc*/ 	.word	0x00022e00


	//   ....[109]....
        /*1400*/ 	.word	0x00022e30


	//   ....[110]....
        /*1404*/ 	.word	0x00022e60


	//   ....[111]....
        /*1408*/ 	.word	0x00022e90


	//   ....[112]....
        /*140c*/ 	.word	0x00022ec0


	//   ....[113]....
        /*1410*/ 	.word	0x00022ef0


	//   ....[114]....
        /*1414*/ 	.word	0x00022f20


	//   ....[115]....
        /*1418*/ 	.word	0x00022f40


	//   ....[116]....
        /*141c*/ 	.word	0x00022f50


	//   ....[117]....
        /*1420*/ 	.word	0x00022f60


	//   ....[118]....
        /*1424*/ 	.word	0x00022f70


	//   ....[119]....
        /*1428*/ 	.word	0x00022f80


	//   ....[120]....
        /*142c*/ 	.word	0x00022f90


	//   ....[121]....
        /*1430*/ 	.word	0x00022fa0


	//   ....[122]....
        /*1434*/ 	.word	0x00022fb0


	//   ....[123]....
        /*1438*/ 	.word	0x00022fc0


	//   ....[124]....
        /*143c*/ 	.word	0x00022fd0


	//   ....[125]....
        /*1440*/ 	.word	0x00022fe0


	//   ....[126]....
        /*1444*/ 	.word	0x00022ff0


	//   ....[127]....
        /*1448*/ 	.word	0x00023020


	//   ....[128]....
        /*144c*/ 	.word	0x00023050


	//   ....[129]....
        /*1450*/ 	.word	0x00023060


	//   ....[130]....
        /*1454*/ 	.word	0x00023090


	//   ....[131]....
        /*1458*/ 	.word	0x000230c0


	//   ....[132]....
        /*145c*/ 	.word	0x000230d0


	//   ....[133]....
        /*1460*/ 	.word	0x00023100


	//   ....[134]....
        /*1464*/ 	.word	0x00023130


	//   ....[135]....
        /*1468*/ 	.word	0x00023160


	//   ....[136]....
        /*146c*/ 	.word	0x00023190


	//   ....[137]....
        /*1470*/ 	.word	0x000231c0


	//   ....[138]....
        /*1474*/ 	.word	0x000231f0


	//   ....[139]....
        /*1478*/ 	.word	0x00023220


	//   ....[140]....
        /*147c*/ 	.word	0x00023c20


	//   ....[141]....
        /*1480*/ 	.word	0x00023c40


	//   ....[142]....
        /*1484*/ 	.word	0x00023c50


	//   ....[143]....
        /*1488*/ 	.word	0x00023c60


	//   ....[144]....
        /*148c*/ 	.word	0x00024510


	//   ....[145]....
        /*1490*/ 	.word	0x00024520


	//   ....[146]....
        /*1494*/ 	.word	0x000246d0


	//   ....[147]....
        /*1498*/ 	.word	0x000246e0


	//   ....[148]....
        /*149c*/ 	.word	0x00024830


	//   ....[149]....
        /*14a0*/ 	.word	0x00024840


	//   ....[150]....
        /*14a4*/ 	.word	0x00024990


	//   ....[151]....
        /*14a8*/ 	.word	0x000249a0


	//   ....[152]....
        /*14ac*/ 	.word	0x00024d90


	//   ....[153]....
        /*14b0*/ 	.word	0x00024da0


	//   ....[154]....
        /*14b4*/ 	.word	0x000259f0


	//   ....[155]....
        /*14b8*/ 	.word	0x00025a00


	//   ....[156]....
        /*14bc*/ 	.word	0x00027180


	//   ....[157]....
        /*14c0*/ 	.word	0x00027190


	//   ....[158]....
        /*14c4*/ 	.word	0x000272f0


	//   ....[159]....
        /*14c8*/ 	.word	0x00027300


	//   ....[160]....
        /*14cc*/ 	.word	0x00027450


	//   ....[161]....
        /*14d0*/ 	.word	0x00027460


	//   ....[162]....
        /*14d4*/ 	.word	0x000275b0


	//   ....[163]....
        /*14d8*/ 	.word	0x000275c0


	//   ....[164]....
        /*14dc*/ 	.word	0x00027760


	//   ....[165]....
        /*14e0*/ 	.word	0x00027970


	//   ....[166]....
        /*14e4*/ 	.word	0x000279a0


	//   ....[167]....
        /*14e8*/ 	.word	0x000279d0


	//   ....[168]....
        /*14ec*/ 	.word	0x00027a00


	//   ....[169]....
        /*14f0*/ 	.word	0x00027a30


	//   ....[170]....
        /*14f4*/ 	.word	0x00027a60


	//   ....[171]....
        /*14f8*/ 	.word	0x00027bf0


	//   ....[172]....
        /*14fc*/ 	.word	0x00027c20


	//   ....[173]....
        /*1500*/ 	.word	0x00027c50


	//   ....[174]....
        /*1504*/ 	.word	0x00027c80


	//   ....[175]....
        /*1508*/ 	.word	0x00027cb0


	//   ....[176]....
        /*150c*/ 	.word	0x00027ce0


	//   ....[177]....
        /*1510*/ 	.word	0x00027d70


	//   ....[178]....
        /*1514*/ 	.word	0x00027da0


	//   ....[179]....
        /*1518*/ 	.word	0x00027db0


	//   ....[180]....
        /*151c*/ 	.word	0x00027e40


	//   ....[181]....
        /*1520*/ 	.word	0x00028f20


	//   ....[182]....
        /*1524*/ 	.word	0x0002b4e0


	//   ....[183]....
        /*1528*/ 	.word	0x0002b520


	//   ....[184]....
        /*152c*/ 	.word	0x0002b640


	//   ....[185]....
        /*1530*/ 	.word	0x0002b650


	//   ....[186]....
        /*1534*/ 	.word	0x0002b6e0


	//   ....[187]....
        /*1538*/ 	.word	0x0002b6f0


	//   ....[188]....
        /*153c*/ 	.word	0x0002b700


	//   ....[189]....
        /*1540*/ 	.word	0x0002b790


	//   ....[190]....
        /*1544*/ 	.word	0x0002b830


	//   ....[191]....
        /*1548*/ 	.word	0x0002b840


	//   ....[192]....
        /*154c*/ 	.word	0x0002bc70


	//   ....[193]....
        /*1550*/ 	.word	0x0002bcb0


	//   ....[194]....
        /*1554*/ 	.word	0x0002bce0


	//   ....[195]....
        /*1558*/ 	.word	0x0002bdd0


	//   ....[196]....
        /*155c*/ 	.word	0x0002bde0


	//   ....[197]....
        /*1560*/ 	.word	0x0002be70


	//   ....[198]....
        /*1564*/ 	.word	0x0002be80


	//   ....[199]....
        /*1568*/ 	.word	0x0002be90


	//   ....[200]....
        /*156c*/ 	.word	0x0002bea0


	//   ....[201]....
        /*1570*/ 	.word	0x0002bf80


	//   ....[202]....
        /*1574*/ 	.word	0x0002c710


	//   ....[203]....
        /*1578*/ 	.word	0x0002c740


	//   ....[204]....
        /*157c*/ 	.word	0x0002c760


	//   ....[205]....
        /*1580*/ 	.word	0x0002c7f0


	//   ....[206]....
        /*1584*/ 	.word	0x0002c810


	//   ....[207]....
        /*1588*/ 	.word	0x0002c8a0


	//   ....[208]....
        /*158c*/ 	.word	0x0002c8c0


	//   ....[209]....
        /*1590*/ 	.word	0x0002c8d0


	//   ....[210]....
        /*1594*/ 	.word	0x0002d2c0


	//   ....[211]....
        /*1598*/ 	.word	0x0002d2d0


	//   ....[212]....
        /*159c*/ 	.word	0x0002d2e0


	//   ....[213]....
        /*15a0*/ 	.word	0x0002d320


	//   ....[214]....
        /*15a4*/ 	.word	0x0002d360


	//   ....[215]....
        /*15a8*/ 	.word	0x0002d370


	//   ....[216]....
        /*15ac*/ 	.word	0x0002d3d0


	//   ....[217]....
        /*15b0*/ 	.word	0x0002d400


	//   ....[218]....
        /*15b4*/ 	.word	0x0002d440


	//   ....[219]....
        /*15b8*/ 	.word	0x0002d4a0


	//   ....[220]....
        /*15bc*/ 	.word	0x0002d8b0


	//   ....[221]....
        /*15c0*/ 	.word	0x0002d8c0


	//   ....[222]....
        /*15c4*/ 	.word	0x0002d8d0


	//   ....[223]....
        /*15c8*/ 	.word	0x0002d8e0


	//   ....[224]....
        /*15cc*/ 	.word	0x0002d8f0


	//   ....[225]....
        /*15d0*/ 	.word	0x0002d950


	//   ....[226]....
        /*15d4*/ 	.word	0x0002d960


	//   ....[227]....
        /*15d8*/ 	.word	0x0002d9c0


	//   ....[228]....
        /*15dc*/ 	.word	0x0002d9f0


	//   ....[229]....
        /*15e0*/ 	.word	0x0002da30


	//   ....[230]....
        /*15e4*/ 	.word	0x0002f040


	//   ....[231]....
        /*15e8*/ 	.word	0x0002f070


	//   ....[232]....
        /*15ec*/ 	.word	0x0002f0d0


	//   ....[233]....
        /*15f0*/ 	.word	0x0002f100


	//   ....[234]....
        /*15f4*/ 	.word	0x0002f130


	//   ....[235]....
        /*15f8*/ 	.word	0x0002f160


	//   ....[236]....
        /*15fc*/ 	.word	0x0002f190


	//   ....[237]....
        /*1600*/ 	.word	0x0002f1c0


	//   ....[238]....
        /*1604*/ 	.word	0x0002f360


	//   ....[239]....
        /*1608*/ 	.word	0x0002f390


	//   ....[240]....
        /*160c*/ 	.word	0x0002f3c0


	//   ....[241]....
        /*1610*/ 	.word	0x0002f3f0


	//   ....[242]....
        /*1614*/ 	.word	0x0002f420


	//   ....[243]....
        /*1618*/ 	.word	0x0002f450


	//   ....[244]....
        /*161c*/ 	.word	0x0002f510


	//   ....[245]....
        /*1620*/ 	.word	0x0002f530


	//   ....[246]....
        /*1624*/ 	.word	0x0002f540


	//   ....[247]....
        /*1628*/ 	.word	0x0002f5a0


	//   ....[248]....
        /*162c*/ 	.word	0x0002fbe0


	//   ....[249]....
        /*1630*/ 	.word	0x0002ff80


	//   ....[250]....
        /*1634*/ 	.word	0x00030010


	//   ....[251]....
        /*1638*/ 	.word	0x000300b0


	//   ....[252]....
        /*163c*/ 	.word	0x00030140


	//   ....[253]....
        /*1640*/ 	.word	0x00030230


	//   ....[254]....
        /*1644*/ 	.word	0x000302c0


	//   ....[255]....
        /*1648*/ 	.word	0x00030360


	//   ....[0]....
        /*164c*/ 	.word	0x000303f0


	//   ....[1]....
        /*1650*/ 	.word	0x000304e0


	//   ....[2]....
        /*1654*/ 	.word	0x00030570


	//   ....[3]....
        /*1658*/ 	.word	0x00030610


	//   ....[4]....
        /*165c*/ 	.word	0x000306a0


	//   ....[5]....
        /*1660*/ 	.word	0x00030780


	//   ....[6]....
        /*1664*/ 	.word	0x00030830


	//   ....[7]....
        /*1668*/ 	.word	0x000308c0


	//   ....[8]....
        /*166c*/ 	.word	0x00030910


	//   ....[9]....
        /*1670*/ 	.word	0x00030960


	//   ....[10]....
        /*1674*/ 	.word	0x00030a50


	//   ....[11]....
        /*1678*/ 	.word	0x00030ae0


	//   ....[12]....
        /*167c*/ 	.word	0x00030b30


	//   ....[13]....
        /*1680*/ 	.word	0x00030b80


	//   ....[14]....
        /*1684*/ 	.word	0x00030f10


	//   ....[15]....
        /*1688*/ 	.word	0x00031020


	//   ....[16]....
        /*168c*/ 	.word	0x00031150


	//   ....[17]....
        /*1690*/ 	.word	0x00031270


	//   ....[18]....
        /*1694*/ 	.word	0x000313a0


	//   ....[19]....
        /*1698*/ 	.word	0x000314b0


	//   ....[20]....
        /*169c*/ 	.word	0x00031580


	//   ....[21]....
        /*16a0*/ 	.word	0x000315d0


	//   ....[22]....
        /*16a4*/ 	.word	0x00031650


	//   ....[23]....
        /*16a8*/ 	.word	0x000316c0


	//   ....[24]....
        /*16ac*/ 	.word	0x00031720


	//   ....[25]....
        /*16b0*/ 	.word	0x00031770


	//   ....[26]....
        /*16b4*/ 	.word	0x000317d0


	//   ....[27]....
        /*16b8*/ 	.word	0x00031820


	//   ....[28]....
        /*16bc*/ 	.word	0x00031880


	//   ....[29]....
        /*16c0*/ 	.word	0x000318d0


	//   ....[30]....
        /*16c4*/ 	.word	0x00031950


	//   ....[31]....
        /*16c8*/ 	.word	0x000319c0


	//   ....[32]....
        /*16cc*/ 	.word	0x00031a20


	//   ....[33]....
        /*16d0*/ 	.word	0x00031a90


	//   ....[34]....
        /*16d4*/ 	.word	0x00031af0


	//   ....[35]....
        /*16d8*/ 	.word	0x00031b80


	//   ....[36]....
        /*16dc*/ 	.word	0x00031be0


	//   ....[37]....
        /*16e0*/ 	.word	0x00031c30


	//   ....[38]....
        /*16e4*/ 	.word	0x00031c90


	//   ....[39]....
        /*16e8*/ 	.word	0x00031d20


	//   ....[40]....
        /*16ec*/ 	.word	0x00031d80


	//   ....[41]....
        /*16f0*/ 	.word	0x00031dd0


	//   ....[42]....
        /*16f4*/ 	.word	0x00031e30


	//   ....[43]....
        /*16f8*/ 	.word	0x00031ec0


	//   ....[44]....
        /*16fc*/ 	.word	0x00031f20


	//   ....[45]....
        /*1700*/ 	.word	0x00031f70


	//   ....[46]....
        /*1704*/ 	.word	0x00031fd0


	//   ....[47]....
        /*1708*/ 	.word	0x00032060


	//   ....[48]....
        /*170c*/ 	.word	0x000320c0


	//   ....[49]....
        /*1710*/ 	.word	0x00032110


	//   ....[50]....
        /*1714*/ 	.word	0x00032170


	//   ....[51]....
        /*1718*/ 	.word	0x00032200


	//   ....[52]....
        /*171c*/ 	.word	0x00032260


	//   ....[53]....
        /*1720*/ 	.word	0x000322b0


	//   ....[54]....
        /*1724*/ 	.word	0x00032310


	//   ....[55]....
        /*1728*/ 	.word	0x000323a0


	//   ....[56]....
        /*172c*/ 	.word	0x00032400


	//   ....[57]....
        /*1730*/ 	.word	0x00032450


	//   ....[58]....
        /*1734*/ 	.word	0x000324b0


	//   ....[59]....
        /*1738*/ 	.word	0x00032540


	//   ....[60]....
        /*173c*/ 	.word	0x000325a0


	//   ....[61]....
        /*1740*/ 	.word	0x000325f0


	//   ....[62]....
        /*1744*/ 	.word	0x00032650


	//   ....[63]....
        /*1748*/ 	.word	0x000326e0


	//   ....[64]....
        /*174c*/ 	.word	0x00032740


	//   ....[65]....
        /*1750*/ 	.word	0x00032790


	//   ....[66]....
        /*1754*/ 	.word	0x000327f0


	//   ....[67]....
        /*1758*/ 	.word	0x00032880


	//   ....[68]....
        /*175c*/ 	.word	0x000328e0


	//   ....[69]....
        /*1760*/ 	.word	0x00032930


	//   ....[70]....
        /*1764*/ 	.word	0x00032990


	//   ....[71]....
        /*1768*/ 	.word	0x00032a20


	//   ....[72]....
        /*176c*/ 	.word	0x00032a80


	//   ....[73]....
        /*1770*/ 	.word	0x00032ad0


	//   ....[74]....
        /*1774*/ 	.word	0x00032b30


	//   ....[75]....
        /*1778*/ 	.word	0x00032bc0


	//   ....[76]....
        /*177c*/ 	.word	0x00032c20


	//   ....[77]....
        /*1780*/ 	.word	0x00032c70


	//   ....[78]....
        /*1784*/ 	.word	0x00032cd0


	//   ....[79]....
        /*1788*/ 	.word	0x00032d60


	//   ....[80]....
        /*178c*/ 	.word	0x00032dc0


	//   ....[81]....
        /*1790*/ 	.word	0x00032e10


	//   ....[82]....
        /*1794*/ 	.word	0x00032e90


	//   ....[83]....
        /*1798*/ 	.word	0x00032ee0


	//   ....[84]....
        /*179c*/ 	.word	0x00032f40


	//   ....[85]....
        /*17a0*/ 	.word	0x00032f90


	//   ....[86]....
        /*17a4*/ 	.word	0x00032ff0


	//   ....[87]....
        /*17a8*/ 	.word	0x00033060


	//   ....[88]....
        /*17ac*/ 	.word	0x000330c0


	//   ....[89]....
        /*17b0*/ 	.word	0x00033110


	//   ....[90]....
        /*17b4*/ 	.word	0x00033190


	//   ....[91]....
        /*17b8*/ 	.word	0x00033200


	//   ....[92]....
        /*17bc*/ 	.word	0x00033260


	//   ....[93]....
        /*17c0*/ 	.word	0x000332b0


	//   ....[94]....
        /*17c4*/ 	.word	0x00033330


	//   ....[95]....
        /*17c8*/ 	.word	0x000333a0


	//   ....[96]....
        /*17cc*/ 	.word	0x00033400


	//   ....[97]....
        /*17d0*/ 	.word	0x00033450


	//   ....[98]....
        /*17d4*/ 	.word	0x000334d0


	//   ....[99]....
        /*17d8*/ 	.word	0x00033540


	//   ....[100]....
        /*17dc*/ 	.word	0x000335a0


	//   ....[101]....
        /*17e0*/ 	.word	0x000335f0


	//   ....[102]....
        /*17e4*/ 	.word	0x00033670


	//   ....[103]....
        /*17e8*/ 	.word	0x000336e0


	//   ....[104]....
        /*17ec*/ 	.word	0x00033740


	//   ....[105]....
        /*17f0*/ 	.word	0x00033790


	//   ....[106]....
        /*17f4*/ 	.word	0x00033860


	//   ....[107]....
        /*17f8*/ 	.word	0x000338e0


	//   ....[108]....
        /*17fc*/ 	.word	0x00033980


	//   ....[109]....
        /*1800*/ 	.word	0x000339d0


	//   ....[110]....
        /*1804*/ 	.word	0x00033a60


	//   ....[111]....
        /*1808*/ 	.word	0x00033ab0


	//   ....[112]....
        /*180c*/ 	.word	0x00033b40


	//   ....[113]....
        /*1810*/ 	.word	0x00033bd0


	//   ....[114]....
        /*1814*/ 	.word	0x00033c60


	//   ....[115]....
        /*1818*/ 	.word	0x00033cf0


	//   ....[116]....
        /*181c*/ 	.word	0x00033d80


	//   ....[117]....
        /*1820*/ 	.word	0x00033e10


	//   ....[118]....
        /*1824*/ 	.word	0x00033e90


	//   ....[119]....
        /*1828*/ 	.word	0x00033ee0


	//   ....[120]....
        /*182c*/ 	.word	0x00033f80


	//   ....[121]....
        /*1830*/ 	.word	0x00034010


	//   ....[122]....
        /*1834*/ 	.word	0x00034090


	//   ....[123]....
        /*1838*/ 	.word	0x000340e0


	//   ....[124]....
        /*183c*/ 	.word	0x00034170


	//   ....[125]....
        /*1840*/ 	.word	0x00034200


	//   ....[126]....
        /*1844*/ 	.word	0x00034290


	//   ....[127]....
        /*1848*/ 	.word	0x00034320


	//   ....[128]....
        /*184c*/ 	.word	0x000343b0


	//   ....[129]....
        /*1850*/ 	.word	0x00034440


	//   ....[130]....
        /*1854*/ 	.word	0x00034500


	//   ....[131]....
        /*1858*/ 	.word	0x000347d0


	//   ....[132]....
        /*185c*/ 	.word	0x000348d0


	//   ....[133]....
        /*1860*/ 	.word	0x00034970


	//   ....[134]....
        /*1864*/ 	.word	0x00034af0


	//   ....[135]....
        /*1868*/ 	.word	0x00034b80


	//   ....[136]....
        /*186c*/ 	.word	0x00034be0


	//   ....[137]....
        /*1870*/ 	.word	0x00034ce0


	//   ....[138]....
        /*1874*/ 	.word	0x00034d40


	//   ....[139]....
        /*1878*/ 	.word	0x00034e20


	//   ....[140]....
        /*187c*/ 	.word	0x00034f10


	//   ....[141]....
        /*1880*/ 	.word	0x00034fe0


	//   ....[142]....
        /*1884*/ 	.word	0x00035150


	//   ....[143]....
        /*1888*/ 	.word	0x00035210


	//   ....[144]....
        /*188c*/ 	.word	0x00035360


	//   ....[145]....
        /*1890*/ 	.word	0x000353b0


	//   ....[146]....
        /*1894*/ 	.word	0x000354b0


	//   ....[147]....
        /*1898*/ 	.word	0x00035560


	//   ....[148]....
        /*189c*/ 	.word	0x000355c0


	//   ....[149]....
        /*18a0*/ 	.word	0x00035660


	//   ....[150]....
        /*18a4*/ 	.word	0x00035720


	//   ....[151]....
        /*18a8*/ 	.word	0x000357f0


	//   ....[152]....
        /*18ac*/ 	.word	0x000358a0


	//   ....[153]....
        /*18b0*/ 	.word	0x00035900


	//   ....[154]....
        /*18b4*/ 	.word	0x00035960


	//   ....[155]....
        /*18b8*/ 	.word	0x00035a60


	//   ....[156]....
        /*18bc*/ 	.word	0x00035ac0


	//   ....[157]....
        /*18c0*/ 	.word	0x00035bc0


	//   ....[158]....
        /*18c4*/ 	.word	0x00035c20


	//   ....[159]....
        /*18c8*/ 	.word	0x00035d00


	//   ....[160]....
        /*18cc*/ 	.word	0x00035e30


	//   ....[161]....
        /*18d0*/ 	.word	0x00035ec0


	//   ....[162]....
        /*18d4*/ 	.word	0x00035f20


	//   ....[163]....
        /*18d8*/ 	.word	0x00036000


	//   ....[164]....
        /*18dc*/ 	.word	0x00036060


	//   ....[165]....
        /*18e0*/ 	.word	0x00036130


	//   ....[166]....
        /*18e4*/ 	.word	0x00036190


	//   ....[167]....
        /*18e8*/ 	.word	0x00036260


	//   ....[168]....
        /*18ec*/ 	.word	0x000362c0


	//   ....[169]....
        /*18f0*/ 	.word	0x00036390


	//   ....[170]....
        /*18f4*/ 	.word	0x00036480


	//   ....[171]....
        /*18f8*/ 	.word	0x00036510


	//   ....[172]....
        /*18fc*/ 	.word	0x00036570


	//   ....[173]....
        /*1900*/ 	.word	0x00036640


	//   ....[174]....
        /*1904*/ 	.word	0x000366a0


	//   ....[175]....
        /*1908*/ 	.word	0x00036770


	//   ....[176]....
        /*190c*/ 	.word	0x000367d0


	//   ....[177]....
        /*1910*/ 	.word	0x000368a0


	//   ....[178]....
        /*1914*/ 	.word	0x00036900


	//   ....[179]....
        /*1918*/ 	.word	0x000369d0


	//   ....[180]....
        /*191c*/ 	.word	0x00036ba0


	//   ....[181]....
        /*1920*/ 	.word	0x00036c40


	//   ....[182]....
        /*1924*/ 	.word	0x00036dc0


	//   ....[183]....
        /*1928*/ 	.word	0x00036e30


	//   ....[184]....
        /*192c*/ 	.word	0x00036ea0


	//   ....[185]....
        /*1930*/ 	.word	0x00036f10


	//   ....[186]....
        /*1934*/ 	.word	0x00036f80


	//   ....[187]....
        /*1938*/ 	.word	0x00037000


	//   ....[188]....
        /*193c*/ 	.word	0x00037080


	//   ....[189]....
        /*1940*/ 	.word	0x00037110


	//   ....[190]....
        /*1944*/ 	.word	0x00037180


	//   ....[191]....
        /*1948*/ 	.word	0x000371f0


	//   ....[192]....
        /*194c*/ 	.word	0x00037260


	//   ....[193]....
        /*1950*/ 	.word	0x000372e0


	//   ....[194]....
        /*1954*/ 	.word	0x00037350


	//   ....[195]....
        /*1958*/ 	.word	0x000373f0


	//   ....[196]....
        /*195c*/ 	.word	0x00037440


	//   ....[197]....
        /*1960*/ 	.word	0x000374d0


	//   ....[198]....
        /*1964*/ 	.word	0x00037600


	//----- nvinfo : EIATTR_REG_RECONFIG
	.align		4
.L_152:
        /*1968*/ 	.byte	0x01, 0x54
	.zero		2


	//----- nvinfo : EIATTR_SYSCALL_OFFSETS
	.align		4
        /*196c*/ 	.byte	0x04, 0x46
        /*196e*/ 	.short	(.L_154 - .L_153)


	//   ....[0]....
.L_153:
        /*1970*/ 	.word	0x00002440


	//   ....[1]....
        /*1974*/ 	.word	0x00002590


	//   ....[2]....
        /*1978*/ 	.word	0x00011760


	//   ....[3]....
        /*197c*/ 	.word	0x00011cc0


	//   ....[4]....
        /*1980*/ 	.word	0x0002a780


	//   ....[5]....
        /*1984*/ 	.word	0x0002a910


	//   ....[6]....
        /*1988*/ 	.word	0x0002aa60


	//   ....[7]....
        /*198c*/ 	.word	0x0002aba0


	//   ....[8]....
        /*1990*/ 	.word	0x0002c3a0


	//----- nvinfo : EIATTR_MBARRIER_INSTR_OFFSETS
	.align		4
.L_154:
        /*1994*/ 	.byte	0x04, 0x39
        /*1996*/ 	.short	(.L_156 - .L_155)


	//   ....[0]....
.L_155:
        /*1998*/ 	.word	0x00000270
        /*199c*/ 	.word	0x000000ff
        /*19a0*/ 	.word	0x00033400
        /*19a4*/ 	.short	0x0100
        /*19a6*/ 	.byte	0x08
	.zero		1


	//   ....[1]....
        /*19a8*/ 	.word	0x00000280
        /*19ac*/ 	.word	0x000000ff
        /*19b0*/ 	.word	0x00033420
        /*19b4*/ 	.short	0x0100
        /*19b6*/ 	.byte	0x08
	.zero		1


	//   ....[2]....
        /*19b8*/ 	.word	0x00000370
        /*19bc*/ 	.word	0x000000ff
        /*19c0*/ 	.word	0x00033430
        /*19c4*/ 	.short	0x0100
        /*19c6*/ 	.byte	0x08
	.zero		1


	//   ....[3]....
        /*19c8*/ 	.word	0x00000380
        /*19cc*/ 	.word	0x000000ff
        /*19d0*/ 	.word	0x00033440
        /*19d4*/ 	.short	0x0100
        /*19d6*/ 	.byte	0x08
	.zero		1


	//   ....[4]....
        /*19d8*/ 	.word	0x00000390
        /*19dc*/ 	.word	0x000000ff
        /*19e0*/ 	.word	0x00033438
        /*19e4*/ 	.short	0x0100
        /*19e6*/ 	.byte	0x08
	.zero		1


	//   ....[5]....
        /*19e8*/ 	.word	0x000003a0
        /*19ec*/ 	.word	0x000000ff
        /*19f0*/ 	.word	0x00033448
        /*19f4*/ 	.short	0x0100
        /*19f6*/ 	.byte	0x08
	.zero		1


	//   ....[6]....
        /*19f8*/ 	.word	0x000004d0
        /*19fc*/ 	.word	0x000000ff
        /*1a00*/ 	.word	0x00033450
        /*1a04*/ 	.short	0x0100
        /*1a06*/ 	.byte	0x08
	.zero		1


	//   ....[7]....
        /*1a08*/ 	.word	0x000004e0
        /*1a0c*/ 	.word	0x000000ff
        /*1a10*/ 	.word	0x00033460
        /*1a14*/ 	.short	0x0100
        /*1a16*/ 	.byte	0x08
	.zero		1


	//   ....[8]....
        /*1a18*/ 	.word	0x000004f0
        /*1a1c*/ 	.word	0x000000ff
        /*1a20*/ 	.word	0x00033458
        /*1a24*/ 	.short	0x0100
        /*1a26*/ 	.byte	0x08
	.zero		1


	//   ....[9]....
        /*1a28*/ 	.word	0x00000500
        /*1a2c*/ 	.word	0x000000ff
        /*1a30*/ 	.word	0x00033468
        /*1a34*/ 	.short	0x0100
        /*1a36*/ 	.byte	0x08
	.zero		1


	//   ....[10]....
        /*1a38*/ 	.word	0x000005f0
        /*1a3c*/ 	.word	0x000000ff
        /*1a40*/ 	.word	0x00033470
        /*1a44*/ 	.short	0x0100
        /*1a46*/ 	.byte	0x06
	.zero		1


	//   ....[11]....
        /*1a48*/ 	.word	0x00000600
        /*1a4c*/ 	.word	0x000000ff
        /*1a50*/ 	.word	0x00033480
        /*1a54*/ 	.short	0x0100
        /*1a56*/ 	.byte	0x06
	.zero		1


	//   ....[12]....
        /*1a58*/ 	.word	0x00000610
        /*1a5c*/ 	.word	0x000000ff
        /*1a60*/ 	.word	0x00033478
        /*1a64*/ 	.short	0x0100
        /*1a66*/ 	.byte	0x06
	.zero		1


	//   ....[13]....
        /*1a68*/ 	.word	0x00000620
        /*1a6c*/ 	.word	0x000000ff
        /*1a70*/ 	.word	0x00033488
        /*1a74*/ 	.short	0x0100
        /*1a76*/ 	.byte	0x06
	.zero		1


	//   ....[14]....
        /*1a78*/ 	.word	0x00000750
        /*1a7c*/ 	.word	0x000000ff
        /*1a80*/ 	.word	0x00033490
        /*1a84*/ 	.short	0x0100
        /*1a86*/ 	.byte	0x08
	.zero		1


	//   ....[15]....
        /*1a88*/ 	.word	0x00000760
        /*1a8c*/ 	.word	0x000000ff
        /*1a90*/ 	.word	0x000334a0
        /*1a94*/ 	.short	0x0100
        /*1a96*/ 	.byte	0x08
	.zero		1


	//   ....[16]....
        /*1a98*/ 	.word	0x00000770
        /*1a9c*/ 	.word	0x000000ff
        /*1aa0*/ 	.word	0x00033498
        /*1aa4*/ 	.short	0x0100
        /*1aa6*/ 	.byte	0x08
	.zero		1


	//   ....[17]....
        /*1aa8*/ 	.word	0x00000780
        /*1aac*/ 	.word	0x000000ff
        /*1ab0*/ 	.word	0x000334a8
        /*1ab4*/ 	.short	0x0100
        /*1ab6*/ 	.byte	0x08
	.zero		1


	//   ....[18]....
        /*1ab8*/ 	.word	0x000008c0
        /*1abc*/ 	.word	0x000000ff
        /*1ac0*/ 	.word	0x000334b0
        /*1ac4*/ 	.short	0x0100
        /*1ac6*/ 	.byte	0x08
	.zero		1


	//   ....[19]....
        /*1ac8*/ 	.word	0x000008d0
        /*1acc*/ 	.word	0x000000ff
        /*1ad0*/ 	.word	0x000334c0
        /*1ad4*/ 	.short	0x0100
        /*1ad6*/ 	.byte	0x08
	.zero		1


	//   ....[20]....
        /*1ad8*/ 	.word	0x000008e0
        /*1adc*/ 	.word	0x000000ff
        /*1ae0*/ 	.word	0x000334b8
        /*1ae4*/ 	.short	0x0100
        /*1ae6*/ 	.byte	0x08
	.zero		1


	//   ....[21]....
        /*1ae8*/ 	.word	0x000008f0
        /*1aec*/ 	.word	0x000000ff
        /*1af0*/ 	.word	0x000334c8
        /*1af4*/ 	.short	0x0100
        /*1af6*/ 	.byte	0x08
	.zero		1


	//   ....[22]....
        /*1af8*/ 	.word	0x00003e70
        /*1afc*/ 	.word	0x0000005d
        /*1b00*/ 	.word	0x00033490
        /*1b04*/ 	.short	0x010a
        /*1b06*/ 	.byte	0x3f
	.zero		1


	//   ....[23]....
        /*1b08*/ 	.word	0x0000a020
        /*1b0c*/ 	.word	0x0000005d
        /*1b10*/ 	.word	0x00033490
        /*1b14*/ 	.short	0x010a
        /*1b16*/ 	.byte	0x3f
	.zero		1


	//   ....[24]....
        /*1b18*/ 	.word	0x0000fee0
        /*1b1c*/ 	.word	0x0000005d
        /*1b20*/ 	.word	0x00033490
        /*1b24*/ 	.short	0x010a
        /*1b26*/ 	.byte	0x3f
	.zero		1


	//   ....[25]....
        /*1b28*/ 	.word	0x000106a0
        /*1b2c*/ 	.word	0x0000000b
        /*1b30*/ 	.word	0x00000000
        /*1b34*/ 	.short	0x0101
        /*1b36*/ 	.byte	0x3f
	.zero		1


	//   ....[26]....
        /*1b38*/ 	.word	0x000106e0
        /*1b3c*/ 	.word	0x0000005d
        /*1b40*/ 	.word	0x000334b0
        /*1b44*/ 	.short	0x010a
        /*1b46*/ 	.byte	0x3f
	.zero		1


	//   ....[27]....
        /*1b48*/ 	.word	0x00010e40
        /*1b4c*/ 	.word	0x0000005d
        /*1b50*/ 	.word	0x00000000
        /*1b54*/ 	.short	0x0101
        /*1b56*/ 	.byte	0x3f
	.zero		1


	//   ....[28]....
        /*1b58*/ 	.word	0x00011a20
        /*1b5c*/ 	.word	0x00000012
        /*1b60*/ 	.word	0x00033400
        /*1b64*/ 	.short	0x010a
        /*1b66*/ 	.byte	0x3f
	.zero		1


	//   ....[29]....
        /*1b68*/ 	.word	0x00011a70
        /*1b6c*/ 	.word	0x00000012
        /*1b70*/ 	.word	0x00033400
        /*1b74*/ 	.short	0x010a
        /*1b76*/ 	.byte	0x3f
	.zero		1


	//   ....[30]....
        /*1b78*/ 	.word	0x000123a0
        /*1b7c*/ 	.word	0x00000012
        /*1b80*/ 	.word	0x00033400
        /*1b84*/ 	.short	0x010a
        /*1b86*/ 	.byte	0x3f
	.zero		1


	//   ....[31]....
        /*1b88*/ 	.word	0x000157d0
        /*1b8c*/ 	.word	0x00000012
        /*1b90*/ 	.word	0x00033400
        /*1b94*/ 	.short	0x010a
        /*1b96*/ 	.byte	0x3f
	.zero		1


	//   ....[32]....
        /*1b98*/ 	.word	0x00018950
        /*1b9c*/ 	.word	0x00000000
        /*1ba0*/ 	.word	0x00033430
        /*1ba4*/ 	.short	0x010a
        /*1ba6*/ 	.byte	0x3f
	.zero		1


	//   ....[33]....
        /*1ba8*/ 	.word	0x000189a0
        /*1bac*/ 	.word	0x00000000
        /*1bb0*/ 	.word	0x00033430
        /*1bb4*/ 	.short	0x010a
        /*1bb6*/ 	.byte	0x3f
	.zero		1


	//   ....[34]....
        /*1bb8*/ 	.word	0x0001b980
        /*1bbc*/ 	.word	0x00000000
        /*1bc0*/ 	.word	0x00000000
        /*1bc4*/ 	.short	0x0101
        /*1bc6*/ 	.byte	0x3f
	.zero		1


	//   ....[35]....
        /*1bc8*/ 	.word	0x0001cec0
        /*1bcc*/ 	.word	0x00000005
        /*1bd0*/ 	.word	0x00033430
        /*1bd4*/ 	.short	0x010a
        /*1bd6*/ 	.byte	0x3f
	.zero		1


	//   ....[36]....
        /*1bd8*/ 	.word	0x0001cf10
        /*1bdc*/ 	.word	0x00000005
        /*1be0*/ 	.word	0x00033430
        /*1be4*/ 	.short	0x010a
        /*1be6*/ 	.byte	0x3f
	.zero		1


	//   ....[37]....
        /*1be8*/ 	.word	0x0001e020
        /*1bec*/ 	.word	0x00000004
        /*1bf0*/ 	.word	0x00033450
        /*1bf4*/ 	.short	0x010a
        /*1bf6*/ 	.byte	0x3f
	.zero		1


	//   ....[38]....
        /*1bf8*/ 	.word	0x0001e060
        /*1bfc*/ 	.word	0x00000004
        /*1c00*/ 	.word	0x00033450
        /*1c04*/ 	.short	0x010a
        /*1c06*/ 	.byte	0x3f
	.zero		1


	//   ....[39]....
        /*1c08*/ 	.word	0x0001eb30
        /*1c0c*/ 	.word	0x000000bf
        /*1c10*/ 	.word	0x00000000
        /*1c14*/ 	.short	0x0101
        /*1c16*/ 	.byte	0x3f
	.zero		1


	//   ....[40]....
        /*1c18*/ 	.word	0x00020610
        /*1c1c*/ 	.word	0x00000000
        /*1c20*/ 	.word	0x00000000
        /*1c24*/ 	.short	0x0101
        /*1c26*/ 	.byte	0x3f
	.zero		1


	//   ....[41]....
        /*1c28*/ 	.word	0x00020e10
        /*1c2c*/ 	.word	0x00000008
        /*1c30*/ 	.word	0x00033450
        /*1c34*/ 	.short	0x010a
        /*1c36*/ 	.byte	0x3f
	.zero		1


	//   ....[42]....
        /*1c38*/ 	.word	0x00020e90
        /*1c3c*/ 	.word	0x00000008
        /*1c40*/ 	.word	0x00033450
        /*1c44*/ 	.short	0x010a
        /*1c46*/ 	.byte	0x3f
	.zero		1


	//   ....[43]....
        /*1c48*/ 	.word	0x00021780
        /*1c4c*/ 	.word	0x00000003
        /*1c50*/ 	.word	0x00000000
        /*1c54*/ 	.short	0x0101
        /*1c56*/ 	.byte	0x3f
	.zero		1


	//   ....[44]....
        /*1c58*/ 	.word	0x00024440
        /*1c5c*/ 	.word	0x00000000
        /*1c60*/ 	.word	0x00000000
        /*1c64*/ 	.short	0x0101
        /*1c66*/ 	.byte	0x3f
	.zero		1


	//   ....[45]....
        /*1c68*/ 	.word	0x00024ce0
        /*1c6c*/ 	.word	0x00000024
        /*1c70*/ 	.word	0x00000000
        /*1c74*/ 	.short	0x0101
        /*1c76*/ 	.byte	0x3f
	.zero		1


	//   ....[46]....
        /*1c78*/ 	.word	0x00029000
        /*1c7c*/ 	.word	0x00000016
        /*1c80*/ 	.word	0x00033420
        /*1c84*/ 	.short	0x010a
        /*1c86*/ 	.byte	0x3f
	.zero		1


	//   ....[47]....
        /*1c88*/ 	.word	0x00029090
        /*1c8c*/ 	.word	0x0000000b
        /*1c90*/ 	.word	0x000334a0
        /*1c94*/ 	.short	0x010a
        /*1c96*/ 	.byte	0x3f
	.zero		1


	//   ....[48]....
        /*1c98*/ 	.word	0x000294e0
        /*1c9c*/ 	.word	0x0000000b
        /*1ca0*/ 	.word	0x000334c0
        /*1ca4*/ 	.short	0x010a
        /*1ca6*/ 	.byte	0x3f
	.zero		1


	//   ....[49]....
        /*1ca8*/ 	.word	0x000299f0
        /*1cac*/ 	.word	0x0000000a
        /*1cb0*/ 	.word	0x000334a0
        /*1cb4*/ 	.short	0x010a
        /*1cb6*/ 	.byte	0x3f
	.zero		1


	//   ....[50]....
        /*1cb8*/ 	.word	0x00029e30
        /*1cbc*/ 	.word	0x0000000a
        /*1cc0*/ 	.word	0x000334c0
        /*1cc4*/ 	.short	0x010a
        /*1cc6*/ 	.byte	0x3f
	.zero		1


	//   ....[51]....
        /*1cc8*/ 	.word	0x0002b1d0
        /*1ccc*/ 	.word	0x00000000
        /*1cd0*/ 	.word	0x00033480
        /*1cd4*/ 	.short	0x010a
        /*1cd6*/ 	.byte	0x3f
	.zero		1


	//   ....[52]....
        /*1cd8*/ 	.word	0x0002b940
        /*1cdc*/ 	.word	0x00000000
        /*1ce0*/ 	.word	0x00033470
        /*1ce4*/ 	.short	0x0107
        /*1ce6*/ 	.byte	0x3f
	.zero		1


	//   ....[53]....
        /*1ce8*/ 	.word	0x0002ba00
        /*1cec*/ 	.word	0x00000000
        /*1cf0*/ 	.word	0x00033470
        /*1cf4*/ 	.short	0x0101
        /*1cf6*/ 	.byte	0x3f
	.zero		1


	//   ....[54]....
        /*1cf8*/ 	.word	0x0002ba50
        /*1cfc*/ 	.word	0x00000000
        /*1d00*/ 	.word	0x00033440
        /*1d04*/ 	.short	0x010a
        /*1d06*/ 	.byte	0x3f
	.zero		1


	//   ....[55]....
        /*1d08*/ 	.word	0x0002c0b0
        /*1d0c*/ 	.word	0x00000000
        /*1d10*/ 	.word	0x00033430
        /*1d14*/ 	.short	0x0107
        /*1d16*/ 	.byte	0x3f
	.zero		1


	//   ....[56]....
        /*1d18*/ 	.word	0x0002c190
        /*1d1c*/ 	.word	0x00000000
        /*1d20*/ 	.word	0x00033430
        /*1d24*/ 	.short	0x0101
        /*1d26*/ 	.byte	0x3f
	.zero		1


	//   ....[57]....
        /*1d28*/ 	.word	0x0002ca10
        /*1d2c*/ 	.word	0x00000016
        /*1d30*/ 	.word	0x00033400
        /*1d34*/ 	.short	0x0107
        /*1d36*/ 	.byte	0x3f
	.zero		1


	//   ....[58]....
        /*1d38*/ 	.word	0x0002cb10
        /*1d3c*/ 	.word	0x00000016
        /*1d40*/ 	.word	0x00033400
        /*1d44*/ 	.short	0x0101
        /*1d46*/ 	.byte	0x3f
	.zero		1


	//   ....[59]....
        /*1d48*/ 	.word	0x0002cb40
        /*1d4c*/ 	.word	0x00000016
        /*1d50*/ 	.word	0x00033420
        /*1d54*/ 	.short	0x010a
        /*1d56*/ 	.byte	0x3f
	.zero		1


	//   ....[60]....
        /*1d58*/ 	.word	0x0002d010
        /*1d5c*/ 	.word	0x00000004
        /*1d60*/ 	.word	0x00033480
        /*1d64*/ 	.short	0x010a
        /*1d66*/ 	.byte	0x3f
	.zero		1


	//   ....[61]....
        /*1d68*/ 	.word	0x0002d540
        /*1d6c*/ 	.word	0x00000004
        /*1d70*/ 	.word	0x00033470
        /*1d74*/ 	.short	0x0107
        /*1d76*/ 	.byte	0x3f
	.zero		1


	//   ....[62]....
        /*1d78*/ 	.word	0x0002d600
        /*1d7c*/ 	.word	0x00000004
        /*1d80*/ 	.word	0x00033470
        /*1d84*/ 	.short	0x0101
        /*1d86*/ 	.byte	0x3f
	.zero		1


	//   ....[63]....
        /*1d88*/ 	.word	0x0002d630
        /*1d8c*/ 	.word	0x00000004
        /*1d90*/ 	.word	0x00033440
        /*1d94*/ 	.short	0x010a
        /*1d96*/ 	.byte	0x3f
	.zero		1


	//   ....[64]....
        /*1d98*/ 	.word	0x0002db20
        /*1d9c*/ 	.word	0x00000004
        /*1da0*/ 	.word	0x00033430
        /*1da4*/ 	.short	0x0107
        /*1da6*/ 	.byte	0x3f
	.zero		1


	//   ....[65]....
        /*1da8*/ 	.word	0x0002dbf0
        /*1dac*/ 	.word	0x00000004
        /*1db0*/ 	.word	0x00033430
        /*1db4*/ 	.short	0x0101
        /*1db6*/ 	.byte	0x3f
	.zero		1


	//   ....[66]....
        /*1db8*/ 	.word	0x0002dc70
        /*1dbc*/ 	.word	0x00000000
        /*1dc0*/ 	.word	0x00033470
        /*1dc4*/ 	.short	0x010a
        /*1dc6*/ 	.byte	0x3f
	.zero		1


	//   ....[67]....
        /*1dc8*/ 	.word	0x0002dd00
        /*1dcc*/ 	.word	0x00000000
        /*1dd0*/ 	.word	0x00033460
        /*1dd4*/ 	.short	0x010a
        /*1dd6*/ 	.byte	0x3f
	.zero		1


	//   ....[68]....
        /*1dd8*/ 	.word	0x0002e3d0
        /*1ddc*/ 	.word	0x00000000
        /*1de0*/ 	.word	0x00033450
        /*1de4*/ 	.short	0x0101
        /*1de6*/ 	.byte	0x3f
	.zero		1


	//   ....[69]....
        /*1de8*/ 	.word	0x0002e460
        /*1dec*/ 	.word	0x00000000
        /*1df0*/ 	.word	0x00000000
        /*1df4*/ 	.short	0x0101
        /*1df6*/ 	.byte	0x3f
	.zero		1


	//   ....[70]....
        /*1df8*/ 	.word	0x0002e620
        /*1dfc*/ 	.word	0x00000003
        /*1e00*/ 	.word	0x00033470
        /*1e04*/ 	.short	0x010a
        /*1e06*/ 	.byte	0x3f
	.zero		1


	//   ....[71]....
        /*1e08*/ 	.word	0x0002e6a0
        /*1e0c*/ 	.word	0x00000003
        /*1e10*/ 	.word	0x00033460
        /*1e14*/ 	.short	0x010a
        /*1e16*/ 	.byte	0x3f
	.zero		1


	//   ....[72]....
        /*1e18*/ 	.word	0x0002ed80
        /*1e1c*/ 	.word	0x00000003
        /*1e20*/ 	.word	0x00033450
        /*1e24*/ 	.short	0x0101
        /*1e26*/ 	.byte	0x3f
	.zero		1


	//   ....[73]....
        /*1e28*/ 	.word	0x0002ee30
        /*1e2c*/ 	.word	0x00000003
        /*1e30*/ 	.word	0x00000000
        /*1e34*/ 	.short	0x0101
        /*1e36*/ 	.byte	0x3f
	.zero		1


	//   ....[74]....
        /*1e38*/ 	.word	0x0002fb60
        /*1e3c*/ 	.word	0x00000005
        /*1e40*/ 	.word	0x00033420
        /*1e44*/ 	.short	0x010a
        /*1e46*/ 	.byte	0x3f
	.zero		1


	//   ....[75]....
        /*1e48*/ 	.word	0x0002fcd0
        /*1e4c*/ 	.word	0x00000003
        /*1e50*/ 	.word	0x00033440
        /*1e54*/ 	.short	0x010a
        /*1e56*/ 	.byte	0x3f
	.zero		1


	//   ....[76]....
        /*1e58*/ 	.word	0x0002fd70
        /*1e5c*/ 	.word	0x0000001d
        /*1e60*/ 	.word	0x00033440
        /*1e64*/ 	.short	0x010a
        /*1e66*/ 	.byte	0x3f
	.zero		1


	//   ....[77]....
        /*1e68*/ 	.word	0x0002fdb0
        /*1e6c*/ 	.word	0x00000003
        /*1e70*/ 	.word	0x00033460
        /*1e74*/ 	.short	0x010a
        /*1e76*/ 	.byte	0x3f
	.zero		1


	//   ....[78]....
        /*1e78*/ 	.word	0x0002fdf0
        /*1e7c*/ 	.word	0x0000001d
        /*1e80*/ 	.word	0x00033460
        /*1e84*/ 	.short	0x010a
        /*1e86*/ 	.byte	0x3f
	.zero		1


	//   ....[79]....
        /*1e88*/ 	.word	0x0002fe30
        /*1e8c*/ 	.word	0x00000003
        /*1e90*/ 	.word	0x00033480
        /*1e94*/ 	.short	0x010a
        /*1e96*/ 	.byte	0x3f
	.zero		1


	//   ....[80]....
        /*1e98*/ 	.word	0x0002fe70
        /*1e9c*/ 	.word	0x0000001d
        /*1ea0*/ 	.word	0x00033480
        /*1ea4*/ 	.short	0x010a
        /*1ea6*/ 	.byte	0x3f
	.zero		1


	//   ....[81]....
        /*1ea8*/ 	.word	0x0002fed0
        /*1eac*/ 	.word	0x0000005d
        /*1eb0*/ 	.word	0x00033490
        /*1eb4*/ 	.short	0x010a
        /*1eb6*/ 	.byte	0x3f
	.zero		1


	//   ....[82]....
        /*1eb8*/ 	.word	0x00030180
        /*1ebc*/ 	.word	0x0000005d
        /*1ec0*/ 	.word	0x00033490
        /*1ec4*/ 	.short	0x010a
        /*1ec6*/ 	.byte	0x3f
	.zero		1


	//   ....[83]....
        /*1ec8*/ 	.word	0x00030430
        /*1ecc*/ 	.word	0x0000005d
        /*1ed0*/ 	.word	0x00033490
        /*1ed4*/ 	.short	0x010a
        /*1ed6*/ 	.byte	0x3f
	.zero		1


	//   ....[84]....
        /*1ed8*/ 	.word	0x000306e0
        /*1edc*/ 	.word	0x0000005d
        /*1ee0*/ 	.word	0x000334b0
        /*1ee4*/ 	.short	0x010a
        /*1ee6*/ 	.byte	0x3f
	.zero		1


	//   ....[85]....
        /*1ee8*/ 	.word	0x000309a0
        /*1eec*/ 	.word	0x00000012
        /*1ef0*/ 	.word	0x00033400
        /*1ef4*/ 	.short	0x010a
        /*1ef6*/ 	.byte	0x3f
	.zero		1


	//   ....[86]....
        /*1ef8*/ 	.word	0x00030bc0
        /*1efc*/ 	.word	0x00000012
        /*1f00*/ 	.word	0x00033400
        /*1f04*/ 	.short	0x010a
        /*1f06*/ 	.byte	0x3f
	.zero		1


	//   ....[87]....
        /*1f08*/ 	.word	0x00030c10
        /*1f0c*/ 	.word	0x00000000
        /*1f10*/ 	.word	0x00033430
        /*1f14*/ 	.short	0x010a
        /*1f16*/ 	.byte	0x3f
	.zero		1


	//   ....[88]....
        /*1f18*/ 	.word	0x00030c60
        /*1f1c*/ 	.word	0x00000005
        /*1f20*/ 	.word	0x00033430
        /*1f24*/ 	.short	0x010a
        /*1f26*/ 	.byte	0x3f
	.zero		1


	//   ....[89]....
        /*1f28*/ 	.word	0x00030cb0
        /*1f2c*/ 	.word	0x00000004
        /*1f30*/ 	.word	0x00033450
        /*1f34*/ 	.short	0x010a
        /*1f36*/ 	.byte	0x3f
	.zero		1


	//   ....[90]....
        /*1f38*/ 	.word	0x00030d00
        /*1f3c*/ 	.word	0x00000008
        /*1f40*/ 	.word	0x00033450
        /*1f44*/ 	.short	0x010a
        /*1f46*/ 	.byte	0x3f
	.zero		1


	//   ....[91]....
        /*1f48*/ 	.word	0x000345c0
        /*1f4c*/ 	.word	0x00000016
        /*1f50*/ 	.word	0x00033420
        /*1f54*/ 	.short	0x010a
        /*1f56*/ 	.byte	0x3f
	.zero		1


	//   ....[92]....
        /*1f58*/ 	.word	0x00034610
        /*1f5c*/ 	.word	0x0000000b
        /*1f60*/ 	.word	0x000334a0
        /*1f64*/ 	.short	0x010a
        /*1f66*/ 	.byte	0x3f
	.zero		1


	//   ....[93]....
        /*1f68*/ 	.word	0x00034660
        /*1f6c*/ 	.word	0x0000000b
        /*1f70*/ 	.word	0x000334c0
        /*1f74*/ 	.short	0x010a
        /*1f76*/ 	.byte	0x3f
	.zero		1


	//   ....[94]....
        /*1f78*/ 	.word	0x000346b0
        /*1f7c*/ 	.word	0x0000000a
        /*1f80*/ 	.word	0x000334a0
        /*1f84*/ 	.short	0x010a
        /*1f86*/ 	.byte	0x3f
	.zero		1


	//   ....[95]....
        /*1f88*/ 	.word	0x00034700
        /*1f8c*/ 	.word	0x0000000a
        /*1f90*/ 	.word	0x000334c0
        /*1f94*/ 	.short	0x010a
        /*1f96*/ 	.byte	0x3f
	.zero		1


	//   ....[96]....
        /*1f98*/ 	.word	0x00034820
        /*1f9c*/ 	.word	0x00000000
        /*1fa0*/ 	.word	0x00033480
        /*1fa4*/ 	.short	0x010a
        /*1fa6*/ 	.byte	0x3f
	.zero		1


	//   ....[97]....
        /*1fa8*/ 	.word	0x000350a0
        /*1fac*/ 	.word	0x00000000
        /*1fb0*/ 	.word	0x00033440
        /*1fb4*/ 	.short	0x010a
        /*1fb6*/ 	.byte	0x3f
	.zero		1


	//   ....[98]....
        /*1fb8*/ 	.word	0x00035d30
        /*1fbc*/ 	.word	0x00000016
        /*1fc0*/ 	.word	0x00033420
        /*1fc4*/ 	.short	0x010a
        /*1fc6*/ 	.byte	0x3f
	.zero		1


	//   ....[99]....
        /*1fc8*/ 	.word	0x00035d80
        /*1fcc*/ 	.word	0x00000004
        /*1fd0*/ 	.word	0x00033480
        /*1fd4*/ 	.short	0x010a
        /*1fd6*/ 	.byte	0x3f
	.zero		1


	//   ....[100]....
        /*1fd8*/ 	.word	0x000363d0
        /*1fdc*/ 	.word	0x00000004
        /*1fe0*/ 	.word	0x00033440
        /*1fe4*/ 	.short	0x010a
        /*1fe6*/ 	.byte	0x3f
	.zero		1


	//   ....[101]....
        /*1fe8*/ 	.word	0x00036a00
        /*1fec*/ 	.word	0x00000000
        /*1ff0*/ 	.word	0x00033470
        /*1ff4*/ 	.short	0x010a
        /*1ff6*/ 	.byte	0x3f
	.zero		1


	//   ....[102]....
        /*1ff8*/ 	.word	0x00036a50
        /*1ffc*/ 	.word	0x00000000
        /*2000*/ 	.word	0x00033460
        /*2004*/ 	.short	0x010a
        /*2006*/ 	.byte	0x3f
	.zero		1


	//   ....[103]....
        /*2008*/ 	.word	0x00036aa0
        /*200c*/ 	.word	0x00000003
        /*2010*/ 	.word	0x00033470
        /*2014*/ 	.short	0x010a
        /*2016*/ 	.byte	0x3f
	.zero		1


	//   ....[104]....
        /*2018*/ 	.word	0x00036af0
        /*201c*/ 	.word	0x00000003
        /*2020*/ 	.word	0x00033460
        /*2024*/ 	.short	0x010a
        /*2026*/ 	.byte	0x3f
	.zero		1


	//   ....[105]....
        /*2028*/ 	.word	0x00037520
        /*202c*/ 	.word	0x00000005
        /*2030*/ 	.word	0x00033420
        /*2034*/ 	.short	0x010a
        /*2036*/ 	.byte	0x3f
	.zero		1


	//   ....[106]....
        /*2038*/ 	.word	0x000376c0
        /*203c*/ 	.word	0x00000003
        /*2040*/ 	.word	0x00033440
        /*2044*/ 	.short	0x010a
        /*2046*/ 	.byte	0x3f
	.zero		1


	//   ....[107]....
        /*2048*/ 	.word	0x00037710
        /*204c*/ 	.word	0x0000001d
        /*2050*/ 	.word	0x00033440
        /*2054*/ 	.short	0x010a
        /*2056*/ 	.byte	0x3f
	.zero		1


	//   ....[108]....
        /*2058*/ 	.word	0x00037760
        /*205c*/ 	.word	0x00000003
        /*2060*/ 	.word	0x00033460
        /*2064*/ 	.short	0x010a
        /*2066*/ 	.byte	0x3f
	.zero		1


	//   ....[109]....
        /*2068*/ 	.word	0x000377b0
        /*206c*/ 	.word	0x0000001d
        /*2070*/ 	.word	0x00033460
        /*2074*/ 	.short	0x010a
        /*2076*/ 	.byte	0x3f
	.zero		1


	//   ....[110]....
        /*2078*/ 	.word	0x00037800
        /*207c*/ 	.word	0x00000003
        /*2080*/ 	.word	0x00033480
        /*2084*/ 	.short	0x010a
        /*2086*/ 	.byte	0x3f
	.zero		1


	//----- nvinfo : EIATTR_NUM_MBARRIERS
	.align		4
.L_156:
        /*2088*/ 	.byte	0x03, 0x38
        /*208a*/ 	.short	0x0016


	//----- nvinfo : EIATTR_EXIT_INSTR_OFFSETS
	.align		4
        /*208c*/ 	.byte	0x04, 0x1c
        /*208e*/ 	.short	(.L_158 - .L_157)


	//   ....[0]....
.L_157:
        /*2090*/ 	.word	0x0002fec0


	//----- nvinfo : EIATTR_MAX_THREADS
	.align		4
.L_158:
        /*2094*/ 	.byte	0x04, 0x05
        /*2096*/ 	.short	(.L_160 - .L_159)
.L_159:
        /*2098*/ 	.word	0x00000180
        /*209c*/ 	.word	0x00000001
        /*20a0*/ 	.word	0x00000001


	//----- nvinfo : EIATTR_CRS_STACK_SIZE
	.align		4
.L_160:
        /*20a4*/ 	.byte	0x04, 0x1e
        /*20a6*/ 	.short	(.L_162 - .L_161)
.L_161:
        /*20a8*/ 	.word	0x00000000


	//----- nvinfo : EIATTR_CBANK_PARAM_SIZE
	.align		4
.L_162:
        /*20ac*/ 	.byte	0x03, 0x19
        /*20ae*/ 	.short	0x0af0


	//----- nvinfo : EIATTR_PARAM_CBANK
	.align		4
        /*20b0*/ 	.byte	0x04, 0x0a
        /*20b2*/ 	.short	(.L_164 - .L_163)
	.align		4
.L_163:
        /*20b4*/ 	.word	index@(.nv.constant0._ZN7cutlass13device_kernelIN5flash11enable_sm90INS1_16FlashAttnFwdSm90INS1_25CollectiveMainloopFwdSm90ILi2EN4cute5tupleIJNS5_1CILi1EEES8_S8_EEENS6_IJNS7_ILi128EEENS7_ILi160EEENS7_ILi192EEEEEELi192ENS_12float_e4m3_tEfNS_4arch4Sm90ELb0ELb0ELb1ELb1ELb1ELb1ELb0ELb1ELb1ELb1ELb1ELb0EEENS1_21CollectiveEpilogueFwdINS6_IJSA_SC_SB_EEES9_NS_10bfloat16_tESG_Li256ELb1ELb1ELb1ELb1EEENS1_36VarlenDynamicPersistentTileSchedulerILi128ELi160ELi256ELi128ELb1ELb1ELb1ELb0ELb1ELb1EEEEEEEEEvNT_6ParamsE)
        /*20b8*/ 	.short	0x0210
        /*20ba*/ 	.short	0x0af0


	//----- nvinfo : EIATTR_SW_WAR
	.align		4
.L_164:
        /*20bc*/ 	.byte	0x04, 0x36
        /*20be*/ 	.short	(.L_166 - .L_165)
.L_165:
        /*20c0*/ 	.word	0x00000008
.L_166:


//--------------------- .nv.info._ZN7cutlass13device_kernelIN5flash11enable_sm90INS1_16FlashAttnFwdSm90INS1_25CollectiveMainloopFwdSm90ILi2EN4cute5tupleIJNS5_1CILi1EEES8_S8_EEENS6_IJNS7_ILi128EEESA_NS7_ILi192EEEEEELi192ENS_12float_e4m3_tEfNS_4arch4Sm90ELb0ELb1ELb1ELb0ELb1ELb0ELb0ELb1ELb1ELb1ELb1ELb0EEENS1_21CollectiveEpilogueFwdINS6_IJSA_SB_SA_EEES9_NS_10bfloat16_tESF_Li256ELb0ELb1ELb1ELb1EEENS1_19SingleTileSchedulerILb0ELb1ELb1ELi128EEEEEEEEEvNT_6ParamsE --------------------------
	.section	.nv.info._ZN7cutlass13device_kernelIN5flash11enable_sm90INS1_16FlashAttnFwdSm90INS1_25CollectiveMainloopFwdSm90ILi2EN4cute5tupleIJNS5_1CILi1EEES8_S8_EEENS6_IJNS7_ILi128EEESA_NS7_ILi192EEEEEELi192ENS_12float_e4m3_tEfNS_4arch4Sm90ELb0ELb1ELb1ELb0ELb1ELb0ELb0ELb1ELb1ELb1ELb1ELb0EEENS1_21CollectiveEpilogueFwdINS6_IJSA_SB_SA_EEES9_NS_10bfloat16_tESF_Li256ELb0ELb1ELb1ELb1EEENS1_19SingleTileSchedulerILb0ELb1ELb1ELi128EEEEEEEEEvNT_6ParamsE,"",@"SHT_CUDA_INFO"
	.sectionflags	@""
	.align	4


	//----- nvinfo : EIATTR_CUDA_API_VERSION
	.align		4
        /*0000*/ 	.byte	0x04, 0x37
        /*0002*/ 	.short	(.L_168 - .L_167)
.L_167:
        /*0004*/ 	.word	0x00000082


	//----- nvinfo : EIATTR_KPARAM_INFO
	.align		4
.L_168:
        /*0008*/ 	.byte	0x04, 0x17
        /*000a*/ 	.short	(.L_170 - .L_169)
.L_169:
        /*000c*/ 	.word	0x00000000
        /*0010*/ 	.short	0x0000
        /*0012*/ 	.short	0x0070
        /*0014*/ 	.byte	0x00, 0xf0, 0x01, 0x28


	//----- nvinfo : EIATTR_SPARSE_MMA_MASK
	.align		4
.L_170:
        /*0018*/ 	.byte	0x03, 0x50
        /*001a*/ 	.short	0x0000


	//----- nvinfo : EIATTR_MAXREG_COUNT
	.align		4
        /*001c*/ 	.byte	0x03, 0x1b
        /*001e*/ 	.short	0x00a8


	//----- nvinfo : EIATTR_NUM_BARRIERS
	.align		4
        /*0020*/ 	.byte	0x02, 0x4c
        /*0022*/ 	.byte	0x10
	.zero		1


	//----- nvinfo : EIATTR_EXTERNS
	.align		4
        /*0024*/ 	.byte	0x04, 0x0f
        /*0026*/ 	.short	(.L_172 - .L_171)


	//   ....[0]....
	.align		4
.L_171:
        /*0028*/ 	.word	index@(__assertfail)


	//----- nvinfo : EIATTR_MERCURY_ISA_VERSION
	.align		4
.L_172:
        /*002c*/ 	.byte	0x03, 0x5f
        /*002e*/ 	.short	0x0101


	//----- nvinfo : EIATTR_INT_WARP_WIDE_INSTR_OFFSETS
	.align		4
        /*0030*/ 	.byte	0x04, 0x31
        /*0032*/ 	.short	(.L_174 - .L_173)


	//   ....[0]....
.L_173:
        /*0034*/ 	.word	0x000000b0


	//   ....[1]....
        /*0038*/ 	.word	0x000000c0


	//   ....[2]....
        /*003c*/ 	.word	0x00000160


	//----- nvinfo : EIATTR_COOP_GROUP_MASK_REGIDS
	.align		4
.L_174:
        /*0040*/ 	.byte	0x04, 0x29
        /*0042*/ 	.short	(.L_176 - .L_175)


	//   ....[0]....
.L_175:
        /*0044*/ 	.word	0xffffffff


	//   ....[1]....
        /*0048*/ 	.word	0xffffffff


	//   ....[2]....
        /*004c*/ 	.word	0xffffffff


	//   ....[3]....
        /*0050*/ 	.word	0xffffffff


	//   ....[4]....
        /*0054*/ 	.word	0xffffffff


	//   ....[5]....
        /*0058*/ 	.word	0xffffffff


	//   ....[6]....
        /*005c*/ 	.word	0xffffffff


	//   ....[7]....
        /*0060*/ 	.word	0xffffffff


	//   ....[8]....
        /*0064*/ 	.word	0xffffffff


	//   ....[9]....
        /*0068*/ 	.word	0xffffffff


	//   ....[10]....
        /*006c*/ 	.word	0xffffffff


	//   ....[11]....
        /*0070*/ 	.word	0xffffffff


	//   ....[12]....
        /*0074*/ 	.word	0xffffffff


	//   ....[13]....
        /*0078*/ 	.word	0xffffffff


	//   ....[14]....
        /*007c*/ 	.word	0xffffffff


	//   ....[15]....
        /*0080*/ 	.word	0xffffffff


	//   ....[16]....
        /*0084*/ 	.word	0xffffffff


	//   ....[17]....
        /*0088*/ 	.word	0xffffffff


	//   ....[18]....
        /*008c*/ 	.word	0xffffffff


	//   ....[19]....
        /*0090*/ 	.word	0xffffffff


	//   ....[20]....
        /*0094*/ 	.word	0xffffffff


	//   ....[21]....
        /*0098*/ 	.word	0xffffffff


	//   ....[22]....
        /*009c*/ 	.word	0xffffffff


	//   ....[23]....
        /*00a0*/ 	.word	0xffffffff


	//   ....[24]....
        /*00a4*/ 	.word	0xffffffff


	//   ....[25]....
        /*00a8*/ 	.word	0xffffffff


	//   ....[26]....
        /*00ac*/ 	.word	0xffffffff


	//   ....[27]....
        /*00b0*/ 	.word	0xffffffff


	//   ....[28]....
        /*00b4*/ 	.word	0xffffffff


	//   ....[29]....
        /*00b8*/ 	.word	0xffffffff


	//   ....[30]....
        /*00bc*/ 	.word	0xffffffff


	//   ....[31]....
        /*00c0*/ 	.word	0xffffffff


	//   ....[32]....
        /*00c4*/ 	.word	0xffffffff


	//   ....[33]....
        /*00c8*/ 	.word	0xffffffff


	//   ....[34]....
        /*00cc*/ 	.word	0xffffffff


	//   ....[35]....
        /*00d0*/ 	.word	0xffffffff


	//   ....[36]....
        /*00d4*/ 	.word	0xffffffff


	//   ....[37]....
        /*00d8*/ 	.word	0xffffffff


	//   ....[38]....
        /*00dc*/ 	.word	0xffffffff


	//   ....[39]....
        /*00e0*/ 	.word	0xffffffff


	//   ....[40]....
        /*00e4*/ 	.word	0xffffffff


	//   ....[41]....
        /*00e8*/ 	.word	0xffffffff


	//   ....[42]....
        /*00ec*/ 	.word	0xffffffff


	//   ....[43]....
        /*00f0*/ 	.word	0xffffffff


	//   ....[44]....
        /*00f4*/ 	.word	0xffffffff


	//   ....[45]....
        /*00f8*/ 	.word	0xffffffff


	//   ....[46]....
        /*00fc*/ 	.word	0xffffffff


	//   ....[47]....
        /*0100*/ 	.word	0xffffffff


	//   ....[48]....
        /*0104*/ 	.word	0xffffffff


	//   ....[49]....
        /*0108*/ 	.word	0xffffffff


	//   ....[50]....
        /*010c*/ 	.word	0xffffffff


	//   ....[51]....
        /*0110*/ 	.word	0xffffffff


	//   ....[52]....
        /*0114*/ 	.word	0xffffffff


	//   ....[53]....
        /*0118*/ 	.word	0xffffffff


	//   ....[54]....
        /*011c*/ 	.word	0xffffffff


	//   ....[55]....
        /*0120*/ 	.word	0xffffffff


	//   ....[56]....
        /*0124*/ 	.word	0xffffffff


	//   ....[57]....
        /*0128*/ 	.word	0xffffffff


	//   ....[58]....
        /*012c*/ 	.word	0xffffffff


	//   ....[59]....
        /*0130*/ 	.word	0xffffffff


	//   ....[60]....
        /*0134*/ 	.word	0xffffffff


	//   ....[61]....
        /*0138*/ 	.word	0xffffffff


	//   ....[62]....
        /*013c*/ 	.word	0xffffffff


	//   ....[63]....
        /*0140*/ 	.word	0xffffffff


	//   ....[64]....
        /*0144*/ 	.word	0xffffffff


	//   ....[65]....
        /*0148*/ 	.word	0xffffffff


	//   ....[66]....
        /*014c*/ 	.word	0xffffffff


	//   ....[67]....
        /*0150*/ 	.word	0xffffffff


	//   ....[68]....
        /*0154*/ 	.word	0xffffffff


	//   ....[69]....
        /*0158*/ 	.word	0xffffffff


	//   ....[70]....
        /*015c*/ 	.word	0xffffffff


	//   ....[71]....
        /*0160*/ 	.word	0xffffffff


	//   ....[72]....
        /*0164*/ 	.word	0xffffffff


	//   ....[73]....
        /*0168*/ 	.word	0xffffffff


	//   ....[74]....
        /*016c*/ 	.word	0xffffffff


	//   ....[75]....
        /*0170*/ 	.word	0xffffffff


	//   ....[76]....
        /*0174*/ 	.word	0xffffffff


	//   ....[77]....
        /*0178*/ 	.word	0xffffffff


	//   ....[78]....
        /*017c*/ 	.word	0xffffffff


	//   ....[79]....
        /*0180*/ 	.word	0xffffffff


	//   ....[80]....
        /*0184*/ 	.word	0xffffffff


	//   ....[81]....
        /*0188*/ 	.word	0xffffffff


	//   ....[82]....
        /*018c*/ 	.word	0xffffffff


	//   ....[83]....
        /*0190*/ 	.word	0xffffffff


	//   ....[84]....
        /*0194*/ 	.word	0xffffffff


	//   ....[85]....
        /*0198*/ 	.word	0xffffffff


	//   ....[86]....
        /*019c*/ 	.word	0xffffffff


	//   ....[87]....
        /*01a0*/ 	.word	0xffffffff


	//   ....[88]....
        /*01a4*/ 	.word	0xffffffff


	//   ....[89]....
        /*01a8*/ 	.word	0xffffffff


	//   ....[90]....
        /*01ac*/ 	.word	0xffffffff


	//   ....[91]....
        /*01b0*/ 	.word	0xffffffff


	//   ....[92]....
        /*01b4*/ 	.word	0xffffffff


	//   ....[93]....
        /*01b8*/ 	.word	0xffffffff


	//   ....[94]....
        /*01bc*/ 	.word	0xffffffff


	//   ....[95]....
        /*01c0*/ 	.word	0xffffffff


	//   ....[96]....
        /*01c4*/ 	.word	0xffffffff


	//   ....[97]....
        /*01c8*/ 	.word	0xffffffff


	//   ....[98]....
        /*01cc*/ 	.word	0xffffffff


	//   ....[99]....
        /*01d0*/ 	.word	0xffffffff


	//   ....[100]....
        /*01d4*/ 	.word	0xffffffff


	//   ....[101]....
        /*01d8*/ 	.word	0xffffffff


	//   ....[102]....
        /*01dc*/ 	.word	0xffffffff


	//   ....[103]....
        /*01e0*/ 	.word	0xffffffff


	//   ....[104]....
        /*01e4*/ 	.word	0xffffffff


	//   ....[105]....
        /*01e8*/ 	.word	0xffffffff


	//   ....[106]....
        /*01ec*/ 	.word	0xffffffff


	//   ....[107]....
        /*01f0*/ 	.word	0xffffffff


	//   ....[108]....
        /*01f4*/ 	.word	0xffffffff


	//   ....[109]....
        /*01f8*/ 	.word	0xffffffff


	//   ....[110]....
        /*01fc*/ 	.word	0xffffffff


	//   ....[111]....
        /*0200*/ 	.word	0xffffffff


	//   ....[112]....
        /*0204*/ 	.word	0xffffffff


	//   ....[113]....
        /*0208*/ 	.word	0xffffffff


	//   ....[114]....
        /*020c*/ 	.word	0xffffffff


	//   ....[115]....
        /*0210*/ 	.word	0xffffffff


	//   ....[116]....
        /*0214*/ 	.word	0xffffffff


	//   ....[117]....
        /*0218*/ 	.word	0xffffffff


	//   ....[118]....
        /*021c*/ 	.word	0xffffffff


	//   ....[119]....
        /*0220*/ 	.word	0xffffffff


	//   ....[120]....
        /*0224*/ 	.word	0xffffffff


	//   ....[121]....
        /*0228*/ 	.word	0xffffffff


	//   ....[122]....
        /*022c*/ 	.word	0xffffffff


	//   ....[123]....
        /*0230*/ 	.word	0xffffffff


	//   ....[124]....
        /*0234*/ 	.word	0xffffffff


	//   ....[125]....
        /*0238*/ 	.word	0xffffffff


	//   ....[126]....
        /*023c*/ 	.word	0xffffffff


	//   ....[127]....
        /*0240*/ 	.word	0xffffffff


	//   ....[128]....
        /*0244*/ 	.word	0xffffffff


	//   ....[129]....
        /*0248*/ 	.word	0xffffffff


	//   ....[130]....
        /*024c*/ 	.word	0xffffffff


	//   ....[131]....
        /*0250*/ 	.word	0xffffffff


	//   ....[132]....
        /*0254*/ 	.word	0xffffffff


	//   ....[133]....
        /*0258*/ 	.word	0xffffffff


	//   ....[134]....
        /*025c*/ 	.word	0xffffffff


	//   ....[135]....
        /*0260*/ 	.word	0xffffffff


	//   ....[136]....
        /*0264*/ 	.word	0xffffffff


	//   ....[137]....
        /*0268*/ 	.word	0xffffffff


	//   ....[138]....
        /*026c*/ 	.word	0xffffffff


	//   ....[139]....
        /*0270*/ 	.word	0xffffffff


	//   ....[140]....
        /*0274*/ 	.word	0xffffffff


	//   ....[141]....
        /*0278*/ 	.word	0xffffffff


	//   ....[142]....
        /*027c*/ 	.word	0xffffffff


	//   ....[143]....
        /*0280*/ 	.word	0xffffffff


	//   ....[144]....
        /*0284*/ 	.word	0xffffffff


	//   ....[145]....
        /*0288*/ 	.word	0xffffffff


	//   ....[146]....
        /*028c*/ 	.word	0xffffffff


	//   ....[147]....
        /*0290*/ 	.word	0xffffffff


	//   ....[148]....
        /*0294*/ 	.word	0xffffffff


	//   ....[149]....
        /*0298*/ 	.word	0xffffffff


	//   ....[150]....
        /*029c*/ 	.word	0xffffffff


	//   ....[151]....
        /*02a0*/ 	.word	0xffffffff


	//   ....[152]....
        /*02a4*/ 	.word	0xffffffff


	//   ....[153]....
        /*02a8*/ 	.word	0xffffffff


	//   ....[154]....
        /*02ac*/ 	.word	0xffffffff


	//   ....[155]....
        /*02b0*/ 	.word	0xffffffff


	//   ....[156]....
        /*02b4*/ 	.word	0xffffffff


	//   ....[157]....
        /*02b8*/ 	.word	0xffffffff


	//   ....[158]....
        /*02bc*/ 	.word	0xffffffff


	//   ....[159]....
        /*02c0*/ 	.word	0xffffffff


	//   ....[160]....
        /*02c4*/ 	.word	0xffffffff


	//   ....[161]....
        /*02c8*/ 	.word	0xffffffff


	//   ....[162]....
        /*02cc*/ 	.word	0xffffffff


	//   ....[163]....
        /*02d0*/ 	.word	0xffffffff


	//   ....[164]....
        /*02d4*/ 	.word	0xffffffff


	//   ....[165]....
        /*02d8*/ 	.word	0xffffffff


	//   ....[166]....
        /*02dc*/ 	.word	0xffffffff


	//   ....[167]....
        /*02e0*/ 	.word	0xffffffff


	//   ....[168]....
        /*02e4*/ 	.word	0xffffffff


	//   ....[169]....
        /*02e8*/ 	.word	0xffffffff


	//   ....[170]....
        /*02ec*/ 	.word	0xffffffff


	//   ....[171]....
        /*02f0*/ 	.word	0xffffffff


	//   ....[172]....
        /*02f4*/ 	.word	0xffffffff


	//   ....[173]....
        /*02f8*/ 	.word	0xffffffff


	//   ....[174]....
        /*02fc*/ 	.word	0xffffffff


	//   ....[175]....
        /*0300*/ 	.word	0xffffffff


	//   ....[176]....
        /*0304*/ 	.word	0xffffffff


	//   ....[177]....
        /*0308*/ 	.word	0xffffffff


	//   ....[178]....
        /*030c*/ 	.word	0xffffffff


	//   ....[179]....
        /*0310*/ 	.word	0x0500000f


	//   ....[180]....
        /*0314*/ 	.word	0x0500000f


	//   ....[181]....
        /*0318*/ 	.word	0x0500000f


	//   ....[182]....
        /*031c*/ 	.word	0x0500000f


	//   ....[183]....
        /*0320*/ 	.word	0x0500000f


	//   ....[184]....
        /*0324*/ 	.word	0x0500000f


	//   ....[185]....
        /*0328*/ 	.word	0x0500000f


	//   ....[186]....
        /*032c*/ 	.word	0x0500000f


	//   ....[187]....
        /*0330*/ 	.word	0x0500000f


	//   ....[188]....
        /*0334*/ 	.word	0x0500000f


	//   ....[189]....
        /*0338*/ 	.word	0x0500000f


	//   ....[190]....
        /*033c*/ 	.word	0x0500000f


	//   ....[191]....
        /*0340*/ 	.word	0x0500000f


	//   ....[192]....
        /*0344*/ 	.word	0x0500000f


	//   ....[193]....
        /*0348*/ 	.word	0x0500000f


	//   ....[194]....
        /*034c*/ 	.word	0x0500000f


	//   ....[195]....
        /*0350*/ 	.word	0x0500000f


	//   ....[196]....
        /*0354*/ 	.word	0x0500000f


	//   ....[197]....
        /*0358*/ 	.word	0x0500000f


	//   ....[198]....
        /*035c*/ 	.word	0x0500000f


	//   ....[199]....
        /*0360*/ 	.word	0x0500000f


	//   ....[200]....
        /*0364*/ 	.word	0x0500000f


	//   ....[201]....
        /*0368*/ 	.word	0x0500000f


	//   ....[202]....
        /*036c*/ 	.word	0x0500000f


	//   ....[203]....
        /*0370*/ 	.word	0x0500000f


	//   ....[204]....
        /*0374*/ 	.word	0x0500000f


	//   ....[205]....
        /*0378*/ 	.word	0x0500000f


	//   ....[206]....
        /*037c*/ 	.word	0x0500000f


	//   ....[207]....
        /*0380*/ 	.word	0x0500000f


	//   ....[208]....
        /*0384*/ 	.word	0x0500000f


	//   ....[209]....
        /*0388*/ 	.word	0x0500000f


	//   ....[210]....
        /*038c*/ 	.word	0x0500000f


	//   ....[211]....
        /*0390*/ 	.word	0x0500000f


	//   ....[212]....
        /*0394*/ 	.word	0x0500000f


	//   ....[213]....
        /*0398*/ 	.word	0x0500000f


	//   ....[214]....
        /*039c*/ 	.word	0x0500000f


	//   ....[215]....
        /*03a0*/ 	.word	0x0500000f


	//   ....[216]....
        /*03a4*/ 	.word	0x0500000f


	//   ....[217]....
        /*03a8*/ 	.word	0x0500000f


	//   ....[218]....
        /*03ac*/ 	.word	0x0500000f


	//   ....[219]....
        /*03b0*/ 	.word	0x0500000f


	//----- nvinfo : EIATTR_COOP_GROUP_INSTR_OFFSETS
	.align		4
.L_176:
        /*03b4*/ 	.byte	0x04, 0x28
        /*03b6*/ 	.short	(.L_178 - .L_177)


	//   ....[0]....
.L_177:
        /*03b8*/ 	.word	0x00000070


	//   ....[1]....
        /*03bc*/ 	.word	0x00000080


	//   ....[2]....
        /*03c0*/ 	.word	0x000002c0


	//   ....[3]....
        /*03c4*/ 	.word	0x00000420


	//   ....[4]....
        /*03c8*/ 	.word	0x00000540


	//   ....[5]....
        /*03cc*/ 	.word	0x000006a0


	//   ....[6]....
        /*03d0*/ 	.word	0x000016a0


	//   ....[7]....
        /*03d4*/ 	.word	0x00002350


	//   ....[8]....
        /*03d8*/ 	.word	0x00002f70


	//   ....[9]....
        /*03dc*/ 	.word	0x00003f50


	//   ....[10]....
        /*03e0*/ 	.word	0x00004040


	//   ....[11]....
        /*03e4*/ 	.word	0x000047e0


	//   ....[12]....
        /*03e8*/ 	.word	0x00004870


	//   ....[13]....
        /*03ec*/ 	.word	0x000063c0


	//   ....[14]....
        /*03f0*/ 	.word	0x00006d20


	//   ....[15]....
        /*03f4*/ 	.word	0x00007880


	//   ....[16]....
        /*03f8*/ 	.word	0x000078c0


	//   ....[17]....
        /*03fc*/ 	.word	0x000082e0


	//   ....[18]....
        /*0400*/ 	.word	0x00008360


	//   ....[19]....
        /*0404*/ 	.word	0x0000aac0


	//   ....[20]....
        /*0408*/ 	.word	0x0000aae0


	//   ....[21]....
        /*040c*/ 	.word	0x0000ab10


	//   ....[22]....
        /*0410*/ 	.word	0x0000ab20


	//   ....[23]....
        /*0414*/ 	.word	0x0000c8f0


	//   ....[24]....
        /*0418*/ 	.word	0x0000d230


	//   ....[25]....
        /*041c*/ 	.word	0x0000de30


	//   ....[26]....
        /*0420*/ 	.word	0x0000def0


	//   ....[27]....
        /*0424*/ 	.word	0x0000e7a0


	//   ....[28]....
        /*0428*/ 	.word	0x0000e830


	//   ....[29]....
        /*042c*/ 	.word	0x0000fdf0


	//   ....[30]....
        /*0430*/ 	.word	0x0000fe00


	//   ....[31]....
        /*0434*/ 	.word	0x0000fe30


	//   ....[32]....
        /*0438*/ 	.word	0x0000fe40


	//   ....[33]....
        /*043c*/ 	.word	0x000110e0


	//   ....[34]....
        /*0440*/ 	.word	0x000110f0


	//   ....[35]....
        /*0444*/ 	.word	0x00011100


	//   ....[36]....
        /*0448*/ 	.word	0x00011110


	//   ....[37]....
        /*044c*/ 	.word	0x00011120


	//   ....[38]....
        /*0450*/ 	.word	0x00011130


	//   ....[39]....
        /*0454*/ 	.word	0x00011140


	//   ....[40]....
        /*0458*/ 	.word	0x00011150


	//   ....[41]....
        /*045c*/ 	.word	0x00011160


	//   ....[42]....
        /*0460*/ 	.word	0x00011170


	//   ....[43]....
        /*0464*/ 	.word	0x00011180


	//   ....[44]....
        /*0468*/ 	.word	0x00011190


	//   ....[45]....
        /*046c*/ 	.word	0x000111a0


	//   ....[46]....
        /*0470*/ 	.word	0x000111b0


	//   ....[47]....
        /*0474*/ 	.word	0x000111e0


	//   ....[48]....
        /*0478*/ 	.word	0x000111f0


	//   ....[49]....
        /*047c*/ 	.word	0x00011200


	//   ....[50]....
        /*0480*/ 	.word	0x00011210


	//   ....[51]....
        /*0484*/ 	.word	0x00011220


	//   ....[52]....
        /*0488*/ 	.word	0x00011230


	//   ....[53]....
        /*048c*/ 	.word	0x00011240


	//   ....[54]....
        /*0490*/ 	.word	0x00011260


	//   ....[55]....
        /*0494*/ 	.word	0x00011290


	//   ....[56]....
        /*0498*/ 	.word	0x000112b0


	//   ....[57]....
        /*049c*/ 	.word	0x000112c0


	//   ....[58]....
        /*04a0*/ 	.word	0x000112d0


	//   ....[59]....
        /*04a4*/ 	.word	0x000112e0


	//   ....[60]....
        /*04a8*/ 	.word	0x00011300


	//   ....[61]....
        /*04ac*/ 	.word	0x00011310


	//   ....[62]....
        /*04b0*/ 	.word	0x00011320


	//   ....[63]....
        /*04b4*/ 	.word	0x00011330


	//   ....[64]....
        /*04b8*/ 	.word	0x00011340


	//   ....[65]....
        /*04bc*/ 	.word	0x00011350


	//   ....[66]....
        /*04c0*/ 	.word	0x00011360


	//   ....[67]....
        /*04c4*/ 	.word	0x00011370


	//   ....[68]....
        /*04c8*/ 	.word	0x00011380


	//   ....[69]....
        /*04cc*/ 	.word	0x00011390


	//   ....[70]....
        /*04d0*/ 	.word	0x000113a0


	//   ....[71]....
        /*04d4*/ 	.word	0x000113b0


	//   ....[72]....
        /*04d8*/ 	.word	0x000113c0


	//   ....[73]....
        /*04dc*/ 	.word	0x000113d0


	//   ....[74]....
        /*04e0*/ 	.word	0x000113e0


	//   ....[75]....
        /*04e4*/ 	.word	0x000113f0


	//   ....[76]....
        /*04e8*/ 	.word	0x00011400


	//   ....[77]....
        /*04ec*/ 	.word	0x00011410


	//   ....[78]....
        /*04f0*/ 	.word	0x00011420


	//   ....[79]....
        /*04f4*/ 	.word	0x00011430


	//   ....[80]....
        /*04f8*/ 	.word	0x00011440


	//   ....[81]....
        /*04fc*/ 	.word	0x00011450


	//   ....[82]....
        /*0500*/ 	.word	0x00011460


	//   ....[83]....
        /*0504*/ 	.word	0x00011470


	//   ....[84]....
        /*0508*/ 	.word	0x00011480


	//   ....[85]....
        /*050c*/ 	.word	0x00011490


	//   ....[86]....
        /*0510*/ 	.word	0x000114a0


	//   ....[87]....
        /*0514*/ 	.word	0x000114b0


	//   ....[88]....
        /*0518*/ 	.word	0x000114c0


	//   ....[89]....
        /*051c*/ 	.word	0x000114d0


	//   ....[90]....
        /*0520*/ 	.word	0x000114e0


	//   ....[91]....
        /*0524*/ 	.word	0x000114f0


	//   ....[92]....
        /*0528*/ 	.word	0x00011500


	//   ....[93]....
        /*052c*/ 	.word	0x00011510


	//   ....[94]....
        /*0530*/ 	.word	0x00011520


	//   ....[95]....
        /*0534*/ 	.word	0x00011530


	//   ....[96]....
        /*0538*/ 	.word	0x00011540


	//   ....[97]....
        /*053c*/ 	.word	0x00011550


	//   ....[98]....
        /*0540*/ 	.word	0x00011580


	//   ....[99]....
        /*0544*/ 	.word	0x000115b0


	//   ....[100]....
        /*0548*/ 	.word	0x000115e0


	//   ....[101]....
        /*054c*/ 	.word	0x00011610


	//   ....[102]....
        /*0550*/ 	.word	0x00011640


	//   ....[103]....
        /*0554*/ 	.word	0x00011670


	//   ....[104]....
        /*0558*/ 	.word	0x000116a0


	//   ....[105]....
        /*055c*/ 	.word	0x000116d0


	//   ....[106]....
        /*0560*/ 	.word	0x00011700


	//   ....[107]....
        /*0564*/ 	.word	0x00011730


	//   ....[108]....
        /*0568*/ 	.word	0x00011760


	//   ....[109]....
        /*056c*/ 	.word	0x00011780


	//   ....[110]....
        /*0570*/ 	.word	0x000117b0


	//   ....[111]....
        /*0574*/ 	.word	0x000117e0


	//   ....[112]....
        /*0578*/ 	.word	0x00011810


	//   ....[113]....
        /*057c*/ 	.word	0x00011840


	//   ....[114]....
        /*0580*/ 	.word	0x00011870


	//   ....[115]....
        /*0584*/ 	.word	0x000118a0


	//   ....[116]....
        /*0588*/ 	.word	0x000118d0


	//   ....[117]....
        /*058c*/ 	.word	0x00011910


	//   ....[118]....
        /*0590*/ 	.word	0x00011950


	//   ....[119]....
        /*0594*/ 	.word	0x00011990


	//   ....[120]....
        /*0598*/ 	.word	0x000119c0


	//   ....[121]....
        /*059c*/ 	.word	0x00011a00


	//   ....[122]....
        /*05a0*/ 	.word	0x00011a40


	//   ....[123]....
        /*05a4*/ 	.word	0x00011a70


	//   ....[124]....
        /*05a8*/ 	.word	0x00011aa0


	//   ....[125]....
        /*05ac*/ 	.word	0x00011ad0


	//   ....[126]....
        /*05b0*/ 	.word	0x00011af0


	//   ....[127]....
        /*05b4*/ 	.word	0x00011b00


	//   ....[128]....
        /*05b8*/ 	.word	0x00011b10


	//   ....[129]....
        /*05bc*/ 	.word	0x00011f20


	//   ....[130]....
        /*05c0*/ 	.word	0x00011f60


	//   ....[131]....
        /*05c4*/ 	.word	0x00011fa0


	//   ....[132]....
        /*05c8*/ 	.word	0x00011fd0


	//   ....[133]....
        /*05cc*/ 	.word	0x00012010


	//   ....[134]....
        /*05d0*/ 	.word	0x00012040


	//   ....[135]....
        /*05d4*/ 	.word	0x000129c0


	//   ....[136]....
        /*05d8*/ 	.word	0x000129f0


	//   ....[137]....
        /*05dc*/ 	.word	0x00013840


	//   ....[138]....
        /*05e0*/ 	.word	0x00014f70


	//   ....[139]....
        /*05e4*/ 	.word	0x00014fb0


	//   ....[140]....
        /*05e8*/ 	.word	0x00015020


	//   ....[141]....
        /*05ec*/ 	.word	0x000150a0


	//   ....[142]....
        /*05f0*/ 	.word	0x000150c0


	//   ....[143]....
        /*05f4*/ 	.word	0x00015140


	//   ....[144]....
        /*05f8*/ 	.word	0x00015160


	//   ....[145]....
        /*05fc*/ 	.word	0x00015170


	//   ....[146]....
        /*0600*/ 	.word	0x000154f0


	//   ....[147]....
        /*0604*/ 	.word	0x00015510


	//   ....[148]....
        /*0608*/ 	.word	0x00015520


	//   ....[149]....
        /*060c*/ 	.word	0x00015560


	//   ....[150]....
        /*0610*/ 	.word	0x000155d0


	//   ....[151]....
        /*0614*/ 	.word	0x000155f0


	//   ....[152]....
        /*0618*/ 	.word	0x00015670


	//   ....[153]....
        /*061c*/ 	.word	0x000156b0


	//   ....[154]....
        /*0620*/ 	.word	0x00015c60


	//   ....[155]....
        /*0624*/ 	.word	0x00015c90


	//   ....[156]....
        /*0628*/ 	.word	0x00015cb0


	//   ....[157]....
        /*062c*/ 	.word	0x00015d10


	//   ....[158]....
        /*0630*/ 	.word	0x00015da0


	//   ....[159]....
        /*0634*/ 	.word	0x00015dc0


	//   ....[160]....
        /*0638*/ 	.word	0x00015e40


	//   ....[161]....
        /*063c*/ 	.word	0x00015e60


	//   ....[162]....
        /*0640*/ 	.word	0x000164f0


	//   ....[163]....
        /*0644*/ 	.word	0x00016510


	//   ....[164]....
        /*0648*/ 	.word	0x00016520


	//   ....[165]....
        /*064c*/ 	.word	0x00016540


	//   ....[166]....
        /*0650*/ 	.word	0x00016560


	//   ....[167]....
        /*0654*/ 	.word	0x000165b0


	//   ....[168]....
        /*0658*/ 	.word	0x000165d0


	//   ....[169]....
        /*065c*/ 	.word	0x00016610


	//   ....[170]....
        /*0660*/ 	.word	0x00016950


	//   ....[171]....
        /*0664*/ 	.word	0x00016970


	//   ....[172]....
        /*0668*/ 	.word	0x00016990


	//   ....[173]....
        /*066c*/ 	.word	0x000169b0


	//   ....[174]....
        /*0670*/ 	.word	0x000169d0


	//   ....[175]....
        /*0674*/ 	.word	0x00016a20


	//   ....[176]....
        /*0678*/ 	.word	0x00016a40


	//   ....[177]....
        /*067c*/ 	.word	0x00016a80


	//   ....[178]....
        /*0680*/ 	.word	0x00017b60


	//   ....[179]....
        /*0684*/ 	.word	0x000181e0


	//   ....[180]....
        /*0688*/ 	.word	0x000182d0


	//   ....[181]....
        /*068c*/ 	.word	0x000183c0


	//   ....[182]....
        /*0690*/ 	.word	0x00018420


	//   ....[183]....
        /*0694*/ 	.word	0x00018510


	//   ....[184]....
        /*0698*/ 	.word	0x00018570


	//   ....[185]....
        /*069c*/ 	.word	0x00018660


	//   ....[186]....
        /*06a0*/ 	.word	0x000186c0


	//   ....[187]....
        /*06a4*/ 	.word	0x00018780


	//   ....[188]....
        /*06a8*/ 	.word	0x00018900


	//   ....[189]....
        /*06ac*/ 	.word	0x00018990


	//   ....[190]....
        /*06b0*/ 	.word	0x00018a60


	//   ....[191]....
        /*06b4*/ 	.word	0x00018b10


	//   ....[192]....
        /*06b8*/ 	.word	0x00018b80


	//   ....[193]....
        /*06bc*/ 	.word	0x00018c50


	//   ....[194]....
        /*06c0*/ 	.word	0x00018cc0


	//   ....[195]....
        /*06c4*/ 	.word	0x00018d90


	//   ....[196]....
        /*06c8*/ 	.word	0x00018e10


	//   ....[197]....
        /*06cc*/ 	.word	0x00018e60


	//   ....[198]....
        /*06d0*/ 	.word	0x00018f30


	//   ....[199]....
        /*06d4*/ 	.word	0x00018ff0


	//   ....[200]....
        /*06d8*/ 	.word	0x00019060


	//   ....[201]....
        /*06dc*/ 	.word	0x00019150


	//   ....[202]....
        /*06e0*/ 	.word	0x000191c0


	//   ....[203]....
        /*06e4*/ 	.word	0x00019290


	//   ....[204]....
        /*06e8*/ 	.word	0x000193d0


	//   ....[205]....
        /*06ec*/ 	.word	0x00019470


	//   ....[206]....
        /*06f0*/ 	.word	0x000194d0


	//   ....[207]....
        /*06f4*/ 	.word	0x00019590


	//   ....[208]....
        /*06f8*/ 	.word	0x000195f0


	//   ....[209]....
        /*06fc*/ 	.word	0x000196c0


	//   ....[210]....
        /*0700*/ 	.word	0x00019720


	//   ....[211]....
        /*0704*/ 	.word	0x000197f0


	//   ....[212]....
        /*0708*/ 	.word	0x000198d0


	//   ....[213]....
        /*070c*/ 	.word	0x00019970


	//   ....[214]....
        /*0710*/ 	.word	0x000199e0


	//   ....[215]....
        /*0714*/ 	.word	0x00019aa0


	//   ....[216]....
        /*0718*/ 	.word	0x00019b00


	//   ....[217]....
        /*071c*/ 	.word	0x00019bc0


	//   ....[218]....
        /*0720*/ 	.word	0x00019c20


	//   ....[219]....
        /*0724*/ 	.word	0x00019cf0


	//----- nvinfo : EIATTR_REG_RECONFIG
	.align		4
.L_178:
        /*0728*/ 	.byte	0x01, 0x54
	.zero		2


	//----- nvinfo : EIATTR_SYSCALL_OFFSETS
	.align		4
        /*072c*/ 	.byte	0x04, 0x46
        /*072e*/ 	.short	(.L_180 - .L_179)


	//   ....[0]....
.L_179:
        /*0730*/ 	.word	0x00001860


	//   ....[1]....
        /*0734*/ 	.word	0x00014410


	//   ....[2]....
        /*0738*/ 	.word	0x00014550


	//   ....[3]....
        /*073c*/ 	.word	0x00014690


	//   ....[4]....
        /*0740*/ 	.word	0x000147b0


	//   ....[5]....
        /*0744*/ 	.word	0x000159b0


	//----- nvinfo : EIATTR_MBARRIER_INSTR_OFFSETS
	.align		4
.L_180:
        /*0748*/ 	.byte	0x04, 0x39
        /*074a*/ 	.short	(.L_182 - .L_181)


	//   ....[0]....
.L_181:
        /*074c*/ 	.word	0x00000170
        /*0750*/ 	.word	0x000000ff
        /*0754*/ 	.word	0x0002a800
        /*0758*/ 	.short	0x0100
        /*075a*/ 	.byte	0x08
	.zero		1


	//   ....[1]....
        /*075c*/ 	.word	0x00000180
        /*0760*/ 	.word	0x000000ff
        /*0764*/ 	.word	0x0002a820
        /*0768*/ 	.short	0x0100
        /*076a*/ 	.byte	0x08
	.zero		1


	//   ....[2]....
        /*076c*/ 	.word	0x00000270
        /*0770*/ 	.word	0x000000ff
        /*0774*/ 	.word	0x0002a830
        /*0778*/ 	.short	0x0100
        /*077a*/ 	.byte	0x08
	.zero		1


	//   ....[3]....
        /*077c*/ 	.word	0x00000280
        /*0780*/ 	.word	0x000000ff
        /*0784*/ 	.word	0x0002a840
        /*0788*/ 	.short	0x0100
        /*078a*/ 	.byte	0x08
	.zero		1


	//   ....[4]....
        /*078c*/ 	.word	0x00000290
        /*0790*/ 	.word	0x000000ff
        /*0794*/ 	.word	0x0002a838
        /*0798*/ 	.short	0x0100
        /*079a*/ 	.byte	0x08
	.zero		1


	//   ....[5]....
        /*079c*/ 	.word	0x000002a0
        /*07a0*/ 	.word	0x000000ff
        /*07a4*/ 	.word	0x0002a848
        /*07a8*/ 	.short	0x0100
        /*07aa*/ 	.byte	0x08
	.zero		1


	//   ....[6]....
        /*07ac*/ 	.word	0x000003d0
        /*07b0*/ 	.word	0x000000ff
        /*07b4*/ 	.word	0x0002a850
        /*07b8*/ 	.short	0x0100
        /*07ba*/ 	.byte	0x08
	.zero		1


	//   ....[7]....
        /*07bc*/ 	.word	0x000003e0
        /*07c0*/ 	.word	0x000000ff
        /*07c4*/ 	.word	0x0002a860
        /*07c8*/ 	.short	0x0100
        /*07ca*/ 	.byte	0x08
	.zero		1


	//   ....[8]....
        /*07cc*/ 	.word	0x000003f0
        /*07d0*/ 	.word	0x000000ff
        /*07d4*/ 	.word	0x0002a858
        /*07d8*/ 	.short	0x0100
        /*07da*/ 	.byte	0x08
	.zero		1


	//   ....[9]....
        /*07dc*/ 	.word	0x00000400
        /*07e0*/ 	.word	0x000000ff
        /*07e4*/ 	.word	0x0002a868
        /*07e8*/ 	.short	0x0100
        /*07ea*/ 	.byte	0x08
	.zero		1


	//   ....[10]....
        /*07ec*/ 	.word	0x000004f0
        /*07f0*/ 	.word	0x000000ff
        /*07f4*/ 	.word	0x0002a870
        /*07f8*/ 	.short	0x0100
        /*07fa*/ 	.byte	0x06
	.zero		1


	//   ....[11]....
        /*07fc*/ 	.word	0x00000500
        /*0800*/ 	.word	0x000000ff
        /*0804*/ 	.word	0x0002a880
        /*0808*/ 	.short	0x0100
        /*080a*/ 	.byte	0x06
	.zero		1


	//   ....[12]....
        /*080c*/ 	.word	0x00000510
        /*0810*/ 	.word	0x000000ff
        /*0814*/ 	.word	0x0002a878
        /*0818*/ 	.short	0x0100
        /*081a*/ 	.byte	0x06
	.zero		1


	//   ....[13]....
        /*081c*/ 	.word	0x00000520
        /*0820*/ 	.word	0x000000ff
        /*0824*/ 	.word	0x0002a888
        /*0828*/ 	.short	0x0100
        /*082a*/ 	.byte	0x06
	.zero		1


	//   ....[14]....
        /*082c*/ 	.word	0x00000650
        /*0830*/ 	.word	0x000000ff
        /*0834*/ 	.word	0x0002a890
        /*0838*/ 	.short	0x0100
        /*083a*/ 	.byte	0x08
	.zero		1


	//   ....[15]....
        /*083c*/ 	.word	0x00000660
        /*0840*/ 	.word	0x000000ff
        /*0844*/ 	.word	0x0002a8a0
        /*0848*/ 	.short	0x0100
        /*084a*/ 	.byte	0x08
	.zero		1


	//   ....[16]....
        /*084c*/ 	.word	0x00000670
        /*0850*/ 	.word	0x000000ff
        /*0854*/ 	.word	0x0002a898
        /*0858*/ 	.short	0x0100
        /*085a*/ 	.byte	0x08
	.zero		1


	//   ....[17]....
        /*085c*/ 	.word	0x00000680
        /*0860*/ 	.word	0x000000ff
        /*0864*/ 	.word	0x0002a8a8
        /*0868*/ 	.short	0x0100
        /*086a*/ 	.byte	0x08
	.zero		1


	//   ....[18]....
        /*086c*/ 	.word	0x000007c0
        /*0870*/ 	.word	0x000000ff
        /*0874*/ 	.word	0x0002a8b0
        /*0878*/ 	.short	0x0100
        /*087a*/ 	.byte	0x08
	.zero		1


	//   ....[19]....
        /*087c*/ 	.word	0x000007d0
        /*0880*/ 	.word	0x000000ff
        /*0884*/ 	.word	0x0002a8c0
        /*0888*/ 	.short	0x0100
        /*088a*/ 	.byte	0x08
	.zero		1


	//   ....[20]....
        /*088c*/ 	.word	0x000007e0
        /*0890*/ 	.word	0x000000ff
        /*0894*/ 	.word	0x0002a8b8
        /*0898*/ 	.short	0x0100
        /*089a*/ 	.byte	0x08
	.zero		1


	//   ....[21]....
        /*089c*/ 	.word	0x000007f0
        /*08a0*/ 	.word	0x000000ff
        /*08a4*/ 	.word	0x0002a8c8
        /*08a8*/ 	.short	0x0100
        /*08aa*/ 	.byte	0x08
	.zero		1


	//   ....[22]....
        /*08ac*/ 	.word	0x00001b30
        /*08b0*/ 	.word	0x000000ff
        /*08b4*/ 	.word	0x0002a800
        /*08b8*/ 	.short	0x010a
        /*08ba*/ 	.byte	0x24
	.zero		1


	//   ....[23]....
        /*08bc*/ 	.word	0x00001bc0
        /*08c0*/ 	.word	0x000000ff
        /*08c4*/ 	.word	0x0002a830
        /*08c8*/ 	.short	0x010a
        /*08ca*/ 	.byte	0x24
	.zero		1


	//   ....[24]....
        /*08cc*/ 	.word	0x00001c20
        /*08d0*/ 	.word	0x000000ff
        /*08d4*/ 	.word	0x0002a830
        /*08d8*/ 	.short	0x010a
        /*08da*/ 	.byte	0x24
	.zero		1


	//   ....[25]....
        /*08dc*/ 	.word	0x00002650
        /*08e0*/ 	.word	0x000000ff
        /*08e4*/ 	.word	0x00000000
        /*08e8*/ 	.short	0x0101
        /*08ea*/ 	.byte	0x06
	.zero		1


	//   ....[26]....
        /*08ec*/ 	.word	0x00005cb0
        /*08f0*/ 	.word	0x000000ff
        /*08f4*/ 	.word	0x0002a830
        /*08f8*/ 	.short	0x010a
        /*08fa*/ 	.byte	0x06
	.zero		1


	//   ....[27]....
        /*08fc*/ 	.word	0x00005cf0
        /*0900*/ 	.word	0x000000ff
        /*0904*/ 	.word	0x0002a830
        /*0908*/ 	.short	0x010a
        /*090a*/ 	.byte	0x06
	.zero		1


	//   ....[28]....
        /*090c*/ 	.word	0x00005fc0
        /*0910*/ 	.word	0x000000ff
        /*0914*/ 	.word	0x0002a850
        /*0918*/ 	.short	0x010a
        /*091a*/ 	.byte	0x06
	.zero		1


	//   ....[29]....
        /*091c*/ 	.word	0x00006000
        /*0920*/ 	.word	0x000000ff
        /*0924*/ 	.word	0x0002a850
        /*0928*/ 	.short	0x010a
        /*092a*/ 	.byte	0x06
	.zero		1


	//   ....[30]....
        /*092c*/ 	.word	0x00006770
        /*0930*/ 	.word	0x000000ff
        /*0934*/ 	.word	0x00000000
        /*0938*/ 	.short	0x0101
        /*093a*/ 	.byte	0x06
	.zero		1


	//   ....[31]....
        /*093c*/ 	.word	0x00008dc0
        /*0940*/ 	.word	0x000000ff
        /*0944*/ 	.word	0x00000000
        /*0948*/ 	.short	0x0101
        /*094a*/ 	.byte	0x0a
	.zero		1


	//   ....[32]....
        /*094c*/ 	.word	0x00009920
        /*0950*/ 	.word	0x000000ff
        /*0954*/ 	.word	0x0002a830
        /*0958*/ 	.short	0x010a
        /*095a*/ 	.byte	0x06
	.zero		1


	//   ....[33]....
        /*095c*/ 	.word	0x00009960
        /*0960*/ 	.word	0x000000ff
        /*0964*/ 	.word	0x0002a830
        /*0968*/ 	.short	0x010a
        /*096a*/ 	.byte	0x06
	.zero		1


	//   ....[34]....
        /*096c*/ 	.word	0x00009c30
        /*0970*/ 	.word	0x000000ff
        /*0974*/ 	.word	0x0002a850
        /*0978*/ 	.short	0x010a
        /*097a*/ 	.byte	0x06
	.zero		1


	//   ....[35]....
        /*097c*/ 	.word	0x00009c70
        /*0980*/ 	.word	0x000000ff
        /*0984*/ 	.word	0x0002a850
        /*0988*/ 	.short	0x010a
        /*098a*/ 	.byte	0x06
	.zero		1


	//   ....[36]....
        /*098c*/ 	.word	0x0000a390
        /*0990*/ 	.word	0x000000ff
        /*0994*/ 	.word	0x00000000
        /*0998*/ 	.short	0x0101
        /*099a*/ 	.byte	0x07
	.zero		1


	//   ....[37]....
        /*099c*/ 	.word	0x0000b910
        /*09a0*/ 	.word	0x000000ff
        /*09a4*/ 	.word	0x00000000
        /*09a8*/ 	.short	0x0101
        /*09aa*/ 	.byte	0x07
	.zero		1


	//   ....[38]....
        /*09ac*/ 	.word	0x0000c230
        /*09b0*/ 	.word	0x000000ff
        /*09b4*/ 	.word	0x0002a830
        /*09b8*/ 	.short	0x010a
        /*09ba*/ 	.byte	0x06
	.zero		1


	//   ....[39]....
        /*09bc*/ 	.word	0x0000c270
        /*09c0*/ 	.word	0x000000ff
        /*09c4*/ 	.word	0x0002a830
        /*09c8*/ 	.short	0x010a
        /*09ca*/ 	.byte	0x06
	.zero		1


	//   ....[40]....
        /*09cc*/ 	.word	0x0000c500
        /*09d0*/ 	.word	0x000000ff
        /*09d4*/ 	.word	0x0002a850
        /*09d8*/ 	.short	0x010a
        /*09da*/ 	.byte	0x06
	.zero		1


	//   ....[41]....
        /*09dc*/ 	.word	0x0000c540
        /*09e0*/ 	.word	0x000000ff
        /*09e4*/ 	.word	0x0002a850
        /*09e8*/ 	.short	0x010a
        /*09ea*/ 	.byte	0x06
	.zero		1


	//   ....[42]....
        /*09ec*/ 	.word	0x0000cc90
        /*09f0*/ 	.word	0x000000ff
        /*09f4*/ 	.word	0x00000000
        /*09f8*/ 	.short	0x0101
        /*09fa*/ 	.byte	0x06
	.zero		1


	//   ....[43]....
        /*09fc*/ 	.word	0x0000f2d0
        /*0a00*/ 	.word	0x000000ff
        /*0a04*/ 	.word	0x00000000
        /*0a08*/ 	.short	0x0101
        /*0a0a*/ 	.byte	0x07
	.zero		1


	//   ....[44]....
        /*0a0c*/ 	.word	0x0000fac0
        /*0a10*/ 	.word	0x000000ff
        /*0a14*/ 	.word	0x0002a850
        /*0a18*/ 	.short	0x010a
        /*0a1a*/ 	.byte	0x0b
	.zero		1


	//   ....[45]....
        /*0a1c*/ 	.word	0x0000fb00
        /*0a20*/ 	.word	0x000000ff
        /*0a24*/ 	.word	0x0002a850
        /*0a28*/ 	.short	0x010a
        /*0a2a*/ 	.byte	0x0b
	.zero		1


	//   ....[46]....
        /*0a2c*/ 	.word	0x00010120
        /*0a30*/ 	.word	0x000000ff
        /*0a34*/ 	.word	0x00000000
        /*0a38*/ 	.short	0x0101
        /*0a3a*/ 	.byte	0x04
	.zero		1


	//   ....[47]....
        /*0a3c*/ 	.word	0x00012050
        /*0a40*/ 	.word	0x000000ff
        /*0a44*/ 	.word	0x00000000
        /*0a48*/ 	.short	0x0101
        /*0a4a*/ 	.byte	0x04
	.zero		1


	//   ....[48]....
        /*0a4c*/ 	.word	0x00014d40
        /*0a50*/ 	.word	0x000000ff
        /*0a54*/ 	.word	0x0002a880
        /*0a58*/ 	.short	0x010a
        /*0a5a*/ 	.byte	0x30
	.zero		1


	//   ....[49]....
        /*0a5c*/ 	.word	0x000152b0
        /*0a60*/ 	.word	0x000000ff
        /*0a64*/ 	.word	0x0002a870
        /*0a68*/ 	.short	0x0107
        /*0a6a*/ 	.byte	0x30
	.zero		1


	//   ....[50]....
        /*0a6c*/ 	.word	0x00015320
        /*0a70*/ 	.word	0x000000ff
        /*0a74*/ 	.word	0x0002a870
        /*0a78*/ 	.short	0x0101
        /*0a7a*/ 	.byte	0x30
	.zero		1


	//   ....[51]....
        /*0a7c*/ 	.word	0x00015350
        /*0a80*/ 	.word	0x000000ff
        /*0a84*/ 	.word	0x0002a840
        /*0a88*/ 	.short	0x010a
        /*0a8a*/ 	.byte	0x30
	.zero		1


	//   ....[52]....
        /*0a8c*/ 	.word	0x00015760
        /*0a90*/ 	.word	0x000000ff
        /*0a94*/ 	.word	0x0002a830
        /*0a98*/ 	.short	0x0107
        /*0a9a*/ 	.byte	0x30
	.zero		1


	//   ....[53]....
        /*0a9c*/ 	.word	0x000157d0
        /*0aa0*/ 	.word	0x000000ff
        /*0aa4*/ 	.word	0x0002a830
        /*0aa8*/ 	.short	0x0101
        /*0aaa*/ 	.byte	0x30
	.zero		1


	//   ....[54]....
        /*0aac*/ 	.word	0x00015f70
        /*0ab0*/ 	.word	0x000000ff
        /*0ab4*/ 	.word	0x0002a800
        /*0ab8*/ 	.short	0x0107
        /*0aba*/ 	.byte	0x30
	.zero		1


	//   ....[55]....
        /*0abc*/ 	.word	0x00015fd0
        /*0ac0*/ 	.word	0x000000ff
        /*0ac4*/ 	.word	0x0002a800
        /*0ac8*/ 	.short	0x0101
        /*0aca*/ 	.byte	0x30
	.zero		1


	//   ....[56]....
        /*0acc*/ 	.word	0x00016000
        /*0ad0*/ 	.word	0x000000ff
        /*0ad4*/ 	.word	0x0002a820
        /*0ad8*/ 	.short	0x010a
        /*0ada*/ 	.byte	0x30
	.zero		1


	//   ....[57]....
        /*0adc*/ 	.word	0x00016300
        /*0ae0*/ 	.word	0x00000006
        /*0ae4*/ 	.word	0x0002a880
        /*0ae8*/ 	.short	0x010a
        /*0aea*/ 	.byte	0x3f
	.zero		1


	//   ....[58]....
        /*0aec*/ 	.word	0x00016700
        /*0af0*/ 	.word	0x00000006
        /*0af4*/ 	.word	0x0002a870
        /*0af8*/ 	.short	0x0107
        /*0afa*/ 	.byte	0x3f
	.zero		1


	//   ....[59]....
        /*0afc*/ 	.word	0x00016770
        /*0b00*/ 	.word	0x00000006
        /*0b04*/ 	.word	0x0002a870
        /*0b08*/ 	.short	0x0101
        /*0b0a*/ 	.byte	0x3f
	.zero		1


	//   ....[60]....
        /*0b0c*/ 	.word	0x000167a0
        /*0b10*/ 	.word	0x00000006
        /*0b14*/ 	.word	0x0002a840
        /*0b18*/ 	.short	0x010a
        /*0b1a*/ 	.byte	0x3f
	.zero		1


	//   ....[61]....
        /*0b1c*/ 	.word	0x00016b70
        /*0b20*/ 	.word	0x00000006
        /*0b24*/ 	.word	0x0002a830
        /*0b28*/ 	.short	0x0107
        /*0b2a*/ 	.byte	0x3f
	.zero		1


	//   ....[62]....
        /*0b2c*/ 	.word	0x00016bf0
        /*0b30*/ 	.word	0x00000006
        /*0b34*/ 	.word	0x0002a830
        /*0b38*/ 	.short	0x0101
        /*0b3a*/ 	.byte	0x3f
	.zero		1


	//   ....[63]....
        /*0b3c*/ 	.word	0x00016c70
        /*0b40*/ 	.word	0x00000002
        /*0b44*/ 	.word	0x0002a870
        /*0b48*/ 	.short	0x010a
        /*0b4a*/ 	.byte	0x3f
	.zero		1


	//   ....[64]....
        /*0b4c*/ 	.word	0x00016ce0
        /*0b50*/ 	.word	0x00000002
        /*0b54*/ 	.word	0x0002a860
        /*0b58*/ 	.short	0x010a
        /*0b5a*/ 	.byte	0x3f
	.zero		1


	//   ....[65]....
        /*0b5c*/ 	.word	0x00017270
        /*0b60*/ 	.word	0x00000002
        /*0b64*/ 	.word	0x0002a850
        /*0b68*/ 	.short	0x0101
        /*0b6a*/ 	.byte	0x3f
	.zero		1


	//   ....[66]....
        /*0b6c*/ 	.word	0x00017310
        /*0b70*/ 	.word	0x00000002
        /*0b74*/ 	.word	0x00000000
        /*0b78*/ 	.short	0x0101
        /*0b7a*/ 	.byte	0x3f
	.zero		1


	//   ....[67]....
        /*0b7c*/ 	.word	0x000173e0
        /*0b80*/ 	.word	0x00000002
        /*0b84*/ 	.word	0x0002a870
        /*0b88*/ 	.short	0x010a
        /*0b8a*/ 	.byte	0x3f
	.zero		1


	//   ....[68]....
        /*0b8c*/ 	.word	0x00017460
        /*0b90*/ 	.word	0x00000002
        /*0b94*/ 	.word	0x0002a860
        /*0b98*/ 	.short	0x010a
        /*0b9a*/ 	.byte	0x3f
	.zero		1


	//   ....[69]....
        /*0b9c*/ 	.word	0x000179f0
        /*0ba0*/ 	.word	0x00000002
        /*0ba4*/ 	.word	0x0002a850
        /*0ba8*/ 	.short	0x0101
        /*0baa*/ 	.byte	0x3f
	.zero		1


	//   ....[70]....
        /*0bac*/ 	.word	0x00017a70
        /*0bb0*/ 	.word	0x00000002
        /*0bb4*/ 	.word	0x00000000
        /*0bb8*/ 	.short	0x0101
        /*0bba*/ 	.byte	0x3f
	.zero		1


	//   ....[71]....
        /*0bbc*/ 	.word	0x00017b10
        /*0bc0*/ 	.word	0x00000006
        /*0bc4*/ 	.word	0x0002a820
        /*0bc8*/ 	.short	0x010a
        /*0bca*/ 	.byte	0x3f
	.zero		1


	//   ....[72]....
        /*0bcc*/ 	.word	0x00017c30
        /*0bd0*/ 	.word	0x00000005
        /*0bd4*/ 	.word	0x0002a840
        /*0bd8*/ 	.short	0x010a
        /*0bda*/ 	.byte	0x3f
	.zero		1


	//   ....[73]....
        /*0bdc*/ 	.word	0x00017cd0
        /*0be0*/ 	.word	0x00000003
        /*0be4*/ 	.word	0x0002a840
        /*0be8*/ 	.short	0x010a
        /*0bea*/ 	.byte	0x3f
	.zero		1


	//   ....[74]....
        /*0bec*/ 	.word	0x00017d10
        /*0bf0*/ 	.word	0x00000005
        /*0bf4*/ 	.word	0x0002a860
        /*0bf8*/ 	.short	0x010a
        /*0bfa*/ 	.byte	0x3f
	.zero		1


	//   ....[75]....
        /*0bfc*/ 	.word	0x00017d50
        /*0c00*/ 	.word	0x00000003
        /*0c04*/ 	.word	0x0002a860
        /*0c08*/ 	.short	0x010a
        /*0c0a*/ 	.byte	0x3f
	.zero		1


	//   ....[76]....
        /*0c0c*/ 	.word	0x00017d90
        /*0c10*/ 	.word	0x00000005
        /*0c14*/ 	.word	0x0002a880
        /*0c18*/ 	.short	0x010a
        /*0c1a*/ 	.byte	0x3f
	.zero		1


	//   ....[77]....
        /*0c1c*/ 	.word	0x00017dd0
        /*0c20*/ 	.word	0x00000003
        /*0c24*/ 	.word	0x0002a880
        /*0c28*/ 	.short	0x010a
        /*0c2a*/ 	.byte	0x3f
	.zero		1


	//   ....[78]....
        /*0c2c*/ 	.word	0x00017e40
        /*0c30*/ 	.word	0x00000003
        /*0c34*/ 	.word	0x0002a800
        /*0c38*/ 	.short	0x010a
        /*0c3a*/ 	.byte	0x3f
	.zero		1


	//   ....[79]....
        /*0c3c*/ 	.word	0x00017ea0
        /*0c40*/ 	.word	0x00000003
        /*0c44*/ 	.word	0x0002a830
        /*0c48*/ 	.short	0x010a
        /*0c4a*/ 	.byte	0x3f
	.zero		1


	//   ....[80]....
        /*0c4c*/ 	.word	0x00017f00
        /*0c50*/ 	.word	0x0000000c
        /*0c54*/ 	.word	0x0002a830
        /*0c58*/ 	.short	0x010a
        /*0c5a*/ 	.byte	0x3f
	.zero		1


	//   ....[81]....
        /*0c5c*/ 	.word	0x00017f60
        /*0c60*/ 	.word	0x0000000c
        /*0c64*/ 	.word	0x0002a850
        /*0c68*/ 	.short	0x010a
        /*0c6a*/ 	.byte	0x3f
	.zero		1


	//   ....[82]....
        /*0c6c*/ 	.word	0x00017fc0
        /*0c70*/ 	.word	0x0000000c
        /*0c74*/ 	.word	0x0002a830
        /*0c78*/ 	.short	0x010a
        /*0c7a*/ 	.byte	0x3f
	.zero		1


	//   ....[83]....
        /*0c7c*/ 	.word	0x00018020
        /*0c80*/ 	.word	0x0000000c
        /*0c84*/ 	.word	0x0002a850
        /*0c88*/ 	.short	0x010a
        /*0c8a*/ 	.byte	0x3f
	.zero		1


	//   ....[84]....
        /*0c8c*/ 	.word	0x00018080
        /*0c90*/ 	.word	0x0000000d
        /*0c94*/ 	.word	0x0002a830
        /*0c98*/ 	.short	0x010a
        /*0c9a*/ 	.byte	0x3f
	.zero		1


	//   ....[85]....
        /*0c9c*/ 	.word	0x000180e0
        /*0ca0*/ 	.word	0x0000000d
        /*0ca4*/ 	.word	0x0002a850
        /*0ca8*/ 	.short	0x010a
        /*0caa*/ 	.byte	0x3f
	.zero		1


	//   ....[86]....
        /*0cac*/ 	.word	0x00018140
        /*0cb0*/ 	.word	0x00000005
        /*0cb4*/ 	.word	0x0002a850
        /*0cb8*/ 	.short	0x010a
        /*0cba*/ 	.byte	0x3f
	.zero		1


	//   ....[87]....
        /*0cbc*/ 	.word	0x00018220
        /*0cc0*/ 	.word	0x00000003
        /*0cc4*/ 	.word	0x0002a880
        /*0cc8*/ 	.short	0x010a
        /*0cca*/ 	.byte	0x3f
	.zero		1


	//   ....[88]....
        /*0ccc*/ 	.word	0x00018850
        /*0cd0*/ 	.word	0x00000003
        /*0cd4*/ 	.word	0x0002a840
        /*0cd8*/ 	.short	0x010a
        /*0cda*/ 	.byte	0x3f
	.zero		1


	//   ....[89]....
        /*0cdc*/ 	.word	0x000192d0
        /*0ce0*/ 	.word	0x00000003
        /*0ce4*/ 	.word	0x0002a820
        /*0ce8*/ 	.short	0x010a
        /*0cea*/ 	.byte	0x3f
	.zero		1


	//   ....[90]....
        /*0cec*/ 	.word	0x00019320
        /*0cf0*/ 	.word	0x00000006
        /*0cf4*/ 	.word	0x0002a880
        /*0cf8*/ 	.short	0x010a
        /*0cfa*/ 	.byte	0x3f
	.zero		1


	//   ....[91]....
        /*0cfc*/ 	.word	0x00019820
        /*0d00*/ 	.word	0x00000006
        /*0d04*/ 	.word	0x0002a840
        /*0d08*/ 	.short	0x010a
        /*0d0a*/ 	.byte	0x3f
	.zero		1


	//   ....[92]....
        /*0d0c*/ 	.word	0x00019d20
        /*0d10*/ 	.word	0x00000002
        /*0d14*/ 	.word	0x0002a870
        /*0d18*/ 	.short	0x010a
        /*0d1a*/ 	.byte	0x3f
	.zero		1


	//   ....[93]....
        /*0d1c*/ 	.word	0x00019d70
        /*0d20*/ 	.word	0x00000002
        /*0d24*/ 	.word	0x0002a860
        /*0d28*/ 	.short	0x010a
        /*0d2a*/ 	.byte	0x3f
	.zero		1


	//   ....[94]....
        /*0d2c*/ 	.word	0x00019dc0
        /*0d30*/ 	.word	0x00000002
        /*0d34*/ 	.word	0x0002a870
        /*0d38*/ 	.short	0x010a
        /*0d3a*/ 	.byte	0x3f
	.zero		1


	//   ....[95]....
        /*0d3c*/ 	.word	0x00019e10
        /*0d40*/ 	.word	0x00000002
        /*0d44*/ 	.word	0x0002a860
        /*0d48*/ 	.short	0x010a
        /*0d4a*/ 	.byte	0x3f
	.zero		1


	//   ....[96]....
        /*0d4c*/ 	.word	0x00019e60
        /*0d50*/ 	.word	0x00000006
        /*0d54*/ 	.word	0x0002a820
        /*0d58*/ 	.short	0x010a
        /*0d5a*/ 	.byte	0x3f
	.zero		1


	//   ....[97]....
        /*0d5c*/ 	.word	0x00019eb0
        /*0d60*/ 	.word	0x00000005
        /*0d64*/ 	.word	0x0002a840
        /*0d68*/ 	.short	0x010a
        /*0d6a*/ 	.byte	0x3f
	.zero		1


	//   ....[98]....
        /*0d6c*/ 	.word	0x00019f00
        /*0d70*/ 	.word	0x00000003
        /*0d74*/ 	.word	0x0002a840
        /*0d78*/ 	.short	0x010a
        /*0d7a*/ 	.byte	0x3f
	.zero		1


	//   ....[99]....
        /*0d7c*/ 	.word	0x00019f50
        /*0d80*/ 	.word	0x00000005
        /*0d84*/ 	.word	0x0002a860
        /*0d88*/ 	.short	0x010a
        /*0d8a*/ 	.byte	0x3f
	.zero		1


	//   ....[100]....
        /*0d8c*/ 	.word	0x00019fa0
        /*0d90*/ 	.word	0x00000003
        /*0d94*/ 	.word	0x0002a860
        /*0d98*/ 	.short	0x010a
        /*0d9a*/ 	.byte	0x3f
	.zero		1


	//   ....[101]....
        /*0d9c*/ 	.word	0x00019ff0
        /*0da0*/ 	.word	0x00000005
        /*0da4*/ 	.word	0x0002a880
        /*0da8*/ 	.short	0x010a
        /*0daa*/ 	.byte	0x3f
	.zero		1


	//----- nvinfo : EIATTR_NUM_MBARRIERS
	.align		4
.L_182:
        /*0dac*/ 	.byte	0x03, 0x38
        /*0dae*/ 	.short	0x0016


	//----- nvinfo : EIATTR_EXIT_INSTR_OFFSETS
	.align		4
        /*0db0*/ 	.byte	0x04, 0x1c
        /*0db2*/ 	.short	(.L_184 - .L_183)


	//   ....[0]....
.L_183:
        /*0db4*/ 	.word	0x00017e20


	//----- nvinfo : EIATTR_MAX_THREADS
	.align		4
.L_184:
        /*0db8*/ 	.byte	0x04, 0x05
        /*0dba*/ 	.short	(.L_186 - .L_185)
.L_185:
        /*0dbc*/ 	.word	0x00000180
        /*0dc0*/ 	.word	0x00000001
        /*0dc4*/ 	.word	0x00000001


	//----- nvinfo : EIATTR_CRS_STACK_SIZE
	.align		4
.L_186:
        /*0dc8*/ 	.byte	0x04, 0x1e
        /*0dca*/ 	.short	(.L_188 - .L_187)
.L_187:
        /*0dcc*/ 	.word	0x00000000


	//----- nvinfo : EIATTR_CBANK_PARAM_SIZE
	.align		4
.L_188:
        /*0dd0*/ 	.byte	0x03, 0x19
        /*0dd2*/ 	.short	0x0a70


	//----- nvinfo : EIATTR_PARAM_CBANK
	.align		4
        /*0dd4*/ 	.byte	0x04, 0x0a
        /*0dd6*/ 	.short	(.L_190 - .L_189)
	.align		4
.L_189:
        /*0dd8*/ 	.word	index@(.nv.constant0._ZN7cutlass13device_kernelIN5flash11enable_sm90INS1_16FlashAttnFwdSm90INS1_25CollectiveMainloopFwdSm90ILi2EN4cute5tupleIJNS5_1CILi1EEES8_S8_EEENS6_IJNS7_ILi128EEESA_NS7_ILi192EEEEEELi192ENS_12float_e4m3_tEfNS_4arch4Sm90ELb0ELb1ELb1ELb0ELb1ELb0ELb0ELb1ELb1ELb1ELb1ELb0EEENS1_21CollectiveEpilogueFwdINS6_IJSA_SB_SA_EEES9_NS_10bfloat16_tESF_Li256ELb0ELb1ELb1ELb1EEENS1_19SingleTileSchedulerILb0ELb1ELb1ELi128EEEEEEEEEvNT_6ParamsE)
        /*0ddc*/ 	.short	0x0210
        /*0dde*/ 	.short	0x0a70


	//----- nvinfo : EIATTR_SW_WAR
	.align		4
.L_190:
        /*0de0*/ 	.byte	0x04, 0x36
        /*0de2*/ 	.short	(.L_192 - .L_191)
.L_191:
        /*0de4*/ 	.word	0x00000008
.L_192:


//--------------------- .nv.info._ZN7cutlass13device_kernelIN5flash11enable_sm90INS1_16FlashAttnFwdSm90INS1_25CollectiveMainloopFwdSm90ILi2EN4cute5tupleIJNS5_1CILi1EEES8_S8_EEENS6_IJNS7_ILi128EEESA_NS7_ILi192EEEEEELi192ENS_12float_e4m3_tEfNS_4arch4Sm90ELb0ELb1ELb1ELb1ELb1ELb0ELb0ELb1ELb1ELb1ELb1ELb0EEENS1_21CollectiveEpilogueFwdINS6_IJSA_SB_SA_EEES9_NS_10bfloat16_tESF_Li256ELb1ELb1ELb1ELb1EEENS1_36VarlenDynamicPersistentTileSchedulerILi128ELi128ELi256ELi128ELb1ELb1ELb1ELb1ELb0ELb1EEEEEEEEEvNT_6ParamsE --------------------------
	.section	.nv.info._ZN7cutlass13device_kernelIN5flash11enable_sm90INS1_16FlashAttnFwdSm90INS1_25CollectiveMainloopFwdSm90ILi2EN4cute5tupleIJNS5_1CILi1EEES8_S8_EEENS6_IJNS7_ILi128EEESA_NS7_ILi192EEEEEELi192ENS_12float_e4m3_tEfNS_4arch4Sm90ELb0ELb1ELb1ELb1ELb1ELb0ELb0ELb1ELb1ELb1ELb1ELb0EEENS1_21CollectiveEpilogueFwdINS6_IJSA_SB_SA_EEES9_NS_10bfloat16_tESF_Li256ELb1ELb1ELb1ELb1EEENS1_36VarlenDynamicPersistentTileSchedulerILi128ELi128ELi256ELi128ELb1ELb1ELb1ELb1ELb0ELb1EEEEEEEEEvNT_6ParamsE,"",@"SHT_CUDA_INFO"
	.sectionflags	@""
	.align	4


	//----- nvinfo : EIATTR_CUDA_API_VERSION
	.align		4
        /*0000*/ 	.byte	0x04, 0x37
        /*0002*/ 	.short	(.L_194 - .L_193)
.L_193:
        /*0004*/ 	.word	0x00000082


	//----- nvinfo : EIATTR_KPARAM_INFO
	.align		4
.L_194:
        /*0008*/ 	.byte	0x04, 0x17
        /*000a*/ 	.short	(.L_196 - .L_195)
.L_195:
        /*000c*/ 	.word	0x00000000
        /*0010*/ 	.short	0x0000
        /*0012*/ 	.short	0x0070
        /*0014*/ 	.byte	0x00, 0xf0, 0x01, 0x2a


	//----- nvinfo : EIATTR_SPARSE_MMA_MASK
	.align		4
.L_196:
        /*0018*/ 	.byte	0x03, 0x50
        /*001a*/ 	.short	0x0000


	//----- nvinfo : EIATTR_MAXREG_COUNT
	.align		4
        /*001c*/ 	.byte	0x03, 0x1b
        /*001e*/ 	.short	0x00a8


	//----- nvinfo : EIATTR_NUM_BARRIERS
	.align		4
        /*0020*/ 	.byte	0x02, 0x4c
        /*0022*/ 	.byte	0x10
	.zero		1


	//----- nvinfo : EIATTR_EXTERNS
	.align		4
        /*0024*/ 	.byte	0x04, 0x0f
        /*0026*/ 	.short	(.L_198 - .L_197)


	//   ....[0]....
	.align		4
.L_197:
        /*0028*/ 	.word	index@(__assertfail)


	//----- nvinfo : EIATTR_ANNOTATIONS
	.align		4
.L_198:
        /*002c*/ 	.byte	0x04, 0x55
        /*002e*/ 	.short	(.L_200 - .L_199)


	//   ....[0]....
.L_199:
        /*0030*/ 	.word	0x00000001
        /*0034*/ 	.byte	0xb0, 0x0c, 0x00, 0x00, 0x01, 0x00, 0x00, 0x00, 0xf0, 0x0c, 0x00, 0x00, 0x01, 0x00, 0x00, 0x00
        /*0044*/ 	.byte	0x90, 0x10, 0x01, 0x00, 0x01, 0x00, 0x00, 0x00, 0xe0, 0x2f, 0x01, 0x00, 0x01, 0x00, 0x00, 0x00
        /*0054*/ 	.byte	0x10, 0x6d, 0x01, 0x00, 0x01, 0x00, 0x00, 0x00, 0xb0, 0x6d, 0x01, 0x00, 0x01, 0x00, 0x00, 0x00
        /*0064*/ 	.byte	0x50, 0x9c, 0x01, 0x00, 0x01, 0x00, 0x00, 0x00, 0x70, 0x9c, 0x01, 0x00, 0x01, 0x00, 0x00, 0x00
        /*0074*/ 	.byte	0x40, 0xc9, 0x01, 0x00


	//----- nvinfo : EIATTR_MERCURY_ISA_VERSION
	.align		4
.L_200:
        /*0078*/ 	.byte	0x03, 0x5f
        /*007a*/ 	.short	0x0101


	//----- nvinfo : EIATTR_UNUSED_LOAD_BYTE_OFFSET
	.align		4
        /*007c*/ 	.byte	0x04, 0x44
        /*007e*/ 	.short	(.L_202 - .L_201)


	//   ....[0]....
.L_201:
        /*0080*/ 	.word	0x00000980
        /*0084*/ 	.word	0x0000fff0


	//   ....[1]....
        /*0088*/ 	.word	0x00010f60
        /*008c*/ 	.word	0x0000fff0


	//----- nvinfo : EIATTR_INT_WARP_WIDE_INSTR_OFFSETS
	.align		4
.L_202:
        /*0090*/ 	.byte	0x04, 0x31
        /*0092*/ 	.short	(.L_204 - .L_203)


	//   ....[0]....
.L_203:
        /*0094*/ 	.word	0x000000c0


	//   ....[1]....
        /*0098*/ 	.word	0x000000d0


	//   ....[2]....
        /*009c*/ 	.word	0x00000170


	//   ....[3]....
        /*00a0*/ 	.word	0x00017d90


	//   ....[4]....
        /*00a4*/ 	.word	0x00017e20


	//   ....[5]....
        /*00a8*/ 	.word	0x0001b150


	//   ....[6]....
        /*00ac*/ 	.word	0x0001b1e0


	//----- nvinfo : EIATTR_COOP_GROUP_MASK_REGIDS
	.align		4
.L_204:
        /*00b0*/ 	.byte	0x04, 0x29
        /*00b2*/ 	.short	(.L_206 - .L_205)


	//   ....[0]....
.L_205:
        /*00b4*/ 	.word	0xffffffff


	//   ....[1]....
        /*00b8*/ 	.word	0xffffffff


	//   ....[2]....
        /*00bc*/ 	.word	0xffffffff


	//   ....[3]....
        /*00c0*/ 	.word	0xffffffff


	//   ....[4]....
        /*00c4*/ 	.word	0xffffffff


	//   ....[5]....
        /*00c8*/ 	.word	0xffffffff


	//   ....[6]....
        /*00cc*/ 	.word	0xffffffff


	//   ....[7]....
        /*00d0*/ 	.word	0xffffffff


	//   ....[8]....
        /*00d4*/ 	.word	0xffffffff


	//   ....[9]....
        /*00d8*/ 	.word	0xffffffff


	//   ....[10]....
        /*00dc*/ 	.word	0xffffffff


	//   ....[11]....
        /*00e0*/ 	.word	0xffffffff


	//   ....[12]....
        /*00e4*/ 	.word	0xffffffff


	//   ....[13]....
        /*00e8*/ 	.word	0xffffffff


	//   ....[14]....
        /*00ec*/ 	.word	0xffffffff


	//   ....[15]....
        /*00f0*/ 	.word	0xffffffff


	//   ....[16]....
        /*00f4*/ 	.word	0xffffffff


	//   ....[17]....
        /*00f8*/ 	.word	0xffffffff


	//   ....[18]....
        /*00fc*/ 	.word	0xffffffff


	//   ....[19]....
        /*0100*/ 	.word	0xffffffff


	//   ....[20]....
        /*0104*/ 	.word	0xffffffff


	//   ....[21]....
        /*0108*/ 	.word	0xffffffff


	//   ....[22]....
        /*010c*/ 	.word	0xffffffff


	//   ....[23]....
        /*0110*/ 	.word	0xffffffff


	//   ....[24]....
        /*0114*/ 	.word	0xffffffff


	//   ....[25]....
        /*0118*/ 	.word	0xffffffff


	//   ....[26]....
        /*011c*/ 	.word	0xffffffff


	//   ....[27]....
        /*0120*/ 	.word	0xffffffff


	//   ....[28]....
        /*0124*/ 	.word	0xffffffff


	//   ....[29]....
        /*0128*/ 	.word	0xffffffff


	//   ....[30]....
        /*012c*/ 	.word	0xffffffff


	//   ....[31]....
        /*0130*/ 	.word	0xffffffff


	//   ....[32]....
        /*0134*/ 	.word	0xffffffff


	//   ....[33]....
        /*0138*/ 	.word	0xffffffff


	//   ....[34]....
        /*013c*/ 	.word	0xffffffff


	//   ....[35]....
        /*0140*/ 	.word	0xffffffff


	//   ....[36]....
        /*0144*/ 	.word	0xffffffff


	//   ....[37]....
        /*0148*/ 	.word	0xffffffff


	//   ....[38]....
        /*014c*/ 	.word	0xffffffff


	//   ....[39]....
        /*0150*/ 	.word	0xffffffff


	//   ....[40]....
        /*0154*/ 	.word	0xffffffff


	//   ....[41]....
        /*0158*/ 	.word	0xffffffff


	//   ....[42]....
        /*015c*/ 	.word	0xffffffff


	//   ....[43]....
        /*0160*/ 	.word	0xffffffff


	//   ....[44]....
        /*0164*/ 	.word	0xffffffff


	//   ....[45]....
        /*0168*/ 	.word	0xffffffff


	//   ....[46]....
        /*016c*/ 	.word	0xffffffff


	//   ....[47]....
        /*0170*/ 	.word	0xffffffff


	//   ....[48]....
        /*0174*/ 	.word	0xffffffff


	//   ....[49]....
        /*0178*/ 	.word	0xffffffff


	//   ....[50]....
        /*017c*/ 	.word	0xffffffff


	//   ....[51]....
        /*0180*/ 	.word	0xffffffff


	//   ....[52]....
        /*0184*/ 	.word	0xffffffff


	//   ....[53]....
        /*0188*/ 	.word	0xffffffff


	//   ....[54]....
        /*018c*/ 	.word	0xffffffff


	//   ....[55]....
        /*0190*/ 	.word	0xffffffff


	//   ....[56]....
        /*0194*/ 	.word	0xffffffff


	//   ....[57]....
        /*0198*/ 	.word	0xffffffff


	//   ....[58]....
        /*019c*/ 	.word	0xffffffff


	//   ....[59]....
        /*01a0*/ 	.word	0xffffffff


	//   ....[60]....
        /*01a4*/ 	.word	0xffffffff


	//   ....[61]....
        /*01a8*/ 	.word	0xffffffff


	//   ....[62]....
        /*01ac*/ 	.word	0xffffffff


	//   ....[63]....
        /*01b0*/ 	.word	0xffffffff


	//   ....[64]....
        /*01b4*/ 	.word	0xffffffff


	//   ....[65]....
        /*01b8*/ 	.word	0xffffffff


	//   ....[66]....
        /*01bc*/ 	.word	0xffffffff


	//   ....[67]....
        /*01c0*/ 	.word	0xffffffff


	//   ....[68]....
        /*01c4*/ 	.word	0xffffffff


	//   ....[69]....
        /*01c8*/ 	.word	0xffffffff


	//   ....[70]....
        /*01cc*/ 	.word	0xffffffff


	//   ....[71]....
        /*01d0*/ 	.word	0xffffffff


	//   ....[72]....
        /*01d4*/ 	.word	0xffffffff


	//   ....[73]....
        /*01d8*/ 	.word	0xffffffff


	//   ....[74]....
        /*01dc*/ 	.word	0xffffffff


	//   ....[75]....
        /*01e0*/ 	.word	0xffffffff


	//   ....[76]....
        /*01e4*/ 	.word	0xffffffff


	//   ....[77]....
        /*01e8*/ 	.word	0xffffffff


	//   ....[78]....
        /*01ec*/ 	.word	0xffffffff


	//   ....[79]....
        /*01f0*/ 	.word	0xffffffff


	//   ....[80]....
        /*01f4*/ 	.word	0xffffffff


	//   ....[81]....
        /*01f8*/ 	.word	0xffffffff


	//   ....[82]....
        /*01fc*/ 	.word	0xffffffff


	//   ....[83]....
        /*0200*/ 	.word	0xffffffff


	//   ....[84]....
        /*0204*/ 	.word	0xffffffff


	//   ....[85]....
        /*0208*/ 	.word	0xffffffff


	//   ....[86]....
        /*020c*/ 	.word	0xffffffff


	//   ....[87]....
        /*0210*/ 	.word	0xffffffff


	//   ....[88]....
        /*0214*/ 	.word	0xffffffff


	//   ....[89]....
        /*0218*/ 	.word	0xffffffff


	//   ....[90]....
        /*021c*/ 	.word	0xffffffff


	//   ....[91]....
        /*0220*/ 	.word	0xffffffff


	//   ....[92]....
        /*0224*/ 	.word	0xffffffff


	//   ....[93]....
        /*0228*/ 	.word	0xffffffff


	//   ....[94]....
        /*022c*/ 	.word	0xffffffff


	//   ....[95]....
        /*0230*/ 	.word	0xffffffff


	//   ....[96]....
        /*0234*/ 	.word	0xffffffff


	//   ....[97]....
        /*0238*/ 	.word	0xffffffff


	//   ....[98]....
        /*023c*/ 	.word	0xffffffff


	//   ....[99]....
        /*0240*/ 	.word	0xffffffff


	//   ....[100]....
        /*0244*/ 	.word	0xffffffff


	//   ....[101]....
        /*0248*/ 	.word	0xffffffff


	//   ....[102]....
        /*024c*/ 	.word	0xffffffff


	//   ....[103]....
        /*0250*/ 	.word	0xffffffff


	//   ....[104]....
        /*0254*/ 	.word	0xffffffff


	//   ....[105]....
        /*0258*/ 	.word	0xffffffff


	//   ....[106]....
        /*025c*/ 	.word	0xffffffff


	//   ....[107]....
        /*0260*/ 	.word	0xffffffff


	//   ....[108]....
        /*0264*/ 	.word	0xffffffff


	//   ....[109]....
        /*0268*/ 	.word	0xffffffff


	//   ....[110]....
        /*026c*/ 	.word	0xffffffff


	//   ....[111]....
        /*0270*/ 	.word	0xffffffff


	//   ....[112]....
        /*0274*/ 	.word	0xffffffff


	//   ....[113]....
        /*0278*/ 	.word	0xffffffff


	//   ....[114]....
        /*027c*/ 	.word	0xffffffff


	//   ....[115]....
        /*0280*/ 	.word	0xffffffff


	//   ....[116]....
        /*0284*/ 	.word	0xffffffff


	//   ....[117]....
        /*0288*/ 	.word	0xffffffff


	//   ....[118]....
        /*028c*/ 	.word	0xffffffff


	//   ....[119]....
        /*0290*/ 	.word	0xffffffff


	//   ....[120]....
        /*0294*/ 	.word	0xffffffff


	//   ....[121]....
        /*0298*/ 	.word	0xffffffff


	//   ....[122]....
        /*029c*/ 	.word	0xffffffff


	//   ....[123]....
        /*02a0*/ 	.word	0xffffffff


	//   ....[124]....
        /*02a4*/ 	.word	0xffffffff


	//   ....[125]....
        /*02a8*/ 	.word	0xffffffff


	//   ....[126]....
        /*02ac*/ 	.word	0xffffffff


	//   ....[127]....
        /*02b0*/ 	.word	0xffffffff


	//   ....[128]....
        /*02b4*/ 	.word	0xffffffff


	//   ....[129]....
        /*02b8*/ 	.word	0xffffffff


	//   ....[130]....
        /*02bc*/ 	.word	0xffffffff


	//   ....[131]....
        /*02c0*/ 	.word	0xffffffff


	//   ....[132]....
        /*02c4*/ 	.word	0xffffffff


	//   ....[133]....
        /*02c8*/ 	.word	0xffffffff


	//   ....[134]....
        /*02cc*/ 	.word	0xffffffff


	//   ....[135]....
        /*02d0*/ 	.word	0xffffffff


	//   ....[136]....
        /*02d4*/ 	.word	0xffffffff


	//   ....[137]....
        /*02d8*/ 	.word	0xffffffff


	//   ....[138]....
        /*02dc*/ 	.word	0xffffffff


	//   ....[139]....
        /*02e0*/ 	.word	0xffffffff


	//   ....[140]....
        /*02e4*/ 	.word	0xffffffff


	//   ....[141]....
        /*02e8*/ 	.word	0xffffffff


	//   ....[142]....
        /*02ec*/ 	.word	0xffffffff


	//   ....[143]....
        /*02f0*/ 	.word	0xffffffff


	//   ....[144]....
        /*02f4*/ 	.word	0xffffffff


	//   ....[145]....
        /*02f8*/ 	.word	0xffffffff


	//   ....[146]....
        /*02fc*/ 	.word	0xffffffff


	//   ....[147]....
        /*0300*/ 	.word	0xffffffff


	//   ....[148]....
        /*0304*/ 	.word	0xffffffff


	//   ....[149]....
        /*0308*/ 	.word	0xffffffff


	//   ....[150]....
        /*030c*/ 	.word	0xffffffff


	//   ....[151]....
        /*0310*/ 	.word	0xffffffff


	//   ....[152]....
        /*0314*/ 	.word	0xffffffff


	//   ....[153]....
        /*0318*/ 	.word	0xffffffff


	//   ....[154]....
        /*031c*/ 	.word	0xffffffff


	//   ....[155]....
        /*0320*/ 	.word	0xffffffff


	//   ....[156]....
        /*0324*/ 	.word	0xffffffff


	//   ....[157]....
        /*0328*/ 	.word	0xffffffff


	//   ....[158]....
        /*032c*/ 	.word	0xffffffff


	//   ....[159]....
        /*0330*/ 	.word	0xffffffff


	//   ....[160]....
        /*0334*/ 	.word	0xffffffff


	//   ....[161]....
        /*0338*/ 	.word	0xffffffff


	//   ....[162]....
        /*033c*/ 	.word	0xffffffff


	//   ....[163]....
        /*0340*/ 	.word	0xffffffff


	//   ....[164]....
        /*0344*/ 	.word	0xffffffff


	//   ....[165]....
        /*0348*/ 	.word	0xffffffff


	//   ....[166]....
        /*034c*/ 	.word	0xffffffff


	//   ....[167]....
        /*0350*/ 	.word	0xffffffff


	//   ....[168]....
        /*0354*/ 	.word	0xffffffff


	//   ....[169]....
        /*0358*/ 	.word	0xffffffff


	//   ....[170]....
        /*035c*/ 	.word	0xffffffff


	//   ....[171]....
        /*0360*/ 	.word	0xffffffff


	//   ....[172]....
        /*0364*/ 	.word	0xffffffff


	//   ....[173]....
        /*0368*/ 	.word	0xffffffff


	//   ....[174]....
        /*036c*/ 	.word	0xffffffff


	//   ....[175]....
        /*0370*/ 	.word	0xffffffff


	//   ....[176]....
        /*0374*/ 	.word	0xffffffff


	//   ....[177]....
        /*0378*/ 	.word	0xffffffff


	//   ....[178]....
        /*037c*/ 	.word	0xffffffff


	//   ....[179]....
        /*0380*/ 	.word	0xffffffff


	//   ....[180]....
        /*0384*/ 	.word	0xffffffff


	//   ....[181]....
        /*0388*/ 	.word	0xffffffff


	//   ....[182]....
        /*038c*/ 	.word	0xffffffff


	//   ....[183]....
        /*0390*/ 	.word	0xffffffff


	//   ....[184]....
        /*0394*/ 	.word	0xffffffff


	//   ....[185]....
        /*0398*/ 	.word	0xffffffff


	//   ....[186]....
        /*039c*/ 	.word	0xffffffff


	//   ....[187]....
        /*03a0*/ 	.word	0xffffffff


	//   ....[188]....
        /*03a4*/ 	.word	0xffffffff


	//   ....[189]....
        /*03a8*/ 	.word	0xffffffff


	//   ....[190]....
        /*03ac*/ 	.word	0xffffffff


	//   ....[191]....
        /*03b0*/ 	.word	0xffffffff


	//   ....[192]....
        /*03b4*/ 	.word	0xffffffff


	//   ....[193]....
        /*03b8*/ 	.word	0xffffffff


	//   ....[194]....
        /*03bc*/ 	.word	0xffffffff


	//   ....[195]....
        /*03c0*/ 	.word	0xffffffff


	//   ....[196]....
        /*03c4*/ 	.word	0xffffffff


	//   ....[197]....
        /*03c8*/ 	.word	0xffffffff


	//   ....[198]....
        /*03cc*/ 	.word	0xffffffff


	//   ....[199]....
        /*03d0*/ 	.word	0xffffffff


	//   ....[200]....
        /*03d4*/ 	.word	0xffffffff


	//   ....[201]....
        /*03d8*/ 	.word	0xffffffff


	//   ....[202]....
        /*03dc*/ 	.word	0xffffffff


	//   ....[203]....
        /*03e0*/ 	.word	0xffffffff


	//   ....[204]....
        /*03e4*/ 	.word	0xffffffff


	//   ....[205]....
        /*03e8*/ 	.word	0xffffffff


	//   ....[206]....
        /*03ec*/ 	.word	0xffffffff


	//   ....[207]....
        /*03f0*/ 	.word	0xffffffff


	//   ....[208]....
        /*03f4*/ 	.word	0xffffffff


	//   ....[209]....
        /*03f8*/ 	.word	0xffffffff


	//   ....[210]....
        /*03fc*/ 	.word	0xffffffff


	//   ....[211]....
        /*0400*/ 	.word	0xffffffff


	//   ....[212]....
        /*0404*/ 	.word	0xffffffff


	//   ....[213]....
        /*0408*/ 	.word	0xffffffff


	//   ....[214]....
        /*040c*/ 	.word	0xffffffff


	//   ....[215]....
        /*0410*/ 	.word	0xffffffff


	//   ....[216]....
        /*0414*/ 	.word	0xffffffff


	//   ....[217]....
        /*0418*/ 	.word	0xffffffff


	//   ....[218]....
        /*041c*/ 	.word	0xffffffff


	//   ....[219]....
        /*0420*/ 	.word	0xffffffff


	//   ....[220]....
        /*0424*/ 	.word	0xffffffff


	//   ....[221]....
        /*0428*/ 	.word	0xffffffff


	//   ....[222]....
        /*042c*/ 	.word	0xffffffff


	//   ....[223]....
        /*0430*/ 	.word	0xffffffff


	//   ....[224]....
        /*0434*/ 	.word	0xffffffff


	//   ....[225]....
        /*0438*/ 	.word	0xffffffff


	//   ....[226]....
        /*043c*/ 	.word	0xffffffff


	//   ....[227]....
        /*0440*/ 	.word	0xffffffff


	//   ....[228]....
        /*0444*/ 	.word	0xffffffff


	//   ....[229]....
        /*0448*/ 	.word	0x0500000f


	//   ....[230]....
        /*044c*/ 	.word	0x0500000f


	//   ....[231]....
        /*0450*/ 	.word	0x0500000f


	//   ....[232]....
        /*0454*/ 	.word	0x0500000f


	//   ....[233]....
        /*0458*/ 	.word	0x0500000f


	//   ....[234]....
        /*045c*/ 	.word	0x0500000f


	//   ....[235]....
        /*0460*/ 	.word	0x0500000f


	//   ....[236]....
        /*0464*/ 	.word	0x0500000f


	//   ....[237]....
        /*0468*/ 	.word	0x0500000f


	//   ....[238]....
        /*046c*/ 	.word	0x0500000f


	//   ....[239]....
        /*0470*/ 	.word	0x0500000f


	//   ....[240]....
        /*0474*/ 	.word	0x0500000f


	//   ....[241]....
        /*0478*/ 	.word	0x0500000f


	//   ....[242]....
        /*047c*/ 	.word	0x0500000f


	//   ....[243]....
        /*0480*/ 	.word	0x0500000f


	//   ....[244]....
        /*0484*/ 	.word	0x0500000f


	//   ....[245]....
        /*0488*/ 	.word	0x0500000f


	//   ....[246]....
        /*048c*/ 	.word	0x0500000f


	//   ....[247]....
        /*0490*/ 	.word	0x0500000f


	//   ....[248]....
        /*0494*/ 	.word	0x0500000f


	//   ....[249]....
        /*0498*/ 	.word	0x0500000f


	//   ....[250]....
        /*049c*/ 	.word	0x0500000f


	//   ....[251]....
        /*04a0*/ 	.word	0x0500000f


	//   ....[252]....
        /*04a4*/ 	.word	0x0500000f


	//   ....[253]....
        /*04a8*/ 	.word	0x0500000f


	//   ....[254]....
        /*04ac*/ 	.word	0x0500000f


	//   ....[255]....
        /*04b0*/ 	.word	0x0500000f


	//   ....[0]....
        /*04b4*/ 	.word	0x0500000f


	//   ....[1]....
        /*04b8*/ 	.word	0x0500000f


	//   ....[2]....
        /*04bc*/ 	.word	0x0500000f


	//   ....[3]....
        /*04c0*/ 	.word	0x0500000f


	//   ....[4]....
        /*04c4*/ 	.word	0x0500000f


	//   ....[5]....
        /*04c8*/ 	.word	0x0500000f


	//   ....[6]....
        /*04cc*/ 	.word	0x0500000f


	//   ....[7]....
        /*04d0*/ 	.word	0x0500000f


	//   ....[8]....
        /*04d4*/ 	.word	0x0500000f


	//   ....[9]....
        /*04d8*/ 	.word	0x0500000f


	//   ....[10]....
        /*04dc*/ 	.word	0x0500000f


	//   ....[11]....
        /*04e0*/ 	.word	0x0500000f


	//   ....[12]....
        /*04e4*/ 	.word	0x0500000f


	//   ....[13]....
        /*04e8*/ 	.word	0x0500000f


	//   ....[14]....
        /*04ec*/ 	.word	0x0500000f


	//----- nvinfo : EIATTR_COOP_GROUP_INSTR_OFFSETS
	.align		4
.L_206:
        /*04f0*/ 	.byte	0x04, 0x28
        /*04f2*/ 	.short	(.L_208 - .L_207)


	//   ....[0]....
.L_207:
        /*04f4*/ 	.word	0x00000080


	//   ....[1]....
        /*04f8*/ 	.word	0x00000090


	//   ....[2]....
        /*04fc*/ 	.word	0x000002d0


	//   ....[3]....
        /*0500*/ 	.word	0x00000430


	//   ....[4]....
        /*0504*/ 	.word	0x00000550


	//   ....[5]....
        /*0508*/ 	.word	0x000006b0


	//   ....[6]....
        /*050c*/ 	.word	0x00002140


	//   ....[7]....
        /*0510*/ 	.word	0x00002b90


	//   ....[8]....
        /*0514*/ 	.word	0x00003eb0


	//   ....[9]....
        /*0518*/ 	.word	0x00004a60


	//   ....[10]....
        /*051c*/ 	.word	0x00004a80


	//   ....[11]....
        /*0520*/ 	.word	0x00005080


	//   ....[12]....
        /*0524*/ 	.word	0x000050e0


	//   ....[13]....
        /*0528*/ 	.word	0x00006c40


	//   ....[14]....
        /*052c*/ 	.word	0x00007570


	//   ....[15]....
        /*0530*/ 	.word	0x00008150


	//   ....[16]....
        /*0534*/ 	.word	0x00008260


	//   ....[17]....
        /*0538*/ 	.word	0x00008ae0


	//   ....[18]....
        /*053c*/ 	.word	0x00008b50


	//   ....[19]....
        /*0540*/ 	.word	0x0000b2d0


	//   ....[20]....
        /*0544*/ 	.word	0x0000b2f0


	//   ....[21]....
        /*0548*/ 	.word	0x0000b330


	//   ....[22]....
        /*054c*/ 	.word	0x0000b340


	//   ....[23]....
        /*0550*/ 	.word	0x0000d140


	//   ....[24]....
        /*0554*/ 	.word	0x0000da70


	//   ....[25]....
        /*0558*/ 	.word	0x0000e650


	//   ....[26]....
        /*055c*/ 	.word	0x0000e760


	//   ....[27]....
        /*0560*/ 	.word	0x0000efd0


	//   ....[28]....
        /*0564*/ 	.word	0x0000f050


	//   ....[29]....
        /*0568*/ 	.word	0x000105f0


	//   ....[30]....
        /*056c*/ 	.word	0x00010600


	//   ....[31]....
        /*0570*/ 	.word	0x00010630


	//   ....[32]....
        /*0574*/ 	.word	0x00010640


	//   ....[33]....
        /*0578*/ 	.word	0x000116e0


	//   ....[34]....
        /*057c*/ 	.word	0x000116f0


	//   ....[35]....
        /*0580*/ 	.word	0x00011700


	//   ....[36]....
        /*0584*/ 	.word	0x00011720


	//   ....[37]....
        /*0588*/ 	.word	0x00011740


	//   ....[38]....
        /*058c*/ 	.word	0x00011770


	//   ....[39]....
        /*0590*/ 	.word	0x00011830


	//   ....[40]....
        /*0594*/ 	.word	0x00011860


	//   ....[41]....
        /*0598*/ 	.word	0x00011950


	//   ....[42]....
        /*059c*/ 	.word	0x00011980


	//   ....[43]....
        /*05a0*/ 	.word	0x000119b0


	//   ....[44]....
        /*05a4*/ 	.word	0x000119e0


	//   ....[45]....
        /*05a8*/ 	.word	0x00011a10


	//   ....[46]....
        /*05ac*/ 	.word	0x00011a40


	//   ....[47]....
        /*05b0*/ 	.word	0x00011a70


	//   ....[48]....
        /*05b4*/ 	.word	0x00011aa0


	//   ....[49]....
        /*05b8*/ 	.word	0x00011ad0


	//   ....[50]....
        /*05bc*/ 	.word	0x00011b00


	//   ....[51]....
        /*05c0*/ 	.word	0x00011b30


	//   ....[52]....
        /*05c4*/ 	.word	0x00011b60


	//   ....[53]....
        /*05c8*/ 	.word	0x00011b90


	//   ....[54]....
        /*05cc*/ 	.word	0x00011bc0


	//   ....[55]....
        /*05d0*/ 	.word	0x00011bf0


	//   ....[56]....
        /*05d4*/ 	.word	0x00011c20


	//   ....[57]....
        /*05d8*/ 	.word	0x00011c50


	//   ....[58]....
        /*05dc*/ 	.word	0x00011c80


	//   ....[59]....
        /*05e0*/ 	.word	0x00011cb0


	//   ....[60]....
        /*05e4*/ 	.word	0x00011ce0


	//   ....[61]....
        /*05e8*/ 	.word	0x00011d10


	//   ....[62]....
        /*05ec*/ 	.word	0x00011d30


	//   ....[63]....
        /*05f0*/ 	.word	0x00011d50


	//   ....[64]....
        /*05f4*/ 	.word	0x00011d60


	//   ....[65]....
        /*05f8*/ 	.word	0x00011d90


	//   ....[66]....
        /*05fc*/ 	.word	0x00011da0


	//   ....[67]....
        /*0600*/ 	.word	0x00011dd0


	//   ....[68]....
        /*0604*/ 	.word	0x00011df0


	//   ....[69]....
        /*0608*/ 	.word	0x00011e00


	//   ....[70]....
        /*060c*/ 	.word	0x00011e10


	//   ....[71]....
        /*0610*/ 	.word	0x00011e20


	//   ....[72]....
        /*0614*/ 	.word	0x00011e50


	//   ....[73]....
        /*0618*/ 	.word	0x00011e80


	//   ....[74]....
        /*061c*/ 	.word	0x00011e90


	//   ....[75]....
        /*0620*/ 	.word	0x00011ea0


	//   ....[76]....
        /*0624*/ 	.word	0x00011eb0


	//   ....[77]....
        /*0628*/ 	.word	0x00011ec0


	//   ....[78]....
        /*062c*/ 	.word	0x00011ef0


	//   ....[79]....
        /*0630*/ 	.word	0x00011f10


	//   ....[80]....
        /*0634*/ 	.word	0x00011f40


	//   ....[81]....
        /*0638*/ 	.word	0x00011f60


	//   ....[82]....
        /*063c*/ 	.word	0x00011f70


	//   ....[83]....
        /*0640*/ 	.word	0x00011f80


	//   ....[84]....
        /*0644*/ 	.word	0x00011f90


	//   ....[85]....
        /*0648*/ 	.word	0x00011fa0


	//   ....[86]....
        /*064c*/ 	.word	0x00011fc0


	//   ....[87]....
        /*0650*/ 	.word	0x00011fd0


	//   ....[88]....
        /*0654*/ 	.word	0x00011fe0


	//   ....[89]....
        /*0658*/ 	.word	0x00011ff0


	//   ....[90]....
        /*065c*/ 	.word	0x00012000


	//   ....[91]....
        /*0660*/ 	.word	0x00012030


	//   ....[92]....
        /*0664*/ 	.word	0x00012050


	//   ....[93]....
        /*0668*/ 	.word	0x00012060


	//   ....[94]....
        /*066c*/ 	.word	0x00012090


	//   ....[95]....
        /*0670*/ 	.word	0x000120a0


	//   ....[96]....
        /*0674*/ 	.word	0x000120b0


	//   ....[97]....
        /*0678*/ 	.word	0x000120c0


	//   ....[98]....
        /*067c*/ 	.word	0x000120d0


	//   ....[99]....
        /*0680*/ 	.word	0x000120e0


	//   ....[100]....
        /*0684*/ 	.word	0x000120f0


	//   ....[101]....
        /*0688*/ 	.word	0x00012100


	//   ....[102]....
        /*068c*/ 	.word	0x00012130


	//   ....[103]....
        /*0690*/ 	.word	0x00012150


	//   ....[104]....
        /*0694*/ 	.word	0x00012180


	//   ....[105]....
        /*0698*/ 	.word	0x000121a0


	//   ....[106]....
        /*069c*/ 	.word	0x000121c0


	//   ....[107]....
        /*06a0*/ 	.word	0x000121f0


	//   ....[108]....
        /*06a4*/ 	.word	0x00012210


	//   ....[109]....
        /*06a8*/ 	.word	0x00012220


	//   ....[110]....
        /*06ac*/ 	.word	0x00012250


	//   ....[111]....
        /*06b0*/ 	.word	0x00012270


	//   ....[112]....
        /*06b4*/ 	.word	0x00012290


	//   ....[113]....
        /*06b8*/ 	.word	0x000122a0


	//   ....[114]....
        /*06bc*/ 	.word	0x000122c0


	//   ....[115]....
        /*06c0*/ 	.word	0x000122f0


	//   ....[116]....
        /*06c4*/ 	.word	0x00012320


	//   ....[117]....
        /*06c8*/ 	.word	0x00012350


	//   ....[118]....
        /*06cc*/ 	.word	0x00012380


	//   ....[119]....
        /*06d0*/ 	.word	0x000123b0


	//   ....[120]....
        /*06d4*/ 	.word	0x000123e0


	//   ....[121]....
        /*06d8*/ 	.word	0x00012410


	//   ....[122]....
        /*06dc*/ 	.word	0x00012440


	//   ....[123]....
        /*06e0*/ 	.word	0x00012470


	//   ....[124]....
        /*06e4*/ 	.word	0x000124a0


	//   ....[125]....
        /*06e8*/ 	.word	0x000124d0


	//   ....[126]....
        /*06ec*/ 	.word	0x00012500


	//   ....[127]....
        /*06f0*/ 	.word	0x00012530


	//   ....[128]....
        /*06f4*/ 	.word	0x00012560


	//   ....[129]....
        /*06f8*/ 	.word	0x00013010


	//   ....[130]....
        /*06fc*/ 	.word	0x00013030


	//   ....[131]....
        /*0700*/ 	.word	0x00013040


	//   ....[132]....
        /*0704*/ 	.word	0x00013050


	//   ....[133]....
        /*0708*/ 	.word	0x00013930


	//   ....[134]....
        /*070c*/ 	.word	0x00013950


	//   ....[135]....
        /*0710*/ 	.word	0x00013a80


	//   ....[136]....
        /*0714*/ 	.word	0x00013aa0


	//   ....[137]....
        /*0718*/ 	.word	0x00013ba0


	//   ....[138]....
        /*071c*/ 	.word	0x00013bc0


	//   ....[139]....
        /*0720*/ 	.word	0x00013cd0


	//   ....[140]....
        /*0724*/ 	.word	0x00013cf0


	//   ....[141]....
        /*0728*/ 	.word	0x00014170


	//   ....[142]....
        /*072c*/ 	.word	0x00014180


	//   ....[143]....
        /*0730*/ 	.word	0x00014840


	//   ....[144]....
        /*0734*/ 	.word	0x00014850


	//   ....[145]....
        /*0738*/ 	.word	0x00015830


	//   ....[146]....
        /*073c*/ 	.word	0x00015860


	//   ....[147]....
        /*0740*/ 	.word	0x00015980


	//   ....[148]....
        /*0744*/ 	.word	0x000159a0


	//   ....[149]....
        /*0748*/ 	.word	0x00015aa0


	//   ....[150]....
        /*074c*/ 	.word	0x00015ac0


	//   ....[151]....
        /*0750*/ 	.word	0x00015bd0


	//   ....[152]....
        /*0754*/ 	.word	0x00015bf0


	//   ....[153]....
        /*0758*/ 	.word	0x00015d80


	//   ....[154]....
        /*075c*/ 	.word	0x00015f60


	//   ....[155]....
        /*0760*/ 	.word	0x00015f90


	//   ....[156]....
        /*0764*/ 	.word	0x00015fc0


	//   ....[157]....
        /*0768*/ 	.word	0x00015ff0


	//   ....[158]....
        /*076c*/ 	.word	0x00016020


	//   ....[159]....
        /*0770*/ 	.word	0x00016070


	//   ....[160]....
        /*0774*/ 	.word	0x000161f0


	//   ....[161]....
        /*0778*/ 	.word	0x00016220


	//   ....[162]....
        /*077c*/ 	.word	0x00016250


	//   ....[163]....
        /*0780*/ 	.word	0x00016280


	//   ....[164]....
        /*0784*/ 	.word	0x000162b0


	//   ....[165]....
        /*0788*/ 	.word	0x000162e0


	//   ....[166]....
        /*078c*/ 	.word	0x00016390


	//   ....[167]....
        /*0790*/ 	.word	0x000163f0


	//   ....[168]....
        /*0794*/ 	.word	0x00016400


	//   ....[169]....
        /*0798*/ 	.word	0x00016450


	//   ....[170]....
        /*079c*/ 	.word	0x000189a0


	//   ....[171]....
        /*07a0*/ 	.word	0x000189d0


	//   ....[172]....
        /*07a4*/ 	.word	0x00018af0


	//   ....[173]....
        /*07a8*/ 	.word	0x00018b00


	//   ....[174]....
        /*07ac*/ 	.word	0x00018b90


	//   ....[175]....
        /*07b0*/ 	.word	0x00018ba0


	//   ....[176]....
        /*07b4*/ 	.word	0x00018bb0


	//   ....[177]....
        /*07b8*/ 	.word	0x00018c50


	//   ....[178]....
        /*07bc*/ 	.word	0x00018fb0


	//   ....[179]....
        /*07c0*/ 	.word	0x00018fd0


	//   ....[180]....
        /*07c4*/ 	.word	0x00019010


	//   ....[181]....
        /*07c8*/ 	.word	0x00019050


	//   ....[182]....
        /*07cc*/ 	.word	0x000190a0


	//   ....[183]....
        /*07d0*/ 	.word	0x000190e0


	//   ....[184]....
        /*07d4*/ 	.word	0x00019100


	//   ....[185]....
        /*07d8*/ 	.word	0x00019140


	//   ....[186]....
        /*07dc*/ 	.word	0x000198d0


	//   ....[187]....
        /*07e0*/ 	.word	0x00019900


	//   ....[188]....
        /*07e4*/ 	.word	0x00019960


	//   ....[189]....
        /*07e8*/ 	.word	0x000199b0


	//   ....[190]....
        /*07ec*/ 	.word	0x00019a00


	//   ....[191]....
        /*07f0*/ 	.word	0x00019a60


	//   ....[192]....
        /*07f4*/ 	.word	0x00019a80


	//   ....[193]....
        /*07f8*/ 	.word	0x00019ac0


	//   ....[194]....
        /*07fc*/ 	.word	0x0001a1f0


	//   ....[195]....
        /*0800*/ 	.word	0x0001a210


	//   ....[196]....
        /*0804*/ 	.word	0x0001a220


	//   ....[197]....
        /*0808*/ 	.word	0x0001a280


	//   ....[198]....
        /*080c*/ 	.word	0x0001a290


	//   ....[199]....
        /*0810*/ 	.word	0x0001a2f0


	//   ....[200]....
        /*0814*/ 	.word	0x0001a320


	//   ....[201]....
        /*0818*/ 	.word	0x0001a360


	//   ....[202]....
        /*081c*/ 	.word	0x0001a6a0


	//   ....[203]....
        /*0820*/ 	.word	0x0001a6b0


	//   ....[204]....
        /*0824*/ 	.word	0x0001a6c0


	//   ....[205]....
        /*0828*/ 	.word	0x0001a6e0


	//   ....[206]....
        /*082c*/ 	.word	0x0001a730


	//   ....[207]....
        /*0830*/ 	.word	0x0001a750


	//   ....[208]....
        /*0834*/ 	.word	0x0001a7b0


	//   ....[209]....
        /*0838*/ 	.word	0x0001a7d0


	//   ....[210]....
        /*083c*/ 	.word	0x0001bb80


	//   ....[211]....
        /*0840*/ 	.word	0x0001bbc0


	//   ....[212]....
        /*0844*/ 	.word	0x0001bbf0


	//   ....[213]....
        /*0848*/ 	.word	0x0001bc00


	//   ....[214]....
        /*084c*/ 	.word	0x0001bc30


	//   ....[215]....
        /*0850*/ 	.word	0x0001bc40


	//   ....[216]....
        /*0854*/ 	.word	0x0001bc70


	//   ....[217]....
        /*0858*/ 	.word	0x0001bca0


	//   ....[218]....
        /*085c*/ 	.word	0x0001be10


	//   ....[219]....
        /*0860*/ 	.word	0x0001be40


	//   ....[220]....
        /*0864*/ 	.word	0x0001be80


	//   ....[221]....
        /*0868*/ 	.word	0x0001beb0


	//   ....[222]....
        /*086c*/ 	.word	0x0001bee0


	//   ....[223]....
        /*0870*/ 	.word	0x0001bf10


	//   ....[224]....
        /*0874*/ 	.word	0x0001bfa0


	//   ....[225]....
        /*0878*/ 	.word	0x0001bff0


	//   ....[226]....
        /*087c*/ 	.word	0x0001c000


	//   ....[227]....
        /*0880*/ 	.word	0x0001c040


	//   ....[228]....
        /*0884*/ 	.word	0x0001ca60


	//   ....[229]....
        /*0888*/ 	.word	0x0001d130


	//   ....[230]....
        /*088c*/ 	.word	0x0001d210


	//   ....[231]....
        /*0890*/ 	.word	0x0001d2d0


	//   ....[232]....
        /*0894*/ 	.word	0x0001d440


	//   ....[233]....
        /*0898*/ 	.word	0x0001d4d0


	//   ....[234]....
        /*089c*/ 	.word	0x0001d530


	//   ....[235]....
        /*08a0*/ 	.word	0x0001d630


	//   ....[236]....
        /*08a4*/ 	.word	0x0001d690


	//   ....[237]....
        /*08a8*/ 	.word	0x0001d760


	//   ....[238]....
        /*08ac*/ 	.word	0x0001d8e0


	//   ....[239]....
        /*08b0*/ 	.word	0x0001d970


	//   ....[240]....
        /*08b4*/ 	.word	0x0001da40


	//   ....[241]....
        /*08b8*/ 	.word	0x0001daf0


	//   ....[242]....
        /*08bc*/ 	.word	0x0001db70


	//   ....[243]....
        /*08c0*/ 	.word	0x0001dc30


	//   ....[244]....
        /*08c4*/ 	.word	0x0001dcb0


	//   ....[245]....
        /*08c8*/ 	.word	0x0001dd70


	//   ....[246]....
        /*08cc*/ 	.word	0x0001de10


	//   ....[247]....
        /*08d0*/ 	.word	0x0001de80


	//   ....[248]....
        /*08d4*/ 	.word	0x0001df00


	//   ....[249]....
        /*08d8*/ 	.word	0x0001dfc0


	//   ....[250]....
        /*08dc*/ 	.word	0x0001e040


	//   ....[251]....
        /*08e0*/ 	.word	0x0001e120


	//   ....[252]....
        /*08e4*/ 	.word	0x0001e1a0


	//   ....[253]....
        /*08e8*/ 	.word	0x0001e260


	//   ....[254]....
        /*08ec*/ 	.word	0x0001e390


	//   ....[255]....
        /*08f0*/ 	.word	0x0001e430


	//   ....[0]....
        /*08f4*/ 	.word	0x0001e490


	//   ....[1]....
        /*08f8*/ 	.word	0x0001e560


	//   ....[2]....
        /*08fc*/ 	.word	0x0001e5c0


	//   ....[3]....
        /*0900*/ 	.word	0x0001e690


	//   ....[4]....
        /*0904*/ 	.word	0x0001e6f0


	//   ....[5]....
        /*0908*/ 	.word	0x0001e7c0


	//   ....[6]....
        /*090c*/ 	.word	0x0001e8b0


	//   ....[7]....
        /*0910*/ 	.word	0x0001e940


	//   ....[8]....
        /*0914*/ 	.word	0x0001e9a0


	//   ....[9]....
        /*0918*/ 	.word	0x0001ea60


	//   ....[10]....
        /*091c*/ 	.word	0x0001eac0


	//   ....[11]....
        /*0920*/ 	.word	0x0001eb80


	//   ....[12]....
        /*0924*/ 	.word	0x0001ebe0


	//   ....[13]....
        /*0928*/ 	.word	0x0001eca0


	//   ....[14]....
        /*092c*/ 	.word	0x0001eef0


	//----- nvinfo : EIATTR_REG_RECONFIG
	.align		4
.L_208:
        /*0930*/ 	.byte	0x01, 0x54
	.zero		2


	//----- nvinfo : EIATTR_SYSCALL_OFFSETS
	.align		4
        /*0934*/ 	.byte	0x04, 0x46
        /*0936*/ 	.short	(.L_210 - .L_209)


	//   ....[0]....
.L_209:
        /*0938*/ 	.word	0x000022c0


	//   ....[1]....
        /*093c*/ 	.word	0x00017f80


	//   ....[2]....
        /*0940*/ 	.word	0x000180f0


	//   ....[3]....
        /*0944*/ 	.word	0x00018240


	//   ....[4]....
        /*0948*/ 	.word	0x00018380


	//   ....[5]....
        /*094c*/ 	.word	0x000194b0


	//----- nvinfo : EIATTR_MBARRIER_INSTR_OFFSETS
	.align		4
.L_210:
        /*0950*/ 	.byte	0x04, 0x39
        /*0952*/ 	.short	(.L_212 - .L_211)


	//   ....[0]....
.L_211:
        /*0954*/ 	.word	0x00000180
        /*0958*/ 	.word	0x000000ff
        /*095c*/ 	.word	0x0002a800
        /*0960*/ 	.short	0x0100
        /*0962*/ 	.byte	0x08
	.zero		1


	//   ....[1]....
        /*0964*/ 	.word	0x00000190
        /*0968*/ 	.word	0x000000ff
        /*096c*/ 	.word	0x0002a820
        /*0970*/ 	.short	0x0100
        /*0972*/ 	.byte	0x08
	.zero		1


	//   ....[2]....
        /*0974*/ 	.word	0x00000280
        /*0978*/ 	.word	0x000000ff
        /*097c*/ 	.word	0x0002a830
        /*0980*/ 	.short	0x0100
        /*0982*/ 	.byte	0x08
	.zero		1


	//   ....[3]....
        /*0984*/ 	.word	0x00000290
        /*0988*/ 	.word	0x000000ff
        /*098c*/ 	.word	0x0002a840
        /*0990*/ 	.short	0x0100
        /*0992*/ 	.byte	0x08
	.zero		1


	//   ....[4]....
        /*0994*/ 	.word	0x000002a0
        /*0998*/ 	.word	0x000000ff
        /*099c*/ 	.word	0x0002a838
        /*09a0*/ 	.short	0x0100
        /*09a2*/ 	.byte	0x08
	.zero		1


	//   ....[5]....
        /*09a4*/ 	.word	0x000002b0
        /*09a8*/ 	.word	0x000000ff
        /*09ac*/ 	.word	0x0002a848
        /*09b0*/ 	.short	0x0100
        /*09b2*/ 	.byte	0x08
	.zero		1


	//   ....[6]....
        /*09b4*/ 	.word	0x000003e0
        /*09b8*/ 	.word	0x000000ff
        /*09bc*/ 	.word	0x0002a850
        /*09c0*/ 	.short	0x0100
        /*09c2*/ 	.byte	0x08
	.zero		1


	//   ....[7]....
        /*09c4*/ 	.word	0x000003f0
        /*09c8*/ 	.word	0x000000ff
        /*09cc*/ 	.word	0x0002a860
        /*09d0*/ 	.short	0x0100
        /*09d2*/ 	.byte	0x08
	.zero		1


	//   ....[8]....
        /*09d4*/ 	.word	0x00000400
        /*09d8*/ 	.word	0x000000ff
        /*09dc*/ 	.word	0x0002a858
        /*09e0*/ 	.short	0x0100
        /*09e2*/ 	.byte	0x08
	.zero		1


	//   ....[9]....
        /*09e4*/ 	.word	0x00000410
        /*09e8*/ 	.word	0x000000ff
        /*09ec*/ 	.word	0x0002a868
        /*09f0*/ 	.short	0x0100
        /*09f2*/ 	.byte	0x08
	.zero		1


	//   ....[10]....
        /*09f4*/ 	.word	0x00000500
        /*09f8*/ 	.word	0x000000ff
        /*09fc*/ 	.word	0x0002a870
        /*0a00*/ 	.short	0x0100
        /*0a02*/ 	.byte	0x06
	.zero		1


	//   ....[11]....
        /*0a04*/ 	.word	0x00000510
        /*0a08*/ 	.word	0x000000ff
        /*0a0c*/ 	.word	0x0002a880
        /*0a10*/ 	.short	0x0100
        /*0a12*/ 	.byte	0x06
	.zero		1


	//   ....[12]....
        /*0a14*/ 	.word	0x00000520
        /*0a18*/ 	.word	0x000000ff
        /*0a1c*/ 	.word	0x0002a878
        /*0a20*/ 	.short	0x0100
        /*0a22*/ 	.byte	0x06
	.zero		1


	//   ....[13]....
        /*0a24*/ 	.word	0x00000530
        /*0a28*/ 	.word	0x000000ff
        /*0a2c*/ 	.word	0x0002a888
        /*0a30*/ 	.short	0x0100
        /*0a32*/ 	.byte	0x06
	.zero		1


	//   ....[14]....
        /*0a34*/ 	.word	0x00000660
        /*0a38*/ 	.word	0x000000ff
        /*0a3c*/ 	.word	0x0002a890
        /*0a40*/ 	.short	0x0100
        /*0a42*/ 	.byte	0x08
	.zero		1


	//   ....[15]....
        /*0a44*/ 	.word	0x00000670
        /*0a48*/ 	.word	0x000000ff
        /*0a4c*/ 	.word	0x0002a8a0
        /*0a50*/ 	.short	0x0100
        /*0a52*/ 	.byte	0x08
	.zero		1


	//   ....[16]....
        /*0a54*/ 	.word	0x00000680
        /*0a58*/ 	.word	0x000000ff
        /*0a5c*/ 	.word	0x0002a898
        /*0a60*/ 	.short	0x0100
        /*0a62*/ 	.byte	0x08
	.zero		1


	//   ....[17]....
        /*0a64*/ 	.word	0x00000690
        /*0a68*/ 	.word	0x000000ff
        /*0a6c*/ 	.word	0x0002a8a8
        /*0a70*/ 	.short	0x0100
        /*0a72*/ 	.byte	0x08
	.zero		1


	//   ....[18]....
        /*0a74*/ 	.word	0x000007e0
        /*0a78*/ 	.word	0x000000ff
        /*0a7c*/ 	.word	0x0002a8b0
        /*0a80*/ 	.short	0x0100
        /*0a82*/ 	.byte	0x08
	.zero		1


	//   ....[19]....
        /*0a84*/ 	.word	0x000007f0
        /*0a88*/ 	.word	0x000000ff
        /*0a8c*/ 	.word	0x0002a8c0
        /*0a90*/ 	.short	0x0100
        /*0a92*/ 	.byte	0x08
	.zero		1


	//   ....[20]....
        /*0a94*/ 	.word	0x00000800
        /*0a98*/ 	.word	0x000000ff
        /*0a9c*/ 	.word	0x0002a8b8
        /*0aa0*/ 	.short	0x0100
        /*0aa2*/ 	.byte	0x08
	.zero		1


	//   ....[21]....
        /*0aa4*/ 	.word	0x00000810
        /*0aa8*/ 	.word	0x000000ff
        /*0aac*/ 	.word	0x0002a8c8
        /*0ab0*/ 	.short	0x0100
        /*0ab2*/ 	.byte	0x08
	.zero		1


	//   ....[22]....
        /*0ab4*/ 	.word	0x000025b0
        /*0ab8*/ 	.word	0x000000ff
        /*0abc*/ 	.word	0x0002a800
        /*0ac0*/ 	.short	0x010a
        /*0ac2*/ 	.byte	0x24
	.zero		1


	//   ....[23]....
        /*0ac4*/ 	.word	0x00002650
        /*0ac8*/ 	.word	0x0000005a
        /*0acc*/ 	.word	0x0002a830
        /*0ad0*/ 	.short	0x010a
        /*0ad2*/ 	.byte	0x3f
	.zero		1


	//   ....[24]....
        /*0ad4*/ 	.word	0x00002690
        /*0ad8*/ 	.word	0x0000005a
        /*0adc*/ 	.word	0x0002a830
        /*0ae0*/ 	.short	0x010a
        /*0ae2*/ 	.byte	0x3f
	.zero		1


	//   ....[25]....
        /*0ae4*/ 	.word	0x00002f30
        /*0ae8*/ 	.word	0x000000ff
        /*0aec*/ 	.word	0x00000000
        /*0af0*/ 	.short	0x0101
        /*0af2*/ 	.byte	0x06
	.zero		1


	//   ....[26]....
        /*0af4*/ 	.word	0x00006500
        /*0af8*/ 	.word	0x000000ff
        /*0afc*/ 	.word	0x0002a830
        /*0b00*/ 	.short	0x010a
        /*0b02*/ 	.byte	0x06
	.zero		1


	//   ....[27]....
        /*0b04*/ 	.word	0x00006540
        /*0b08*/ 	.word	0x000000ff
        /*0b0c*/ 	.word	0x0002a830
        /*0b10*/ 	.short	0x010a
        /*0b12*/ 	.byte	0x06
	.zero		1


	//   ....[28]....
        /*0b14*/ 	.word	0x00006810
        /*0b18*/ 	.word	0x000000ff
        /*0b1c*/ 	.word	0x0002a850
        /*0b20*/ 	.short	0x010a
        /*0b22*/ 	.byte	0x06
	.zero		1


	//   ....[29]....
        /*0b24*/ 	.word	0x00006850
        /*0b28*/ 	.word	0x000000ff
        /*0b2c*/ 	.word	0x0002a850
        /*0b30*/ 	.short	0x010a
        /*0b32*/ 	.byte	0x06
	.zero		1


	//   ....[30]....
        /*0b34*/ 	.word	0x00006f80
        /*0b38*/ 	.word	0x000000ff
        /*0b3c*/ 	.word	0x00000000
        /*0b40*/ 	.short	0x0101
        /*0b42*/ 	.byte	0x06
	.zero		1


	//   ....[31]....
        /*0b44*/ 	.word	0x00009600
        /*0b48*/ 	.word	0x000000ff
        /*0b4c*/ 	.word	0x00000000
        /*0b50*/ 	.short	0x0101
        /*0b52*/ 	.byte	0x06
	.zero		1


	//   ....[32]....
        /*0b54*/ 	.word	0x0000a140
        /*0b58*/ 	.word	0x000000ff
        /*0b5c*/ 	.word	0x0002a830
        /*0b60*/ 	.short	0x010a
        /*0b62*/ 	.byte	0x06
	.zero		1


	//   ....[33]....
        /*0b64*/ 	.word	0x0000a180
        /*0b68*/ 	.word	0x000000ff
        /*0b6c*/ 	.word	0x0002a830
        /*0b70*/ 	.short	0x010a
        /*0b72*/ 	.byte	0x06
	.zero		1


	//   ....[34]....
        /*0b74*/ 	.word	0x0000a450
        /*0b78*/ 	.word	0x000000ff
        /*0b7c*/ 	.word	0x0002a850
        /*0b80*/ 	.short	0x010a
        /*0b82*/ 	.byte	0x06
	.zero		1


	//   ....[35]....
        /*0b84*/ 	.word	0x0000a490
        /*0b88*/ 	.word	0x000000ff
        /*0b8c*/ 	.word	0x0002a850
        /*0b90*/ 	.short	0x010a
        /*0b92*/ 	.byte	0x06
	.zero		1


	//   ....[36]....
        /*0b94*/ 	.word	0x0000ab40
        /*0b98*/ 	.word	0x000000ff
        /*0b9c*/ 	.word	0x00000000
        /*0ba0*/ 	.short	0x0101
        /*0ba2*/ 	.byte	0x06
	.zero		1


	//   ....[37]....
        /*0ba4*/ 	.word	0x0000c140
        /*0ba8*/ 	.word	0x000000ff
        /*0bac*/ 	.word	0x00000000
        /*0bb0*/ 	.short	0x0101
        /*0bb2*/ 	.byte	0x06
	.zero		1


	//   ....[38]....
        /*0bb4*/ 	.word	0x0000ca30
        /*0bb8*/ 	.word	0x000000ff
        /*0bbc*/ 	.word	0x0002a830
        /*0bc0*/ 	.short	0x010a
        /*0bc2*/ 	.byte	0x06
	.zero		1


	//   ....[39]....
        /*0bc4*/ 	.word	0x0000ca70
        /*0bc8*/ 	.word	0x000000ff
        /*0bcc*/ 	.word	0x0002a830
        /*0bd0*/ 	.short	0x010a
        /*0bd2*/ 	.byte	0x06
	.zero		1


	//   ....[40]....
        /*0bd4*/ 	.word	0x0000cd10
        /*0bd8*/ 	.word	0x000000ff
        /*0bdc*/ 	.word	0x0002a850
        /*0be0*/ 	.short	0x010a
        /*0be2*/ 	.byte	0x06
	.zero		1


	//   ....[41]....
        /*0be4*/ 	.word	0x0000cd50
        /*0be8*/ 	.word	0x000000ff
        /*0bec*/ 	.word	0x0002a850
        /*0bf0*/ 	.short	0x010a
        /*0bf2*/ 	.byte	0x06
	.zero		1


	//   ....[42]....
        /*0bf4*/ 	.word	0x0000d480
        /*0bf8*/ 	.word	0x000000ff
        /*0bfc*/ 	.word	0x00000000
        /*0c00*/ 	.short	0x0101
        /*0c02*/ 	.byte	0x06
	.zero		1


	//   ....[43]....
        /*0c04*/ 	.word	0x0000fb00
        /*0c08*/ 	.word	0x000000ff
        /*0c0c*/ 	.word	0x00000000
        /*0c10*/ 	.short	0x0101
        /*0c12*/ 	.byte	0x06
	.zero		1


	//   ....[44]....
        /*0c14*/ 	.word	0x00010300
        /*0c18*/ 	.word	0x000000ff
        /*0c1c*/ 	.word	0x0002a850
        /*0c20*/ 	.short	0x010a
        /*0c22*/ 	.byte	0x09
	.zero		1


	//   ....[45]....
        /*0c24*/ 	.word	0x00010340
        /*0c28*/ 	.word	0x000000ff
        /*0c2c*/ 	.word	0x0002a850
        /*0c30*/ 	.short	0x010a
        /*0c32*/ 	.byte	0x09
	.zero		1


	//   ....[46]....
        /*0c34*/ 	.word	0x00010920
        /*0c38*/ 	.word	0x000000ff
        /*0c3c*/ 	.word	0x00000000
        /*0c40*/ 	.short	0x0101
        /*0c42*/ 	.byte	0x04
	.zero		1


	//   ....[47]....
        /*0c44*/ 	.word	0x00013920
        /*0c48*/ 	.word	0x000000ff
        /*0c4c*/ 	.word	0x00000000
        /*0c50*/ 	.short	0x0101
        /*0c52*/ 	.byte	0x07
	.zero		1


	//   ....[48]....
        /*0c54*/ 	.word	0x00013f90
        /*0c58*/ 	.word	0x000000ff
        /*0c5c*/ 	.word	0x00000000
        /*0c60*/ 	.short	0x0101
        /*0c62*/ 	.byte	0x07
	.zero		1


	//   ....[49]....
        /*0c64*/ 	.word	0x000187e0
        /*0c68*/ 	.word	0x00000004
        /*0c6c*/ 	.word	0x0002a880
        /*0c70*/ 	.short	0x010a
        /*0c72*/ 	.byte	0x3f
	.zero		1


	//   ....[50]....
        /*0c74*/ 	.word	0x00018d20
        /*0c78*/ 	.word	0x00000004
        /*0c7c*/ 	.word	0x0002a870
        /*0c80*/ 	.short	0x0107
        /*0c82*/ 	.byte	0x3f
	.zero		1


	//   ....[51]....
        /*0c84*/ 	.word	0x00018de0
        /*0c88*/ 	.word	0x00000004
        /*0c8c*/ 	.word	0x0002a870
        /*0c90*/ 	.short	0x0101
        /*0c92*/ 	.byte	0x3f
	.zero		1


	//   ....[52]....
        /*0c94*/ 	.word	0x00018e10
        /*0c98*/ 	.word	0x00000004
        /*0c9c*/ 	.word	0x0002a840
        /*0ca0*/ 	.short	0x010a
        /*0ca2*/ 	.byte	0x3f
	.zero		1


	//   ....[53]....
        /*0ca4*/ 	.word	0x00019230
        /*0ca8*/ 	.word	0x00000004
        /*0cac*/ 	.word	0x0002a830
        /*0cb0*/ 	.short	0x0107
        /*0cb2*/ 	.byte	0x3f
	.zero		1


	//   ....[54]....
        /*0cb4*/ 	.word	0x000192f0
        /*0cb8*/ 	.word	0x00000004
        /*0cbc*/ 	.word	0x0002a830
        /*0cc0*/ 	.short	0x0101
        /*0cc2*/ 	.byte	0x3f
	.zero		1


	//   ....[55]....
        /*0cc4*/ 	.word	0x00019bd0
        /*0cc8*/ 	.word	0x00000010
        /*0ccc*/ 	.word	0x0002a800
        /*0cd0*/ 	.short	0x0107
        /*0cd2*/ 	.byte	0x3f
	.zero		1


	//   ....[56]....
        /*0cd4*/ 	.word	0x00019cd0
        /*0cd8*/ 	.word	0x00000010
        /*0cdc*/ 	.word	0x0002a800
        /*0ce0*/ 	.short	0x0101
        /*0ce2*/ 	.byte	0x3f
	.zero		1


	//   ....[57]....
        /*0ce4*/ 	.word	0x00019d00
        /*0ce8*/ 	.word	0x00000010
        /*0cec*/ 	.word	0x0002a820
        /*0cf0*/ 	.short	0x010a
        /*0cf2*/ 	.byte	0x3f
	.zero		1


	//   ....[58]....
        /*0cf4*/ 	.word	0x0001a040
        /*0cf8*/ 	.word	0x00000000
        /*0cfc*/ 	.word	0x0002a880
        /*0d00*/ 	.short	0x010a
        /*0d02*/ 	.byte	0x3f
	.zero		1


	//   ....[59]....
        /*0d04*/ 	.word	0x0001a400
        /*0d08*/ 	.word	0x00000000
        /*0d0c*/ 	.word	0x0002a870
        /*0d10*/ 	.short	0x0107
        /*0d12*/ 	.byte	0x3f
	.zero		1


	//   ....[60]....
        /*0d14*/ 	.word	0x0001a4c0
        /*0d18*/ 	.word	0x00000000
        /*0d1c*/ 	.word	0x0002a870
        /*0d20*/ 	.short	0x0101
        /*0d22*/ 	.byte	0x3f
	.zero		1


	//   ....[61]....
        /*0d24*/ 	.word	0x0001a4f0
        /*0d28*/ 	.word	0x00000000
        /*0d2c*/ 	.word	0x0002a840
        /*0d30*/ 	.short	0x010a
        /*0d32*/ 	.byte	0x3f
	.zero		1


	//   ....[62]....
        /*0d34*/ 	.word	0x0001a8a0
        /*0d38*/ 	.word	0x00000000
        /*0d3c*/ 	.word	0x0002a830
        /*0d40*/ 	.short	0x0107
        /*0d42*/ 	.byte	0x3f
	.zero		1


	//   ....[63]....
        /*0d44*/ 	.word	0x0001a960
        /*0d48*/ 	.word	0x00000000
        /*0d4c*/ 	.word	0x0002a830
        /*0d50*/ 	.short	0x0101
        /*0d52*/ 	.byte	0x3f
	.zero		1


	//   ....[64]....
        /*0d54*/ 	.word	0x0001a9f0
        /*0d58*/ 	.word	0x00000000
        /*0d5c*/ 	.word	0x0002a870
        /*0d60*/ 	.short	0x010a
        /*0d62*/ 	.byte	0x3f
	.zero		1


	//   ....[65]....
        /*0d64*/ 	.word	0x0001aa80
        /*0d68*/ 	.word	0x00000000
        /*0d6c*/ 	.word	0x0002a860
        /*0d70*/ 	.short	0x010a
        /*0d72*/ 	.byte	0x3f
	.zero		1


	//   ....[66]....
        /*0d74*/ 	.word	0x0001b030
        /*0d78*/ 	.word	0x00000000
        /*0d7c*/ 	.word	0x0002a850
        /*0d80*/ 	.short	0x0101
        /*0d82*/ 	.byte	0x3f
	.zero		1


	//   ....[67]....
        /*0d84*/ 	.word	0x0001b0b0
        /*0d88*/ 	.word	0x00000003
        /*0d8c*/ 	.word	0x00000000
        /*0d90*/ 	.short	0x0101
        /*0d92*/ 	.byte	0x3f
	.zero		1


	//   ....[68]....
        /*0d94*/ 	.word	0x0001b270
        /*0d98*/ 	.word	0x00000003
        /*0d9c*/ 	.word	0x0002a870
        /*0da0*/ 	.short	0x010a
        /*0da2*/ 	.byte	0x3f
	.zero		1


	//   ....[69]....
        /*0da4*/ 	.word	0x0001b2f0
        /*0da8*/ 	.word	0x00000003
        /*0dac*/ 	.word	0x0002a860
        /*0db0*/ 	.short	0x010a
        /*0db2*/ 	.byte	0x3f
	.zero		1


	//   ....[70]....
        /*0db4*/ 	.word	0x0001b8b0
        /*0db8*/ 	.word	0x00000003
        /*0dbc*/ 	.word	0x0002a850
        /*0dc0*/ 	.short	0x0101
        /*0dc2*/ 	.byte	0x3f
	.zero		1


	//   ....[71]....
        /*0dc4*/ 	.word	0x0001b930
        /*0dc8*/ 	.word	0x00000003
        /*0dcc*/ 	.word	0x00000000
        /*0dd0*/ 	.short	0x0101
        /*0dd2*/ 	.byte	0x3f
	.zero		1


	//   ....[72]....
        /*0dd4*/ 	.word	0x0001c9e0
        /*0dd8*/ 	.word	0x00000007
        /*0ddc*/ 	.word	0x0002a820
        /*0de0*/ 	.short	0x010a
        /*0de2*/ 	.byte	0x3f
	.zero		1


	//   ....[73]....
        /*0de4*/ 	.word	0x0001cb60
        /*0de8*/ 	.word	0x00000005
        /*0dec*/ 	.word	0x0002a840
        /*0df0*/ 	.short	0x010a
        /*0df2*/ 	.byte	0x3f
	.zero		1


	//   ....[74]....
        /*0df4*/ 	.word	0x0001cc00
        /*0df8*/ 	.word	0x00000003
        /*0dfc*/ 	.word	0x0002a840
        /*0e00*/ 	.short	0x010a
        /*0e02*/ 	.byte	0x3f
	.zero		1


	//   ....[75]....
        /*0e04*/ 	.word	0x0001cc40
        /*0e08*/ 	.word	0x00000005
        /*0e0c*/ 	.word	0x0002a860
        /*0e10*/ 	.short	0x010a
        /*0e12*/ 	.byte	0x3f
	.zero		1


	//   ....[76]....
        /*0e14*/ 	.word	0x0001cc80
        /*0e18*/ 	.word	0x00000003
        /*0e1c*/ 	.word	0x0002a860
        /*0e20*/ 	.short	0x010a
        /*0e22*/ 	.byte	0x3f
	.zero		1


	//   ....[77]....
        /*0e24*/ 	.word	0x0001ccc0
        /*0e28*/ 	.word	0x00000005
        /*0e2c*/ 	.word	0x0002a880
        /*0e30*/ 	.short	0x010a
        /*0e32*/ 	.byte	0x3f
	.zero		1


	//   ....[78]....
        /*0e34*/ 	.word	0x0001cd00
        /*0e38*/ 	.word	0x00000003
        /*0e3c*/ 	.word	0x0002a880
        /*0e40*/ 	.short	0x010a
        /*0e42*/ 	.byte	0x3f
	.zero		1


	//   ....[79]....
        /*0e44*/ 	.word	0x0001cd70
        /*0e48*/ 	.word	0x00000003
        /*0e4c*/ 	.word	0x0002a800
        /*0e50*/ 	.short	0x010a
        /*0e52*/ 	.byte	0x3f
	.zero		1


	//   ....[80]....
        /*0e54*/ 	.word	0x0001cdc0
        /*0e58*/ 	.word	0x0000005a
        /*0e5c*/ 	.word	0x0002a830
        /*0e60*/ 	.short	0x010a
        /*0e62*/ 	.byte	0x3f
	.zero		1


	//   ....[81]....
        /*0e64*/ 	.word	0x0001ce20
        /*0e68*/ 	.word	0x00000008
        /*0e6c*/ 	.word	0x0002a830
        /*0e70*/ 	.short	0x010a
        /*0e72*/ 	.byte	0x3f
	.zero		1


	//   ....[82]....
        /*0e74*/ 	.word	0x0001ce80
        /*0e78*/ 	.word	0x00000008
        /*0e7c*/ 	.word	0x0002a850
        /*0e80*/ 	.short	0x010a
        /*0e82*/ 	.byte	0x3f
	.zero		1


	//   ....[83]....
        /*0e84*/ 	.word	0x0001cee0
        /*0e88*/ 	.word	0x00000008
        /*0e8c*/ 	.word	0x0002a830
        /*0e90*/ 	.short	0x010a
        /*0e92*/ 	.byte	0x3f
	.zero		1


	//   ....[84]....
        /*0e94*/ 	.word	0x0001cf40
        /*0e98*/ 	.word	0x00000008
        /*0e9c*/ 	.word	0x0002a850
        /*0ea0*/ 	.short	0x010a
        /*0ea2*/ 	.byte	0x3f
	.zero		1


	//   ....[85]....
        /*0ea4*/ 	.word	0x0001cfa0
        /*0ea8*/ 	.word	0x00000008
        /*0eac*/ 	.word	0x0002a830
        /*0eb0*/ 	.short	0x010a
        /*0eb2*/ 	.byte	0x3f
	.zero		1


	//   ....[86]....
        /*0eb4*/ 	.word	0x0001d000
        /*0eb8*/ 	.word	0x00000008
        /*0ebc*/ 	.word	0x0002a850
        /*0ec0*/ 	.short	0x010a
        /*0ec2*/ 	.byte	0x3f
	.zero		1


	//   ....[87]....
        /*0ec4*/ 	.word	0x0001d060
        /*0ec8*/ 	.word	0x00000005
        /*0ecc*/ 	.word	0x0002a850
        /*0ed0*/ 	.short	0x010a
        /*0ed2*/ 	.byte	0x3f
	.zero		1


	//   ....[88]....
        /*0ed4*/ 	.word	0x0001d160
        /*0ed8*/ 	.word	0x00000004
        /*0edc*/ 	.word	0x0002a880
        /*0ee0*/ 	.short	0x010a
        /*0ee2*/ 	.byte	0x3f
	.zero		1


	//   ....[89]....
        /*0ee4*/ 	.word	0x0001d830
        /*0ee8*/ 	.word	0x00000004
        /*0eec*/ 	.word	0x0002a840
        /*0ef0*/ 	.short	0x010a
        /*0ef2*/ 	.byte	0x3f
	.zero		1


	//   ....[90]....
        /*0ef4*/ 	.word	0x0001e290
        /*0ef8*/ 	.word	0x00000010
        /*0efc*/ 	.word	0x0002a820
        /*0f00*/ 	.short	0x010a
        /*0f02*/ 	.byte	0x3f
	.zero		1


	//   ....[91]....
        /*0f04*/ 	.word	0x0001e2e0
        /*0f08*/ 	.word	0x00000000
        /*0f0c*/ 	.word	0x0002a880
        /*0f10*/ 	.short	0x010a
        /*0f12*/ 	.byte	0x3f
	.zero		1


	//   ....[92]....
        /*0f14*/ 	.word	0x0001e800
        /*0f18*/ 	.word	0x00000000
        /*0f1c*/ 	.word	0x0002a840
        /*0f20*/ 	.short	0x010a
        /*0f22*/ 	.byte	0x3f
	.zero		1


	//   ....[93]....
        /*0f24*/ 	.word	0x0001ecd0
        /*0f28*/ 	.word	0x00000000
        /*0f2c*/ 	.word	0x0002a870
        /*0f30*/ 	.short	0x010a
        /*0f32*/ 	.byte	0x3f
	.zero		1


	//   ....[94]....
        /*0f34*/ 	.word	0x0001ed20
        /*0f38*/ 	.word	0x00000000
        /*0f3c*/ 	.word	0x0002a860
        /*0f40*/ 	.short	0x010a
        /*0f42*/ 	.byte	0x3f
	.zero		1


	//   ....[95]....
        /*0f44*/ 	.word	0x0001ed70
        /*0f48*/ 	.word	0x00000003
        /*0f4c*/ 	.word	0x0002a870
        /*0f50*/ 	.short	0x010a
        /*0f52*/ 	.byte	0x3f
	.zero		1


	//   ....[96]....
        /*0f54*/ 	.word	0x0001edc0
        /*0f58*/ 	.word	0x00000003
        /*0f5c*/ 	.word	0x0002a860
        /*0f60*/ 	.short	0x010a
        /*0f62*/ 	.byte	0x3f
	.zero		1


	//   ....[97]....
        /*0f64*/ 	.word	0x0001ee10
        /*0f68*/ 	.word	0x00000007
        /*0f6c*/ 	.word	0x0002a820
        /*0f70*/ 	.short	0x010a
        /*0f72*/ 	.byte	0x3f
	.zero		1


	//   ....[98]....
        /*0f74*/ 	.word	0x0001efb0
        /*0f78*/ 	.word	0x00000005
        /*0f7c*/ 	.word	0x0002a840
        /*0f80*/ 	.short	0x010a
        /*0f82*/ 	.byte	0x3f
	.zero		1


	//   ....[99]....
        /*0f84*/ 	.word	0x0001f000
        /*0f88*/ 	.word	0x00000003
        /*0f8c*/ 	.word	0x0002a840
        /*0f90*/ 	.short	0x010a
        /*0f92*/ 	.byte	0x3f
	.zero		1


	//   ....[100]....
        /*0f94*/ 	.word	0x0001f050
        /*0f98*/ 	.word	0x00000005
        /*0f9c*/ 	.word	0x0002a860
        /*0fa0*/ 	.short	0x010a
        /*0fa2*/ 	.byte	0x3f
	.zero		1


	//   ....[101]....
        /*0fa4*/ 	.word	0x0001f0a0
        /*0fa8*/ 	.word	0x00000003
        /*0fac*/ 	.word	0x0002a860
        /*0fb0*/ 	.short	0x010a
        /*0fb2*/ 	.byte	0x3f
	.zero		1


	//   ....[102]....
        /*0fb4*/ 	.word	0x0001f0f0
        /*0fb8*/ 	.word	0x00000005
        /*0fbc*/ 	.word	0x0002a880
        /*0fc0*/ 	.short	0x010a
        /*0fc2*/ 	.byte	0x3f
	.zero		1


	//----- nvinfo : EIATTR_NUM_MBARRIERS
	.align		4
.L_212:
        /*0fc4*/ 	.byte	0x03, 0x38
        /*0fc6*/ 	.short	0x0016


	//----- nvinfo : EIATTR_EXIT_INSTR_OFFSETS
	.align		4
        /*0fc8*/ 	.byte	0x04, 0x1c
        /*0fca*/ 	.short	(.L_214 - .L_213)


	//   ....[0]....
.L_213:
        /*0fcc*/ 	.word	0x000009c0


	//   ....[1]....
        /*0fd0*/ 	.word	0x00015d30


	//   ....[2]....
        /*0fd4*/ 	.word	0x0001cd50


	//----- nvinfo : EIATTR_MAX_THREADS
	.align		4
.L_214:
        /*0fd8*/ 	.byte	0x04, 0x05
        /*0fda*/ 	.short	(.L_216 - .L_215)
.L_215:
        /*0fdc*/ 	.word	0x00000180
        /*0fe0*/ 	.word	0x00000001
        /*0fe4*/ 	.word	0x00000001


	//----- nvinfo : EIATTR_CRS_STACK_SIZE
	.align		4
.L_216:
        /*0fe8*/ 	.byte	0x04, 0x1e
        /*0fea*/ 	.short	(.L_218 - .L_217)
.L_217:
        /*0fec*/ 	.word	0x00000000


	//----- nvinfo : EIATTR_CBANK_PARAM_SIZE
	.align		4
.L_218:
        /*0ff0*/ 	.byte	0x03, 0x19
        /*0ff2*/ 	.short	0x0af0


	//----- nvinfo : EIATTR_PARAM_CBANK
	.align		4
        /*0ff4*/ 	.byte	0x04, 0x0a
        /*0ff6*/ 	.short	(.L_220 - .L_219)
	.align		4
.L_219:
        /*0ff8*/ 	.word	index@(.nv.constant0._ZN7cutlass13device_kernelIN5flash11enable_sm90INS1_16FlashAttnFwdSm90INS1_25CollectiveMainloopFwdSm90ILi2EN4cute5tupleIJNS5_1CILi1EEES8_S8_EEENS6_IJNS7_ILi128EEESA_NS7_ILi192EEEEEELi192ENS_12float_e4m3_tEfNS_4arch4Sm90ELb0ELb1ELb1ELb1ELb1ELb0ELb0ELb1ELb1ELb1ELb1ELb0EEENS1_21CollectiveEpilogueFwdINS6_IJSA_SB_SA_EEES9_NS_10bfloat16_tESF_Li256ELb1ELb1ELb1ELb1EEENS1_36VarlenDynamicPersistentTileSchedulerILi128ELi128ELi256ELi128ELb1ELb1ELb1ELb1ELb0ELb1EEEEEEEEEvNT_6ParamsE)
        /*0ffc*/ 	.short	0x0210
        /*0ffe*/ 	.short	0x0af0


	//----- nvinfo : EIATTR_SW_WAR
	.align		4
.L_220:
        /*1000*/ 	.byte	0x04, 0x36
        /*1002*/ 	.short	(.L_222 - .L_221)
.L_221:
        /*1004*/ 	.word	0x00000008
.L_222:


//--------------------- .nv.info._ZN7cutlass13device_kernelIN5flash11enable_sm90INS1_16FlashAttnFwdSm90INS1_25CollectiveMainloopFwdSm90ILi2EN4cute5tupleIJNS5_1CILi1EEES8_S8_EEENS6_IJNS7_ILi128EEESA_NS7_ILi192EEEEEELi192ENS_12float_e4m3_tEfNS_4arch4Sm90ELb0ELb1ELb1ELb1ELb1ELb1ELb0ELb1ELb1ELb1ELb1ELb0EEENS1_21CollectiveEpilogueFwdINS6_IJSA_SB_SA_EEES9_NS_10bfloat16_tESF_Li256ELb1ELb1ELb1ELb1EEENS1_36VarlenDynamicPersistentTileSchedulerILi128ELi128ELi256ELi128ELb1ELb1ELb1ELb1ELb0ELb1EEEEEEEEEvNT_6ParamsE --------------------------
	.section	.nv.info._ZN7cutlass13device_kernelIN5flash11enable_sm90INS1_16FlashAttnFwdSm90INS1_25CollectiveMainloopFwdSm90ILi2EN4cute5tupleIJNS5_1CILi1EEES8_S8_EEENS6_IJNS7_ILi128EEESA_NS7_ILi192EEEEEELi192ENS_12float_e4m3_tEfNS_4arch4Sm90ELb0ELb1ELb1ELb1ELb1ELb1ELb0ELb1ELb1ELb1ELb1ELb0EEENS1_21CollectiveEpilogueFwdINS6_IJSA_SB_SA_EEES9_NS_10bfloat16_tESF_Li256ELb1ELb1ELb1ELb1EEENS1_36VarlenDynamicPersistentTileSchedulerILi128ELi128ELi256ELi128ELb1ELb1ELb1ELb1ELb0ELb1EEEEEEEEEvNT_6ParamsE,"",@"SHT_CUDA_INFO"
	.sectionflags	@""
	.align	4


	//----- nvinfo : EIATTR_CUDA_API_VERSION
	.align		4
        /*0000*/ 	.byte	0x04, 0x37
        /*0002*/ 	.short	(.L_224 - .L_223)
.L_223:
        /*0004*/ 	.word	0x00000082


	//----- nvinfo : EIATTR_KPARAM_INFO
	.align		4
.L_224:
        /*0008*/ 	.byte	0x04, 0x17
        /*000a*/ 	.short	(.L_226 - .L_225)
.L_225:
        /*000c*/ 	.word	0x00000000
        /*0010*/ 	.short	0x0000
        /*0012*/ 	.short	0x0070
        /*0014*/ 	.byte	0x00, 0xf0, 0x01, 0x2a


	//----- nvinfo : EIATTR_SPARSE_MMA_MASK
	.align		4
.L_226:
        /*0018*/ 	.byte	0x03, 0x50
        /*001a*/ 	.short	0x0000


	//----- nvinfo : EIATTR_MAXREG_COUNT
	.align		4
        /*001c*/ 	.byte	0x03, 0x1b
        /*001e*/ 	.short	0x00a8


	//----- nvinfo : EIATTR_NUM_BARRIERS
	.align		4
        /*0020*/ 	.byte	0x02, 0x4c
        /*0022*/ 	.byte	0x10
	.zero		1


	//----- nvinfo : EIATTR_EXTERNS
	.align		4
        /*0024*/ 	.byte	0x04, 0x0f
        /*0026*/ 	.short	(.L_228 - .L_227)


	//   ....[0]....
	.align		4
.L_227:
        /*0028*/ 	.word	index@(__assertfail)


	//----- nvinfo : EIATTR_ANNOTATIONS
	.align		4
.L_228:
        /*002c*/ 	.byte	0x04, 0x55
        /*002e*/ 	.short	(.L_230 - .L_229)


	//   ....[0]....
.L_229:
        /* <DEDUP_REMOVED lines=32> */


	//----- nvinfo : EIATTR_MERCURY_ISA_VERSION
	.align		4
.L_230:
        /*0220*/ 	.byte	0x03, 0x5f
        /*0222*/ 	.short	0x0101


	//----- nvinfo : EIATTR_UNUSED_LOAD_BYTE_OFFSET
	.align		4
        /*0224*/ 	.byte	0x04, 0x44
        /*0226*/ 	.short	(.L_232 - .L_231)


	//   ....[0]....
.L_231:
        /*0228*/ 	.word	0x00000a80
        /*022c*/ 	.word	0x0000fff0


	//   ....[1]....
        /*0230*/ 	.word	0x00020c90
        /*0234*/ 	.word	0x0000fff0


	//----- nvinfo : EIATTR_INT_WARP_WIDE_INSTR_OFFSETS
	.align		4
.L_232:
        /*0238*/ 	.byte	0x04, 0x31
        /*023a*/ 	.short	(.L_234 - .L_233)


	//   ....[0]....
.L_233:
        /*023c*/ 	.word	0x00000130


	//   ....[1]....
        /*0240*/ 	.word	0x00000170


	//   ....[2]....
        /*0244*/ 	.word	0x000001e0


	//   ....[3]....
        /*0248*/ 	.word	0x0002a0c0


	//   ....[4]....
        /*024c*/ 	.word	0x0002a150


	//   ....[5]....
        /*0250*/ 	.word	0x0002d510


	//   ....[6]....
        /*0254*/ 	.word	0x0002d5a0


	//----- nvinfo : EIATTR_COOP_GROUP_MASK_REGIDS
	.align		4
.L_234:
        /*0258*/ 	.byte	0x04, 0x29
        /*025a*/ 	.short	(.L_236 - .L_235)


	//   ....[0]....
.L_235:
        /*025c*/ 	.word	0xffffffff


	//   ....[1]....
        /*0260*/ 	.word	0xffffffff


	//   ....[2]....
        /*0264*/ 	.word	0xffffffff


	//   ....[3]....
        /*0268*/ 	.word	0xffffffff


	//   ....[4]....
        /*026c*/ 	.word	0xffffffff


	//   ....[5]....
        /*0270*/ 	.word	0xffffffff


	//   ....[6]....
        /*0274*/ 	.word	0xffffffff


	//   ....[7]....
        /*0278*/ 	.word	0xffffffff


	//   ....[8]....
        /*027c*/ 	.word	0xffffffff


	//   ....[9]....
        /*0280*/ 	.word	0xffffffff


	//   ....[10]....
        /*0284*/ 	.word	0xffffffff


	//   ....[11]....
        /*0288*/ 	.word	0xffffffff


	//   ....[12]....
        /*028c*/ 	.word	0xffffffff


	//   ....[13]....
        /*0290*/ 	.word	0xffffffff


	//   ....[14]....
        /*0294*/ 	.word	0xffffffff


	//   ....[15]....
        /*0298*/ 	.word	0xffffffff


	//   ....[16]....
        /*029c*/ 	.word	0xffffffff


	//   ....[17]....
        /*02a0*/ 	.word	0xffffffff


	//   ....[18]....
        /*02a4*/ 	.word	0xffffffff


	//   ....[19]....
        /*02a8*/ 	.word	0xffffffff


	//   ....[20]....
        /*02ac*/ 	.word	0xffffffff


	//   ....[21]....
        /*02b0*/ 	.word	0xffffffff


	//   ....[22]....
        /*02b4*/ 	.word	0xffffffff


	//   ....[23]....
        /*02b8*/ 	.word	0xffffffff


	//   ....[24]....
        /*02bc*/ 	.word	0xffffffff


	//   ....[25]....
        /*02c0*/ 	.word	0xffffffff


	//   ....[26]....
        /*02c4*/ 	.word	0xffffffff


	//   ....[27]....
        /*02c8*/ 	.word	0xffffffff


	//   ....[28]....
        /*02cc*/ 	.word	0xffffffff


	//   ....[29]....
        /*02d0*/ 	.word	0xffffffff


	//   ....[30]....
        /*02d4*/ 	.word	0xffffffff


	//   ....[31]....
        /*02d8*/ 	.word	0xffffffff


	//   ....[32]....
        /*02dc*/ 	.word	0xffffffff


	//   ....[33]....
        /*02e0*/ 	.word	0xffffffff


	//   ....[34]....
        /*02e4*/ 	.word	0xffffffff


	//   ....[35]....
        /*02e8*/ 	.word	0xffffffff


	//   ....[36]....
        /*02ec*/ 	.word	0xffffffff


	//   ....[37]....
        /*02f0*/ 	.word	0xffffffff


	//   ....[38]....
        /*02f4*/ 	.word	0xffffffff


	//   ....[39]....
        /*02f8*/ 	.word	0xffffffff


	//   ....[40]....
        /*02fc*/ 	.word	0xffffffff


	//   ....[41]....
        /*0300*/ 	.word	0xffffffff


	//   ....[42]....
        /*0304*/ 	.word	0xffffffff


	//   ....[43]....
        /*0308*/ 	.word	0xffffffff


	//   ....[44]....
        /*030c*/ 	.word	0xffffffff


	//   ....[45]....
        /*0310*/ 	.word	0xffffffff


	//   ....[46]....
        /*0314*/ 	.word	0xffffffff


	//   ....[47]....
        /*0318*/ 	.word	0xffffffff


	//   ....[48]....
        /*031c*/ 	.word	0xffffffff


	//   ....[49]....
        /*0320*/ 	.word	0xffffffff


	//   ....[50]....
        /*0324*/ 	.word	0xffffffff


	//   ....[51]....
        /*0328*/ 	.word	0xffffffff


	//   ....[52]....
        /*032c*/ 	.word	0xffffffff


	//   ....[53]....
        /*0330*/ 	.word	0xffffffff


	//   ....[54]....
        /*0334*/ 	.word	0xffffffff


	//   ....[55]....
        /*0338*/ 	.word	0xffffffff


	//   ....[56]....
        /*033c*/ 	.word	0xffffffff


	//   ....[57]....
        /*0340*/ 	.word	0xffffffff


	//   ....[58]....
        /*0344*/ 	.word	0xffffffff


	//   ....[59]....
        /*0348*/ 	.word	0xffffffff


	//   ....[60]....
        /*034c*/ 	.word	0xffffffff


	//   ....[61]....
        /*0350*/ 	.word	0xffffffff


	//   ....[62]....
        /*0354*/ 	.word	0xffffffff


	//   ....[63]....
        /*0358*/ 	.word	0xffffffff


	//   ....[64]....
        /*035c*/ 	.word	0xffffffff


	//   ....[65]....
        /*0360*/ 	.word	0xffffffff


	//   ....[66]....
        /*0364*/ 	.word	0xffffffff


	//   ....[67]....
        /*0368*/ 	.word	0xffffffff


	//   ....[68]....
        /*036c*/ 	.word	0xffffffff


	//   ....[69]....
        /*0370*/ 	.word	0xffffffff


	//   ....[70]....
        /*0374*/ 	.word	0xffffffff


	//   ....[71]....
        /*0378*/ 	.word	0xffffffff


	//   ....[72]....
        /*037c*/ 	.word	0xffffffff


	//   ....[73]....
        /*0380*/ 	.word	0xffffffff


	//   ....[74]....
        /*0384*/ 	.word	0xffffffff


	//   ....[75]....
        /*0388*/ 	.word	0xffffffff


	//   ....[76]....
        /*038c*/ 	.word	0xffffffff


	//   ....[77]....
        /*0390*/ 	.word	0xffffffff


	//   ....[78]....
        /*0394*/ 	.word	0xffffffff


	//   ....[79]....
        /*0398*/ 	.word	0xffffffff


	//   ....[80]....
        /*039c*/ 	.word	0xffffffff


	//   ....[81]....
        /*03a0*/ 	.word	0xffffffff


	//   ....[82]....
        /*03a4*/ 	.word	0xffffffff


	//   ....[83]....
        /*03a8*/ 	.word	0xffffffff


	//   ....[84]....
        /*03ac*/ 	.word	0xffffffff


	//   ....[85]....
        /*03b0*/ 	.word	0xffffffff


	//   ....[86]....
        /*03b4*/ 	.word	0xffffffff


	//   ....[87]....
        /*03b8*/ 	.word	0xffffffff


	//   ....[88]....
        /*03bc*/ 	.word	0xffffffff


	//   ....[89]....
        /*03c0*/ 	.word	0xffffffff


	//   ....[90]....
        /*03c4*/ 	.word	0xffffffff


	//   ....[91]....
        /*03c8*/ 	.word	0xffffffff


	//   ....[92]....
        /*03cc*/ 	.word	0xffffffff


	//   ....[93]....
        /*03d0*/ 	.word	0xffffffff


	//   ....[94]....
        /*03d4*/ 	.word	0xffffffff


	//   ....[95]....
        /*03d8*/ 	.word	0xffffffff


	//   ....[96]....
        /*03dc*/ 	.word	0xffffffff


	//   ....[97]....
        /*03e0*/ 	.word	0xffffffff


	//   ....[98]....
        /*03e4*/ 	.word	0xffffffff


	//   ....[99]....
        /*03e8*/ 	.word	0xffffffff


	//   ....[100]....
        /*03ec*/ 	.word	0xffffffff


	//   ....[101]....
        /*03f0*/ 	.word	0xffffffff


	//   ....[102]....
        /*03f4*/ 	.word	0xffffffff


	//   ....[103]....
        /*03f8*/ 	.word	0xffffffff


	//   ....[104]....
        /*03fc*/ 	.word	0xffffffff


	//   ....[105]....
        /*0400*/ 	.word	0xffffffff


	//   ....[106]....
        /*0404*/ 	.word	0xffffffff


	//   ....[107]....
        /*0408*/ 	.word	0xffffffff


	//   ....[108]....
        /*040c*/ 	.word	0xffffffff


	//   ....[109]....
        /*0410*/ 	.word	0xffffffff


	//   ....[110]....
        /*0414*/ 	.word	0xffffffff


	//   ....[111]....
        /*0418*/ 	.word	0xffffffff


	//   ....[112]....
        /*041c*/ 	.word	0xffffffff


	//   ....[113]....
        /*0420*/ 	.word	0xffffffff


	//   ....[114]....
        /*0424*/ 	.word	0xffffffff


	//   ....[115]....
        /*0428*/ 	.word	0xffffffff


	//   ....[116]....
        /*042c*/ 	.word	0xffffffff


	//   ....[117]....
        /*0430*/ 	.word	0xffffffff


	//   ....[118]....
        /*0434*/ 	.word	0xffffffff


	//   ....[119]....
        /*0438*/ 	.word	0xffffffff


	//   ....[120]....
        /*043c*/ 	.word	0xffffffff


	//   ....[121]....
        /*0440*/ 	.word	0xffffffff


	//   ....[122]....
        /*0444*/ 	.word	0xffffffff


	//   ....[123]....
        /*0448*/ 	.word	0xffffffff


	//   ....[124]....
        /*044c*/ 	.word	0xffffffff


	//   ....[125]....
        /*0450*/ 	.word	0xffffffff


	//   ....[126]....
        /*0454*/ 	.word	0xffffffff


	//   ....[127]....
        /*0458*/ 	.word	0xffffffff


	//   ....[128]....
        /*045c*/ 	.word	0xffffffff


	//   ....[129]....
        /*0460*/ 	.word	0xffffffff


	//   ....[130]....
        /*0464*/ 	.word	0xffffffff


	//   ....[131]....
        /*0468*/ 	.word	0xffffffff


	//   ....[132]....
        /*046c*/ 	.word	0xffffffff


	//   ....[133]....
        /*0470*/ 	.word	0xffffffff


	//   ....[134]....
        /*0474*/ 	.word	0xffffffff


	//   ....[135]....
        /*0478*/ 	.word	0xffffffff


	//   ....[136]....
        /*047c*/ 	.word	0xffffffff


	//   ....[137]....
        /*0480*/ 	.word	0xffffffff


	//   ....[138]....
        /*0484*/ 	.word	0xffffffff


	//   ....[139]....
        /*0488*/ 	.word	0xffffffff


	//   ....[140]....
        /*048c*/ 	.word	0xffffffff


	//   ....[141]....
        /*0490*/ 	.word	0xffffffff


	//   ....[142]....
        /*0494*/ 	.word	0xffffffff


	//   ....[143]....
        /*0498*/ 	.word	0xffffffff


	//   ....[144]....
        /*049c*/ 	.word	0xffffffff


	//   ....[145]....
        /*04a0*/ 	.word	0xffffffff


	//   ....[146]....
        /*04a4*/ 	.word	0xffffffff


	//   ....[147]....
        /*04a8*/ 	.word	0xffffffff


	//   ....[148]....
        /*04ac*/ 	.word	0xffffffff


	//   ....[149]....
        /*04b0*/ 	.word	0xffffffff


	//   ....[150]....
        /*04b4*/ 	.word	0xffffffff


	//   ....[151]....
        /*04b8*/ 	.word	0xffffffff


	//   ....[152]....
        /*04bc*/ 	.word	0xffffffff


	//   ....[153]....
        /*04c0*/ 	.word	0xffffffff


	//   ....[154]....
        /*04c4*/ 	.word	0xffffffff


	//   ....[155]....
        /*04c8*/ 	.word	0xffffffff


	//   ....[156]....
        /*04cc*/ 	.word	0xffffffff


	//   ....[157]....
        /*04d0*/ 	.word	0xffffffff


	//   ....[158]....
        /*04d4*/ 	.word	0xffffffff


	//   ....[159]....
        /*04d8*/ 	.word	0xffffffff


	//   ....[160]....
        /*04dc*/ 	.word	0xffffffff


	//   ....[161]....
        /*04e0*/ 	.word	0xffffffff


	//   ....[162]....
        /*04e4*/ 	.word	0xffffffff


	//   ....[163]....
        /*04e8*/ 	.word	0xffffffff


	//   ....[164]....
        /*04ec*/ 	.word	0xffffffff


	//   ....[165]....
        /*04f0*/ 	.word	0xffffffff


	//   ....[166]....
        /*04f4*/ 	.word	0xffffffff


	//   ....[167]....
        /*04f8*/ 	.word	0xffffffff


	//   ....[168]....
        /*04fc*/ 	.word	0xffffffff


	//   ....[169]....
        /*0500*/ 	.word	0xffffffff


	//   ....[170]....
        /*0504*/ 	.word	0xffffffff


	//   ....[171]....
        /*0508*/ 	.word	0xffffffff


	//   ....[172]....
        /*050c*/ 	.word	0xffffffff


	//   ....[173]....
        /*0510*/ 	.word	0xffffffff


	//   ....[174]....
        /*0514*/ 	.word	0xffffffff


	//   ....[175]....
        /*0518*/ 	.word	0xffffffff


	//   ....[176]....
        /*051c*/ 	.word	0xffffffff


	//   ....[177]....
        /*0520*/ 	.word	0xffffffff


	//   ....[178]....
        /*0524*/ 	.word	0xffffffff


	//   ....[179]....
        /*0528*/ 	.word	0xffffffff


	//   ....[180]....
        /*052c*/ 	.word	0xffffffff


	//   ....[181]....
        /*0530*/ 	.word	0xffffffff


	//   ....[182]....
        /*0534*/ 	.word	0xffffffff


	//   ....[183]....
        /*0538*/ 	.word	0xffffffff


	//   ....[184]....
        /*053c*/ 	.word	0xffffffff


	//   ....[185]....
        /*0540*/ 	.word	0xffffffff


	//   ....[186]....
        /*0544*/ 	.word	0xffffffff


	//   ....[187]....
        /*0548*/ 	.word	0xffffffff


	//   ....[188]....
        /*054c*/ 	.word	0xffffffff


	//   ....[189]....
        /*0550*/ 	.word	0xffffffff


	//   ....[190]....
        /*0554*/ 	.word	0xffffffff


	//   ....[191]....
        /*0558*/ 	.word	0xffffffff


	//   ....[192]....
        /*055c*/ 	.word	0xffffffff


	//   ....[193]....
        /*0560*/ 	.word	0xffffffff


	//   ....[194]....
        /*0564*/ 	.word	0xffffffff


	//   ....[195]....
        /*0568*/ 	.word	0xffffffff


	//   ....[196]....
        /*056c*/ 	.word	0xffffffff


	//   ....[197]....
        /*0570*/ 	.word	0xffffffff


	//   ....[198]....
        /*0574*/ 	.word	0xffffffff


	//   ....[199]....
        /*0578*/ 	.word	0xffffffff


	//   ....[200]....
        /*057c*/ 	.word	0xffffffff


	//   ....[201]....
        /*0580*/ 	.word	0xffffffff


	//   ....[202]....
        /*0584*/ 	.word	0xffffffff


	//   ....[203]....
        /*0588*/ 	.word	0xffffffff


	//   ....[204]....
        /*058c*/ 	.word	0xffffffff


	//   ....[205]....
        /*0590*/ 	.word	0xffffffff


	//   ....[206]....
        /*0594*/ 	.word	0xffffffff


	//   ....[207]....
        /*0598*/ 	.word	0xffffffff


	//   ....[208]....
        /*059c*/ 	.word	0xffffffff


	//   ....[209]....
        /*05a0*/ 	.word	0xffffffff


	//   ....[210]....
        /*05a4*/ 	.word	0xffffffff


	//   ....[211]....
        /*05a8*/ 	.word	0xffffffff


	//   ....[212]....
        /*05ac*/ 	.word	0xffffffff


	//   ....[213]....
        /*05b0*/ 	.word	0xffffffff


	//   ....[214]....
        /*05b4*/ 	.word	0xffffffff


	//   ....[215]....
        /*05b8*/ 	.word	0xffffffff


	//   ....[216]....
        /*05bc*/ 	.word	0xffffffff


	//   ....[217]....
        /*05c0*/ 	.word	0xffffffff


	//   ....[218]....
        /*05c4*/ 	.word	0xffffffff


	//   ....[219]....
        /*05c8*/ 	.word	0xffffffff


	//   ....[220]....
        /*05cc*/ 	.word	0xffffffff


	//   ....[221]....
        /*05d0*/ 	.word	0xffffffff


	//   ....[222]....
        /*05d4*/ 	.word	0xffffffff


	//   ....[223]....
        /*05d8*/ 	.word	0xffffffff


	//   ....[224]....
        /*05dc*/ 	.word	0xffffffff


	//   ....[225]....
        /*05e0*/ 	.word	0xffffffff


	//   ....[226]....
        /*05e4*/ 	.word	0xffffffff


	//   ....[227]....
        /*05e8*/ 	.word	0xffffffff


	//   ....[228]....
        /*05ec*/ 	.word	0xffffffff


	//   ....[229]....
        /*05f0*/ 	.word	0xffffffff


	//   ....[230]....
        /*05f4*/ 	.word	0xffffffff


	//   ....[231]....
        /*05f8*/ 	.word	0xffffffff


	//   ....[232]....
        /*05fc*/ 	.word	0xffffffff


	//   ....[233]....
        /*0600*/ 	.word	0xffffffff


	//   ....[234]....
        /*0604*/ 	.word	0xffffffff


	//   ....[235]....
        /*0608*/ 	.word	0xffffffff


	//   ....[236]....
        /*060c*/ 	.word	0xffffffff


	//   ....[237]....
        /*0610*/ 	.word	0xffffffff


	//   ....[238]....
        /*0614*/ 	.word	0xffffffff


	//   ....[239]....
        /*0618*/ 	.word	0xffffffff


	//   ....[240]....
        /*061c*/ 	.word	0xffffffff


	//   ....[241]....
        /*0620*/ 	.word	0xffffffff


	//   ....[242]....
        /*0624*/ 	.word	0xffffffff


	//   ....[243]....
        /*0628*/ 	.word	0xffffffff


	//   ....[244]....
        /*062c*/ 	.word	0xffffffff


	//   ....[245]....
        /*0630*/ 	.word	0xffffffff


	//   ....[246]....
        /*0634*/ 	.word	0xffffffff


	//   ....[247]....
        /*0638*/ 	.word	0x0500000f


	//   ....[248]....
        /*063c*/ 	.word	0x0500000f


	//   ....[249]....
        /*0640*/ 	.word	0x0500000f


	//   ....[250]....
        /*0644*/ 	.word	0x0500000f


	//   ....[251]....
        /*0648*/ 	.word	0x0500000f


	//   ....[252]....
        /*064c*/ 	.word	0x0500000f


	//   ....[253]....
        /*0650*/ 	.word	0x0500000f


	//   ....[254]....
        /*0654*/ 	.word	0x0500000f


	//   ....[255]....
        /*0658*/ 	.word	0x0500000f


	//   ....[0]....
        /*065c*/ 	.word	0x0500000f


	//   ....[1]....
        /*0660*/ 	.word	0x0500000f


	//   ....[2]....
        /*0664*/ 	.word	0x0500000f


	//   ....[3]....
        /*0668*/ 	.word	0x0500000f


	//   ....[4]....
        /*066c*/ 	.word	0x0500000f


	//   ....[5]....
        /*0670*/ 	.word	0x0500000f


	//   ....[6]....
        /*0674*/ 	.word	0x0500000f


	//   ....[7]....
        /*0678*/ 	.word	0x0500000f


	//   ....[8]....
        /*067c*/ 	.word	0x0500000f


	//   ....[9]....
        /*0680*/ 	.word	0x0500000f


	//   ....[10]....
        /*0684*/ 	.word	0x0500000f


	//   ....[11]....
        /*0688*/ 	.word	0x0500000f


	//   ....[12]....
        /*068c*/ 	.word	0x0500000f


	//   ....[13]....
        /*0690*/ 	.word	0x0500000f


	//   ....[14]....
        /*0694*/ 	.word	0x0500000f


	//   ....[15]....
        /*0698*/ 	.word	0x0500000f


	//   ....[16]....
        /*069c*/ 	.word	0x0500000f


	//   ....[17]....
        /*06a0*/ 	.word	0x0500000f


	//   ....[18]....
        /*06a4*/ 	.word	0x0500000f


	//   ....[19]....
        /*06a8*/ 	.word	0x0500000f


	//   ....[20]....
        /*06ac*/ 	.word	0x0500000f


	//   ....[21]....
        /*06b0*/ 	.word	0x0500000f


	//   ....[22]....
        /*06b4*/ 	.word	0x0500000f


	//   ....[23]....
        /*06b8*/ 	.word	0x0500000f


	//   ....[24]....
        /*06bc*/ 	.word	0x0500000f


	//   ....[25]....
        /*06c0*/ 	.word	0x0500000f


	//   ....[26]....
        /*06c4*/ 	.word	0x0500000f


	//   ....[27]....
        /*06c8*/ 	.word	0x0500000f


	//   ....[28]....
        /*06cc*/ 	.word	0x0500000f


	//   ....[29]....
        /*06d0*/ 	.word	0x0500000f


	//   ....[30]....
        /*06d4*/ 	.word	0x0500000f


	//   ....[31]....
        /*06d8*/ 	.word	0x0500000f


	//   ....[32]....
        /*06dc*/ 	.word	0x0500000f


	//   ....[33]....
        /*06e0*/ 	.word	0x0500000f


	//   ....[34]....
        /*06e4*/ 	.word	0x0500000f


	//   ....[35]....
        /*06e8*/ 	.word	0x0500000f


	//   ....[36]....
        /*06ec*/ 	.word	0x0500000f


	//   ....[37]....
        /*06f0*/ 	.word	0x0500000f


	//   ....[38]....
        /*06f4*/ 	.word	0x0500000f


	//   ....[39]....
        /*06f8*/ 	.word	0x0500000f


	//   ....[40]....
        /*06fc*/ 	.word	0x0500000f


	//   ....[41]....
        /*0700*/ 	.word	0x0500000f


	//   ....[42]....
        /*0704*/ 	.word	0x0500000f


	//   ....[43]....
        /*0708*/ 	.word	0x0500000f


	//   ....[44]....
        /*070c*/ 	.word	0x0500000f


	//   ....[45]....
        /*0710*/ 	.word	0x0500000f


	//   ....[46]....
        /*0714*/ 	.word	0x0500000f


	//   ....[47]....
        /*0718*/ 	.word	0x0500000f


	//   ....[48]....
        /*071c*/ 	.word	0x0500000f


	//   ....[49]....
        /*0720*/ 	.word	0x0500000f


	//   ....[50]....
        /*0724*/ 	.word	0x0500000f


	//   ....[51]....
        /*0728*/ 	.word	0x0500000f


	//   ....[52]....
        /*072c*/ 	.word	0x0500000f


	//   ....[53]....
        /*0730*/ 	.word	0x0500000f


	//   ....[54]....
        /*0734*/ 	.word	0x0500000f


	//   ....[55]....
        /*0738*/ 	.word	0x0500000f


	//   ....[56]....
        /*073c*/ 	.word	0x0500000f


	//   ....[57]....
        /*0740*/ 	.word	0x0500000f


	//   ....[58]....
        /*0744*/ 	.word	0x0500000f


	//   ....[59]....
        /*0748*/ 	.word	0x0500000f


	//   ....[60]....
        /*074c*/ 	.word	0x0500000f


	//   ....[61]....
        /*0750*/ 	.word	0x0500000f


	//   ....[62]....
        /*0754*/ 	.word	0x0500000f


	//   ....[63]....
        /*0758*/ 	.word	0x0500000f


	//   ....[64]....
        /*075c*/ 	.word	0x0500000f


	//   ....[65]....
        /*0760*/ 	.word	0x0500000f


	//   ....[66]....
        /*0764*/ 	.word	0x0500000f


	//   ....[67]....
        /*0768*/ 	.word	0x0500000f


	//   ....[68]....
        /*076c*/ 	.word	0x0500000f


	//   ....[69]....
        /*0770*/ 	.word	0x0500000f


	//   ....[70]....
        /*0774*/ 	.word	0x0500000f


	//   ....[71]....
        /*0778*/ 	.word	0x0500000f


	//   ....[72]....
        /*077c*/ 	.word	0x0500000f


	//   ....[73]....
        /*0780*/ 	.word	0x0500000f


	//   ....[74]....
        /*0784*/ 	.word	0x0500000f


	//   ....[75]....
        /*0788*/ 	.word	0x0500000f


	//   ....[76]....
        /*078c*/ 	.word	0x0500000f


	//   ....[77]....
        /*0790*/ 	.word	0x0500000f


	//   ....[78]....
        /*0794*/ 	.word	0x0500000f


	//   ....[79]....
        /*0798*/ 	.word	0x0500000f


	//   ....[80]....
        /*079c*/ 	.word	0x0500000f


	//   ....[81]....
        /*07a0*/ 	.word	0x0500000f


	//   ....[82]....
        /*07a4*/ 	.word	0x0500000f


	//   ....[83]....
        /*07a8*/ 	.word	0x0500000f


	//   ....[84]....
        /*07ac*/ 	.word	0x0500000f


	//   ....[85]....
        /*07b0*/ 	.word	0x0500000f


	//   ....[86]....
        /*07b4*/ 	.word	0x0500000f


	//   ....[87]....
        /*07b8*/ 	.word	0x0500000f


	//   ....[88]....
        /*07bc*/ 	.word	0x0500000f


	//   ....[89]....
        /*07c0*/ 	.word	0x0500000f


	//   ....[90]....
        /*07c4*/ 	.word	0x0500000f


	//   ....[91]....
        /*07c8*/ 	.word	0x0500000f


	//   ....[92]....
        /*07cc*/ 	.word	0x0500000f


	//   ....[93]....
        /*07d0*/ 	.word	0x0500000f


	//   ....[94]....
        /*07d4*/ 	.word	0x0500000f


	//   ....[95]....
        /*07d8*/ 	.word	0x0500000f


	//   ....[96]....
        /*07dc*/ 	.word	0x0500000f


	//   ....[97]....
        /*07e0*/ 	.word	0x0500000f


	//   ....[98]....
        /*07e4*/ 	.word	0x0500000f


	//   ....[99]....
        /*07e8*/ 	.word	0x0500000f


	//   ....[100]....
        /*07ec*/ 	.word	0x0500000f


	//   ....[101]....
        /*07f0*/ 	.word	0x0500000f


	//   ....[102]....
        /*07f4*/ 	.word	0x0500000f


	//   ....[103]....
        /*07f8*/ 	.word	0x0500000f


	//   ....[104]....
        /*07fc*/ 	.word	0x0500000f


	//   ....[105]....
        /*0800*/ 	.word	0x0500000f


	//   ....[106]....
        /*0804*/ 	.word	0x0500000f


	//   ....[107]....
        /*0808*/ 	.word	0x0500000f


	//   ....[108]....
        /*080c*/ 	.word	0x0500000f


	//   ....[109]....
        /*0810*/ 	.word	0x0500000f


	//   ....[110]....
        /*0814*/ 	.word	0x0500000f


	//   ....[111]....
        /*0818*/ 	.word	0x0500000f


	//   ....[112]....
        /*081c*/ 	.word	0x0500000f


	//   ....[113]....
        /*0820*/ 	.word	0x0500000f


	//   ....[114]....
        /*0824*/ 	.word	0x0500000f


	//   ....[115]....
        /*0828*/ 	.word	0x0500000f


	//   ....[116]....
        /*082c*/ 	.word	0x0500000f


	//   ....[117]....
        /*0830*/ 	.word	0x0500000f


	//   ....[118]....
        /*0834*/ 	.word	0x0500000f


	//   ....[119]....
        /*0838*/ 	.word	0x0500000f


	//   ....[120]....
        /*083c*/ 	.word	0x0500000f


	//   ....[121]....
        /*0840*/ 	.word	0x0500000f


	//   ....[122]....
        /*0844*/ 	.word	0x0500000f


	//   ....[123]....
        /*0848*/ 	.word	0x0500000f


	//   ....[124]....
        /*084c*/ 	.word	0x0500000f


	//   ....[125]....
        /*0850*/ 	.word	0x0500000f


	//   ....[126]....
        /*0854*/ 	.word	0x0500000f


	//   ....[127]....
        /*0858*/ 	.word	0x0500000f


	//   ....[128]....
        /*085c*/ 	.word	0x0500000f


	//   ....[129]....
        /*0860*/ 	.word	0x0500000f


	//   ....[130]....
        /*0864*/ 	.word	0x0500000f


	//   ....[131]....
        /*0868*/ 	.word	0x0500000f


	//   ....[132]....
        /*086c*/ 	.word	0x0500000f


	//   ....[133]....
        /*0870*/ 	.word	0x0500000f


	//   ....[134]....
        /*0874*/ 	.word	0x0500000f


	//   ....[135]....
        /*0878*/ 	.word	0x0500000f


	//   ....[136]....
        /*087c*/ 	.word	0x0500000f


	//   ....[137]....
        /*0880*/ 	.word	0x0500000f


	//   ....[138]....
        /*0884*/ 	.word	0x0500000f


	//   ....[139]....
        /*0888*/ 	.word	0x0500000f


	//   ....[140]....
        /*088c*/ 	.word	0x0500000f


	//   ....[141]....
        /*0890*/ 	.word	0x0500000f


	//   ....[142]....
        /*0894*/ 	.word	0x0500000f


	//   ....[143]....
        /*0898*/ 	.word	0x0500000f


	//   ....[144]....
        /*089c*/ 	.word	0x0500000f


	//   ....[145]....
        /*08a0*/ 	.word	0x0500000f


	//   ....[146]....
        /*08a4*/ 	.word	0x0500000f


	//   ....[147]....
        /*08a8*/ 	.word	0x0500000f


	//   ....[148]....
        /*08ac*/ 	.word	0x0500000f


	//   ....[149]....
        /*08b0*/ 	.word	0x0500000f


	//   ....[150]....
        /*08b4*/ 	.word	0x0500000f


	//   ....[151]....
        /*08b8*/ 	.word	0x0500000f


	//   ....[152]....
        /*08bc*/ 	.word	0x0500000f


	//   ....[153]....
        /*08c0*/ 	.word	0x0500000f


	//   ....[154]....
        /*08c4*/ 	.word	0x0500000f


	//   ....[155]....
        /*08c8*/ 	.word	0x0500000f


	//   ....[156]....
        /*08cc*/ 	.word	0x0500000f


	//   ....[157]....
        /*08d0*/ 	.word	0x0500000f


	//   ....[158]....
        /*08d4*/ 	.word	0x0500000f


	//   ....[159]....
        /*08d8*/ 	.word	0x0500000f


	//   ....[160]....
        /*08dc*/ 	.word	0x0500000f


	//   ....[161]....
        /*08e0*/ 	.word	0x0500000f


	//   ....[162]....
        /*08e4*/ 	.word	0x0500000f


	//   ....[163]....
        /*08e8*/ 	.word	0x0500000f


	//   ....[164]....
        /*08ec*/ 	.word	0x0500000f


	//   ....[165]....
        /*08f0*/ 	.word	0x0500000f


	//   ....[166]....
        /*08f4*/ 	.word	0x0500000f


	//   ....[167]....
        /*08f8*/ 	.word	0x0500000f


	//   ....[168]....
        /*08fc*/ 	.word	0x0500000f


	//   ....[169]....
        /*0900*/ 	.word	0x0500000f


	//   ....[170]....
        /*0904*/ 	.word	0x0500000f


	//   ....[171]....
        /*0908*/ 	.word	0x0500000f


	//   ....[172]....
        /*090c*/ 	.word	0x0500000f


	//   ....[173]....
        /*0910*/ 	.word	0x0500000f


	//   ....[174]....
        /*0914*/ 	.word	0x0500000f


	//   ....[175]....
        /*0918*/ 	.word	0x0500000f


	//   ....[176]....
        /*091c*/ 	.word	0x0500000f


	//   ....[177]....
        /*0920*/ 	.word	0x0500000f


	//   ....[178]....
        /*0924*/ 	.word	0x0500000f


	//   ....[179]....
        /*0928*/ 	.word	0x0500000f


	//   ....[180]....
        /*092c*/ 	.word	0x0500000f


	//   ....[181]....
        /*0930*/ 	.word	0x0500000f


	//   ....[182]....
        /*0934*/ 	.word	0x0500000f


	//----- nvinfo : EIATTR_COOP_GROUP_INSTR_OFFSETS
	.align		4
.L_236:
        /*0938*/ 	.byte	0x04, 0x28
        /*093a*/ 	.short	(.L_238 - .L_237)


	//   ....[0]....
.L_237:
        /*093c*/ 	.word	0x00000070


	//   ....[1]....
        /*0940*/ 	.word	0x00000140


	//   ....[2]....
        /*0944*/ 	.word	0x00000190


	//   ....[3]....
        /*0948*/ 	.word	0x000003c0


	//   ....[4]....
        /*094c*/ 	.word	0x00000520


	//   ....[5]....
        /*0950*/ 	.word	0x00000640


	//   ....[6]....
        /*0954*/ 	.word	0x000007a0


	//   ....[7]....
        /*0958*/ 	.word	0x00003540


	//   ....[8]....
        /*095c*/ 	.word	0x00003550


	//   ....[9]....
        /*0960*/ 	.word	0x000064e0


	//   ....[10]....
        /*0964*/ 	.word	0x000064f0


	//   ....[11]....
        /*0968*/ 	.word	0x00009510


	//   ....[12]....
        /*096c*/ 	.word	0x00009520


	//   ....[13]....
        /*0970*/ 	.word	0x000099c0


	//   ....[14]....
        /*0974*/ 	.word	0x000099e0


	//   ....[15]....
        /*0978*/ 	.word	0x0000a870


	//   ....[16]....
        /*097c*/ 	.word	0x0000b160


	//   ....[17]....
        /*0980*/ 	.word	0x0000b170


	//   ....[18]....
        /*0984*/ 	.word	0x0000b180


	//   ....[19]....
        /*0988*/ 	.word	0x0000b190


	//   ....[20]....
        /*098c*/ 	.word	0x0000e830


	//   ....[21]....
        /*0990*/ 	.word	0x0000e840


	//   ....[22]....
        /*0994*/ 	.word	0x0000e850


	//   ....[23]....
        /*0998*/ 	.word	0x0000e860


	//   ....[24]....
        /*099c*/ 	.word	0x000128a0


	//   ....[25]....
        /*09a0*/ 	.word	0x00012cd0


	//   ....[26]....
        /*09a4*/ 	.word	0x00013d80


	//   ....[27]....
        /*09a8*/ 	.word	0x00013e40


	//   ....[28]....
        /*09ac*/ 	.word	0x00014750


	//   ....[29]....
        /*09b0*/ 	.word	0x000147f0


	//   ....[30]....
        /*09b4*/ 	.word	0x00016890


	//   ....[31]....
        /*09b8*/ 	.word	0x00016d10


	//   ....[32]....
        /*09bc*/ 	.word	0x000176c0


	//   ....[33]....
        /*09c0*/ 	.word	0x000176e0


	//   ....[34]....
        /*09c4*/ 	.word	0x00018390


	//   ....[35]....
        /*09c8*/ 	.word	0x000183c0


	//   ....[36]....
        /*09cc*/ 	.word	0x0001a900


	//   ....[37]....
        /*09d0*/ 	.word	0x0001a960


	//   ....[38]....
        /*09d4*/ 	.word	0x0001ad50


	//   ....[39]....
        /*09d8*/ 	.word	0x0001ad70


	//   ....[40]....
        /*09dc*/ 	.word	0x0001d270


	//   ....[41]....
        /*09e0*/ 	.word	0x0001d660


	//   ....[42]....
        /*09e4*/ 	.word	0x0001e010


	//   ....[43]....
        /*09e8*/ 	.word	0x0001e030


	//   ....[44]....
        /*09ec*/ 	.word	0x0001ecf0


	//   ....[45]....
        /*09f0*/ 	.word	0x0001ed10


	//   ....[46]....
        /*09f4*/ 	.word	0x000202b0


	//   ....[47]....
        /*09f8*/ 	.word	0x000202c0


	//   ....[48]....
        /*09fc*/ 	.word	0x00020340


	//   ....[49]....
        /*0a00*/ 	.word	0x00020350


	//   ....[50]....
        /*0a04*/ 	.word	0x000212d0


	//   ....[51]....
        /*0a08*/ 	.word	0x00021300


	//   ....[52]....
        /*0a0c*/ 	.word	0x00021350


	//   ....[53]....
        /*0a10*/ 	.word	0x00021380


	//   ....[54]....
        /*0a14*/ 	.word	0x000213b0


	//   ....[55]....
        /*0a18*/ 	.word	0x000213e0


	//   ....[56]....
        /*0a1c*/ 	.word	0x00021410


	//   ....[57]....
        /*0a20*/ 	.word	0x00021440


	//   ....[58]....
        /*0a24*/ 	.word	0x00021470


	//   ....[59]....
        /*0a28*/ 	.word	0x000214a0


	//   ....[60]....
        /*0a2c*/ 	.word	0x000214d0


	//   ....[61]....
        /*0a30*/ 	.word	0x00021500


	//   ....[62]....
        /*0a34*/ 	.word	0x00021530


	//   ....[63]....
        /*0a38*/ 	.word	0x00021560


	//   ....[64]....
        /*0a3c*/ 	.word	0x00021590


	//   ....[65]....
        /*0a40*/ 	.word	0x000215c0


	//   ....[66]....
        /*0a44*/ 	.word	0x000215f0


	//   ....[67]....
        /*0a48*/ 	.word	0x00021630


	//   ....[68]....
        /*0a4c*/ 	.word	0x00021660


	//   ....[69]....
        /*0a50*/ 	.word	0x00021690


	//   ....[70]....
        /*0a54*/ 	.word	0x000216c0


	//   ....[71]....
        /*0a58*/ 	.word	0x000216f0


	//   ....[72]....
        /*0a5c*/ 	.word	0x00021720


	//   ....[73]....
        /*0a60*/ 	.word	0x00021750


	//   ....[74]....
        /*0a64*/ 	.word	0x00021780


	//   ....[75]....
        /*0a68*/ 	.word	0x000217b0


	//   ....[76]....
        /*0a6c*/ 	.word	0x000217e0


	//   ....[77]....
        /*0a70*/ 	.word	0x00021810


	//   ....[78]....
        /*0a74*/ 	.word	0x00021840


	//   ....[79]....
        /*0a78*/ 	.word	0x00021870


	//   ....[80]....
        /*0a7c*/ 	.word	0x000218a0


	//   ....[81]....
        /*0a80*/ 	.word	0x000218d0


	//   ....[82]....
        /*0a84*/ 	.word	0x00021900


	//   ....[83]....
        /*0a88*/ 	.word	0x00021930


	//   ....[84]....
        /*0a8c*/ 	.word	0x00021960


	//   ....[85]....
        /*0a90*/ 	.word	0x00021990


	//   ....[86]....
        /*0a94*/ 	.word	0x000219c0


	//   ....[87]....
        /*0a98*/ 	.word	0x000219f0


	//   ....[88]....
        /*0a9c*/ 	.word	0x00021a20


	//   ....[89]....
        /*0aa0*/ 	.word	0x00021a50


	//   ....[90]....
        /*0aa4*/ 	.word	0x00021a80


	//   ....[91]....
        /*0aa8*/ 	.word	0x00021ab0


	//   ....[92]....
        /*0aac*/ 	.word	0x00021ae0


	//   ....[93]....
        /*0ab0*/ 	.word	0x00021b10


	//   ....[94]....
        /*0ab4*/ 	.word	0x00021b40


	//   ....[95]....
        /*0ab8*/ 	.word	0x00021b70


	//   ....[96]....
        /*0abc*/ 	.word	0x00021ba0


	//   ....[97]....
        /*0ac0*/ 	.word	0x00021bd0


	//   ....[98]....
        /*0ac4*/ 	.word	0x00021c00


	//   ....[99]....
        /*0ac8*/ 	.word	0x00021c30


	//   ....[100]....
        /*0acc*/ 	.word	0x00021c60


	//   ....[101]....
        /*0ad0*/ 	.word	0x00021c90


	//   ....[102]....
        /*0ad4*/ 	.word	0x00021cb0


	//   ....[103]....
        /*0ad8*/ 	.word	0x00021cc0


	//   ....[104]....
        /*0adc*/ 	.word	0x00021cf0


	//   ....[105]....
        /*0ae0*/ 	.word	0x00021d20


	//   ....[106]....
        /*0ae4*/ 	.word	0x00021d50


	//   ....[107]....
        /*0ae8*/ 	.word	0x00021d80


	//   ....[108]....
        /*0aec*/ 	.word	0x00021db0


	//   ....[109]....
        /*0af0*/ 	.word	0x00021de0


	//   ....[110]....
        /*0af4*/ 	.word	0x00021df0


	//   ....[111]....
        /*0af8*/ 	.word	0x00021e00


	//   ....[112]....
        /*0afc*/ 	.word	0x00021e10


	//   ....[113]....
        /*0b00*/ 	.word	0x00021e20


	//   ....[114]....
        /*0b04*/ 	.word	0x00021e30


	//   ....[115]....
        /*0b08*/ 	.word	0x00021e40


	//   ....[116]....
        /*0b0c*/ 	.word	0x00021e50


	//   ....[117]....
        /*0b10*/ 	.word	0x00021e60


	//   ....[118]....
        /*0b14*/ 	.word	0x00021e70


	//   ....[119]....
        /*0b18*/ 	.word	0x00021e80


	//   ....[120]....
        /*0b1c*/ 	.word	0x00021e90


	//   ....[121]....
        /*0b20*/ 	.word	0x00021ea0


	//   ....[122]....
        /*0b24*/ 	.word	0x00021eb0


	//   ....[123]....
        /*0b28*/ 	.word	0x00021ec0


	//   ....[124]....
        /*0b2c*/ 	.word	0x00021ed0


	//   ....[125]....
        /*0b30*/ 	.word	0x00021ee0


	//   ....[126]....
        /*0b34*/ 	.word	0x00021ef0


	//   ....[127]....
        /*0b38*/ 	.word	0x00021f00


	//   ....[128]....
        /*0b3c*/ 	.word	0x00021f10


	//   ....[129]....
        /*0b40*/ 	.word	0x00021f40


	//   ....[130]....
        /*0b44*/ 	.word	0x00021f70


	//   ....[131]....
        /*0b48*/ 	.word	0x00021fa0


	//   ....[132]....
        /*0b4c*/ 	.word	0x00021fd0


	//   ....[133]....
        /*0b50*/ 	.word	0x00022000


	//   ....[134]....
        /*0b54*/ 	.word	0x00022030


	//   ....[135]....
        /*0b58*/ 	.word	0x00022040


	//   ....[136]....
        /*0b5c*/ 	.word	0x00022050


	//   ....[137]....
        /*0b60*/ 	.word	0x00022080


	//   ....[138]....
        /*0b64*/ 	.word	0x000220b0


	//   ....[139]....
        /*0b68*/ 	.word	0x000220e0


	//   ....[140]....
        /*0b6c*/ 	.word	0x00022110


	//   ....[141]....
        /*0b70*/ 	.word	0x00022140


	//   ....[142]....
        /*0b74*/ 	.word	0x00022170


	//   ....[143]....
        /*0b78*/ 	.word	0x000221a0


	//   ....[144]....
        /*0b7c*/ 	.word	0x000221b0


	//   ....[145]....
        /*0b80*/ 	.word	0x000221d0


	//   ....[146]....
        /*0b84*/ 	.word	0x00022cf0


	//   ....[147]....
        /*0b88*/ 	.word	0x00022d10


	//   ....[148]....
        /*0b8c*/ 	.word	0x00022d20


	//   ....[149]....
        /*0b90*/ 	.word	0x00022d30


	//   ....[150]....
        /*0b94*/ 	.word	0x00023610


	//   ....[151]....
        /*0b98*/ 	.word	0x00023620


	//   ....[152]....
        /*0b9c*/ 	.word	0x00023770


	//   ....[153]....
        /*0ba0*/ 	.word	0x00023780


	//   ....[154]....
        /*0ba4*/ 	.word	0x000238d0


	//   ....[155]....
        /*0ba8*/ 	.word	0x000238e0


	//   ....[156]....
        /*0bac*/ 	.word	0x00023a30


	//   ....[157]....
        /*0bb0*/ 	.word	0x00023a40


	//   ....[158]....
        /*0bb4*/ 	.word	0x00023e30


	//   ....[159]....
        /*0bb8*/ 	.word	0x00023e40


	//   ....[160]....
        /*0bbc*/ 	.word	0x00024b80


	//   ....[161]....
        /*0bc0*/ 	.word	0x00024b90


	//   ....[162]....
        /*0bc4*/ 	.word	0x000260c0


	//   ....[163]....
        /*0bc8*/ 	.word	0x000260d0


	//   ....[164]....
        /*0bcc*/ 	.word	0x00026230


	//   ....[165]....
        /*0bd0*/ 	.word	0x00026240


	//   ....[166]....
        /*0bd4*/ 	.word	0x00026390


	//   ....[167]....
        /*0bd8*/ 	.word	0x000263a0


	//   ....[168]....
        /*0bdc*/ 	.word	0x000264f0


	//   ....[169]....
        /*0be0*/ 	.word	0x00026500


	//   ....[170]....
        /*0be4*/ 	.word	0x000266a0


	//   ....[171]....
        /*0be8*/ 	.word	0x00026890


	//   ....[172]....
        /*0bec*/ 	.word	0x000268c0


	//   ....[173]....
        /*0bf0*/ 	.word	0x000268f0


	//   ....[174]....
        /*0bf4*/ 	.word	0x00026920


	//   ....[175]....
        /*0bf8*/ 	.word	0x00026950


	//   ....[176]....
        /*0bfc*/ 	.word	0x00026980


	//   ....[177]....
        /*0c00*/ 	.word	0x00026b10


	//   ....[178]....
        /*0c04*/ 	.word	0x00026b40


	//   ....[179]....
        /*0c08*/ 	.word	0x00026b70


	//   ....[180]....
        /*0c0c*/ 	.word	0x00026ba0


	//   ....[181]....
        /*0c10*/ 	.word	0x00026bd0


	//   ....[182]....
        /*0c14*/ 	.word	0x00026c00


	//   ....[183]....
        /*0c18*/ 	.word	0x00026c90


	//   ....[184]....
        /*0c1c*/ 	.word	0x00026cc0


	//   ....[185]....
        /*0c20*/ 	.word	0x00026cd0


	//   ....[186]....
        /*0c24*/ 	.word	0x00026d10


	//   ....[187]....
        /*0c28*/ 	.word	0x00028620


	//   ....[188]....
        /*0c2c*/ 	.word	0x0002ac50


	//   ....[189]....
        /*0c30*/ 	.word	0x0002ac80


	//   ....[190]....
        /*0c34*/ 	.word	0x0002adb0


	//   ....[191]....
        /*0c38*/ 	.word	0x0002adc0


	//   ....[192]....
        /*0c3c*/ 	.word	0x0002ae50


	//   ....[193]....
        /*0c40*/ 	.word	0x0002ae60


	//   ....[194]....
        /*0c44*/ 	.word	0x0002ae70


	//   ....[195]....
        /*0c48*/ 	.word	0x0002af10


	//   ....[196]....
        /*0c4c*/ 	.word	0x0002b290


	//   ....[197]....
        /*0c50*/ 	.word	0x0002b2b0


	//   ....[198]....
        /*0c54*/ 	.word	0x0002b350


	//   ....[199]....
        /*0c58*/ 	.word	0x0002b360


	//   ....[200]....
        /*0c5c*/ 	.word	0x0002b3f0


	//   ....[201]....
        /*0c60*/ 	.word	0x0002b400


	//   ....[202]....
        /*0c64*/ 	.word	0x0002b410


	//   ....[203]....
        /*0c68*/ 	.word	0x0002b420


	//   ....[204]....
        /*0c6c*/ 	.word	0x0002bc10


	//   ....[205]....
        /*0c70*/ 	.word	0x0002bc40


	//   ....[206]....
        /*0c74*/ 	.word	0x0002bc60


	//   ....[207]....
        /*0c78*/ 	.word	0x0002bd00


	//   ....[208]....
        /*0c7c*/ 	.word	0x0002bd20


	//   ....[209]....
        /*0c80*/ 	.word	0x0002bdc0


	//   ....[210]....
        /*0c84*/ 	.word	0x0002bde0


	//   ....[211]....
        /*0c88*/ 	.word	0x0002bdf0


	//   ....[212]....
        /*0c8c*/ 	.word	0x0002c570


	//   ....[213]....
        /*0c90*/ 	.word	0x0002c580


	//   ....[214]....
        /*0c94*/ 	.word	0x0002c5c0


	//   ....[215]....
        /*0c98*/ 	.word	0x0002c600


	//   ....[216]....
        /*0c9c*/ 	.word	0x0002c610


	//   ....[217]....
        /*0ca0*/ 	.word	0x0002c670


	//   ....[218]....
        /*0ca4*/ 	.word	0x0002c6a0


	//   ....[219]....
        /*0ca8*/ 	.word	0x0002c6e0


	//   ....[220]....
        /*0cac*/ 	.word	0x0002ca30


	//   ....[221]....
        /*0cb0*/ 	.word	0x0002ca40


	//   ....[222]....
        /*0cb4*/ 	.word	0x0002ca50


	//   ....[223]....
        /*0cb8*/ 	.word	0x0002cab0


	//   ....[224]....
        /*0cbc*/ 	.word	0x0002cac0


	//   ....[225]....
        /*0cc0*/ 	.word	0x0002cb20


	//   ....[226]....
        /*0cc4*/ 	.word	0x0002cb50


	//   ....[227]....
        /*0cc8*/ 	.word	0x0002cb90


	//   ....[228]....
        /*0ccc*/ 	.word	0x0002df30


	//   ....[229]....
        /*0cd0*/ 	.word	0x0002df60


	//   ....[230]....
        /*0cd4*/ 	.word	0x0002dfc0


	//   ....[231]....
        /*0cd8*/ 	.word	0x0002dff0


	//   ....[232]....
        /*0cdc*/ 	.word	0x0002e020


	//   ....[233]....
        /*0ce0*/ 	.word	0x0002e050


	//   ....[234]....
        /*0ce4*/ 	.word	0x0002e080


	//   ....[235]....
        /*0ce8*/ 	.word	0x0002e0b0


	//   ....[236]....
        /*0cec*/ 	.word	0x0002e250


	//   ....[237]....
        /*0cf0*/ 	.word	0x0002e280


	//   ....[238]....
        /*0cf4*/ 	.word	0x0002e2b0


	//   ....[239]....
        /*0cf8*/ 	.word	0x0002e2e0


	//   ....[240]....
        /*0cfc*/ 	.word	0x0002e310


	//   ....[241]....
        /*0d00*/ 	.word	0x0002e340


	//   ....[242]....
        /*0d04*/ 	.word	0x0002e400


	//   ....[243]....
        /*0d08*/ 	.word	0x0002e420


	//   ....[244]....
        /*0d0c*/ 	.word	0x0002e440


	//   ....[245]....
        /*0d10*/ 	.word	0x0002e4a0


	//   ....[246]....
        /*0d14*/ 	.word	0x0002eec0


	//   ....[247]....
        /*0d18*/ 	.word	0x0002f260


	//   ....[248]....
        /*0d1c*/ 	.word	0x0002f2f0


	//   ....[249]....
        /*0d20*/ 	.word	0x0002f3d0


	//   ....[250]....
        /*0d24*/ 	.word	0x0002f460


	//   ....[251]....
        /*0d28*/ 	.word	0x0002f540


	//   ....[252]....
        /*0d2c*/ 	.word	0x0002f5d0


	//   ....[253]....
        /*0d30*/ 	.word	0x0002f6a0


	//   ....[254]....
        /*0d34*/ 	.word	0x0002f740


	//   ....[255]....
        /*0d38*/ 	.word	0x0002f7d0


	//   ....[0]....
        /*0d3c*/ 	.word	0x0002f820


	//   ....[1]....
        /*0d40*/ 	.word	0x0002f870


	//   ....[2]....
        /*0d44*/ 	.word	0x0002f950


	//   ....[3]....
        /*0d48*/ 	.word	0x0002f9e0


	//   ....[4]....
        /*0d4c*/ 	.word	0x0002fa30


	//   ....[5]....
        /*0d50*/ 	.word	0x0002fa80


	//   ....[6]....
        /*0d54*/ 	.word	0x0002ff50


	//   ....[7]....
        /*0d58*/ 	.word	0x00030070


	//   ....[8]....
        /*0d5c*/ 	.word	0x000301a0


	//   ....[9]....
        /*0d60*/ 	.word	0x000302d0


	//   ....[10]....
        /*0d64*/ 	.word	0x00030400


	//   ....[11]....
        /*0d68*/ 	.word	0x00030520


	//   ....[12]....
        /*0d6c*/ 	.word	0x000305c0


	//   ....[13]....
        /*0d70*/ 	.word	0x00030610


	//   ....[14]....
        /*0d74*/ 	.word	0x00030690


	//   ....[15]....
        /*0d78*/ 	.word	0x00030700


	//   ....[16]....
        /*0d7c*/ 	.word	0x00030780


	//   ....[17]....
        /*0d80*/ 	.word	0x000307d0


	//   ....[18]....
        /*0d84*/ 	.word	0x00030850


	//   ....[19]....
        /*0d88*/ 	.word	0x000308c0


	//   ....[20]....
        /*0d8c*/ 	.word	0x00030920


	//   ....[21]....
        /*0d90*/ 	.word	0x00030970


	//   ....[22]....
        /*0d94*/ 	.word	0x000309d0


	//   ....[23]....
        /*0d98*/ 	.word	0x00030a40


	//   ....[24]....
        /*0d9c*/ 	.word	0x00030aa0


	//   ....[25]....
        /*0da0*/ 	.word	0x00030af0


	//   ....[26]....
        /*0da4*/ 	.word	0x00030b70


	//   ....[27]....
        /*0da8*/ 	.word	0x00030bc0


	//   ....[28]....
        /*0dac*/ 	.word	0x00030c20


	//   ....[29]....
        /*0db0*/ 	.word	0x00030c70


	//   ....[30]....
        /*0db4*/ 	.word	0x00030cf0


	//   ....[31]....
        /*0db8*/ 	.word	0x00030d60


	//   ....[32]....
        /*0dbc*/ 	.word	0x00030dc0


	//   ....[33]....
        /*0dc0*/ 	.word	0x00030e10


	//   ....[34]....
        /*0dc4*/ 	.word	0x00030e90


	//   ....[35]....
        /*0dc8*/ 	.word	0x00030f00


	//   ....[36]....
        /*0dcc*/ 	.word	0x00030f60


	//   ....[37]....
        /*0dd0*/ 	.word	0x00030fb0


	//   ....[38]....
        /*0dd4*/ 	.word	0x00031030


	//   ....[39]....
        /*0dd8*/ 	.word	0x000310a0


	//   ....[40]....
        /*0ddc*/ 	.word	0x00031100


	//   ....[41]....
        /*0de0*/ 	.word	0x00031150


	//   ....[42]....
        /*0de4*/ 	.word	0x000311d0


	//   ....[43]....
        /*0de8*/ 	.word	0x00031240


	//   ....[44]....
        /*0dec*/ 	.word	0x000312a0


	//   ....[45]....
        /*0df0*/ 	.word	0x000312f0


	//   ....[46]....
        /*0df4*/ 	.word	0x00031370


	//   ....[47]....
        /*0df8*/ 	.word	0x000313e0


	//   ....[48]....
        /*0dfc*/ 	.word	0x00031440


	//   ....[49]....
        /*0e00*/ 	.word	0x00031490


	//   ....[50]....
        /*0e04*/ 	.word	0x000314f0


	//   ....[51]....
        /*0e08*/ 	.word	0x00031560


	//   ....[52]....
        /*0e0c*/ 	.word	0x000315c0


	//   ....[53]....
        /*0e10*/ 	.word	0x00031610


	//   ....[54]....
        /*0e14*/ 	.word	0x00031690


	//   ....[55]....
        /*0e18*/ 	.word	0x000316e0


	//   ....[56]....
        /*0e1c*/ 	.word	0x00031740


	//   ....[57]....
        /*0e20*/ 	.word	0x00031790


	//   ....[58]....
        /*0e24*/ 	.word	0x000317f0


	//   ....[59]....
        /*0e28*/ 	.word	0x00031860


	//   ....[60]....
        /*0e2c*/ 	.word	0x000318c0


	//   ....[61]....
        /*0e30*/ 	.word	0x00031910


	//   ....[62]....
        /*0e34*/ 	.word	0x00031970


	//   ....[63]....
        /*0e38*/ 	.word	0x000319c0


	//   ....[64]....
        /*0e3c*/ 	.word	0x00031a20


	//   ....[65]....
        /*0e40*/ 	.word	0x00031a70


	//   ....[66]....
        /*0e44*/ 	.word	0x00031ad0


	//   ....[67]....
        /*0e48*/ 	.word	0x00031b20


	//   ....[68]....
        /*0e4c*/ 	.word	0x00031b80


	//   ....[69]....
        /*0e50*/ 	.word	0x00031bd0


	//   ....[70]....
        /*0e54*/ 	.word	0x00031c30


	//   ....[71]....
        /*0e58*/ 	.word	0x00031c80


	//   ....[72]....
        /*0e5c*/ 	.word	0x00031ce0


	//   ....[73]....
        /*0e60*/ 	.word	0x00031d30


	//   ....[74]....
        /*0e64*/ 	.word	0x00031d90


	//   ....[75]....
        /*0e68*/ 	.word	0x00031de0


	//   ....[76]....
        /*0e6c*/ 	.word	0x00031e40


	//   ....[77]....
        /*0e70*/ 	.word	0x00031e90


	//   ....[78]....
        /*0e74*/ 	.word	0x00031f10


	//   ....[79]....
        /*0e78*/ 	.word	0x00031f80


	//   ....[80]....
        /*0e7c*/ 	.word	0x00031fe0


	//   ....[81]....
        /*0e80*/ 	.word	0x00032030


	//   ....[82]....
        /*0e84*/ 	.word	0x000320b0


	//   ....[83]....
        /*0e88*/ 	.word	0x00032120


	//   ....[84]....
        /*0e8c*/ 	.word	0x00032180


	//   ....[85]....
        /*0e90*/ 	.word	0x000321d0


	//   ....[86]....
        /*0e94*/ 	.word	0x00032250


	//   ....[87]....
        /*0e98*/ 	.word	0x000322c0


	//   ....[88]....
        /*0e9c*/ 	.word	0x00032320


	//   ....[89]....
        /*0ea0*/ 	.word	0x00032370


	//   ....[90]....
        /*0ea4*/ 	.word	0x000323d0


	//   ....[91]....
        /*0ea8*/ 	.word	0x00032440


	//   ....[92]....
        /*0eac*/ 	.word	0x000324a0


	//   ....[93]....
        /*0eb0*/ 	.word	0x000324f0


	//   ....[94]....
        /*0eb4*/ 	.word	0x00032570


	//   ....[95]....
        /*0eb8*/ 	.word	0x000325c0


	//   ....[96]....
        /*0ebc*/ 	.word	0x00032620


	//   ....[97]....
        /*0ec0*/ 	.word	0x00032670


	//   ....[98]....
        /*0ec4*/ 	.word	0x00032730


	//   ....[99]....
        /*0ec8*/ 	.word	0x000327a0


	//   ....[100]....
        /*0ecc*/ 	.word	0x00032860


	//   ....[101]....
        /*0ed0*/ 	.word	0x00032980


	//   ....[102]....
        /*0ed4*/ 	.word	0x00032aa0


	//   ....[103]....
        /*0ed8*/ 	.word	0x00032af0


	//   ....[104]....
        /*0edc*/ 	.word	0x00032b80


	//   ....[105]....
        /*0ee0*/ 	.word	0x00032c10


	//   ....[106]....
        /*0ee4*/ 	.word	0x00032ca0


	//   ....[107]....
        /*0ee8*/ 	.word	0x00032d30


	//   ....[108]....
        /*0eec*/ 	.word	0x00032dc0


	//   ....[109]....
        /*0ef0*/ 	.word	0x00032e50


	//   ....[110]....
        /*0ef4*/ 	.word	0x00032ed0


	//   ....[111]....
        /*0ef8*/ 	.word	0x00032f20


	//   ....[112]....
        /*0efc*/ 	.word	0x00032fc0


	//   ....[113]....
        /*0f00*/ 	.word	0x00033050


	//   ....[114]....
        /*0f04*/ 	.word	0x000330e0


	//   ....[115]....
        /*0f08*/ 	.word	0x00033130


	//   ....[116]....
        /*0f0c*/ 	.word	0x000331c0


	//   ....[117]....
        /*0f10*/ 	.word	0x00033250


	//   ....[118]....
        /*0f14*/ 	.word	0x000332e0


	//   ....[119]....
        /*0f18*/ 	.word	0x00033370


	//   ....[120]....
        /*0f1c*/ 	.word	0x00033400


	//   ....[121]....
        /*0f20*/ 	.word	0x00033490


	//   ....[122]....
        /*0f24*/ 	.word	0x00033550


	//   ....[123]....
        /*0f28*/ 	.word	0x00033830


	//   ....[124]....
        /*0f2c*/ 	.word	0x00033930


	//   ....[125]....
        /*0f30*/ 	.word	0x000339f0


	//   ....[126]....
        /*0f34*/ 	.word	0x00033b70


	//   ....[127]....
        /*0f38*/ 	.word	0x00033c00


	//   ....[128]....
        /*0f3c*/ 	.word	0x00033c60


	//   ....[129]....
        /*0f40*/ 	.word	0x00033d60


	//   ....[130]....
        /*0f44*/ 	.word	0x00033dc0


	//   ....[131]....
        /*0f48*/ 	.word	0x00033e90


	//   ....[132]....
        /*0f4c*/ 	.word	0x00034020


	//   ....[133]....
        /*0f50*/ 	.word	0x000340b0


	//   ....[134]....
        /*0f54*/ 	.word	0x000341b0


	//   ....[135]....
        /*0f58*/ 	.word	0x00034260


	//   ....[136]....
        /*0f5c*/ 	.word	0x000342c0


	//   ....[137]....
        /*0f60*/ 	.word	0x000343c0


	//   ....[138]....
        /*0f64*/ 	.word	0x00034420


	//   ....[139]....
        /*0f68*/ 	.word	0x000344c0


	//   ....[140]....
        /*0f6c*/ 	.word	0x000345d0


	//   ....[141]....
        /*0f70*/ 	.word	0x00034640


	//   ....[142]....
        /*0f74*/ 	.word	0x000346a0


	//   ....[143]....
        /*0f78*/ 	.word	0x000347b0


	//   ....[144]....
        /*0f7c*/ 	.word	0x00034810


	//   ....[145]....
        /*0f80*/ 	.word	0x00034930


	//   ....[146]....
        /*0f84*/ 	.word	0x00034990


	//   ....[147]....
        /*0f88*/ 	.word	0x00034a90


	//   ....[148]....
        /*0f8c*/ 	.word	0x00034bc0


	//   ....[149]....
        /*0f90*/ 	.word	0x00034c50


	//   ....[150]....
        /*0f94*/ 	.word	0x00034cb0


	//   ....[151]....
        /*0f98*/ 	.word	0x00034d90


	//   ....[152]....
        /*0f9c*/ 	.word	0x00034df0


	//   ....[153]....
        /*0fa0*/ 	.word	0x00034ec0


	//   ....[154]....
        /*0fa4*/ 	.word	0x00034f20


	//   ....[155]....
        /*0fa8*/ 	.word	0x00034ff0


	//   ....[156]....
        /*0fac*/ 	.word	0x000350e0


	//   ....[157]....
        /*0fb0*/ 	.word	0x00035170


	//   ....[158]....
        /*0fb4*/ 	.word	0x000351d0


	//   ....[159]....
        /*0fb8*/ 	.word	0x000352a0


	//   ....[160]....
        /*0fbc*/ 	.word	0x00035300


	//   ....[161]....
        /*0fc0*/ 	.word	0x000353d0


	//   ....[162]....
        /*0fc4*/ 	.word	0x00035430


	//   ....[163]....
        /*0fc8*/ 	.word	0x00035500


	//   ....[164]....
        /*0fcc*/ 	.word	0x000356e0


	//   ....[165]....
        /*0fd0*/ 	.word	0x00035780


	//   ....[166]....
        /*0fd4*/ 	.word	0x000358f0


	//   ....[167]....
        /*0fd8*/ 	.word	0x00035960


	//   ....[168]....
        /*0fdc*/ 	.word	0x000359d0


	//   ....[169]....
        /*0fe0*/ 	.word	0x00035a40


	//   ....[170]....
        /*0fe4*/ 	.word	0x00035ab0


	//   ....[171]....
        /*0fe8*/ 	.word	0x00035b30


	//   ....[172]....
        /*0fec*/ 	.word	0x00035bb0


	//   ....[173]....
        /*0ff0*/ 	.word	0x00035c40


	//   ....[174]....
        /*0ff4*/ 	.word	0x00035cb0


	//   ....[175]....
        /*0ff8*/ 	.word	0x00035d20


	//   ....[176]....
        /*0ffc*/ 	.word	0x00035d90


	//   ....[177]....
        /*1000*/ 	.word	0x00035e10


	//   ....[178]....
        /*1004*/ 	.word	0x00035e80


	//   ....[179]....
        /*1008*/ 	.word	0x00035f30


	//   ....[180]....
        /*100c*/ 	.word	0x00035f80


	//   ....[181]....
        /*1010*/ 	.word	0x00036010


	//   ....[182]....
        /*1014*/ 	.word	0x00036140


	//----- nvinfo : EIATTR_REG_RECONFIG
	.align		4
.L_238:
        /*1018*/ 	.byte	0x01, 0x54
	.zero		2


	//----- nvinfo : EIATTR_SYSCALL_OFFSETS
	.align		4
        /*101c*/ 	.byte	0x04, 0x46
        /*101e*/ 	.short	(.L_240 - .L_239)


	//   ....[0]....
.L_239:
        /*1020*/ 	.word	0x000022f0


	//   ....[1]....
        /*1024*/ 	.word	0x00002440


	//   ....[2]....
        /*1028*/ 	.word	0x0000aa00


	//   ....[3]....
        /*102c*/ 	.word	0x0000af40


	//   ....[4]....
        /*1030*/ 	.word	0x0002a2b0


	//   ....[5]....
        /*1034*/ 	.word	0x0002a420


	//   ....[6]....
        /*1038*/ 	.word	0x0002a570


	//   ....[7]....
        /*103c*/ 	.word	0x0002a6b0


	//   ....[8]....
        /*1040*/ 	.word	0x0002b880


	//----- nvinfo : EIATTR_MBARRIER_INSTR_OFFSETS
	.align		4
.L_240:
        /*1044*/ 	.byte	0x04, 0x39
        /*1046*/ 	.short	(.L_242 - .L_241)


	//   ....[0]....
.L_241:
        /*1048*/ 	.word	0x00000270
        /*104c*/ 	.word	0x000000ff
        /*1050*/ 	.word	0x0002a800
        /*1054*/ 	.short	0x0100
        /*1056*/ 	.byte	0x08
	.zero		1


	//   ....[1]....
        /*1058*/ 	.word	0x00000280
        /*105c*/ 	.word	0x000000ff
        /*1060*/ 	.word	0x0002a820
        /*1064*/ 	.short	0x0100
        /*1066*/ 	.byte	0x08
	.zero		1


	//   ....[2]....
        /*1068*/ 	.word	0x00000370
        /*106c*/ 	.word	0x000000ff
        /*1070*/ 	.word	0x0002a830
        /*1074*/ 	.short	0x0100
        /*1076*/ 	.byte	0x08
	.zero		1


	//   ....[3]....
        /*1078*/ 	.word	0x00000380
        /*107c*/ 	.word	0x000000ff
        /*1080*/ 	.word	0x0002a840
        /*1084*/ 	.short	0x0100
        /*1086*/ 	.byte	0x08
	.zero		1


	//   ....[4]....
        /*1088*/ 	.word	0x00000390
        /*108c*/ 	.word	0x000000ff
        /*1090*/ 	.word	0x0002a838
        /*1094*/ 	.short	0x0100
        /*1096*/ 	.byte	0x08
	.zero		1


	//   ....[5]....
        /*1098*/ 	.word	0x000003a0
        /*109c*/ 	.word	0x000000ff
        /*10a0*/ 	.word	0x0002a848
        /*10a4*/ 	.short	0x0100
        /*10a6*/ 	.byte	0x08
	.zero		1


	//   ....[6]....
        /*10a8*/ 	.word	0x000004d0
        /*10ac*/ 	.word	0x000000ff
        /*10b0*/ 	.word	0x0002a850
        /*10b4*/ 	.short	0x0100
        /*10b6*/ 	.byte	0x08
	.zero		1


	//   ....[7]....
        /*10b8*/ 	.word	0x000004e0
        /*10bc*/ 	.word	0x000000ff
        /*10c0*/ 	.word	0x0002a860
        /*10c4*/ 	.short	0x0100
        /*10c6*/ 	.byte	0x08
	.zero		1


	//   ....[8]....
        /*10c8*/ 	.word	0x000004f0
        /*10cc*/ 	.word	0x000000ff
        /*10d0*/ 	.word	0x0002a858
        /*10d4*/ 	.short	0x0100
        /*10d6*/ 	.byte	0x08
	.zero		1


	//   ....[9]....
        /*10d8*/ 	.word	0x00000500
        /*10dc*/ 	.word	0x000000ff
        /*10e0*/ 	.word	0x0002a868
        /*10e4*/ 	.short	0x0100
        /*10e6*/ 	.byte	0x08
	.zero		1


	//   ....[10]....
        /*10e8*/ 	.word	0x000005f0
        /*10ec*/ 	.word	0x000000ff
        /*10f0*/ 	.word	0x0002a870
        /*10f4*/ 	.short	0x0100
        /*10f6*/ 	.byte	0x06
	.zero		1


	//   ....[11]....
        /*10f8*/ 	.word	0x00000600
        /*10fc*/ 	.word	0x000000ff
        /*1100*/ 	.word	0x0002a880
        /*1104*/ 	.short	0x0100
        /*1106*/ 	.byte	0x06
	.zero		1


	//   ....[12]....
        /*1108*/ 	.word	0x00000610
        /*110c*/ 	.word	0x000000ff
        /*1110*/ 	.word	0x0002a878
        /*1114*/ 	.short	0x0100
        /*1116*/ 	.byte	0x06
	.zero		1


	//   ....[13]....
        /*1118*/ 	.word	0x00000620
        /*111c*/ 	.word	0x000000ff
        /*1120*/ 	.word	0x0002a888
        /*1124*/ 	.short	0x0100
        /*1126*/ 	.byte	0x06
	.zero		1


	//   ....[14]....
        /*1128*/ 	.word	0x00000750
        /*112c*/ 	.word	0x000000ff
        /*1130*/ 	.word	0x0002a890
        /*1134*/ 	.short	0x0100
        /*1136*/ 	.byte	0x08
	.zero		1


	//   ....[15]....
        /*1138*/ 	.word	0x00000760
        /*113c*/ 	.word	0x000000ff
        /*1140*/ 	.word	0x0002a8a0
        /*1144*/ 	.short	0x0100
        /*1146*/ 	.byte	0x08
	.zero		1


	//   ....[16]....
        /*1148*/ 	.word	0x00000770
        /*114c*/ 	.word	0x000000ff
        /*1150*/ 	.word	0x0002a898
        /*1154*/ 	.short	0x0100
        /*1156*/ 	.byte	0x08
	.zero		1


	//   ....[17]....
        /*1158*/ 	.word	0x00000780
        /*115c*/ 	.word	0x000000ff
        /*1160*/ 	.word	0x0002a8a8
        /*1164*/ 	.short	0x0100
        /*1166*/ 	.byte	0x08
	.zero		1


	//   ....[18]....
        /*1168*/ 	.word	0x000008c0
        /*116c*/ 	.word	0x000000ff
        /*1170*/ 	.word	0x0002a8b0
        /*1174*/ 	.short	0x0100
        /*1176*/ 	.byte	0x08
	.zero		1


	//   ....[19]....
        /*1178*/ 	.word	0x000008d0
        /*117c*/ 	.word	0x000000ff
        /*1180*/ 	.word	0x0002a8c0
        /*1184*/ 	.short	0x0100
        /*1186*/ 	.byte	0x08
	.zero		1


	//   ....[20]....
        /*1188*/ 	.word	0x000008e0
        /*118c*/ 	.word	0x000000ff
        /*1190*/ 	.word	0x0002a8b8
        /*1194*/ 	.short	0x0100
        /*1196*/ 	.byte	0x08
	.zero		1


	//   ....[21]....
        /*1198*/ 	.word	0x000008f0
        /*119c*/ 	.word	0x000000ff
        /*11a0*/ 	.word	0x0002a8c8
        /*11a4*/ 	.short	0x0100
        /*11a6*/ 	.byte	0x08
	.zero		1


	//   ....[22]....
        /*11a8*/ 	.word	0x000034f0
        /*11ac*/ 	.word	0x00000052
        /*11b0*/ 	.word	0x0002a890
        /*11b4*/ 	.short	0x010a
        /*11b6*/ 	.byte	0x3f
	.zero		1


	//   ....[23]....
        /*11b8*/ 	.word	0x00006490
        /*11bc*/ 	.word	0x00000052
        /*11c0*/ 	.word	0x0002a890
        /*11c4*/ 	.short	0x010a
        /*11c6*/ 	.byte	0x3f
	.zero		1


	//   ....[24]....
        /*11c8*/ 	.word	0x00009380
        /*11cc*/ 	.word	0x00000052
        /*11d0*/ 	.word	0x0002a890
        /*11d4*/ 	.short	0x010a
        /*11d6*/ 	.byte	0x3f
	.zero		1


	//   ....[25]....
        /*11d8*/ 	.word	0x00009830
        /*11dc*/ 	.word	0x00000004
        /*11e0*/ 	.word	0x00000000
        /*11e4*/ 	.short	0x0101
        /*11e6*/ 	.byte	0x3f
	.zero		1


	//   ....[26]....
        /*11e8*/ 	.word	0x00009870
        /*11ec*/ 	.word	0x00000052
        /*11f0*/ 	.word	0x0002a8b0
        /*11f4*/ 	.short	0x010a
        /*11f6*/ 	.byte	0x3f
	.zero		1


	//   ....[27]....
        /*11f8*/ 	.word	0x00009d00
        /*11fc*/ 	.word	0x00000052
        /*1200*/ 	.word	0x00000000
        /*1204*/ 	.short	0x0101
        /*1206*/ 	.byte	0x3f
	.zero		1


	//   ....[28]....
        /*1208*/ 	.word	0x0000acc0
        /*120c*/ 	.word	0x00000010
        /*1210*/ 	.word	0x0002a800
        /*1214*/ 	.short	0x010a
        /*1216*/ 	.byte	0x3f
	.zero		1


	//   ....[29]....
        /*1218*/ 	.word	0x0000ad10
        /*121c*/ 	.word	0x00000010
        /*1220*/ 	.word	0x0002a800
        /*1224*/ 	.short	0x010a
        /*1226*/ 	.byte	0x3f
	.zero		1


	//   ....[30]....
        /*1228*/ 	.word	0x0000b700
        /*122c*/ 	.word	0x00000010
        /*1230*/ 	.word	0x0002a800
        /*1234*/ 	.short	0x010a
        /*1236*/ 	.byte	0x3f
	.zero		1


	//   ....[31]....
        /*1238*/ 	.word	0x0000ec80
        /*123c*/ 	.word	0x00000010
        /*1240*/ 	.word	0x0002a800
        /*1244*/ 	.short	0x010a
        /*1246*/ 	.byte	0x3f
	.zero		1


	//   ....[32]....
        /*1248*/ 	.word	0x00011d80
        /*124c*/ 	.word	0x00000015
        /*1250*/ 	.word	0x0002a830
        /*1254*/ 	.short	0x010a
        /*1256*/ 	.byte	0x3f
	.zero		1


	//   ....[33]....
        /*1258*/ 	.word	0x00011dc0
        /*125c*/ 	.word	0x00000015
        /*1260*/ 	.word	0x0002a830
        /*1264*/ 	.short	0x010a
        /*1266*/ 	.byte	0x3f
	.zero		1


	//   ....[34]....
        /*1268*/ 	.word	0x000128d0
        /*126c*/ 	.word	0x00000008
        /*1270*/ 	.word	0x00000000
        /*1274*/ 	.short	0x0101
        /*1276*/ 	.byte	0x3f
	.zero		1


	//   ....[35]....
        /*1278*/ 	.word	0x00015bf0
        /*127c*/ 	.word	0x00000007
        /*1280*/ 	.word	0x0002a830
        /*1284*/ 	.short	0x010a
        /*1286*/ 	.byte	0x3f
	.zero		1


	//   ....[36]....
        /*1288*/ 	.word	0x00015c40
        /*128c*/ 	.word	0x00000007
        /*1290*/ 	.word	0x0002a830
        /*1294*/ 	.short	0x010a
        /*1296*/ 	.byte	0x3f
	.zero		1


	//   ....[37]....
        /*1298*/ 	.word	0x00015f90
        /*129c*/ 	.word	0x00000007
        /*12a0*/ 	.word	0x0002a850
        /*12a4*/ 	.short	0x010a
        /*12a6*/ 	.byte	0x3f
	.zero		1


	//   ....[38]....
        /*12a8*/ 	.word	0x00015fd0
        /*12ac*/ 	.word	0x00000007
        /*12b0*/ 	.word	0x0002a850
        /*12b4*/ 	.short	0x010a
        /*12b6*/ 	.byte	0x3f
	.zero		1


	//   ....[39]....
        /*12b8*/ 	.word	0x00016580
        /*12bc*/ 	.word	0x0000007a
        /*12c0*/ 	.word	0x00000000
        /*12c4*/ 	.short	0x0101
        /*12c6*/ 	.byte	0x3f
	.zero		1


	//   ....[40]....
        /*12c8*/ 	.word	0x00018ee0
        /*12cc*/ 	.word	0x00000011
        /*12d0*/ 	.word	0x00000000
        /*12d4*/ 	.short	0x0101
        /*12d6*/ 	.byte	0x3f
	.zero		1


	//   ....[41]....
        /*12d8*/ 	.word	0x000199e0
        /*12dc*/ 	.word	0x00000007
        /*12e0*/ 	.word	0x0002a830
        /*12e4*/ 	.short	0x010a
        /*12e6*/ 	.byte	0x3f
	.zero		1


	//   ....[42]....
        /*12e8*/ 	.word	0x00019a30
        /*12ec*/ 	.word	0x00000007
        /*12f0*/ 	.word	0x0002a830
        /*12f4*/ 	.short	0x010a
        /*12f6*/ 	.byte	0x3f
	.zero		1


	//   ....[43]....
        /*12f8*/ 	.word	0x00019db0
        /*12fc*/ 	.word	0x00000007
        /*1300*/ 	.word	0x0002a850
        /*1304*/ 	.short	0x010a
        /*1306*/ 	.byte	0x3f
	.zero		1


	//   ....[44]....
        /*1308*/ 	.word	0x00019df0
        /*130c*/ 	.word	0x00000007
        /*1310*/ 	.word	0x0002a850
        /*1314*/ 	.short	0x010a
        /*1316*/ 	.byte	0x3f
	.zero		1


	//   ....[45]....
        /*1318*/ 	.word	0x0001a180
        /*131c*/ 	.word	0x0000000a
        /*1320*/ 	.word	0x00000000
        /*1324*/ 	.short	0x0101
        /*1326*/ 	.byte	0x3f
	.zero		1


	//   ....[46]....
        /*1328*/ 	.word	0x0001bca0
        /*132c*/ 	.word	0x0000000f
        /*1330*/ 	.word	0x00000000
        /*1334*/ 	.short	0x0101
        /*1336*/ 	.byte	0x3f
	.zero		1


	//   ....[47]....
        /*1338*/ 	.word	0x0001c510
        /*133c*/ 	.word	0x00000007
        /*1340*/ 	.word	0x0002a830
        /*1344*/ 	.short	0x010a
        /*1346*/ 	.byte	0x3f
	.zero		1


	//   ....[48]....
        /*1348*/ 	.word	0x0001c560
        /*134c*/ 	.word	0x00000007
        /*1350*/ 	.word	0x0002a830
        /*1354*/ 	.short	0x010a
        /*1356*/ 	.byte	0x3f
	.zero		1


	//   ....[49]....
        /*1358*/ 	.word	0x0001c8e0
        /*135c*/ 	.word	0x00000007
        /*1360*/ 	.word	0x0002a850
        /*1364*/ 	.short	0x010a
        /*1366*/ 	.byte	0x3f
	.zero		1


	//   ....[50]....
        /*1368*/ 	.word	0x0001c920
        /*136c*/ 	.word	0x00000007
        /*1370*/ 	.word	0x0002a850
        /*1374*/ 	.short	0x010a
        /*1376*/ 	.byte	0x3f
	.zero		1


	//   ....[51]....
        /*1378*/ 	.word	0x0001d2c0
        /*137c*/ 	.word	0x0000007b
        /*1380*/ 	.word	0x00000000
        /*1384*/ 	.short	0x0101
        /*1386*/ 	.byte	0x3f
	.zero		1


	//   ....[52]....
        /*1388*/ 	.word	0x0001f830
        /*138c*/ 	.word	0x0000000d
        /*1390*/ 	.word	0x00000000
        /*1394*/ 	.short	0x0101
        /*1396*/ 	.byte	0x3f
	.zero		1


	//   ....[53]....
        /*1398*/ 	.word	0x0001ffd0
        /*139c*/ 	.word	0x00000002
        /*13a0*/ 	.word	0x0002a850
        /*13a4*/ 	.short	0x010a
        /*13a6*/ 	.byte	0x3f
	.zero		1


	//   ....[54]....
        /*13a8*/ 	.word	0x00020050
        /*13ac*/ 	.word	0x00000002
        /*13b0*/ 	.word	0x0002a850
        /*13b4*/ 	.short	0x010a
        /*13b6*/ 	.byte	0x3f
	.zero		1


	//   ....[55]....
        /*13b8*/ 	.word	0x00020610
        /*13bc*/ 	.word	0x00000006
        /*13c0*/ 	.word	0x00000000
        /*13c4*/ 	.short	0x0101
        /*13c6*/ 	.byte	0x3f
	.zero		1


	//   ....[56]....
        /*13c8*/ 	.word	0x000235b0
        /*13cc*/ 	.word	0x00000000
        /*13d0*/ 	.word	0x00000000
        /*13d4*/ 	.short	0x0101
        /*13d6*/ 	.byte	0x3f
	.zero		1


	//   ....[57]....
        /*13d8*/ 	.word	0x00023d30
        /*13dc*/ 	.word	0x00000020
        /*13e0*/ 	.word	0x00000000
        /*13e4*/ 	.short	0x0101
        /*13e6*/ 	.byte	0x3f
	.zero		1


	//   ....[58]....
        /*13e8*/ 	.word	0x00028700
        /*13ec*/ 	.word	0x00000016
        /*13f0*/ 	.word	0x0002a820
        /*13f4*/ 	.short	0x010a
        /*13f6*/ 	.byte	0x3f
	.zero		1


	//   ....[59]....
        /*13f8*/ 	.word	0x00028790
        /*13fc*/ 	.word	0x0000000c
        /*1400*/ 	.word	0x0002a8a0
        /*1404*/ 	.short	0x010a
        /*1406*/ 	.byte	0x3f
	.zero		1


	//   ....[60]....
        /*1408*/ 	.word	0x00028be0
        /*140c*/ 	.word	0x0000000c
        /*1410*/ 	.word	0x0002a8c0
        /*1414*/ 	.short	0x010a
        /*1416*/ 	.byte	0x3f
	.zero		1


	//   ....[61]....
        /*1418*/ 	.word	0x000290f0
        /*141c*/ 	.word	0x0000000b
        /*1420*/ 	.word	0x0002a8a0
        /*1424*/ 	.short	0x010a
        /*1426*/ 	.byte	0x3f
	.zero		1


	//   ....[62]....
        /*1428*/ 	.word	0x00029530
        /*142c*/ 	.word	0x0000000b
        /*1430*/ 	.word	0x0002a8c0
        /*1434*/ 	.short	0x010a
        /*1436*/ 	.byte	0x3f
	.zero		1


	//   ....[63]....
        /*1438*/ 	.word	0x0002aab0
        /*143c*/ 	.word	0x00000004
        /*1440*/ 	.word	0x0002a880
        /*1444*/ 	.short	0x010a
        /*1446*/ 	.byte	0x3f
	.zero		1


	//   ....[64]....
        /*1448*/ 	.word	0x0002afe0
        /*144c*/ 	.word	0x00000004
        /*1450*/ 	.word	0x0002a870
        /*1454*/ 	.short	0x0107
        /*1456*/ 	.byte	0x3f
	.zero		1


	//   ....[65]....
        /*1458*/ 	.word	0x0002b0a0
        /*145c*/ 	.word	0x00000004
        /*1460*/ 	.word	0x0002a870
        /*1464*/ 	.short	0x0101
        /*1466*/ 	.byte	0x3f
	.zero		1


	//   ....[66]....
        /*1468*/ 	.word	0x0002b0f0
        /*146c*/ 	.word	0x00000004
        /*1470*/ 	.word	0x0002a840
        /*1474*/ 	.short	0x010a
        /*1476*/ 	.byte	0x3f
	.zero		1


	//   ....[67]....
        /*1478*/ 	.word	0x0002b560
        /*147c*/ 	.word	0x00000004
        /*1480*/ 	.word	0x0002a830
        /*1484*/ 	.short	0x0107
        /*1486*/ 	.byte	0x3f
	.zero		1


	//   ....[68]....
        /*1488*/ 	.word	0x0002b630
        /*148c*/ 	.word	0x00000004
        /*1490*/ 	.word	0x0002a830
        /*1494*/ 	.short	0x0101
        /*1496*/ 	.byte	0x3f
	.zero		1


	//   ....[69]....
        /*1498*/ 	.word	0x0002bf50
        /*149c*/ 	.word	0x00000016
        /*14a0*/ 	.word	0x0002a800
        /*14a4*/ 	.short	0x0107
        /*14a6*/ 	.byte	0x3f
	.zero		1


	//   ....[70]....
        /*14a8*/ 	.word	0x0002c060
        /*14ac*/ 	.word	0x00000016
        /*14b0*/ 	.word	0x0002a800
        /*14b4*/ 	.short	0x0101
        /*14b6*/ 	.byte	0x3f
	.zero		1


	//   ....[71]....
        /*14b8*/ 	.word	0x0002c080
        /*14bc*/ 	.word	0x00000016
        /*14c0*/ 	.word	0x0002a820
        /*14c4*/ 	.short	0x010a
        /*14c6*/ 	.byte	0x3f
	.zero		1


	//   ....[72]....
        /*14c8*/ 	.word	0x0002c3b0
        /*14cc*/ 	.word	0x00000004
        /*14d0*/ 	.word	0x0002a880
        /*14d4*/ 	.short	0x010a
        /*14d6*/ 	.byte	0x3f
	.zero		1


	//   ....[73]....
        /*14d8*/ 	.word	0x0002c780
        /*14dc*/ 	.word	0x00000004
        /*14e0*/ 	.word	0x0002a870
        /*14e4*/ 	.short	0x0107
        /*14e6*/ 	.byte	0x3f
	.zero		1


	//   ....[74]....
        /*14e8*/ 	.word	0x0002c840
        /*14ec*/ 	.word	0x00000004
        /*14f0*/ 	.word	0x0002a870
        /*14f4*/ 	.short	0x0101
        /*14f6*/ 	.byte	0x3f
	.zero		1


	//   ....[75]....
        /*14f8*/ 	.word	0x0002c870
        /*14fc*/ 	.word	0x00000004
        /*1500*/ 	.word	0x0002a840
        /*1504*/ 	.short	0x010a
        /*1506*/ 	.byte	0x3f
	.zero		1


	//   ....[76]....
        /*1508*/ 	.word	0x0002cc30
        /*150c*/ 	.word	0x00000004
        /*1510*/ 	.word	0x0002a830
        /*1514*/ 	.short	0x0107
        /*1516*/ 	.byte	0x3f
	.zero		1


	//   ....[77]....
        /*1518*/ 	.word	0x0002cd00
        /*151c*/ 	.word	0x00000004
        /*1520*/ 	.word	0x0002a830
        /*1524*/ 	.short	0x0101
        /*1526*/ 	.byte	0x3f
	.zero		1


	//   ....[78]....
        /*1528*/ 	.word	0x0002cd80
        /*152c*/ 	.word	0x00000003
        /*1530*/ 	.word	0x0002a870
        /*1534*/ 	.short	0x010a
        /*1536*/ 	.byte	0x3f
	.zero		1


	//   ....[79]....
        /*1538*/ 	.word	0x0002ce10
        /*153c*/ 	.word	0x00000003
        /*1540*/ 	.word	0x0002a860
        /*1544*/ 	.short	0x010a
        /*1546*/ 	.byte	0x3f
	.zero		1


	//   ....[80]....
        /*1548*/ 	.word	0x0002d3f0
        /*154c*/ 	.word	0x00000003
        /*1550*/ 	.word	0x0002a850
        /*1554*/ 	.short	0x0101
        /*1556*/ 	.byte	0x3f
	.zero		1


	//   ....[81]....
        /*1558*/ 	.word	0x0002d470
        /*155c*/ 	.word	0x00000003
        /*1560*/ 	.word	0x00000000
        /*1564*/ 	.short	0x0101
        /*1566*/ 	.byte	0x3f
	.zero		1


	//   ....[82]....
        /*1568*/ 	.word	0x0002d630
        /*156c*/ 	.word	0x0000000c
        /*1570*/ 	.word	0x0002a870
        /*1574*/ 	.short	0x010a
        /*1576*/ 	.byte	0x3f
	.zero		1


	//   ....[83]....
        /*1578*/ 	.word	0x0002d6b0
        /*157c*/ 	.word	0x0000000c
        /*1580*/ 	.word	0x0002a860
        /*1584*/ 	.short	0x010a
        /*1586*/ 	.byte	0x3f
	.zero		1


	//   ....[84]....
        /*1588*/ 	.word	0x0002dca0
        /*158c*/ 	.word	0x0000000c
        /*1590*/ 	.word	0x0002a850
        /*1594*/ 	.short	0x0101
        /*1596*/ 	.byte	0x3f
	.zero		1


	//   ....[85]....
        /*1598*/ 	.word	0x0002dd20
        /*159c*/ 	.word	0x00000003
        /*15a0*/ 	.word	0x00000000
        /*15a4*/ 	.short	0x0101
        /*15a6*/ 	.byte	0x3f
	.zero		1


	//   ....[86]....
        /*15a8*/ 	.word	0x0002ee40
        /*15ac*/ 	.word	0x00000005
        /*15b0*/ 	.word	0x0002a820
        /*15b4*/ 	.short	0x010a
        /*15b6*/ 	.byte	0x3f
	.zero		1


	//   ....[87]....
        /*15b8*/ 	.word	0x0002efb0
        /*15bc*/ 	.word	0x00000003
        /*15c0*/ 	.word	0x0002a840
        /*15c4*/ 	.short	0x010a
        /*15c6*/ 	.byte	0x3f
	.zero		1


	//   ....[88]....
        /*15c8*/ 	.word	0x0002f050
        /*15cc*/ 	.word	0x00000017
        /*15d0*/ 	.word	0x0002a840
        /*15d4*/ 	.short	0x010a
        /*15d6*/ 	.byte	0x3f
	.zero		1


	//   ....[89]....
        /*15d8*/ 	.word	0x0002f090
        /*15dc*/ 	.word	0x00000003
        /*15e0*/ 	.word	0x0002a860
        /*15e4*/ 	.short	0x010a
        /*15e6*/ 	.byte	0x3f
	.zero		1


	//   ....[90]....
        /*15e8*/ 	.word	0x0002f0d0
        /*15ec*/ 	.word	0x00000017
        /*15f0*/ 	.word	0x0002a860
        /*15f4*/ 	.short	0x010a
        /*15f6*/ 	.byte	0x3f
	.zero		1


	//   ....[91]....
        /*15f8*/ 	.word	0x0002f110
        /*15fc*/ 	.word	0x00000003
        /*1600*/ 	.word	0x0002a880
        /*1604*/ 	.short	0x010a
        /*1606*/ 	.byte	0x3f
	.zero		1


	//   ....[92]....
        /*1608*/ 	.word	0x0002f150
        /*160c*/ 	.word	0x00000017
        /*1610*/ 	.word	0x0002a880
        /*1614*/ 	.short	0x010a
        /*1616*/ 	.byte	0x3f
	.zero		1


	//   ....[93]....
        /*1618*/ 	.word	0x0002f1b0
        /*161c*/ 	.word	0x00000052
        /*1620*/ 	.word	0x0002a890
        /*1624*/ 	.short	0x010a
        /*1626*/ 	.byte	0x3f
	.zero		1


	//   ....[94]....
        /*1628*/ 	.word	0x0002f320
        /*162c*/ 	.word	0x00000052
        /*1630*/ 	.word	0x0002a890
        /*1634*/ 	.short	0x010a
        /*1636*/ 	.byte	0x3f
	.zero		1


	//   ....[95]....
        /*1638*/ 	.word	0x0002f4a0
        /*163c*/ 	.word	0x00000052
        /*1640*/ 	.word	0x0002a890
        /*1644*/ 	.short	0x010a
        /*1646*/ 	.byte	0x3f
	.zero		1


	//   ....[96]....
        /*1648*/ 	.word	0x0002f600
        /*164c*/ 	.word	0x00000052
        /*1650*/ 	.word	0x0002a8b0
        /*1654*/ 	.short	0x010a
        /*1656*/ 	.byte	0x3f
	.zero		1


	//   ....[97]....
        /*1658*/ 	.word	0x0002f8b0
        /*165c*/ 	.word	0x00000010
        /*1660*/ 	.word	0x0002a800
        /*1664*/ 	.short	0x010a
        /*1666*/ 	.byte	0x3f
	.zero		1


	//   ....[98]....
        /*1668*/ 	.word	0x0002fac0
        /*166c*/ 	.word	0x00000010
        /*1670*/ 	.word	0x0002a800
        /*1674*/ 	.short	0x010a
        /*1676*/ 	.byte	0x3f
	.zero		1


	//   ....[99]....
        /*1678*/ 	.word	0x0002fb10
        /*167c*/ 	.word	0x00000015
        /*1680*/ 	.word	0x0002a830
        /*1684*/ 	.short	0x010a
        /*1686*/ 	.byte	0x3f
	.zero		1


	//   ....[100]....
        /*1688*/ 	.word	0x0002fb60
        /*168c*/ 	.word	0x00000007
        /*1690*/ 	.word	0x0002a830
        /*1694*/ 	.short	0x010a
        /*1696*/ 	.byte	0x3f
	.zero		1


	//   ....[101]....
        /*1698*/ 	.word	0x0002fbb0
        /*169c*/ 	.word	0x00000007
        /*16a0*/ 	.word	0x0002a850
        /*16a4*/ 	.short	0x010a
        /*16a6*/ 	.byte	0x3f
	.zero		1


	//   ....[102]....
        /*16a8*/ 	.word	0x0002fc00
        /*16ac*/ 	.word	0x00000007
        /*16b0*/ 	.word	0x0002a830
        /*16b4*/ 	.short	0x010a
        /*16b6*/ 	.byte	0x3f
	.zero		1


	//   ....[103]....
        /*16b8*/ 	.word	0x0002fc50
        /*16bc*/ 	.word	0x00000007
        /*16c0*/ 	.word	0x0002a850
        /*16c4*/ 	.short	0x010a
        /*16c6*/ 	.byte	0x3f
	.zero		1


	//   ....[104]....
        /*16c8*/ 	.word	0x0002fca0
        /*16cc*/ 	.word	0x00000007
        /*16d0*/ 	.word	0x0002a830
        /*16d4*/ 	.short	0x010a
        /*16d6*/ 	.byte	0x3f
	.zero		1


	//   ....[105]....
        /*16d8*/ 	.word	0x0002fcf0
        /*16dc*/ 	.word	0x00000007
        /*16e0*/ 	.word	0x0002a850
        /*16e4*/ 	.short	0x010a
        /*16e6*/ 	.byte	0x3f
	.zero		1


	//   ....[106]....
        /*16e8*/ 	.word	0x0002fd40
        /*16ec*/ 	.word	0x00000002
        /*16f0*/ 	.word	0x0002a850
        /*16f4*/ 	.short	0x010a
        /*16f6*/ 	.byte	0x3f
	.zero		1


	//   ....[107]....
        /*16f8*/ 	.word	0x00033610
        /*16fc*/ 	.word	0x00000016
        /*1700*/ 	.word	0x0002a820
        /*1704*/ 	.short	0x010a
        /*1706*/ 	.byte	0x3f
	.zero		1


	//   ....[108]....
        /*1708*/ 	.word	0x00033660
        /*170c*/ 	.word	0x0000000c
        /*1710*/ 	.word	0x0002a8a0
        /*1714*/ 	.short	0x010a
        /*1716*/ 	.byte	0x3f
	.zero		1


	//   ....[109]....
        /*1718*/ 	.word	0x000336b0
        /*171c*/ 	.word	0x0000000c
        /*1720*/ 	.word	0x0002a8c0
        /*1724*/ 	.short	0x010a
        /*1726*/ 	.byte	0x3f
	.zero		1


	//   ....[110]....
        /*1728*/ 	.word	0x00033700
        /*172c*/ 	.word	0x0000000b
        /*1730*/ 	.word	0x0002a8a0
        /*1734*/ 	.short	0x010a
        /*1736*/ 	.byte	0x3f
	.zero		1


	//   ....[111]....
        /*1738*/ 	.word	0x00033750
        /*173c*/ 	.word	0x0000000b
        /*1740*/ 	.word	0x0002a8c0
        /*1744*/ 	.short	0x010a
        /*1746*/ 	.byte	0x3f
	.zero		1


	//   ....[112]....
        /*1748*/ 	.word	0x00033880
        /*174c*/ 	.word	0x00000004
        /*1750*/ 	.word	0x0002a880
        /*1754*/ 	.short	0x010a
        /*1756*/ 	.byte	0x3f
	.zero		1


	//   ....[113]....
        /*1758*/ 	.word	0x00033f70
        /*175c*/ 	.word	0x00000004
        /*1760*/ 	.word	0x0002a840
        /*1764*/ 	.short	0x010a
        /*1766*/ 	.byte	0x3f
	.zero		1


	//   ....[114]....
        /*1768*/ 	.word	0x00034ac0
        /*176c*/ 	.word	0x00000016
        /*1770*/ 	.word	0x0002a820
        /*1774*/ 	.short	0x010a
        /*1776*/ 	.byte	0x3f
	.zero		1


	//   ....[115]....
        /*1778*/ 	.word	0x00034b10
        /*177c*/ 	.word	0x00000004
        /*1780*/ 	.word	0x0002a880
        /*1784*/ 	.short	0x010a
        /*1786*/ 	.byte	0x3f
	.zero		1


	//   ....[116]....
        /*1788*/ 	.word	0x00035030
        /*178c*/ 	.word	0x00000004
        /*1790*/ 	.word	0x0002a840
        /*1794*/ 	.short	0x010a
        /*1796*/ 	.byte	0x3f
	.zero		1


	//   ....[117]....
        /*1798*/ 	.word	0x00035540
        /*179c*/ 	.word	0x00000003
        /*17a0*/ 	.word	0x0002a870
        /*17a4*/ 	.short	0x010a
        /*17a6*/ 	.byte	0x3f
	.zero		1


	//   ....[118]....
        /*17a8*/ 	.word	0x00035590
        /*17ac*/ 	.word	0x00000003
        /*17b0*/ 	.word	0x0002a860
        /*17b4*/ 	.short	0x010a
        /*17b6*/ 	.byte	0x3f
	.zero		1


	//   ....[119]....
        /*17b8*/ 	.word	0x000355e0
        /*17bc*/ 	.word	0x0000000c
        /*17c0*/ 	.word	0x0002a870
        /*17c4*/ 	.short	0x010a
        /*17c6*/ 	.byte	0x3f
	.zero		1


	//   ....[120]....
        /*17c8*/ 	.word	0x00035630
        /*17cc*/ 	.word	0x0000000c
        /*17d0*/ 	.word	0x0002a860
        /*17d4*/ 	.short	0x010a
        /*17d6*/ 	.byte	0x3f
	.zero		1


	//   ....[121]....
        /*17d8*/ 	.word	0x00036060
        /*17dc*/ 	.word	0x00000005
        /*17e0*/ 	.word	0x0002a820
        /*17e4*/ 	.short	0x010a
        /*17e6*/ 	.byte	0x3f
	.zero		1


	//   ....[122]....
        /*17e8*/ 	.word	0x00036200
        /*17ec*/ 	.word	0x00000003
        /*17f0*/ 	.word	0x0002a840
        /*17f4*/ 	.short	0x010a
        /*17f6*/ 	.byte	0x3f
	.zero		1


	//   ....[123]....
        /*17f8*/ 	.word	0x00036250
        /*17fc*/ 	.word	0x00000017
        /*1800*/ 	.word	0x0002a840
        /*1804*/ 	.short	0x010a
        /*1806*/ 	.byte	0x3f
	.zero		1


	//   ....[124]....
        /*1808*/ 	.word	0x000362a0
        /*180c*/ 	.word	0x00000003
        /*1810*/ 	.word	0x0002a860
        /*1814*/ 	.short	0x010a
        /*1816*/ 	.byte	0x3f
	.zero		1


	//   ....[125]....
        /*1818*/ 	.word	0x000362f0
        /*181c*/ 	.word	0x00000017
        /*1820*/ 	.word	0x0002a860
        /*1824*/ 	.short	0x010a
        /*1826*/ 	.byte	0x3f
	.zero		1


	//   ....[126]....
        /*1828*/ 	.word	0x00036340
        /*182c*/ 	.word	0x00000003
        /*1830*/ 	.word	0x0002a880
        /*1834*/ 	.short	0x010a
        /*1836*/ 	.byte	0x3f
	.zero		1


	//----- nvinfo : EIATTR_NUM_MBARRIERS
	.align		4
.L_242:
        /*1838*/ 	.byte	0x03, 0x38
        /*183a*/ 	.short	0x0016


	//----- nvinfo : EIATTR_EXIT_INSTR_OFFSETS
	.align		4
        /*183c*/ 	.byte	0x04, 0x1c
        /*183e*/ 	.short	(.L_244 - .L_243)


	//   ....[0]....
.L_243:
        /*1840*/ 	.word	0x0002f1a0


	//----- nvinfo : EIATTR_MAX_THREADS
	.align		4
.L_244:
        /*1844*/ 	.byte	0x04, 0x05
        /*1846*/ 	.short	(.L_246 - .L_245)
.L_245:
        /*1848*/ 	.word	0x00000180
        /*184c*/ 	.word	0x00000001
        /*1850*/ 	.word	0x00000001


	//----- nvinfo : EIATTR_CRS_STACK_SIZE
	.align		4
.L_246:
        /*1854*/ 	.byte	0x04, 0x1e
        /*1856*/ 	.short	(.L_248 - .L_247)
.L_247:
        /*1858*/ 	.word	0x00000000


	//----- nvinfo : EIATTR_CBANK_PARAM_SIZE
	.align		4
.L_248:
        /*185c*/ 	.byte	0x03, 0x19
        /*185e*/ 	.short	0x0af0


	//----- nvinfo : EIATTR_PARAM_CBANK
	.align		4
        /*1860*/ 	.byte	0x04, 0x0a
        /*1862*/ 	.short	(.L_250 - .L_249)
	.align		4
.L_249:
        /*1864*/ 	.word	index@(.nv.constant0._ZN7cutlass13device_kernelIN5flash11enable_sm90INS1_16FlashAttnFwdSm90INS1_25CollectiveMainloopFwdSm90ILi2EN4cute5tupleIJNS5_1CILi1EEES8_S8_EEENS6_IJNS7_ILi128EEESA_NS7_ILi192EEEEEELi192ENS_12float_e4m3_tEfNS_4arch4Sm90ELb0ELb1ELb1ELb1ELb1ELb1ELb0ELb1ELb1ELb1ELb1ELb0EEENS1_21CollectiveEpilogueFwdINS6_IJSA_SB_SA_EEES9_NS_10bfloat16_tESF_Li256ELb1ELb1ELb1ELb1EEENS1_36VarlenDynamicPersistentTileSchedulerILi128ELi128ELi256ELi128ELb1ELb1ELb1ELb1ELb0ELb1EEEEEEEEEvNT_6ParamsE)
        /*1868*/ 	.short	0x0210
        /*186a*/ 	.short	0x0af0


	//----- nvinfo : EIATTR_SW_WAR
	.align		4
.L_250:
        /*186c*/ 	.byte	0x04, 0x36
        /*186e*/ 	.short	(.L_252 - .L_251)
.L_251:
        /*1870*/ 	.word	0x00000008
.L_252:


//--------------------- .nv.info._ZN7cutlass13device_kernelIN5flash11enable_sm90INS1_16FlashAttnFwdSm90INS1_25CollectiveMainloopFwdSm90ILi2EN4cute5tupleIJNS5_1CILi1EEES8_S8_EEENS6_IJNS7_ILi128EEENS7_ILi160EEENS7_ILi192EEEEEELi192ENS_12float_e4m3_tEfNS_4arch4Sm90ELb1ELb0ELb1ELb0ELb1ELb0ELb0ELb1ELb1ELb1ELb1ELb0EEENS1_21CollectiveEpilogueFwdINS6_IJSA_SC_SB_EEES9_NS_10bfloat16_tESG_Li256ELb0ELb1ELb1ELb1EEENS1_19SingleTileSchedulerILb0ELb1ELb1ELi128EEEEEEEEEvNT_6ParamsE --------------------------
	.section	.nv.info._ZN7cutlass13device_kernelIN5flash11enable_sm90INS1_16FlashAttnFwdSm90INS1_25CollectiveMainloopFwdSm90ILi2EN4cute5tupleIJNS5_1CILi1EEES8_S8_EEENS6_IJNS7_ILi128EEENS7_ILi160EEENS7_ILi192EEEEEELi192ENS_12float_e4m3_tEfNS_4arch4Sm90ELb1ELb0ELb1ELb0ELb1ELb0ELb0ELb1ELb1ELb1ELb1ELb0EEENS1_21CollectiveEpilogueFwdINS6_IJSA_SC_SB_EEES9_NS_10bfloat16_tESG_Li256ELb0ELb1ELb1ELb1EEENS1_19SingleTileSchedulerILb0ELb1ELb1ELi128EEEEEEEEEvNT_6ParamsE,"",@"SHT_CUDA_INFO"
	.sectionflags	@""
	.align	4


	//----- nvinfo : EIATTR_CUDA_API_VERSION
	.align		4
        /*0000*/ 	.byte	0x04, 0x37
        /*0002*/ 	.short	(.L_254 - .L_253)
.L_253:
        /*0004*/ 	.word	0x00000082


	//----- nvinfo : EIATTR_KPARAM_INFO
	.align		4
.L_254:
        /*0008*/ 	.byte	0x04, 0x17
        /*000a*/ 	.short	(.L_256 - .L_255)
.L_255:
        /*000c*/ 	.word	0x00000000
        /*0010*/ 	.short	0x0000
        /*0012*/ 	.short	0x0070
        /*0014*/ 	.byte	0x00, 0xf0, 0x01, 0x28


	//----- nvinfo : EIATTR_SPARSE_MMA_MASK
	.align		4
.L_256:
        /*0018*/ 	.byte	0x03, 0x50
        /*001a*/ 	.short	0x0000


	//----- nvinfo : EIATTR_MAXREG_COUNT
	.align		4
        /*001c*/ 	.byte	0x03, 0x1b
        /*001e*/ 	.short	0x00a8


	//----- nvinfo : EIATTR_NUM_BARRIERS
	.align		4
        /*0020*/ 	.byte	0x02, 0x4c
        /*0022*/ 	.byte	0x10
	.zero		1


	//----- nvinfo : EIATTR_EXTERNS
	.align		4
        /*0024*/ 	.byte	0x04, 0x0f
        /*0026*/ 	.short	(.L_258 - .L_257)


	//   ....[0]....
	.align		4
.L_257:
        /*0028*/ 	.word	index@(__assertfail)


	//----- nvinfo : EIATTR_ANNOTATIONS
	.align		4
.L_258:
        /*002c*/ 	.byte	0x04, 0x55
        /*002e*/ 	.short	(.L_260 - .L_259)


	//   ....[0]....
.L_259:
        /* <DEDUP_REMOVED lines=9> */


	//----- nvinfo : EIATTR_MERCURY_ISA_VERSION
	.align		4
.L_260:
        /*00b0*/ 	.byte	0x03, 0x5f
        /*00b2*/ 	.short	0x0101


	//----- nvinfo : EIATTR_INT_WARP_WIDE_INSTR_OFFSETS
	.align		4
        /*00b4*/ 	.byte	0x04, 0x31
        /*00b6*/ 	.short	(.L_262 - .L_261)


	//   ....[0]....
.L_261:
        /*00b8*/ 	.word	0x000000c0


	//   ....[1]....
        /*00bc*/ 	.word	0x000000d0


	//   ....[2]....
        /*00c0*/ 	.word	0x00000170


	//----- nvinfo : EIATTR_COOP_GROUP_MASK_REGIDS
	.align		4
.L_262:
        /*00c4*/ 	.byte	0x04, 0x29
        /*00c6*/ 	.short	(.L_264 - .L_263)


	//   ....[0]....
.L_263:
        /*00c8*/ 	.word	0xffffffff


	//   ....[1]....
        /*00cc*/ 	.word	0xffffffff


	//   ....[2]....
        /*00d0*/ 	.word	0xffffffff


	//   ....[3]....
        /*00d4*/ 	.word	0xffffffff


	//   ....[4]....
        /*00d8*/ 	.word	0xffffffff


	//   ....[5]....
        /*00dc*/ 	.word	0xffffffff


	//   ....[6]....
        /*00e0*/ 	.word	0xffffffff


	//   ....[7]....
        /*00e4*/ 	.word	0xffffffff


	//   ....[8]....
        /*00e8*/ 	.word	0xffffffff


	//   ....[9]....
        /*00ec*/ 	.word	0xffffffff


	//   ....[10]....
        /*00f0*/ 	.word	0xffffffff


	//   ....[11]....
        /*00f4*/ 	.word	0xffffffff


	//   ....[12]....
        /*00f8*/ 	.word	0xffffffff


	//   ....[13]....
        /*00fc*/ 	.word	0xffffffff


	//   ....[14]....
        /*0100*/ 	.word	0xffffffff


	//   ....[15]....
        /*0104*/ 	.word	0xffffffff


	//   ....[16]....
        /*0108*/ 	.word	0xffffffff


	//   ....[17]....
        /*010c*/ 	.word	0xffffffff


	//   ....[18]....
        /*0110*/ 	.word	0xffffffff


	//   ....[19]....
        /*0114*/ 	.word	0xffffffff


	//   ....[20]....
        /*0118*/ 	.word	0xffffffff


	//   ....[21]....
        /*011c*/ 	.word	0xffffffff


	//   ....[22]....
        /*0120*/ 	.word	0xffffffff


	//   ....[23]....
        /*0124*/ 	.word	0xffffffff


	//   ....[24]....
        /*0128*/ 	.word	0xffffffff


	//   ....[25]....
        /*012c*/ 	.word	0xffffffff


	//   ....[26]....
        /*0130*/ 	.word	0xffffffff


	//   ....[27]....
        /*0134*/ 	.word	0xffffffff


	//   ....[28]....
        /*0138*/ 	.word	0xffffffff


	//   ....[29]....
        /*013c*/ 	.word	0xffffffff


	//   ....[30]....
        /*0140*/ 	.word	0xffffffff


	//   ....[31]....
        /*0144*/ 	.word	0xffffffff


	//   ....[32]....
        /*0148*/ 	.word	0xffffffff


	//   ....[33]....
        /*014c*/ 	.word	0xffffffff


	//   ....[34]....
        /*0150*/ 	.word	0xffffffff


	//   ....[35]....
        /*0154*/ 	.word	0xffffffff


	//   ....[36]....
        /*0158*/ 	.word	0xffffffff


	//   ....[37]....
        /*015c*/ 	.word	0xffffffff


	//   ....[38]....
        /*0160*/ 	.word	0xffffffff


	//   ....[39]....
        /*0164*/ 	.word	0xffffffff


	//   ....[40]....
        /*0168*/ 	.word	0xffffffff


	//   ....[41]....
        /*016c*/ 	.word	0xffffffff


	//   ....[42]....
        /*0170*/ 	.word	0xffffffff


	//   ....[43]....
        /*0174*/ 	.word	0xffffffff


	//   ....[44]....
        /*0178*/ 	.word	0xffffffff


	//   ....[45]....
        /*017c*/ 	.word	0xffffffff


	//   ....[46]....
        /*0180*/ 	.word	0xffffffff


	//   ....[47]....
        /*0184*/ 	.word	0xffffffff


	//   ....[48]....
        /*0188*/ 	.word	0xffffffff


	//   ....[49]....
        /*018c*/ 	.word	0xffffffff


	//   ....[50]....
        /*0190*/ 	.word	0xffffffff


	//   ....[51]....
        /*0194*/ 	.word	0xffffffff


	//   ....[52]....
        /*0198*/ 	.word	0xffffffff


	//   ....[53]....
        /*019c*/ 	.word	0xffffffff


	//   ....[54]....
        /*01a0*/ 	.word	0xffffffff


	//   ....[55]....
        /*01a4*/ 	.word	0xffffffff


	//   ....[56]....
        /*01a8*/ 	.word	0xffffffff


	//   ....[57]....
        /*01ac*/ 	.word	0xffffffff


	//   ....[58]....
        /*01b0*/ 	.word	0xffffffff


	//   ....[59]....
        /*01b4*/ 	.word	0xffffffff


	//   ....[60]....
        /*01b8*/ 	.word	0xffffffff


	//   ....[61]....
        /*01bc*/ 	.word	0xffffffff


	//   ....[62]....
        /*01c0*/ 	.word	0xffffffff


	//   ....[63]....
        /*01c4*/ 	.word	0xffffffff


	//   ....[64]....
        /*01c8*/ 	.word	0xffffffff


	//   ....[65]....
        /*01cc*/ 	.word	0xffffffff


	//   ....[66]....
        /*01d0*/ 	.word	0xffffffff


	//   ....[67]....
        /*01d4*/ 	.word	0xffffffff


	//   ....[68]....
        /*01d8*/ 	.word	0xffffffff


	//   ....[69]....
        /*01dc*/ 	.word	0xffffffff


	//   ....[70]....
        /*01e0*/ 	.word	0xffffffff


	//   ....[71]....
        /*01e4*/ 	.word	0xffffffff


	//   ....[72]....
        /*01e8*/ 	.word	0xffffffff


	//   ....[73]....
        /*01ec*/ 	.word	0xffffffff


	//   ....[74]....
        /*01f0*/ 	.word	0xffffffff


	//   ....[75]....
        /*01f4*/ 	.word	0xffffffff


	//   ....[76]....
        /*01f8*/ 	.word	0xffffffff


	//   ....[77]....
        /*01fc*/ 	.word	0xffffffff


	//   ....[78]....
        /*0200*/ 	.word	0xffffffff


	//   ....[79]....
        /*0204*/ 	.word	0xffffffff


	//   ....[80]....
        /*0208*/ 	.word	0xffffffff


	//   ....[81]....
        /*020c*/ 	.word	0xffffffff


	//   ....[82]....
        /*0210*/ 	.word	0xffffffff


	//   ....[83]....
        /*0214*/ 	.word	0xffffffff


	//   ....[84]....
        /*0218*/ 	.word	0xffffffff


	//   ....[85]....
        /*021c*/ 	.word	0xffffffff


	//   ....[86]....
        /*0220*/ 	.word	0xffffffff


	//   ....[87]....
        /*0224*/ 	.word	0xffffffff


	//   ....[88]....
        /*0228*/ 	.word	0xffffffff


	//   ....[89]....
        /*022c*/ 	.word	0xffffffff


	//   ....[90]....
        /*0230*/ 	.word	0xffffffff


	//   ....[91]....
        /*0234*/ 	.word	0xffffffff


	//   ....[92]....
        /*0238*/ 	.word	0xffffffff


	//   ....[93]....
        /*023c*/ 	.word	0xffffffff


	//   ....[94]....
        /*0240*/ 	.word	0xffffffff


	//   ....[95]....
        /*0244*/ 	.word	0xffffffff


	//   ....[96]....
        /*0248*/ 	.word	0xffffffff


	//   ....[97]....
        /*024c*/ 	.word	0xffffffff


	//   ....[98]....
        /*0250*/ 	.word	0xffffffff


	//   ....[99]....
        /*0254*/ 	.word	0xffffffff


	//   ....[100]....
        /*0258*/ 	.word	0xffffffff


	//   ....[101]....
        /*025c*/ 	.word	0xffffffff


	//   ....[102]....
        /*0260*/ 	.word	0xffffffff


	//   ....[103]....
        /*0264*/ 	.word	0xffffffff


	//   ....[104]....
        /*0268*/ 	.word	0xffffffff


	//   ....[105]....
        /*026c*/ 	.word	0xffffffff


	//   ....[106]....
        /*0270*/ 	.word	0xffffffff


	//   ....[107]....
        /*0274*/ 	.word	0xffffffff


	//   ....[108]....
        /*0278*/ 	.word	0xffffffff


	//   ....[109]....
        /*027c*/ 	.word	0xffffffff


	//   ....[110]....
        /*0280*/ 	.word	0xffffffff


	//   ....[111]....
        /*0284*/ 	.word	0xffffffff


	//   ....[112]....
        /*0288*/ 	.word	0xffffffff


	//   ....[113]....
        /*028c*/ 	.word	0xffffffff


	//   ....[114]....
        /*0290*/ 	.word	0xffffffff


	//   ....[115]....
        /*0294*/ 	.word	0xffffffff


	//   ....[116]....
        /*0298*/ 	.word	0xffffffff


	//   ....[117]....
        /*029c*/ 	.word	0xffffffff


	//   ....[118]....
        /*02a0*/ 	.word	0xffffffff


	//   ....[119]....
        /*02a4*/ 	.word	0xffffffff


	//   ....[120]....
        /*02a8*/ 	.word	0xffffffff


	//   ....[121]....
        /*02ac*/ 	.word	0xffffffff


	//   ....[122]....
        /*02b0*/ 	.word	0xffffffff


	//   ....[123]....
        /*02b4*/ 	.word	0xffffffff


	//   ....[124]....
        /*02b8*/ 	.word	0xffffffff


	//   ....[125]....
        /*02bc*/ 	.word	0xffffffff


	//   ....[126]....
        /*02c0*/ 	.word	0xffffffff


	//   ....[127]....
        /*02c4*/ 	.word	0xffffffff


	//   ....[128]....
        /*02c8*/ 	.word	0xffffffff


	//   ....[129]....
        /*02cc*/ 	.word	0xffffffff


	//   ....[130]....
        /*02d0*/ 	.word	0xffffffff


	//   ....[131]....
        /*02d4*/ 	.word	0xffffffff


	//   ....[132]....
        /*02d8*/ 	.word	0xffffffff


	//   ....[133]....
        /*02dc*/ 	.word	0xffffffff


	//   ....[134]....
        /*02e0*/ 	.word	0xffffffff


	//   ....[135]....
        /*02e4*/ 	.word	0xffffffff


	//   ....[136]....
        /*02e8*/ 	.word	0xffffffff


	//   ....[137]....
        /*02ec*/ 	.word	0xffffffff


	//   ....[138]....
        /*02f0*/ 	.word	0xffffffff


	//   ....[139]....
        /*02f4*/ 	.word	0xffffffff


	//   ....[140]....
        /*02f8*/ 	.word	0xffffffff


	//   ....[141]....
        /*02fc*/ 	.word	0xffffffff


	//   ....[142]....
        /*0300*/ 	.word	0xffffffff


	//   ....[143]....
        /*0304*/ 	.word	0xffffffff


	//   ....[144]....
        /*0308*/ 	.word	0xffffffff


	//   ....[145]....
        /*030c*/ 	.word	0xffffffff


	//   ....[146]....
        /*0310*/ 	.word	0xffffffff


	//   ....[147]....
        /*0314*/ 	.word	0xffffffff


	//   ....[148]....
        /*0318*/ 	.word	0xffffffff


	//   ....[149]....
        /*031c*/ 	.word	0xffffffff


	//   ....[150]....
        /*0320*/ 	.word	0xffffffff


	//   ....[151]....
        /*0324*/ 	.word	0xffffffff


	//   ....[152]....
        /*0328*/ 	.word	0xffffffff


	//   ....[153]....
        /*032c*/ 	.word	0xffffffff


	//   ....[154]....
        /*0330*/ 	.word	0xffffffff


	//   ....[155]....
        /*0334*/ 	.word	0xffffffff


	//   ....[156]....
        /*0338*/ 	.word	0xffffffff


	//   ....[157]....
        /*033c*/ 	.word	0xffffffff


	//   ....[158]....
        /*0340*/ 	.word	0xffffffff


	//   ....[159]....
        /*0344*/ 	.word	0xffffffff


	//   ....[160]....
        /*0348*/ 	.word	0xffffffff


	//   ....[161]....
        /*034c*/ 	.word	0xffffffff


	//   ....[162]....
        /*0350*/ 	.word	0xffffffff


	//   ....[163]....
        /*0354*/ 	.word	0xffffffff


	//   ....[164]....
        /*0358*/ 	.word	0xffffffff


	//   ....[165]....
        /*035c*/ 	.word	0xffffffff


	//   ....[166]....
        /*0360*/ 	.word	0xffffffff


	//   ....[167]....
        /*0364*/ 	.word	0xffffffff


	//   ....[168]....
        /*0368*/ 	.word	0xffffffff


	//   ....[169]....
        /*036c*/ 	.word	0xffffffff


	//   ....[170]....
        /*0370*/ 	.word	0xffffffff


	//   ....[171]....
        /*0374*/ 	.word	0xffffffff


	//   ....[172]....
        /*0378*/ 	.word	0xffffffff


	//   ....[173]....
        /*037c*/ 	.word	0xffffffff


	//   ....[174]....
        /*0380*/ 	.word	0xffffffff


	//   ....[175]....
        /*0384*/ 	.word	0xffffffff


	//   ....[176]....
        /*0388*/ 	.word	0xffffffff


	//   ....[177]....
        /*038c*/ 	.word	0xffffffff


	//   ....[178]....
        /*0390*/ 	.word	0xffffffff


	//   ....[179]....
        /*0394*/ 	.word	0xffffffff


	//   ....[180]....
        /*0398*/ 	.word	0xffffffff


	//   ....[181]....
        /*039c*/ 	.word	0x0500000f


	//   ....[182]....
        /*03a0*/ 	.word	0x0500000f


	//   ....[183]....
        /*03a4*/ 	.word	0x0500000f


	//   ....[184]....
        /*03a8*/ 	.word	0x0500000f


	//   ....[185]....
        /*03ac*/ 	.word	0x0500000f


	//   ....[186]....
        /*03b0*/ 	.word	0x0500000f


	//   ....[187]....
        /*03b4*/ 	.word	0x0500000f


	//   ....[188]....
        /*03b8*/ 	.word	0x0500000f


	//   ....[189]....
        /*03bc*/ 	.word	0x0500000f


	//   ....[190]....
        /*03c0*/ 	.word	0x0500000f


	//   ....[191]....
        /*03c4*/ 	.word	0x0500000f


	//   ....[192]....
        /*03c8*/ 	.word	0x0500000f


	//   ....[193]....
        /*03cc*/ 	.word	0x0500000f


	//   ....[194]....
        /*03d0*/ 	.word	0x0500000f


	//   ....[195]....
        /*03d4*/ 	.word	0x0500000f


	//   ....[196]....
        /*03d8*/ 	.word	0x0500000f


	//   ....[197]....
        /*03dc*/ 	.word	0x0500000f


	//   ....[198]....
        /*03e0*/ 	.word	0x0500000f


	//   ....[199]....
        /*03e4*/ 	.word	0x0500000f


	//   ....[200]....
        /*03e8*/ 	.word	0x0500000f


	//   ....[201]....
        /*03ec*/ 	.word	0x0500000f


	//   ....[202]....
        /*03f0*/ 	.word	0x0500000f


	//   ....[203]....
        /*03f4*/ 	.word	0x0500000f


	//   ....[204]....
        /*03f8*/ 	.word	0x0500000f


	//   ....[205]....
        /*03fc*/ 	.word	0x0500000f


	//   ....[206]....
        /*0400*/ 	.word	0x0500000f


	//   ....[207]....
        /*0404*/ 	.word	0x0500000f


	//   ....[208]....
        /*0408*/ 	.word	0x0500000f


	//   ....[209]....
        /*040c*/ 	.word	0x0500000f


	//   ....[210]....
        /*0410*/ 	.word	0x0500000f


	//   ....[211]....
        /*0414*/ 	.word	0x0500000f


	//   ....[212]....
        /*0418*/ 	.word	0x0500000f


	//   ....[213]....
        /*041c*/ 	.word	0x0500000f


	//   ....[214]....
        /*0420*/ 	.word	0x0500000f


	//   ....[215]....
        /*0424*/ 	.word	0x0500000f


	//   ....[216]....
        /*0428*/ 	.word	0x0500000f


	//   ....[217]....
        /*042c*/ 	.word	0x0500000f


	//   ....[218]....
        /*0430*/ 	.word	0x0500000f


	//   ....[219]....
        /*0434*/ 	.word	0x0500000f


	//   ....[220]....
        /*0438*/ 	.word	0x0500000f


	//   ....[221]....
        /*043c*/ 	.word	0x0500000f


	//   ....[222]....
        /*0440*/ 	.word	0x0500000f


	//   ....[223]....
        /*0444*/ 	.word	0x0500000f


	//   ....[224]....
        /*0448*/ 	.word	0x0500000f


	//   ....[225]....
        /*044c*/ 	.word	0x0500000f


	//   ....[226]....
        /*0450*/ 	.word	0x0500000f


	//   ....[227]....
        /*0454*/ 	.word	0x0500000f


	//   ....[228]....
        /*0458*/ 	.word	0x0500000f


	//   ....[229]....
        /*045c*/ 	.word	0x0500000f


	//----- nvinfo : EIATTR_COOP_GROUP_INSTR_OFFSETS
	.align		4
.L_264:
        /*0460*/ 	.byte	0x04, 0x28
        /*0462*/ 	.short	(.L_266 - .L_265)


	//   ....[0]....
.L_265:
        /*0464*/ 	.word	0x00000080


	//   ....[1]....
        /*0468*/ 	.word	0x00000090


	//   ....[2]....
        /*046c*/ 	.word	0x000002d0


	//   ....[3]....
        /*0470*/ 	.word	0x00000430


	//   ....[4]....
        /*0474*/ 	.word	0x00000550


	//   ....[5]....
        /*0478*/ 	.word	0x000006b0


	//   ....[6]....
        /*047c*/ 	.word	0x00001370


	//   ....[7]....
        /*0480*/ 	.word	0x00002da0


	//   ....[8]....
        /*0484*/ 	.word	0x00003b50


	//   ....[9]....
        /*0488*/ 	.word	0x00003b70


	//   ....[10]....
        /*048c*/ 	.word	0x00003bc0


	//   ....[11]....
        /*0490*/ 	.word	0x000048d0


	//   ....[12]....
        /*0494*/ 	.word	0x00004970


	//   ....[13]....
        /*0498*/ 	.word	0x00006f90


	//   ....[14]....
        /*049c*/ 	.word	0x00007460


	//   ....[15]....
        /*04a0*/ 	.word	0x00007e50


	//   ....[16]....
        /*04a4*/ 	.word	0x00007eb0


	//   ....[17]....
        /*04a8*/ 	.word	0x00008b80


	//   ....[18]....
        /*04ac*/ 	.word	0x00008bf0


	//   ....[19]....
        /*04b0*/ 	.word	0x0000c1d0


	//   ....[20]....
        /*04b4*/ 	.word	0x0000c1f0


	//   ....[21]....
        /*04b8*/ 	.word	0x0000c210


	//   ....[22]....
        /*04bc*/ 	.word	0x0000c230


	//   ....[23]....
        /*04c0*/ 	.word	0x0000df70


	//   ....[24]....
        /*04c4*/ 	.word	0x0000df80


	//   ....[25]....
        /*04c8*/ 	.word	0x0000dfb0


	//   ....[26]....
        /*04cc*/ 	.word	0x0000dfc0


	//   ....[27]....
        /*04d0*/ 	.word	0x0000f290


	//   ....[28]....
        /*04d4*/ 	.word	0x0000f2a0


	//   ....[29]....
        /*04d8*/ 	.word	0x0000f2b0


	//   ....[30]....
        /*04dc*/ 	.word	0x0000f2c0


	//   ....[31]....
        /*04e0*/ 	.word	0x0000f2d0


	//   ....[32]....
        /*04e4*/ 	.word	0x0000f2e0


	//   ....[33]....
        /*04e8*/ 	.word	0x0000f2f0


	//   ....[34]....
        /*04ec*/ 	.word	0x0000f300


	//   ....[35]....
        /*04f0*/ 	.word	0x0000f310


	//   ....[36]....
        /*04f4*/ 	.word	0x0000f320


	//   ....[37]....
        /*04f8*/ 	.word	0x0000f330


	//   ....[38]....
        /*04fc*/ 	.word	0x0000f340


	//   ....[39]....
        /*0500*/ 	.word	0x0000f350


	//   ....[40]....
        /*0504*/ 	.word	0x0000f370


	//   ....[41]....
        /*0508*/ 	.word	0x0000f380


	//   ....[42]....
        /*050c*/ 	.word	0x0000f390


	//   ....[43]....
        /*0510*/ 	.word	0x0000f3a0


	//   ....[44]....
        /*0514*/ 	.word	0x0000f3b0


	//   ....[45]....
        /*0518*/ 	.word	0x0000f3c0


	//   ....[46]....
        /*051c*/ 	.word	0x0000f3d0


	//   ....[47]....
        /*0520*/ 	.word	0x0000f3e0


	//   ....[48]....
        /*0524*/ 	.word	0x0000f3f0


	//   ....[49]....
        /*0528*/ 	.word	0x0000f410


	//   ....[50]....
        /*052c*/ 	.word	0x0000f420


	//   ....[51]....
        /*0530*/ 	.word	0x0000f430


	//   ....[52]....
        /*0534*/ 	.word	0x0000f440


	//   ....[53]....
        /*0538*/ 	.word	0x0000f450


	//   ....[54]....
        /*053c*/ 	.word	0x0000f470


	//   ....[55]....
        /*0540*/ 	.word	0x0000f4a0


	//   ....[56]....
        /*0544*/ 	.word	0x0000f4d0


	//   ....[57]....
        /*0548*/ 	.word	0x0000f4f0


	//   ....[58]....
        /*054c*/ 	.word	0x0000f520


	//   ....[59]....
        /*0550*/ 	.word	0x0000f550


	//   ....[60]....
        /*0554*/ 	.word	0x0000f560


	//   ....[61]....
        /*0558*/ 	.word	0x0000f580


	//   ....[62]....
        /*055c*/ 	.word	0x0000f590


	//   ....[63]....
        /*0560*/ 	.word	0x0000f5b0


	//   ....[64]....
        /*0564*/ 	.word	0x0000f5c0


	//   ....[65]....
        /*0568*/ 	.word	0x0000f5d0


	//   ....[66]....
        /*056c*/ 	.word	0x0000f5e0


	//   ....[67]....
        /*0570*/ 	.word	0x0000f5f0


	//   ....[68]....
        /*0574*/ 	.word	0x0000f600


	//   ....[69]....
        /*0578*/ 	.word	0x0000f620


	//   ....[70]....
        /*057c*/ 	.word	0x0000f640


	//   ....[71]....
        /*0580*/ 	.word	0x0000f650


	//   ....[72]....
        /*0584*/ 	.word	0x0000f670


	//   ....[73]....
        /*0588*/ 	.word	0x0000f680


	//   ....[74]....
        /*058c*/ 	.word	0x0000f690


	//   ....[75]....
        /*0590*/ 	.word	0x0000f6b0


	//   ....[76]....
        /*0594*/ 	.word	0x0000f6c0


	//   ....[77]....
        /*0598*/ 	.word	0x0000f6d0


	//   ....[78]....
        /*059c*/ 	.word	0x0000f6e0


	//   ....[79]....
        /*05a0*/ 	.word	0x0000f710


	//   ....[80]....
        /*05a4*/ 	.word	0x0000f740


	//   ....[81]....
        /*05a8*/ 	.word	0x0000f770


	//   ....[82]....
        /*05ac*/ 	.word	0x0000f7a0


	//   ....[83]....
        /*05b0*/ 	.word	0x0000f7d0


	//   ....[84]....
        /*05b4*/ 	.word	0x0000f810


	//   ....[85]....
        /*05b8*/ 	.word	0x0000f850


	//   ....[86]....
        /*05bc*/ 	.word	0x0000f860


	//   ....[87]....
        /*05c0*/ 	.word	0x0000f870


	//   ....[88]....
        /*05c4*/ 	.word	0x0000f880


	//   ....[89]....
        /*05c8*/ 	.word	0x0000f890


	//   ....[90]....
        /*05cc*/ 	.word	0x0000f8a0


	//   ....[91]....
        /*05d0*/ 	.word	0x0000f8d0


	//   ....[92]....
        /*05d4*/ 	.word	0x0000f8f0


	//   ....[93]....
        /*05d8*/ 	.word	0x0000f910


	//   ....[94]....
        /*05dc*/ 	.word	0x0000f930


	//   ....[95]....
        /*05e0*/ 	.word	0x0000f940


	//   ....[96]....
        /*05e4*/ 	.word	0x0000f950


	//   ....[97]....
        /*05e8*/ 	.word	0x0000f960


	//   ....[98]....
        /*05ec*/ 	.word	0x0000f970


	//   ....[99]....
        /*05f0*/ 	.word	0x0000f980


	//   ....[100]....
        /*05f4*/ 	.word	0x0000f990


	//   ....[101]....
        /*05f8*/ 	.word	0x0000f9a0


	//   ....[102]....
        /*05fc*/ 	.word	0x0000f9b0


	//   ....[103]....
        /*0600*/ 	.word	0x0000f9c0


	//   ....[104]....
        /*0604*/ 	.word	0x0000f9f0


	//   ....[105]....
        /*0608*/ 	.word	0x0000fa30


	//   ....[106]....
        /*060c*/ 	.word	0x0000fa50


	//   ....[107]....
        /*0610*/ 	.word	0x0000fa80


	//   ....[108]....
        /*0614*/ 	.word	0x0000fab0


	//   ....[109]....
        /*0618*/ 	.word	0x0000fae0


	//   ....[110]....
        /*061c*/ 	.word	0x0000fb00


	//   ....[111]....
        /*0620*/ 	.word	0x0000fb30


	//   ....[112]....
        /*0624*/ 	.word	0x0000fb60


	//   ....[113]....
        /*0628*/ 	.word	0x0000fb90


	//   ....[114]....
        /*062c*/ 	.word	0x0000fbc0


	//   ....[115]....
        /*0630*/ 	.word	0x0000fbf0


	//   ....[116]....
        /*0634*/ 	.word	0x0000fc20


	//   ....[117]....
        /*0638*/ 	.word	0x0000fc50


	//   ....[118]....
        /*063c*/ 	.word	0x0000fc80


	//   ....[119]....
        /*0640*/ 	.word	0x0000fcb0


	//   ....[120]....
        /*0644*/ 	.word	0x0000fce0


	//   ....[121]....
        /*0648*/ 	.word	0x0000fd00


	//   ....[122]....
        /*064c*/ 	.word	0x0000fd10


	//   ....[123]....
        /*0650*/ 	.word	0x000100a0


	//   ....[124]....
        /*0654*/ 	.word	0x000100f0


	//   ....[125]....
        /*0658*/ 	.word	0x00010130


	//   ....[126]....
        /*065c*/ 	.word	0x00010170


	//   ....[127]....
        /*0660*/ 	.word	0x000101b0


	//   ....[128]....
        /*0664*/ 	.word	0x000101e0


	//   ....[129]....
        /*0668*/ 	.word	0x00010b70


	//   ....[130]....
        /*066c*/ 	.word	0x00010ba0


	//   ....[131]....
        /*0670*/ 	.word	0x00011a20


	//   ....[132]....
        /*0674*/ 	.word	0x000130d0


	//   ....[133]....
        /*0678*/ 	.word	0x00013110


	//   ....[134]....
        /*067c*/ 	.word	0x00013140


	//   ....[135]....
        /*0680*/ 	.word	0x00013190


	//   ....[136]....
        /*0684*/ 	.word	0x00013230


	//   ....[137]....
        /*0688*/ 	.word	0x00013240


	//   ....[138]....
        /*068c*/ 	.word	0x000132d0


	//   ....[139]....
        /*0690*/ 	.word	0x000132e0


	//   ....[140]....
        /*0694*/ 	.word	0x000132f0


	//   ....[141]....
        /*0698*/ 	.word	0x00013390


	//   ....[142]....
        /*069c*/ 	.word	0x000137a0


	//   ....[143]....
        /*06a0*/ 	.word	0x000137d0


	//   ....[144]....
        /*06a4*/ 	.word	0x000137f0


	//   ....[145]....
        /*06a8*/ 	.word	0x00013860


	//   ....[146]....
        /*06ac*/ 	.word	0x000138b0


	//   ....[147]....
        /*06b0*/ 	.word	0x000138e0


	//   ....[148]....
        /*06b4*/ 	.word	0x00013900


	//   ....[149]....
        /*06b8*/ 	.word	0x00013970


	//   ....[150]....
        /*06bc*/ 	.word	0x00013990


	//   ....[151]....
        /*06c0*/ 	.word	0x00013a20


	//   ....[152]....
        /*06c4*/ 	.word	0x00014050


	//   ....[153]....
        /*06c8*/ 	.word	0x00014080


	//   ....[154]....
        /*06cc*/ 	.word	0x000140b0


	//   ....[155]....
        /*06d0*/ 	.word	0x00014130


	//   ....[156]....
        /*06d4*/ 	.word	0x00014180


	//   ....[157]....
        /*06d8*/ 	.word	0x000141b0


	//   ....[158]....
        /*06dc*/ 	.word	0x000141e0


	//   ....[159]....
        /*06e0*/ 	.word	0x00014260


	//   ....[160]....
        /*06e4*/ 	.word	0x00014b30


	//   ....[161]....
        /*06e8*/ 	.word	0x00014b50


	//   ....[162]....
        /*06ec*/ 	.word	0x00014b60


	//   ....[163]....
        /*06f0*/ 	.word	0x00014b70


	//   ....[164]....
        /*06f4*/ 	.word	0x00014b80


	//   ....[165]....
        /*06f8*/ 	.word	0x00014be0


	//   ....[166]....
        /*06fc*/ 	.word	0x00014bf0


	//   ....[167]....
        /*0700*/ 	.word	0x00014c00


	//   ....[168]....
        /*0704*/ 	.word	0x00014c60


	//   ....[169]....
        /*0708*/ 	.word	0x00014c80


	//   ....[170]....
        /*070c*/ 	.word	0x000150c0


	//   ....[171]....
        /*0710*/ 	.word	0x000150e0


	//   ....[172]....
        /*0714*/ 	.word	0x00015100


	//   ....[173]....
        /*0718*/ 	.word	0x00015120


	//   ....[174]....
        /*071c*/ 	.word	0x00015140


	//   ....[175]....
        /*0720*/ 	.word	0x00015190


	//   ....[176]....
        /*0724*/ 	.word	0x000151b0


	//   ....[177]....
        /*0728*/ 	.word	0x000151c0


	//   ....[178]....
        /*072c*/ 	.word	0x00015210


	//   ....[179]....
        /*0730*/ 	.word	0x00015270


	//   ....[180]....
        /*0734*/ 	.word	0x00016590


	//   ....[181]....
        /*0738*/ 	.word	0x00016b70


	//   ....[182]....
        /*073c*/ 	.word	0x00016c60


	//   ....[183]....
        /*0740*/ 	.word	0x00016d40


	//   ....[184]....
        /*0744*/ 	.word	0x00016dd0


	//   ....[185]....
        /*0748*/ 	.word	0x00016ec0


	//   ....[186]....
        /*074c*/ 	.word	0x00016f20


	//   ....[187]....
        /*0750*/ 	.word	0x00017020


	//   ....[188]....
        /*0754*/ 	.word	0x00017080


	//   ....[189]....
        /*0758*/ 	.word	0x00017150


	//   ....[190]....
        /*075c*/ 	.word	0x00017210


	//   ....[191]....
        /*0760*/ 	.word	0x000172d0


	//   ....[192]....
        /*0764*/ 	.word	0x00017450


	//   ....[193]....
        /*0768*/ 	.word	0x000174f0


	//   ....[194]....
        /*076c*/ 	.word	0x00017610


	//   ....[195]....
        /*0770*/ 	.word	0x00017660


	//   ....[196]....
        /*0774*/ 	.word	0x00017740


	//   ....[197]....
        /*0778*/ 	.word	0x000177f0


	//   ....[198]....
        /*077c*/ 	.word	0x00017860


	//   ....[199]....
        /*0780*/ 	.word	0x00017930


	//   ....[200]....
        /*0784*/ 	.word	0x000179a0


	//   ....[201]....
        /*0788*/ 	.word	0x00017a70


	//   ....[202]....
        /*078c*/ 	.word	0x00017b00


	//   ....[203]....
        /*0790*/ 	.word	0x00017b50


	//   ....[204]....
        /*0794*/ 	.word	0x00017c30


	//   ....[205]....
        /*0798*/ 	.word	0x00017ce0


	//   ....[206]....
        /*079c*/ 	.word	0x00017d40


	//   ....[207]....
        /*07a0*/ 	.word	0x00017e40


	//   ....[208]....
        /*07a4*/ 	.word	0x00017eb0


	//   ....[209]....
        /*07a8*/ 	.word	0x00017f80


	//   ....[210]....
        /*07ac*/ 	.word	0x000180c0


	//   ....[211]....
        /*07b0*/ 	.word	0x00018160


	//   ....[212]....
        /*07b4*/ 	.word	0x000181c0


	//   ....[213]....
        /*07b8*/ 	.word	0x00018290


	//   ....[214]....
        /*07bc*/ 	.word	0x000182f0


	//   ....[215]....
        /*07c0*/ 	.word	0x000183c0


	//   ....[216]....
        /*07c4*/ 	.word	0x00018420


	//   ....[217]....
        /*07c8*/ 	.word	0x000184f0


	//   ....[218]....
        /*07cc*/ 	.word	0x00018550


	//   ....[219]....
        /*07d0*/ 	.word	0x00018620


	//   ....[220]....
        /*07d4*/ 	.word	0x00018700


	//   ....[221]....
        /*07d8*/ 	.word	0x000187a0


	//   ....[222]....
        /*07dc*/ 	.word	0x00018810


	//   ....[223]....
        /*07e0*/ 	.word	0x000188d0


	//   ....[224]....
        /*07e4*/ 	.word	0x00018930


	//   ....[225]....
        /*07e8*/ 	.word	0x000189f0


	//   ....[226]....
        /*07ec*/ 	.word	0x00018a50


	//   ....[227]....
        /*07f0*/ 	.word	0x00018b10


	//   ....[228]....
        /*07f4*/ 	.word	0x00018b70


	//   ....[229]....
        /*07f8*/ 	.word	0x00018c30


	//----- nvinfo : EIATTR_REG_RECONFIG
	.align		4
.L_266:
        /*07fc*/ 	.byte	0x01, 0x54
	.zero		2


	//----- nvinfo : EIATTR_SYSCALL_OFFSETS
	.align		4
        /*0800*/ 	.byte	0x04, 0x46
        /*0802*/ 	.short	(.L_268 - .L_267)


	//   ....[0]....
.L_267:
        /*0804*/ 	.word	0x00001530


	//   ....[1]....
        /*0808*/ 	.word	0x00012270


	//   ....[2]....
        /*080c*/ 	.word	0x000123b0


	//   ....[3]....
        /*0810*/ 	.word	0x000124f0


	//   ....[4]....
        /*0814*/ 	.word	0x00012610


	//   ....[5]....
        /*0818*/ 	.word	0x00013da0


	//----- nvinfo : EIATTR_MBARRIER_INSTR_OFFSETS
	.align		4
.L_268:
        /*081c*/ 	.byte	0x04, 0x39
        /*081e*/ 	.short	(.L_270 - .L_269)


	//   ....[0]....
.L_269:
        /*0820*/ 	.word	0x00000180
        /*0824*/ 	.word	0x000000ff
        /*0828*/ 	.word	0x00033400
        /*082c*/ 	.short	0x0100
        /*082e*/ 	.byte	0x08
	.zero		1


	//   ....[1]....
        /*0830*/ 	.word	0x00000190
        /*0834*/ 	.word	0x000000ff
        /*0838*/ 	.word	0x00033420
        /*083c*/ 	.short	0x0100
        /*083e*/ 	.byte	0x08
	.zero		1


	//   ....[2]....
        /*0840*/ 	.word	0x00000280
        /*0844*/ 	.word	0x000000ff
        /*0848*/ 	.word	0x00033430
        /*084c*/ 	.short	0x0100
        /*084e*/ 	.byte	0x08
	.zero		1


	//   ....[3]....
        /*0850*/ 	.word	0x00000290
        /*0854*/ 	.word	0x000000ff
        /*0858*/ 	.word	0x00033440
        /*085c*/ 	.short	0x0100
        /*085e*/ 	.byte	0x08
	.zero		1


	//   ....[4]....
        /*0860*/ 	.word	0x000002a0
        /*0864*/ 	.word	0x000000ff
        /*0868*/ 	.word	0x00033438
        /*086c*/ 	.short	0x0100
        /*086e*/ 	.byte	0x08
	.zero		1


	//   ....[5]....
        /*0870*/ 	.word	0x000002b0
        /*0874*/ 	.word	0x000000ff
        /*0878*/ 	.word	0x00033448
        /*087c*/ 	.short	0x0100
        /*087e*/ 	.byte	0x08
	.zero		1


	//   ....[6]....
        /*0880*/ 	.word	0x000003e0
        /*0884*/ 	.word	0x000000ff
        /*0888*/ 	.word	0x00033450
        /*088c*/ 	.short	0x0100
        /*088e*/ 	.byte	0x08
	.zero		1


	//   ....[7]....
        /*0890*/ 	.word	0x000003f0
        /*0894*/ 	.word	0x000000ff
        /*0898*/ 	.word	0x00033460
        /*089c*/ 	.short	0x0100
        /*089e*/ 	.byte	0x08
	.zero		1


	//   ....[8]....
        /*08a0*/ 	.word	0x00000400
        /*08a4*/ 	.word	0x000000ff
        /*08a8*/ 	.word	0x00033458
        /*08ac*/ 	.short	0x0100
        /*08ae*/ 	.byte	0x08
	.zero		1


	//   ....[9]....
        /*08b0*/ 	.word	0x00000410
        /*08b4*/ 	.word	0x000000ff
        /*08b8*/ 	.word	0x00033468
        /*08bc*/ 	.short	0x0100
        /*08be*/ 	.byte	0x08
	.zero		1


	//   ....[10]....
        /*08c0*/ 	.word	0x00000500
        /*08c4*/ 	.word	0x000000ff
        /*08c8*/ 	.word	0x00033470
        /*08cc*/ 	.short	0x0100
        /*08ce*/ 	.byte	0x06
	.zero		1


	//   ....[11]....
        /*08d0*/ 	.word	0x00000510
        /*08d4*/ 	.word	0x000000ff
        /*08d8*/ 	.word	0x00033480
        /*08dc*/ 	.short	0x0100
        /*08de*/ 	.byte	0x06
	.zero		1


	//   ....[12]....
        /*08e0*/ 	.word	0x00000520
        /*08e4*/ 	.word	0x000000ff
        /*08e8*/ 	.word	0x00033478
        /*08ec*/ 	.short	0x0100
        /*08ee*/ 	.byte	0x06
	.zero		1


	//   ....[13]....
        /*08f0*/ 	.word	0x00000530
        /*08f4*/ 	.word	0x000000ff
        /*08f8*/ 	.word	0x00033488
        /*08fc*/ 	.short	0x0100
        /*08fe*/ 	.byte	0x06
	.zero		1


	//   ....[14]....
        /*0900*/ 	.word	0x00000660
        /*0904*/ 	.word	0x000000ff
        /*0908*/ 	.word	0x00033490
        /*090c*/ 	.short	0x0100
        /*090e*/ 	.byte	0x08
	.zero		1


	//   ....[15]....
        /*0910*/ 	.word	0x00000670
        /*0914*/ 	.word	0x000000ff
        /*0918*/ 	.word	0x000334a0
        /*091c*/ 	.short	0x0100
        /*091e*/ 	.byte	0x08
	.zero		1


	//   ....[16]....
        /*0920*/ 	.word	0x00000680
        /*0924*/ 	.word	0x000000ff
        /*0928*/ 	.word	0x00033498
        /*092c*/ 	.short	0x0100
        /*092e*/ 	.byte	0x08
	.zero		1


	//   ....[17]....
        /*0930*/ 	.word	0x00000690
        /*0934*/ 	.word	0x000000ff
        /*0938*/ 	.word	0x000334a8
        /*093c*/ 	.short	0x0100
        /*093e*/ 	.byte	0x08
	.zero		1


	//   ....[18]....
        /*0940*/ 	.word	0x000007d0
        /*0944*/ 	.word	0x000000ff
        /*0948*/ 	.word	0x000334b0
        /*094c*/ 	.short	0x0100
        /*094e*/ 	.byte	0x08
	.zero		1


	//   ....[19]....
        /*0950*/ 	.word	0x000007e0
        /*0954*/ 	.word	0x000000ff
        /*0958*/ 	.word	0x000334c0
        /*095c*/ 	.short	0x0100
        /*095e*/ 	.byte	0x08
	.zero		1


	//   ....[20]....
        /*0960*/ 	.word	0x000007f0
        /*0964*/ 	.word	0x000000ff
        /*0968*/ 	.word	0x000334b8
        /*096c*/ 	.short	0x0100
        /*096e*/ 	.byte	0x08
	.zero		1


	//   ....[21]....
        /*0970*/ 	.word	0x00000800
        /*0974*/ 	.word	0x000000ff
        /*0978*/ 	.word	0x000334c8
        /*097c*/ 	.short	0x0100
        /*097e*/ 	.byte	0x08
	.zero		1


	//   ....[22]....
        /*0980*/ 	.word	0x00001830
        /*0984*/ 	.word	0x000000ff
        /*0988*/ 	.word	0x00033400
        /*098c*/ 	.short	0x010a
        /*098e*/ 	.byte	0x26
	.zero		1


	//   ....[23]....
        /*0990*/ 	.word	0x000018e0
        /*0994*/ 	.word	0x000000ff
        /*0998*/ 	.word	0x00033430
        /*099c*/ 	.short	0x010a
        /*099e*/ 	.byte	0x26
	.zero		1


	//   ....[24]....
        /*09a0*/ 	.word	0x00001940
        /*09a4*/ 	.word	0x000000ff
        /*09a8*/ 	.word	0x00033430
        /*09ac*/ 	.short	0x010a
        /*09ae*/ 	.byte	0x26
	.zero		1


	//   ....[25]....
        /*09b0*/ 	.word	0x00003430
        /*09b4*/ 	.word	0x000000ff
        /*09b8*/ 	.word	0x00000000
        /*09bc*/ 	.short	0x0101
        /*09be*/ 	.byte	0x07
	.zero		1


	//   ....[26]....
        /*09c0*/ 	.word	0x00005e90
        /*09c4*/ 	.word	0x000000ff
        /*09c8*/ 	.word	0x00033430
        /*09cc*/ 	.short	0x010a
        /*09ce*/ 	.byte	0x04
	.zero		1


	//   ....[27]....
        /*09d0*/ 	.word	0x00005ed0
        /*09d4*/ 	.word	0x000000ff
        /*09d8*/ 	.word	0x00033430
        /*09dc*/ 	.short	0x010a
        /*09de*/ 	.byte	0x04
	.zero		1


	//   ....[28]....
        /*09e0*/ 	.word	0x00006b40
        /*09e4*/ 	.word	0x000000ff
        /*09e8*/ 	.word	0x00033450
        /*09ec*/ 	.short	0x010a
        /*09ee*/ 	.byte	0x0a
	.zero		1


	//   ....[29]....
        /*09f0*/ 	.word	0x00006b80
        /*09f4*/ 	.word	0x000000ff
        /*09f8*/ 	.word	0x00033450
        /*09fc*/ 	.short	0x010a
        /*09fe*/ 	.byte	0x0a
	.zero		1


	//   ....[30]....
        /*0a00*/ 	.word	0x00007620
        /*0a04*/ 	.word	0x000000ff
        /*0a08*/ 	.word	0x00000000
        /*0a0c*/ 	.short	0x0101
        /*0a0e*/ 	.byte	0x07
	.zero		1


	//   ....[31]....
        /*0a10*/ 	.word	0x000099f0
        /*0a14*/ 	.word	0x000000ff
        /*0a18*/ 	.word	0x00000000
        /*0a1c*/ 	.short	0x0101
        /*0a1e*/ 	.byte	0x06
	.zero		1


	//   ....[32]....
        /*0a20*/ 	.word	0x0000a380
        /*0a24*/ 	.word	0x000000ff
        /*0a28*/ 	.word	0x00033430
        /*0a2c*/ 	.short	0x010a
        /*0a2e*/ 	.byte	0x0a
	.zero		1


	//   ....[33]....
        /*0a30*/ 	.word	0x0000a3c0
        /*0a34*/ 	.word	0x000000ff
        /*0a38*/ 	.word	0x00033430
        /*0a3c*/ 	.short	0x010a
        /*0a3e*/ 	.byte	0x0a
	.zero		1


	//   ....[34]....
        /*0a40*/ 	.word	0x0000b010
        /*0a44*/ 	.word	0x000000ff
        /*0a48*/ 	.word	0x00033450
        /*0a4c*/ 	.short	0x010a
        /*0a4e*/ 	.byte	0x0a
	.zero		1


	//   ....[35]....
        /*0a50*/ 	.word	0x0000b050
        /*0a54*/ 	.word	0x000000ff
        /*0a58*/ 	.word	0x00033450
        /*0a5c*/ 	.short	0x010a
        /*0a5e*/ 	.byte	0x0a
	.zero		1


	//   ....[36]....
        /*0a60*/ 	.word	0x0000b990
        /*0a64*/ 	.word	0x000000ff
        /*0a68*/ 	.word	0x00000000
        /*0a6c*/ 	.short	0x0101
        /*0a6e*/ 	.byte	0x0b
	.zero		1


	//   ....[37]....
        /*0a70*/ 	.word	0x0000d330
        /*0a74*/ 	.word	0x000000ff
        /*0a78*/ 	.word	0x00000000
        /*0a7c*/ 	.short	0x0101
        /*0a7e*/ 	.byte	0x07
	.zero		1


	//   ....[38]....
        /*0a80*/ 	.word	0x0000dbb0
        /*0a84*/ 	.word	0x000000ff
        /*0a88*/ 	.word	0x00033450
        /*0a8c*/ 	.short	0x010a
        /*0a8e*/ 	.byte	0x09
	.zero		1


	//   ....[39]....
        /*0a90*/ 	.word	0x0000dbf0
        /*0a94*/ 	.word	0x000000ff
        /*0a98*/ 	.word	0x00033450
        /*0a9c*/ 	.short	0x010a
        /*0a9e*/ 	.byte	0x09
	.zero		1


	//   ....[40]....
        /*0aa0*/ 	.word	0x0000e2a0
        /*0aa4*/ 	.word	0x000000ff
        /*0aa8*/ 	.word	0x00000000
        /*0aac*/ 	.short	0x0101
        /*0aae*/ 	.byte	0x04
	.zero		1


	//   ....[41]....
        /*0ab0*/ 	.word	0x00010200
        /*0ab4*/ 	.word	0x000000ff
        /*0ab8*/ 	.word	0x00000000
        /*0abc*/ 	.short	0x0101
        /*0abe*/ 	.byte	0x04
	.zero		1


	//   ....[42]....
        /*0ac0*/ 	.word	0x00012dd0
        /*0ac4*/ 	.word	0x000000ff
        /*0ac8*/ 	.word	0x00033480
        /*0acc*/ 	.short	0x010a
        /*0ace*/ 	.byte	0x2d
	.zero		1


	//   ....[43]....
        /*0ad0*/ 	.word	0x000134d0
        /*0ad4*/ 	.word	0x000000ff
        /*0ad8*/ 	.word	0x00033470
        /*0adc*/ 	.short	0x0107
        /*0ade*/ 	.byte	0x2d
	.zero		1


	//   ....[44]....
        /*0ae0*/ 	.word	0x00013540
        /*0ae4*/ 	.word	0x000000ff
        /*0ae8*/ 	.word	0x00033470
        /*0aec*/ 	.short	0x0101
        /*0aee*/ 	.byte	0x2d
	.zero		1


	//   ....[45]....
        /*0af0*/ 	.word	0x00013570
        /*0af4*/ 	.word	0x000000ff
        /*0af8*/ 	.word	0x00033440
        /*0afc*/ 	.short	0x010a
        /*0afe*/ 	.byte	0x2d
	.zero		1


	//   ....[46]....
        /*0b00*/ 	.word	0x00013b60
        /*0b04*/ 	.word	0x000000ff
        /*0b08*/ 	.word	0x00033430
        /*0b0c*/ 	.short	0x0107
        /*0b0e*/ 	.byte	0x2d
	.zero		1


	//   ....[47]....
        /*0b10*/ 	.word	0x00013bd0
        /*0b14*/ 	.word	0x000000ff
        /*0b18*/ 	.word	0x00033430
        /*0b1c*/ 	.short	0x0101
        /*0b1e*/ 	.byte	0x2d
	.zero		1


	//   ....[48]....
        /*0b20*/ 	.word	0x00014370
        /*0b24*/ 	.word	0x000000ff
        /*0b28*/ 	.word	0x00033400
        /*0b2c*/ 	.short	0x0107
        /*0b2e*/ 	.byte	0x2d
	.zero		1


	//   ....[49]....
        /*0b30*/ 	.word	0x000143d0
        /*0b34*/ 	.word	0x000000ff
        /*0b38*/ 	.word	0x00033400
        /*0b3c*/ 	.short	0x0101
        /*0b3e*/ 	.byte	0x2d
	.zero		1


	//   ....[50]....
        /*0b40*/ 	.word	0x000143e0
        /*0b44*/ 	.word	0x000000ff
        /*0b48*/ 	.word	0x00033420
        /*0b4c*/ 	.short	0x010a
        /*0b4e*/ 	.byte	0x2d
	.zero		1


	//   ....[51]....
        /*0b50*/ 	.word	0x00014840
        /*0b54*/ 	.word	0x00000005
        /*0b58*/ 	.word	0x00033480
        /*0b5c*/ 	.short	0x010a
        /*0b5e*/ 	.byte	0x3f
	.zero		1


	//   ....[52]....
        /*0b60*/ 	.word	0x00014db0
        /*0b64*/ 	.word	0x00000005
        /*0b68*/ 	.word	0x00033470
        /*0b6c*/ 	.short	0x0107
        /*0b6e*/ 	.byte	0x3f
	.zero		1


	//   ....[53]....
        /*0b70*/ 	.word	0x00014e20
        /*0b74*/ 	.word	0x00000005
        /*0b78*/ 	.word	0x00033470
        /*0b7c*/ 	.short	0x0101
        /*0b7e*/ 	.byte	0x3f
	.zero		1


	//   ....[54]....
        /*0b80*/ 	.word	0x00014e50
        /*0b84*/ 	.word	0x00000005
        /*0b88*/ 	.word	0x00033440
        /*0b8c*/ 	.short	0x010a
        /*0b8e*/ 	.byte	0x3f
	.zero		1


	//   ....[55]....
        /*0b90*/ 	.word	0x00015350
        /*0b94*/ 	.word	0x00000005
        /*0b98*/ 	.word	0x00033430
        /*0b9c*/ 	.short	0x0107
        /*0b9e*/ 	.byte	0x3f
	.zero		1


	//   ....[56]....
        /*0ba0*/ 	.word	0x000153d0
        /*0ba4*/ 	.word	0x00000005
        /*0ba8*/ 	.word	0x00033430
        /*0bac*/ 	.short	0x0101
        /*0bae*/ 	.byte	0x3f
	.zero		1


	//   ....[57]....
        /*0bb0*/ 	.word	0x00015440
        /*0bb4*/ 	.word	0x00000005
        /*0bb8*/ 	.word	0x00033470
        /*0bbc*/ 	.short	0x010a
        /*0bbe*/ 	.byte	0x3f
	.zero		1


	//   ....[58]....
        /*0bc0*/ 	.word	0x000154c0
        /*0bc4*/ 	.word	0x00000005
        /*0bc8*/ 	.word	0x00033460
        /*0bcc*/ 	.short	0x010a
        /*0bce*/ 	.byte	0x3f
	.zero		1


	//   ....[59]....
        /*0bd0*/ 	.word	0x00015b60
        /*0bd4*/ 	.word	0x00000005
        /*0bd8*/ 	.word	0x00033450
        /*0bdc*/ 	.short	0x0101
        /*0bde*/ 	.byte	0x3f
	.zero		1


	//   ....[60]....
        /*0be0*/ 	.word	0x00015c00
        /*0be4*/ 	.word	0x00000005
        /*0be8*/ 	.word	0x00000000
        /*0bec*/ 	.short	0x0101
        /*0bee*/ 	.byte	0x3f
	.zero		1


	//   ....[61]....
        /*0bf0*/ 	.word	0x00015cf0
        /*0bf4*/ 	.word	0x00000000
        /*0bf8*/ 	.word	0x00033470
        /*0bfc*/ 	.short	0x010a
        /*0bfe*/ 	.byte	0x3f
	.zero		1


	//   ....[62]....
        /*0c00*/ 	.word	0x00015d80
        /*0c04*/ 	.word	0x00000000
        /*0c08*/ 	.word	0x00033460
        /*0c0c*/ 	.short	0x010a
        /*0c0e*/ 	.byte	0x3f
	.zero		1


	//   ....[63]....
        /*0c10*/ 	.word	0x00016420
        /*0c14*/ 	.word	0x00000000
        /*0c18*/ 	.word	0x00033450
        /*0c1c*/ 	.short	0x0101
        /*0c1e*/ 	.byte	0x3f
	.zero		1


	//   ....[64]....
        /*0c20*/ 	.word	0x000164a0
        /*0c24*/ 	.word	0x00000000
        /*0c28*/ 	.word	0x00000000
        /*0c2c*/ 	.short	0x0101
        /*0c2e*/ 	.byte	0x3f
	.zero		1


	//   ....[65]....
        /*0c30*/ 	.word	0x00016540
        /*0c34*/ 	.word	0x00000005
        /*0c38*/ 	.word	0x00033420
        /*0c3c*/ 	.short	0x010a
        /*0c3e*/ 	.byte	0x3f
	.zero		1


	//   ....[66]....
        /*0c40*/ 	.word	0x00016680
        /*0c44*/ 	.word	0x00000004
        /*0c48*/ 	.word	0x00033440
        /*0c4c*/ 	.short	0x010a
        /*0c4e*/ 	.byte	0x3f
	.zero		1


	//   ....[67]....
        /*0c50*/ 	.word	0x00016720
        /*0c54*/ 	.word	0x00000005
        /*0c58*/ 	.word	0x00033440
        /*0c5c*/ 	.short	0x010a
        /*0c5e*/ 	.byte	0x3f
	.zero		1


	//   ....[68]....
        /*0c60*/ 	.word	0x00016760
        /*0c64*/ 	.word	0x00000004
        /*0c68*/ 	.word	0x00033460
        /*0c6c*/ 	.short	0x010a
        /*0c6e*/ 	.byte	0x3f
	.zero		1


	//   ....[69]....
        /*0c70*/ 	.word	0x000167a0
        /*0c74*/ 	.word	0x00000005
        /*0c78*/ 	.word	0x00033460
        /*0c7c*/ 	.short	0x010a
        /*0c7e*/ 	.byte	0x3f
	.zero		1


	//   ....[70]....
        /*0c80*/ 	.word	0x000167e0
        /*0c84*/ 	.word	0x00000004
        /*0c88*/ 	.word	0x00033480
        /*0c8c*/ 	.short	0x010a
        /*0c8e*/ 	.byte	0x3f
	.zero		1


	//   ....[71]....
        /*0c90*/ 	.word	0x00016820
        /*0c94*/ 	.word	0x00000005
        /*0c98*/ 	.word	0x00033480
        /*0c9c*/ 	.short	0x010a
        /*0c9e*/ 	.byte	0x3f
	.zero		1


	//   ....[72]....
        /*0ca0*/ 	.word	0x00016890
        /*0ca4*/ 	.word	0x00000003
        /*0ca8*/ 	.word	0x00033400
        /*0cac*/ 	.short	0x010a
        /*0cae*/ 	.byte	0x3f
	.zero		1


	//   ....[73]....
        /*0cb0*/ 	.word	0x000168f0
        /*0cb4*/ 	.word	0x00000005
        /*0cb8*/ 	.word	0x00033430
        /*0cbc*/ 	.short	0x010a
        /*0cbe*/ 	.byte	0x3f
	.zero		1


	//   ....[74]....
        /*0cc0*/ 	.word	0x00016950
        /*0cc4*/ 	.word	0x0000000b
        /*0cc8*/ 	.word	0x00033430
        /*0ccc*/ 	.short	0x010a
        /*0cce*/ 	.byte	0x3f
	.zero		1


	//   ....[75]....
        /*0cd0*/ 	.word	0x000169b0
        /*0cd4*/ 	.word	0x0000000b
        /*0cd8*/ 	.word	0x00033450
        /*0cdc*/ 	.short	0x010a
        /*0cde*/ 	.byte	0x3f
	.zero		1


	//   ....[76]....
        /*0ce0*/ 	.word	0x00016a10
        /*0ce4*/ 	.word	0x0000000a
        /*0ce8*/ 	.word	0x00033430
        /*0cec*/ 	.short	0x010a
        /*0cee*/ 	.byte	0x3f
	.zero		1


	//   ....[77]....
        /*0cf0*/ 	.word	0x00016a70
        /*0cf4*/ 	.word	0x0000000a
        /*0cf8*/ 	.word	0x00033450
        /*0cfc*/ 	.short	0x010a
        /*0cfe*/ 	.byte	0x3f
	.zero		1


	//   ....[78]....
        /*0d00*/ 	.word	0x00016ad0
        /*0d04*/ 	.word	0x00000003
        /*0d08*/ 	.word	0x00033450
        /*0d0c*/ 	.short	0x010a
        /*0d0e*/ 	.byte	0x3f
	.zero		1


	//   ....[79]....
        /*0d10*/ 	.word	0x00016bb0
        /*0d14*/ 	.word	0x00000002
        /*0d18*/ 	.word	0x00033480
        /*0d1c*/ 	.short	0x010a
        /*0d1e*/ 	.byte	0x3f
	.zero		1


	//   ....[80]....
        /*0d20*/ 	.word	0x000173a0
        /*0d24*/ 	.word	0x00000002
        /*0d28*/ 	.word	0x00033440
        /*0d2c*/ 	.short	0x010a
        /*0d2e*/ 	.byte	0x3f
	.zero		1


	//   ....[81]....
        /*0d30*/ 	.word	0x00017fc0
        /*0d34*/ 	.word	0x00000003
        /*0d38*/ 	.word	0x00033420
        /*0d3c*/ 	.short	0x010a
        /*0d3e*/ 	.byte	0x3f
	.zero		1


	//   ....[82]....
        /*0d40*/ 	.word	0x00018010
        /*0d44*/ 	.word	0x00000005
        /*0d48*/ 	.word	0x00033480
        /*0d4c*/ 	.short	0x010a
        /*0d4e*/ 	.byte	0x3f
	.zero		1


	//   ....[83]....
        /*0d50*/ 	.word	0x00018650
        /*0d54*/ 	.word	0x00000005
        /*0d58*/ 	.word	0x00033440
        /*0d5c*/ 	.short	0x010a
        /*0d5e*/ 	.byte	0x3f
	.zero		1


	//   ....[84]....
        /*0d60*/ 	.word	0x00018c60
        /*0d64*/ 	.word	0x00000005
        /*0d68*/ 	.word	0x00033470
        /*0d6c*/ 	.short	0x010a
        /*0d6e*/ 	.byte	0x3f
	.zero		1


	//   ....[85]....
        /*0d70*/ 	.word	0x00018cb0
        /*0d74*/ 	.word	0x00000005
        /*0d78*/ 	.word	0x00033460
        /*0d7c*/ 	.short	0x010a
        /*0d7e*/ 	.byte	0x3f
	.zero		1


	//   ....[86]....
        /*0d80*/ 	.word	0x00018d00
        /*0d84*/ 	.word	0x00000000
        /*0d88*/ 	.word	0x00033470
        /*0d8c*/ 	.short	0x010a
        /*0d8e*/ 	.byte	0x3f
	.zero		1


	//   ....[87]....
        /*0d90*/ 	.word	0x00018d50
        /*0d94*/ 	.word	0x00000000
        /*0d98*/ 	.word	0x00033460
        /*0d9c*/ 	.short	0x010a
        /*0d9e*/ 	.byte	0x3f
	.zero		1


	//   ....[88]....
        /*0da0*/ 	.word	0x00018da0
        /*0da4*/ 	.word	0x00000005
        /*0da8*/ 	.word	0x00033420
        /*0dac*/ 	.short	0x010a
        /*0dae*/ 	.byte	0x3f
	.zero		1


	//   ....[89]....
        /*0db0*/ 	.word	0x00018df0
        /*0db4*/ 	.word	0x00000004
        /*0db8*/ 	.word	0x00033440
        /*0dbc*/ 	.short	0x010a
        /*0dbe*/ 	.byte	0x3f
	.zero		1


	//   ....[90]....
        /*0dc0*/ 	.word	0x00018e40
        /*0dc4*/ 	.word	0x00000005
        /*0dc8*/ 	.word	0x00033440
        /*0dcc*/ 	.short	0x010a
        /*0dce*/ 	.byte	0x3f
	.zero		1


	//   ....[91]....
        /*0dd0*/ 	.word	0x00018e90
        /*0dd4*/ 	.word	0x00000004
        /*0dd8*/ 	.word	0x00033460
        /*0ddc*/ 	.short	0x010a
        /*0dde*/ 	.byte	0x3f
	.zero		1


	//   ....[92]....
        /*0de0*/ 	.word	0x00018ee0
        /*0de4*/ 	.word	0x00000005
        /*0de8*/ 	.word	0x00033460
        /*0dec*/ 	.short	0x010a
        /*0dee*/ 	.byte	0x3f
	.zero		1


	//   ....[93]....
        /*0df0*/ 	.word	0x00018f30
        /*0df4*/ 	.word	0x00000004
        /*0df8*/ 	.word	0x00033480
        /*0dfc*/ 	.short	0x010a
        /*0dfe*/ 	.byte	0x3f
	.zero		1


	//----- nvinfo : EIATTR_NUM_MBARRIERS
	.align		4
.L_270:
        /*0e00*/ 	.byte	0x03, 0x38
        /*0e02*/ 	.short	0x0016


	//----- nvinfo : EIATTR_EXIT_INSTR_OFFSETS
	.align		4
        /*0e04*/ 	.byte	0x04, 0x1c
        /*0e06*/ 	.short	(.L_272 - .L_271)


	//   ....[0]....
.L_271:
        /*0e08*/ 	.word	0x00016870


	//----- nvinfo : EIATTR_MAX_THREADS
	.align		4
.L_272:
        /*0e0c*/ 	.byte	0x04, 0x05
        /*0e0e*/ 	.short	(.L_274 - .L_273)
.L_273:
        /*0e10*/ 	.word	0x00000180
        /*0e14*/ 	.word	0x00000001
        /*0e18*/ 	.word	0x00000001


	//----- nvinfo : EIATTR_CRS_STACK_SIZE
	.align		4
.L_274:
        /*0e1c*/ 	.byte	0x04, 0x1e
        /*0e1e*/ 	.short	(.L_276 - .L_275)
.L_275:
        /*0e20*/ 	.word	0x00000000


	//----- nvinfo : EIATTR_CBANK_PARAM_SIZE
	.align		4
.L_276:
        /*0e24*/ 	.byte	0x03, 0x19
        /*0e26*/ 	.short	0x0a70


	//----- nvinfo : EIATTR_PARAM_CBANK
	.align		4
        /*0e28*/ 	.byte	0x04, 0x0a
        /*0e2a*/ 	.short	(.L_278 - .L_277)
	.align		4
.L_277:
        /*0e2c*/ 	.word	index@(.nv.constant0._ZN7cutlass13device_kernelIN5flash11enable_sm90INS1_16FlashAttnFwdSm90INS1_25CollectiveMainloopFwdSm90ILi2EN4cute5tupleIJNS5_1CILi1EEES8_S8_EEENS6_IJNS7_ILi128EEENS7_ILi160EEENS7_ILi192EEEEEELi192ENS_12float_e4m3_tEfNS_4arch4Sm90ELb1ELb0ELb1ELb0ELb1ELb0ELb0ELb1ELb1ELb1ELb1ELb0EEENS1_21CollectiveEpilogueFwdINS6_IJSA_SC_SB_EEES9_NS_10bfloat16_tESG_Li256ELb0ELb1ELb1ELb1EEENS1_19SingleTileSchedulerILb0ELb1ELb1ELi128EEEEEEEEEvNT_6ParamsE)
        /*0e30*/ 	.short	0x0210
        /*0e32*/ 	.short	0x0a70


	//----- nvinfo : EIATTR_SW_WAR
	.align		4
.L_278:
        /*0e34*/ 	.byte	0x04, 0x36
        /*0e36*/ 	.short	(.L_280 - .L_279)
.L_279:
        /*0e38*/ 	.word	0x00000008
.L_280:


//--------------------- .nv.info._ZN7cutlass13device_kernelIN5flash11enable_sm90INS1_16FlashAttnFwdSm90INS1_25CollectiveMainloopFwdSm90ILi2EN4cute5tupleIJNS5_1CILi1EEES8_S8_EEENS6_IJNS7_ILi128EEENS7_ILi160EEENS7_ILi192EEEEEELi192ENS_12float_e4m3_tEfNS_4arch4Sm90ELb1ELb0ELb1ELb1ELb1ELb0ELb0ELb1ELb1ELb1ELb1ELb0EEENS1_21CollectiveEpilogueFwdINS6_IJSA_SC_SB_EEES9_NS_10bfloat16_tESG_Li256ELb1ELb1ELb1ELb1EEENS1_36VarlenDynamicPersistentTileSchedulerILi128ELi160ELi256ELi128ELb1ELb1ELb1ELb1ELb1ELb1EEEEEEEEEvNT_6ParamsE --------------------------
	.section	.nv.info._ZN7cutlass13device_kernelIN5flash11enable_sm90INS1_16FlashAttnFwdSm90INS1_25CollectiveMainloopFwdSm90ILi2EN4cute5tupleIJNS5_1CILi1EEES8_S8_EEENS6_IJNS7_ILi128EEENS7_ILi160EEENS7_ILi192EEEEEELi192ENS_12float_e4m3_tEfNS_4arch4Sm90ELb1ELb0ELb1ELb1ELb1ELb0ELb0ELb1ELb1ELb1ELb1ELb0EEENS1_21CollectiveEpilogueFwdINS6_IJSA_SC_SB_EEES9_NS_10bfloat16_tESG_Li256ELb1ELb1ELb1ELb1EEENS1_36VarlenDynamicPersistentTileSchedulerILi128ELi160ELi256ELi128ELb1ELb1ELb1ELb1ELb1ELb1EEEEEEEEEvNT_6ParamsE,"",@"SHT_CUDA_INFO"
	.sectionflags	@""
	.align	4


	//----- nvinfo : EIATTR_CUDA_API_VERSION
	.align		4
        /*0000*/ 	.byte	0x04, 0x37
        /*0002*/ 	.short	(.L_282 - .L_281)
.L_281:
        /*0004*/ 	.word	0x00000082


	//----- nvinfo : EIATTR_KPARAM_INFO
	.align		4
.L_282:
        /*0008*/ 	.byte	0x04, 0x17
        /*000a*/ 	.short	(.L_284 - .L_283)
.L_283:
        /*000c*/ 	.word	0x00000000
        /*0010*/ 	.short	0x0000
        /*0012*/ 	.short	0x0070
        /*0014*/ 	.byte	0x00, 0xf0, 0x01, 0x2a


	//----- nvinfo : EIATTR_SPARSE_MMA_MASK
	.align		4
.L_284:
        /*0018*/ 	.byte	0x03, 0x50
        /*001a*/ 	.short	0x0000


	//----- nvinfo : EIATTR_MAXREG_COUNT
	.align		4
        /*001c*/ 	.byte	0x03, 0x1b
        /*001e*/ 	.short	0x00a8


	//----- nvinfo : EIATTR_NUM_BARRIERS
	.align		4
        /*0020*/ 	.byte	0x02, 0x4c
        /*0022*/ 	.byte	0x10
	.zero		1


	//----- nvinfo : EIATTR_EXTERNS
	.align		4
        /*0024*/ 	.byte	0x04, 0x0f
        /*0026*/ 	.short	(.L_286 - .L_285)


	//   ....[0]....
	.align		4
.L_285:
        /*0028*/ 	.word	index@(__assertfail)


	//----- nvinfo : EIATTR_ANNOTATIONS
	.align		4
.L_286:
        /*002c*/ 	.byte	0x04, 0x55
        /*002e*/ 	.short	(.L_288 - .L_287)


	//   ....[0]....
.L_287:
        /* <DEDUP_REMOVED lines=28> */


	//----- nvinfo : EIATTR_MERCURY_ISA_VERSION
	.align		4
.L_288:
        /*01e0*/ 	.byte	0x03, 0x5f
        /*01e2*/ 	.short	0x0101


	//----- nvinfo : EIATTR_UNUSED_LOAD_BYTE_OFFSET
	.align		4
        /*01e4*/ 	.byte	0x04, 0x44
        /*01e6*/ 	.short	(.L_290 - .L_289)


	//   ....[0]....
.L_289:
        /*01e8*/ 	.word	0x000009a0
        /*01ec*/ 	.word	0x0000fff0


	//   ....[1]....
        /*01f0*/ 	.word	0x0000edc0
        /*01f4*/ 	.word	0x0000fff0


	//----- nvinfo : EIATTR_INT_WARP_WIDE_INSTR_OFFSETS
	.align		4
.L_290:
        /*01f8*/ 	.byte	0x04, 0x31
        /*01fa*/ 	.short	(.L_292 - .L_291)


	//   ....[0]....
.L_291:
        /*01fc*/ 	.word	0x000000c0


	//   ....[1]....
        /*0200*/ 	.word	0x000000d0


	//   ....[2]....
        /*0204*/ 	.word	0x00000170


	//   ....[3]....
        /*0208*/ 	.word	0x00015a70


	//   ....[4]....
        /*020c*/ 	.word	0x00015b00


	//   ....[5]....
        /*0210*/ 	.word	0x000198d0


	//   ....[6]....
        /*0214*/ 	.word	0x00019960


	//----- nvinfo : EIATTR_COOP_GROUP_MASK_REGIDS
	.align		4
.L_292:
        /*0218*/ 	.byte	0x04, 0x29
        /*021a*/ 	.short	(.L_294 - .L_293)


	//   ....[0]....
.L_293:
        /*021c*/ 	.word	0xffffffff


	//   ....[1]....
        /*0220*/ 	.word	0xffffffff


	//   ....[2]....
        /*0224*/ 	.word	0xffffffff


	//   ....[3]....
        /*0228*/ 	.word	0xffffffff


	//   ....[4]....
        /*022c*/ 	.word	0xffffffff


	//   ....[5]....
        /*0230*/ 	.word	0xffffffff


	//   ....[6]....
        /*0234*/ 	.word	0xffffffff


	//   ....[7]....
        /*0238*/ 	.word	0xffffffff


	//   ....[8]....
        /*023c*/ 	.word	0xffffffff


	//   ....[9]....
        /*0240*/ 	.word	0xffffffff


	//   ....[10]....
        /*0244*/ 	.word	0xffffffff


	//   ....[11]....
        /*0248*/ 	.word	0xffffffff


	//   ....[12]....
        /*024c*/ 	.word	0xffffffff


	//   ....[13]....
        /*0250*/ 	.word	0xffffffff


	//   ....[14]....
        /*0254*/ 	.word	0xffffffff


	//   ....[15]....
        /*0258*/ 	.word	0xffffffff


	//   ....[16]....
        /*025c*/ 	.word	0xffffffff


	//   ....[17]....
        /*0260*/ 	.word	0xffffffff


	//   ....[18]....
        /*0264*/ 	.word	0xffffffff


	//   ....[19]....
        /*0268*/ 	.word	0xffffffff


	//   ....[20]....
        /*026c*/ 	.word	0xffffffff


	//   ....[21]....
        /*0270*/ 	.word	0xffffffff


	//   ....[22]....
        /*0274*/ 	.word	0xffffffff


	//   ....[23]....
        /*0278*/ 	.word	0xffffffff


	//   ....[24]....
        /*027c*/ 	.word	0xffffffff


	//   ....[25]....
        /*0280*/ 	.word	0xffffffff


	//   ....[26]....
        /*0284*/ 	.word	0xffffffff


	//   ....[27]....
        /*0288*/ 	.word	0xffffffff


	//   ....[28]....
        /*028c*/ 	.word	0xffffffff


	//   ....[29]....
        /*0290*/ 	.word	0xffffffff


	//   ....[30]....
        /*0294*/ 	.word	0xffffffff


	//   ....[31]....
        /*0298*/ 	.word	0xffffffff


	//   ....[32]....
        /*029c*/ 	.word	0xffffffff


	//   ....[33]....
        /*02a0*/ 	.word	0xffffffff


	//   ....[34]....
        /*02a4*/ 	.word	0xffffffff


	//   ....[35]....
        /*02a8*/ 	.word	0xffffffff


	//   ....[36]....
        /*02ac*/ 	.word	0xffffffff


	//   ....[37]....
        /*02b0*/ 	.word	0xffffffff


	//   ....[38]....
        /*02b4*/ 	.word	0xffffffff


	//   ....[39]....
        /*02b8*/ 	.word	0xffffffff


	//   ....[40]....
        /*02bc*/ 	.word	0xffffffff


	//   ....[41]....
        /*02c0*/ 	.word	0xffffffff


	//   ....[42]....
        /*02c4*/ 	.word	0xffffffff


	//   ....[43]....
        /*02c8*/ 	.word	0xffffffff


	//   ....[44]....
        /*02cc*/ 	.word	0xffffffff


	//   ....[45]....
        /*02d0*/ 	.word	0xffffffff


	//   ....[46]....
        /*02d4*/ 	.word	0xffffffff


	//   ....[47]....
        /*02d8*/ 	.word	0xffffffff


	//   ....[48]....
        /*02dc*/ 	.word	0xffffffff


	//   ....[49]....
        /*02e0*/ 	.word	0xffffffff


	//   ....[50]....
        /*02e4*/ 	.word	0xffffffff


	//   ....[51]....
        /*02e8*/ 	.word	0xffffffff


	//   ....[52]....
        /*02ec*/ 	.word	0xffffffff


	//   ....[53]....
        /*02f0*/ 	.word	0xffffffff


	//   ....[54]....
        /*02f4*/ 	.word	0xffffffff


	//   ....[55]....
        /*02f8*/ 	.word	0xffffffff


	//   ....[56]....
        /*02fc*/ 	.word	0xffffffff


	//   ....[57]....
        /*0300*/ 	.word	0xffffffff


	//   ....[58]....
        /*0304*/ 	.word	0xffffffff


	//   ....[59]....
        /*0308*/ 	.word	0xffffffff


	//   ....[60]....
        /*030c*/ 	.word	0xffffffff


	//   ....[61]....
        /*0310*/ 	.word	0xffffffff


	//   ....[62]....
        /*0314*/ 	.word	0xffffffff


	//   ....[63]....
        /*0318*/ 	.word	0xffffffff


	//   ....[64]....
        /*031c*/ 	.word	0xffffffff


	//   ....[65]....
        /*0320*/ 	.word	0xffffffff


	//   ....[66]....
        /*0324*/ 	.word	0xffffffff


	//   ....[67]....
        /*0328*/ 	.word	0xffffffff


	//   ....[68]....
        /*032c*/ 	.word	0xffffffff


	//   ....[69]....
        /*0330*/ 	.word	0xffffffff


	//   ....[70]....
        /*0334*/ 	.word	0xffffffff


	//   ....[71]....
        /*0338*/ 	.word	0xffffffff


	//   ....[72]....
        /*033c*/ 	.word	0xffffffff


	//   ....[73]....
        /*0340*/ 	.word	0xffffffff


	//   ....[74]....
        /*0344*/ 	.word	0xffffffff


	//   ....[75]....
        /*0348*/ 	.word	0xffffffff


	//   ....[76]....
        /*034c*/ 	.word	0xffffffff


	//   ....[77]....
        /*0350*/ 	.word	0xffffffff


	//   ....[78]....
        /*0354*/ 	.word	0xffffffff


	//   ....[79]....
        /*0358*/ 	.word	0xffffffff


	//   ....[80]....
        /*035c*/ 	.word	0xffffffff


	//   ....[81]....
        /*0360*/ 	.word	0xffffffff


	//   ....[82]....
        /*0364*/ 	.word	0xffffffff


	//   ....[83]....
        /*0368*/ 	.word	0xffffffff


	//   ....[84]....
        /*036c*/ 	.word	0xffffffff


	//   ....[85]....
        /*0370*/ 	.word	0xffffffff


	//   ....[86]....
        /*0374*/ 	.word	0xffffffff


	//   ....[87]....
        /*0378*/ 	.word	0xffffffff


	//   ....[88]....
        /*037c*/ 	.word	0xffffffff


	//   ....[89]....
        /*0380*/ 	.word	0xffffffff


	//   ....[90]....
        /*0384*/ 	.word	0xffffffff


	//   ....[91]....
        /*0388*/ 	.word	0xffffffff


	//   ....[92]....
        /*038c*/ 	.word	0xffffffff


	//   ....[93]....
        /*0390*/ 	.word	0xffffffff


	//   ....[94]....
        /*0394*/ 	.word	0xffffffff


	//   ....[95]....
        /*0398*/ 	.word	0xffffffff


	//   ....[96]....
        /*039c*/ 	.word	0xffffffff


	//   ....[97]....
        /*03a0*/ 	.word	0xffffffff


	//   ....[98]....
        /*03a4*/ 	.word	0xffffffff


	//   ....[99]....
        /*03a8*/ 	.word	0xffffffff


	//   ....[100]....
        /*03ac*/ 	.word	0xffffffff


	//   ....[101]....
        /*03b0*/ 	.word	0xffffffff


	//   ....[102]....
        /*03b4*/ 	.word	0xffffffff


	//   ....[103]....
        /*03b8*/ 	.word	0xffffffff


	//   ....[104]....
        /*03bc*/ 	.word	0xffffffff


	//   ....[105]....
        /*03c0*/ 	.word	0xffffffff


	//   ....[106]....
        /*03c4*/ 	.word	0xffffffff


	//   ....[107]....
        /*03c8*/ 	.word	0xffffffff


	//   ....[108]....
        /*03cc*/ 	.word	0xffffffff


	//   ....[109]....
        /*03d0*/ 	.word	0xffffffff


	//   ....[110]....
        /*03d4*/ 	.word	0xffffffff


	//   ....[111]....
        /*03d8*/ 	.word	0xffffffff


	//   ....[112]....
        /*03dc*/ 	.word	0xffffffff


	//   ....[113]....
        /*03e0*/ 	.word	0xffffffff


	//   ....[114]....
        /*03e4*/ 	.word	0xffffffff


	//   ....[115]....
        /*03e8*/ 	.word	0xffffffff


	//   ....[116]....
        /*03ec*/ 	.word	0xffffffff


	//   ....[117]....
        /*03f0*/ 	.word	0xffffffff


	//   ....[118]....
        /*03f4*/ 	.word	0xffffffff


	//   ....[119]....
        /*03f8*/ 	.word	0xffffffff


	//   ....[120]....
        /*03fc*/ 	.word	0xffffffff


	//   ....[121]....
        /*0400*/ 	.word	0xffffffff


	//   ....[122]....
        /*0404*/ 	.word	0xffffffff


	//   ....[123]....
        /*0408*/ 	.word	0xffffffff


	//   ....[124]....
        /*040c*/ 	.word	0xffffffff


	//   ....[125]....
        /*0410*/ 	.word	0xffffffff


	//   ....[126]....
        /*0414*/ 	.word	0xffffffff


	//   ....[127]....
        /*0418*/ 	.word	0xffffffff


	//   ....[128]....
        /*041c*/ 	.word	0xffffffff


	//   ....[129]....
        /*0420*/ 	.word	0xffffffff


	//   ....[130]....
        /*0424*/ 	.word	0xffffffff


	//   ....[131]....
        /*0428*/ 	.word	0xffffffff


	//   ....[132]....
        /*042c*/ 	.word	0xffffffff


	//   ....[133]....
        /*0430*/ 	.word	0xffffffff


	//   ....[134]....
        /*0434*/ 	.word	0xffffffff


	//   ....[135]....
        /*0438*/ 	.word	0xffffffff


	//   ....[136]....
        /*043c*/ 	.word	0xffffffff


	//   ....[137]....
        /*0440*/ 	.word	0xffffffff


	//   ....[138]....
        /*0444*/ 	.word	0xffffffff


	//   ....[139]....
        /*0448*/ 	.word	0xffffffff


	//   ....[140]....
        /*044c*/ 	.word	0xffffffff


	//   ....[141]....
        /*0450*/ 	.word	0xffffffff


	//   ....[142]....
        /*0454*/ 	.word	0xffffffff


	//   ....[143]....
        /*0458*/ 	.word	0xffffffff


	//   ....[144]....
        /*045c*/ 	.word	0xffffffff


	//   ....[145]....
        /*0460*/ 	.word	0xffffffff


	//   ....[146]....
        /*0464*/ 	.word	0xffffffff


	//   ....[147]....
        /*0468*/ 	.word	0xffffffff


	//   ....[148]....
        /*046c*/ 	.word	0xffffffff


	//   ....[149]....
        /*0470*/ 	.word	0xffffffff


	//   ....[150]....
        /*0474*/ 	.word	0xffffffff


	//   ....[151]....
        /*0478*/ 	.word	0xffffffff


	//   ....[152]....
        /*047c*/ 	.word	0xffffffff


	//   ....[153]....
        /*0480*/ 	.word	0xffffffff


	//   ....[154]....
        /*0484*/ 	.word	0xffffffff


	//   ....[155]....
        /*0488*/ 	.word	0xffffffff


	//   ....[156]....
        /*048c*/ 	.word	0xffffffff


	//   ....[157]....
        /*0490*/ 	.word	0xffffffff


	//   ....[158]....
        /*0494*/ 	.word	0xffffffff


	//   ....[159]....
        /*0498*/ 	.word	0xffffffff


	//   ....[160]....
        /*049c*/ 	.word	0xffffffff


	//   ....[161]....
        /*04a0*/ 	.word	0xffffffff


	//   ....[162]....
        /*04a4*/ 	.word	0xffffffff


	//   ....[163]....
        /*04a8*/ 	.word	0xffffffff


	//   ....[164]....
        /*04ac*/ 	.word	0xffffffff


	//   ....[165]....
        /*04b0*/ 	.word	0xffffffff


	//   ....[166]....
        /*04b4*/ 	.word	0xffffffff


	//   ....[167]....
        /*04b8*/ 	.word	0xffffffff


	//   ....[168]....
        /*04bc*/ 	.word	0xffffffff


	//   ....[169]....
        /*04c0*/ 	.word	0xffffffff


	//   ....[170]....
        /*04c4*/ 	.word	0xffffffff


	//   ....[171]....
        /*04c8*/ 	.word	0xffffffff


	//   ....[172]....
        /*04cc*/ 	.word	0xffffffff


	//   ....[173]....
        /*04d0*/ 	.word	0xffffffff


	//   ....[174]....
        /*04d4*/ 	.word	0xffffffff


	//   ....[175]....
        /*04d8*/ 	.word	0xffffffff


	//   ....[176]....
        /*04dc*/ 	.word	0xffffffff


	//   ....[177]....
        /*04e0*/ 	.word	0xffffffff


	//   ....[178]....
        /*04e4*/ 	.word	0xffffffff


	//   ....[179]....
        /*04e8*/ 	.word	0xffffffff


	//   ....[180]....
        /*04ec*/ 	.word	0xffffffff


	//   ....[181]....
        /*04f0*/ 	.word	0xffffffff


	//   ....[182]....
        /*04f4*/ 	.word	0xffffffff


	//   ....[183]....
        /*04f8*/ 	.word	0xffffffff


	//   ....[184]....
        /*04fc*/ 	.word	0xffffffff


	//   ....[185]....
        /*0500*/ 	.word	0xffffffff


	//   ....[186]....
        /*0504*/ 	.word	0xffffffff


	//   ....[187]....
        /*0508*/ 	.word	0xffffffff


	//   ....[188]....
        /*050c*/ 	.word	0xffffffff


	//   ....[189]....
        /*0510*/ 	.word	0xffffffff


	//   ....[190]....
        /*0514*/ 	.word	0xffffffff


	//   ....[191]....
        /*0518*/ 	.word	0xffffffff


	//   ....[192]....
        /*051c*/ 	.word	0xffffffff


	//   ....[193]....
        /*0520*/ 	.word	0xffffffff


	//   ....[194]....
        /*0524*/ 	.word	0xffffffff


	//   ....[195]....
        /*0528*/ 	.word	0xffffffff


	//   ....[196]....
        /*052c*/ 	.word	0xffffffff


	//   ....[197]....
        /*0530*/ 	.word	0xffffffff


	//   ....[198]....
        /*0534*/ 	.word	0xffffffff


	//   ....[199]....
        /*0538*/ 	.word	0xffffffff


	//   ....[200]....
        /*053c*/ 	.word	0xffffffff


	//   ....[201]....
        /*0540*/ 	.word	0xffffffff


	//   ....[202]....
        /*0544*/ 	.word	0xffffffff


	//   ....[203]....
        /*0548*/ 	.word	0xffffffff


	//   ....[204]....
        /*054c*/ 	.word	0xffffffff


	//   ....[205]....
        /*0550*/ 	.word	0xffffffff


	//   ....[206]....
        /*0554*/ 	.word	0xffffffff


	//   ....[207]....
        /*0558*/ 	.word	0xffffffff


	//   ....[208]....
        /*055c*/ 	.word	0xffffffff


	//   ....[209]....
        /*0560*/ 	.word	0xffffffff


	//   ....[210]....
        /*0564*/ 	.word	0xffffffff


	//   ....[211]....
        /*0568*/ 	.word	0xffffffff


	//   ....[212]....
        /*056c*/ 	.word	0xffffffff


	//   ....[213]....
        /*0570*/ 	.word	0xffffffff


	//   ....[214]....
        /*0574*/ 	.word	0xffffffff


	//   ....[215]....
        /*0578*/ 	.word	0xffffffff


	//   ....[216]....
        /*057c*/ 	.word	0xffffffff


	//   ....[217]....
        /*0580*/ 	.word	0xffffffff


	//   ....[218]....
        /*0584*/ 	.word	0xffffffff


	//   ....[219]....
        /*0588*/ 	.word	0xffffffff


	//   ....[220]....
        /*058c*/ 	.word	0xffffffff


	//   ....[221]....
        /*0590*/ 	.word	0xffffffff


	//   ....[222]....
        /*0594*/ 	.word	0xffffffff


	//   ....[223]....
        /*0598*/ 	.word	0xffffffff


	//   ....[224]....
        /*059c*/ 	.word	0xffffffff


	//   ....[225]....
        /*05a0*/ 	.word	0xffffffff


	//   ....[226]....
        /*05a4*/ 	.word	0xffffffff


	//   ....[227]....
        /*05a8*/ 	.word	0xffffffff


	//   ....[228]....
        /*05ac*/ 	.word	0xffffffff


	//   ....[229]....
        /*05b0*/ 	.word	0xffffffff


	//   ....[230]....
        /*05b4*/ 	.word	0xffffffff


	//   ....[231]....
        /*05b8*/ 	.word	0x0500000f


	//   ....[232]....
        /*05bc*/ 	.word	0x0500000f


	//   ....[233]....
        /*05c0*/ 	.word	0x0500000f


	//   ....[234]....
        /*05c4*/ 	.word	0x0500000f


	//   ....[235]....
        /*05c8*/ 	.word	0x0500000f


	//   ....[236]....
        /*05cc*/ 	.word	0x0500000f


	//   ....[237]....
        /*05d0*/ 	.word	0x0500000f


	//   ....[238]....
        /*05d4*/ 	.word	0x0500000f


	//   ....[239]....
        /*05d8*/ 	.word	0x0500000f


	//   ....[240]....
        /*05dc*/ 	.word	0x0500000f


	//   ....[241]....
        /*05e0*/ 	.word	0x0500000f


	//   ....[242]....
        /*05e4*/ 	.word	0x0500000f


	//   ....[243]....
        /*05e8*/ 	.word	0x0500000f


	//   ....[244]....
        /*05ec*/ 	.word	0x0500000f


	//   ....[245]....
        /*05f0*/ 	.word	0x0500000f


	//   ....[246]....
        /*05f4*/ 	.word	0x0500000f


	//   ....[247]....
        /*05f8*/ 	.word	0x0500000f


	//   ....[248]....
        /*05fc*/ 	.word	0x0500000f


	//   ....[249]....
        /*0600*/ 	.word	0x0500000f


	//   ....[250]....
        /*0604*/ 	.word	0x0500000f


	//   ....[251]....
        /*0608*/ 	.word	0x0500000f


	//   ....[252]....
        /*060c*/ 	.word	0x0500000f


	//   ....[253]....
        /*0610*/ 	.word	0x0500000f


	//   ....[254]....
        /*0614*/ 	.word	0x0500000f


	//   ....[255]....
        /*0618*/ 	.word	0x0500000f


	//   ....[0]....
        /*061c*/ 	.word	0x0500000f


	//   ....[1]....
        /*0620*/ 	.word	0x0500000f


	//   ....[2]....
        /*0624*/ 	.word	0x0500000f


	//   ....[3]....
        /*0628*/ 	.word	0x0500000f


	//   ....[4]....
        /*062c*/ 	.word	0x0500000f


	//   ....[5]....
        /*0630*/ 	.word	0x0500000f


	//   ....[6]....
        /*0634*/ 	.word	0x0500000f


	//   ....[7]....
        /*0638*/ 	.word	0x0500000f


	//   ....[8]....
        /*063c*/ 	.word	0x0500000f


	//   ....[9]....
        /*0640*/ 	.word	0x0500000f


	//   ....[10]....
        /*0644*/ 	.word	0x0500000f


	//   ....[11]....
        /*0648*/ 	.word	0x0500000f


	//   ....[12]....
        /*064c*/ 	.word	0x0500000f


	//   ....[13]....
        /*0650*/ 	.word	0x0500000f


	//   ....[14]....
        /*0654*/ 	.word	0x0500000f


	//   ....[15]....
        /*0658*/ 	.word	0x0500000f


	//   ....[16]....
        /*065c*/ 	.word	0x0500000f


	//   ....[17]....
        /*0660*/ 	.word	0x0500000f


	//   ....[18]....
        /*0664*/ 	.word	0x0500000f


	//   ....[19]....
        /*0668*/ 	.word	0x0500000f


	//   ....[20]....
        /*066c*/ 	.word	0x0500000f


	//   ....[21]....
        /*0670*/ 	.word	0x0500000f


	//   ....[22]....
        /*0674*/ 	.word	0x0500000f


	//   ....[23]....
        /*0678*/ 	.word	0x0500000f


	//   ....[24]....
        /*067c*/ 	.word	0x0500000f


	//----- nvinfo : EIATTR_COOP_GROUP_INSTR_OFFSETS
	.align		4
.L_294:
        /*0680*/ 	.byte	0x04, 0x28
        /*0682*/ 	.short	(.L_296 - .L_295)


	//   ....[0]....
.L_295:
        /*0684*/ 	.word	0x00000080


	//   ....[1]....
        /*0688*/ 	.word	0x00000090


	//   ....[2]....
        /*068c*/ 	.word	0x000002d0


	//   ....[3]....
        /*0690*/ 	.word	0x00000430


	//   ....[4]....
        /*0694*/ 	.word	0x00000550


	//   ....[5]....
        /*0698*/ 	.word	0x000006b0


	//   ....[6]....
        /*069c*/ 	.word	0x00001cb0


	//   ....[7]....
        /*06a0*/ 	.word	0x00003260


	//   ....[8]....
        /*06a4*/ 	.word	0x000035e0


	//   ....[9]....
        /*06a8*/ 	.word	0x000041a0


	//   ....[10]....
        /*06ac*/ 	.word	0x00004220


	//   ....[11]....
        /*06b0*/ 	.word	0x00004e90


	//   ....[12]....
        /*06b4*/ 	.word	0x00004ef0


	//   ....[13]....
        /*06b8*/ 	.word	0x00007580


	//   ....[14]....
        /*06bc*/ 	.word	0x000084f0


	//   ....[15]....
        /*06c0*/ 	.word	0x00008540


	//   ....[16]....
        /*06c4*/ 	.word	0x00008560


	//   ....[17]....
        /*06c8*/ 	.word	0x00009200


	//   ....[18]....
        /*06cc*/ 	.word	0x00009280


	//   ....[19]....
        /*06d0*/ 	.word	0x0000c770


	//   ....[20]....
        /*06d4*/ 	.word	0x0000c790


	//   ....[21]....
        /*06d8*/ 	.word	0x0000c7d0


	//   ....[22]....
        /*06dc*/ 	.word	0x0000c7e0


	//   ....[23]....
        /*06e0*/ 	.word	0x0000e450


	//   ....[24]....
        /*06e4*/ 	.word	0x0000e460


	//   ....[25]....
        /*06e8*/ 	.word	0x0000e490


	//   ....[26]....
        /*06ec*/ 	.word	0x0000e4a0


	//   ....[27]....
        /*06f0*/ 	.word	0x0000f550


	//   ....[28]....
        /*06f4*/ 	.word	0x0000f560


	//   ....[29]....
        /*06f8*/ 	.word	0x0000f570


	//   ....[30]....
        /*06fc*/ 	.word	0x0000f590


	//   ....[31]....
        /*0700*/ 	.word	0x0000f5c0


	//   ....[32]....
        /*0704*/ 	.word	0x0000f690


	//   ....[33]....
        /*0708*/ 	.word	0x0000f6c0


	//   ....[34]....
        /*070c*/ 	.word	0x0000f7a0


	//   ....[35]....
        /*0710*/ 	.word	0x0000f7d0


	//   ....[36]....
        /*0714*/ 	.word	0x0000f800


	//   ....[37]....
        /*0718*/ 	.word	0x0000f830


	//   ....[38]....
        /*071c*/ 	.word	0x0000f860


	//   ....[39]....
        /*0720*/ 	.word	0x0000f890


	//   ....[40]....
        /*0724*/ 	.word	0x0000f8c0


	//   ....[41]....
        /*0728*/ 	.word	0x0000f8f0


	//   ....[42]....
        /*072c*/ 	.word	0x0000f920


	//   ....[43]....
        /*0730*/ 	.word	0x0000f950


	//   ....[44]....
        /*0734*/ 	.word	0x0000f980


	//   ....[45]....
        /*0738*/ 	.word	0x0000f9b0


	//   ....[46]....
        /*073c*/ 	.word	0x0000f9e0


	//   ....[47]....
        /*0740*/ 	.word	0x0000fa10


	//   ....[48]....
        /*0744*/ 	.word	0x0000fa40


	//   ....[49]....
        /*0748*/ 	.word	0x0000fa70


	//   ....[50]....
        /*074c*/ 	.word	0x0000faa0


	//   ....[51]....
        /*0750*/ 	.word	0x0000fad0


	//   ....[52]....
        /*0754*/ 	.word	0x0000fb00


	//   ....[53]....
        /*0758*/ 	.word	0x0000fb30


	//   ....[54]....
        /*075c*/ 	.word	0x0000fb60


	//   ....[55]....
        /*0760*/ 	.word	0x0000fb90


	//   ....[56]....
        /*0764*/ 	.word	0x0000fbc0


	//   ....[57]....
        /*0768*/ 	.word	0x0000fbf0


	//   ....[58]....
        /*076c*/ 	.word	0x0000fc20


	//   ....[59]....
        /*0770*/ 	.word	0x0000fc50


	//   ....[60]....
        /*0774*/ 	.word	0x0000fc80


	//   ....[61]....
        /*0778*/ 	.word	0x0000fcb0


	//   ....[62]....
        /*077c*/ 	.word	0x0000fcd0


	//   ....[63]....
        /*0780*/ 	.word	0x0000fce0


	//   ....[64]....
        /*0784*/ 	.word	0x0000fcf0


	//   ....[65]....
        /*0788*/ 	.word	0x0000fd00


	//   ....[66]....
        /*078c*/ 	.word	0x0000fd30


	//   ....[67]....
        /*0790*/ 	.word	0x0000fd40


	//   ....[68]....
        /*0794*/ 	.word	0x0000fd50


	//   ....[69]....
        /*0798*/ 	.word	0x0000fd70


	//   ....[70]....
        /*079c*/ 	.word	0x0000fd90


	//   ....[71]....
        /*07a0*/ 	.word	0x0000fdc0


	//   ....[72]....
        /*07a4*/ 	.word	0x0000fde0


	//   ....[73]....
        /*07a8*/ 	.word	0x0000fdf0


	//   ....[74]....
        /*07ac*/ 	.word	0x0000fe00


	//   ....[75]....
        /*07b0*/ 	.word	0x0000fe10


	//   ....[76]....
        /*07b4*/ 	.word	0x0000fe20


	//   ....[77]....
        /*07b8*/ 	.word	0x0000fe40


	//   ....[78]....
        /*07bc*/ 	.word	0x0000fe50


	//   ....[79]....
        /*07c0*/ 	.word	0x0000fe70


	//   ....[80]....
        /*07c4*/ 	.word	0x0000fe90


	//   ....[81]....
        /*07c8*/ 	.word	0x0000fec0


	//   ....[82]....
        /*07cc*/ 	.word	0x0000fee0


	//   ....[83]....
        /*07d0*/ 	.word	0x0000fef0


	//   ....[84]....
        /*07d4*/ 	.word	0x0000ff00


	//   ....[85]....
        /*07d8*/ 	.word	0x0000ff10


	//   ....[86]....
        /*07dc*/ 	.word	0x0000ff20


	//   ....[87]....
        /*07e0*/ 	.word	0x0000ff30


	//   ....[88]....
        /*07e4*/ 	.word	0x0000ff40


	//   ....[89]....
        /*07e8*/ 	.word	0x0000ff50


	//   ....[90]....
        /*07ec*/ 	.word	0x0000ff60


	//   ....[91]....
        /*07f0*/ 	.word	0x0000ff70


	//   ....[92]....
        /*07f4*/ 	.word	0x0000ff80


	//   ....[93]....
        /*07f8*/ 	.word	0x0000ff90


	//   ....[94]....
        /*07fc*/ 	.word	0x0000ffa0


	//   ....[95]....
        /*0800*/ 	.word	0x0000ffb0


	//   ....[96]....
        /*0804*/ 	.word	0x0000ffc0


	//   ....[97]....
        /*0808*/ 	.word	0x0000ffd0


	//   ....[98]....
        /*080c*/ 	.word	0x0000ffe0


	//   ....[99]....
        /*0810*/ 	.word	0x0000fff0


	//   ....[100]....
        /*0814*/ 	.word	0x00010000


	//   ....[101]....
        /*0818*/ 	.word	0x00010010


	//   ....[102]....
        /*081c*/ 	.word	0x00010040


	//   ....[103]....
        /*0820*/ 	.word	0x00010070


	//   ....[104]....
        /*0824*/ 	.word	0x000100a0


	//   ....[105]....
        /*0828*/ 	.word	0x000100d0


	//   ....[106]....
        /*082c*/ 	.word	0x000100f0


	//   ....[107]....
        /*0830*/ 	.word	0x00010120


	//   ....[108]....
        /*0834*/ 	.word	0x00010150


	//   ....[109]....
        /*0838*/ 	.word	0x00010180


	//   ....[110]....
        /*083c*/ 	.word	0x000101b0


	//   ....[111]....
        /*0840*/ 	.word	0x000101e0


	//   ....[112]....
        /*0844*/ 	.word	0x00010210


	//   ....[113]....
        /*0848*/ 	.word	0x00010220


	//   ....[114]....
        /*084c*/ 	.word	0x00010230


	//   ....[115]....
        /*0850*/ 	.word	0x00010260


	//   ....[116]....
        /*0854*/ 	.word	0x00010290


	//   ....[117]....
        /*0858*/ 	.word	0x000102a0


	//   ....[118]....
        /*085c*/ 	.word	0x000102c0


	//   ....[119]....
        /*0860*/ 	.word	0x000102f0


	//   ....[120]....
        /*0864*/ 	.word	0x00010320


	//   ....[121]....
        /*0868*/ 	.word	0x00010350


	//   ....[122]....
        /*086c*/ 	.word	0x00010380


	//   ....[123]....
        /*0870*/ 	.word	0x00010e60


	//   ....[124]....
        /*0874*/ 	.word	0x00010e70


	//   ....[125]....
        /*0878*/ 	.word	0x00010e80


	//   ....[126]....
        /*087c*/ 	.word	0x00010e90


	//   ....[127]....
        /*0880*/ 	.word	0x00011780


	//   ....[128]....
        /*0884*/ 	.word	0x000117a0


	//   ....[129]....
        /*0888*/ 	.word	0x000118d0


	//   ....[130]....
        /*088c*/ 	.word	0x000118f0


	//   ....[131]....
        /*0890*/ 	.word	0x000119f0


	//   ....[132]....
        /*0894*/ 	.word	0x00011a10


	//   ....[133]....
        /*0898*/ 	.word	0x00011b20


	//   ....[134]....
        /*089c*/ 	.word	0x00011b40


	//   ....[135]....
        /*08a0*/ 	.word	0x00011fb0


	//   ....[136]....
        /*08a4*/ 	.word	0x00011fc0


	//   ....[137]....
        /*08a8*/ 	.word	0x000127a0


	//   ....[138]....
        /*08ac*/ 	.word	0x000127b0


	//   ....[139]....
        /*08b0*/ 	.word	0x000138a0


	//   ....[140]....
        /*08b4*/ 	.word	0x000138d0


	//   ....[141]....
        /*08b8*/ 	.word	0x000139f0


	//   ....[142]....
        /*08bc*/ 	.word	0x00013a10


	//   ....[143]....
        /*08c0*/ 	.word	0x00013b10


	//   ....[144]....
        /*08c4*/ 	.word	0x00013b30


	//   ....[145]....
        /*08c8*/ 	.word	0x00013c40


	//   ....[146]....
        /*08cc*/ 	.word	0x00013c60


	//   ....[147]....
        /*08d0*/ 	.word	0x00013df0


	//   ....[148]....
        /*08d4*/ 	.word	0x00014000


	//   ....[149]....
        /*08d8*/ 	.word	0x00014030


	//   ....[150]....
        /*08dc*/ 	.word	0x00014060


	//   ....[151]....
        /*08e0*/ 	.word	0x00014090


	//   ....[152]....
        /*08e4*/ 	.word	0x000140c0


	//   ....[153]....
        /*08e8*/ 	.word	0x00014110


	//   ....[154]....
        /*08ec*/ 	.word	0x00014290


	//   ....[155]....
        /*08f0*/ 	.word	0x000142c0


	//   ....[156]....
        /*08f4*/ 	.word	0x000142f0


	//   ....[157]....
        /*08f8*/ 	.word	0x00014320


	//   ....[158]....
        /*08fc*/ 	.word	0x00014350


	//   ....[159]....
        /*0900*/ 	.word	0x00014380


	//   ....[160]....
        /*0904*/ 	.word	0x00014410


	//   ....[161]....
        /*0908*/ 	.word	0x00014470


	//   ....[162]....
        /*090c*/ 	.word	0x00014480


	//   ....[163]....
        /*0910*/ 	.word	0x000144d0


	//   ....[164]....
        /*0914*/ 	.word	0x00016980


	//   ....[165]....
        /*0918*/ 	.word	0x000169b0


	//   ....[166]....
        /*091c*/ 	.word	0x000169e0


	//   ....[167]....
        /*0920*/ 	.word	0x00016af0


	//   ....[168]....
        /*0924*/ 	.word	0x00016b00


	//   ....[169]....
        /*0928*/ 	.word	0x00016b90


	//   ....[170]....
        /*092c*/ 	.word	0x00016ba0


	//   ....[171]....
        /*0930*/ 	.word	0x00016bb0


	//   ....[172]....
        /*0934*/ 	.word	0x00016c40


	//   ....[173]....
        /*0938*/ 	.word	0x00016ce0


	//   ....[174]....
        /*093c*/ 	.word	0x000170b0


	//   ....[175]....
        /*0940*/ 	.word	0x000170f0


	//   ....[176]....
        /*0944*/ 	.word	0x00017120


	//   ....[177]....
        /*0948*/ 	.word	0x00017140


	//   ....[178]....
        /*094c*/ 	.word	0x00017210


	//   ....[179]....
        /*0950*/ 	.word	0x00017220


	//   ....[180]....
        /*0954*/ 	.word	0x000172b0


	//   ....[181]....
        /*0958*/ 	.word	0x000172c0


	//   ....[182]....
        /*095c*/ 	.word	0x000172d0


	//   ....[183]....
        /*0960*/ 	.word	0x000172e0


	//   ....[184]....
        /*0964*/ 	.word	0x00017b30


	//   ....[185]....
        /*0968*/ 	.word	0x00017b60


	//   ....[186]....
        /*096c*/ 	.word	0x00017bc0


	//   ....[187]....
        /*0970*/ 	.word	0x00017c10


	//   ....[188]....
        /*0974*/ 	.word	0x00017c60


	//   ....[189]....
        /*0978*/ 	.word	0x00017cc0


	//   ....[190]....
        /*097c*/ 	.word	0x00017ce0


	//   ....[191]....
        /*0980*/ 	.word	0x00017d20


	//   ....[192]....
        /*0984*/ 	.word	0x000186d0


	//   ....[193]....
        /*0988*/ 	.word	0x000186e0


	//   ....[194]....
        /*098c*/ 	.word	0x000186f0


	//   ....[195]....
        /*0990*/ 	.word	0x00018730


	//   ....[196]....
        /*0994*/ 	.word	0x00018770


	//   ....[197]....
        /*0998*/ 	.word	0x00018780


	//   ....[198]....
        /*099c*/ 	.word	0x000187e0


	//   ....[199]....
        /*09a0*/ 	.word	0x00018810


	//   ....[200]....
        /*09a4*/ 	.word	0x00018850


	//   ....[201]....
        /*09a8*/ 	.word	0x000188b0


	//   ....[202]....
        /*09ac*/ 	.word	0x00018cc0


	//   ....[203]....
        /*09b0*/ 	.word	0x00018cd0


	//   ....[204]....
        /*09b4*/ 	.word	0x00018ce0


	//   ....[205]....
        /*09b8*/ 	.word	0x00018cf0


	//   ....[206]....
        /*09bc*/ 	.word	0x00018d00


	//   ....[207]....
        /*09c0*/ 	.word	0x00018d60


	//   ....[208]....
        /*09c4*/ 	.word	0x00018d70


	//   ....[209]....
        /*09c8*/ 	.word	0x00018dd0


	//   ....[210]....
        /*09cc*/ 	.word	0x00018e00


	//   ....[211]....
        /*09d0*/ 	.word	0x00018e40


	//   ....[212]....
        /*09d4*/ 	.word	0x0001a420


	//   ....[213]....
        /*09d8*/ 	.word	0x0001a470


	//   ....[214]....
        /*09dc*/ 	.word	0x0001a4a0


	//   ....[215]....
        /*09e0*/ 	.word	0x0001a4d0


	//   ....[216]....
        /*09e4*/ 	.word	0x0001a500


	//   ....[217]....
        /*09e8*/ 	.word	0x0001a510


	//   ....[218]....
        /*09ec*/ 	.word	0x0001a540


	//   ....[219]....
        /*09f0*/ 	.word	0x0001a590


	//   ....[220]....
        /*09f4*/ 	.word	0x0001a6f0


	//   ....[221]....
        /*09f8*/ 	.word	0x0001a720


	//   ....[222]....
        /*09fc*/ 	.word	0x0001a760


	//   ....[223]....
        /*0a00*/ 	.word	0x0001a790


	//   ....[224]....
        /*0a04*/ 	.word	0x0001a7c0


	//   ....[225]....
        /*0a08*/ 	.word	0x0001a7f0


	//   ....[226]....
        /*0a0c*/ 	.word	0x0001a890


	//   ....[227]....
        /*0a10*/ 	.word	0x0001a8e0


	//   ....[228]....
        /*0a14*/ 	.word	0x0001a8f0


	//   ....[229]....
        /*0a18*/ 	.word	0x0001a930


	//   ....[230]....
        /*0a1c*/ 	.word	0x0001b3f0


	//   ....[231]....
        /*0a20*/ 	.word	0x0001ba20


	//   ....[232]....
        /*0a24*/ 	.word	0x0001bb00


	//   ....[233]....
        /*0a28*/ 	.word	0x0001bbc0


	//   ....[234]....
        /*0a2c*/ 	.word	0x0001bd50


	//   ....[235]....
        /*0a30*/ 	.word	0x0001bde0


	//   ....[236]....
        /*0a34*/ 	.word	0x0001be40


	//   ....[237]....
        /*0a38*/ 	.word	0x0001bf40


	//   ....[238]....
        /*0a3c*/ 	.word	0x0001bfa0


	//   ....[239]....
        /*0a40*/ 	.word	0x0001c070


	//   ....[240]....
        /*0a44*/ 	.word	0x0001c130


	//   ....[241]....
        /*0a48*/ 	.word	0x0001c200


	//   ....[242]....
        /*0a4c*/ 	.word	0x0001c380


	//   ....[243]....
        /*0a50*/ 	.word	0x0001c440


	//   ....[244]....
        /*0a54*/ 	.word	0x0001c590


	//   ....[245]....
        /*0a58*/ 	.word	0x0001c5e0


	//   ....[246]....
        /*0a5c*/ 	.word	0x0001c6e0


	//   ....[247]....
        /*0a60*/ 	.word	0x0001c790


	//   ....[248]....
        /*0a64*/ 	.word	0x0001c7f0


	//   ....[249]....
        /*0a68*/ 	.word	0x0001c890


	//   ....[250]....
        /*0a6c*/ 	.word	0x0001c950


	//   ....[251]....
        /*0a70*/ 	.word	0x0001ca20


	//   ....[252]....
        /*0a74*/ 	.word	0x0001cac0


	//   ....[253]....
        /*0a78*/ 	.word	0x0001cb30


	//   ....[254]....
        /*0a7c*/ 	.word	0x0001cbb0


	//   ....[255]....
        /*0a80*/ 	.word	0x0001cc70


	//   ....[0]....
        /*0a84*/ 	.word	0x0001ccf0


	//   ....[1]....
        /*0a88*/ 	.word	0x0001cdd0


	//   ....[2]....
        /*0a8c*/ 	.word	0x0001ce50


	//   ....[3]....
        /*0a90*/ 	.word	0x0001cf10


	//   ....[4]....
        /*0a94*/ 	.word	0x0001d040


	//   ....[5]....
        /*0a98*/ 	.word	0x0001d0d0


	//   ....[6]....
        /*0a9c*/ 	.word	0x0001d130


	//   ....[7]....
        /*0aa0*/ 	.word	0x0001d210


	//   ....[8]....
        /*0aa4*/ 	.word	0x0001d270


	//   ....[9]....
        /*0aa8*/ 	.word	0x0001d340


	//   ....[10]....
        /*0aac*/ 	.word	0x0001d3a0


	//   ....[11]....
        /*0ab0*/ 	.word	0x0001d470


	//   ....[12]....
        /*0ab4*/ 	.word	0x0001d4d0


	//   ....[13]....
        /*0ab8*/ 	.word	0x0001d5a0


	//   ....[14]....
        /*0abc*/ 	.word	0x0001d690


	//   ....[15]....
        /*0ac0*/ 	.word	0x0001d720


	//   ....[16]....
        /*0ac4*/ 	.word	0x0001d780


	//   ....[17]....
        /*0ac8*/ 	.word	0x0001d850


	//   ....[18]....
        /*0acc*/ 	.word	0x0001d8b0


	//   ....[19]....
        /*0ad0*/ 	.word	0x0001d980


	//   ....[20]....
        /*0ad4*/ 	.word	0x0001d9e0


	//   ....[21]....
        /*0ad8*/ 	.word	0x0001dab0


	//   ....[22]....
        /*0adc*/ 	.word	0x0001db10


	//   ....[23]....
        /*0ae0*/ 	.word	0x0001dbe0


	//   ....[24]....
        /*0ae4*/ 	.word	0x0001de30


	//----- nvinfo : EIATTR_REG_RECONFIG
	.align		4
.L_296:
        /*0ae8*/ 	.byte	0x01, 0x54
	.zero		2


	//----- nvinfo : EIATTR_SYSCALL_OFFSETS
	.align		4
        /*0aec*/ 	.byte	0x04, 0x46
        /*0aee*/ 	.short	(.L_298 - .L_297)


	//   ....[0]....
.L_297:
        /*0af0*/ 	.word	0x00001e30


	//   ....[1]....
        /*0af4*/ 	.word	0x00015c70


	//   ....[2]....
        /*0af8*/ 	.word	0x00015de0


	//   ....[3]....
        /*0afc*/ 	.word	0x00015f30


	//   ....[4]....
        /*0b00*/ 	.word	0x00016070


	//   ....[5]....
        /*0b04*/ 	.word	0x00017790


	//----- nvinfo : EIATTR_MBARRIER_INSTR_OFFSETS
	.align		4
.L_298:
        /*0b08*/ 	.byte	0x04, 0x39
        /*0b0a*/ 	.short	(.L_300 - .L_299)


	//   ....[0]....
.L_299:
        /*0b0c*/ 	.word	0x00000180
        /*0b10*/ 	.word	0x000000ff
        /*0b14*/ 	.word	0x00033400
        /*0b18*/ 	.short	0x0100
        /*0b1a*/ 	.byte	0x08
	.zero		1


	//   ....[1]....
        /*0b1c*/ 	.word	0x00000190
        /*0b20*/ 	.word	0x000000ff
        /*0b24*/ 	.word	0x00033420
        /*0b28*/ 	.short	0x0100
        /*0b2a*/ 	.byte	0x08
	.zero		1


	//   ....[2]....
        /*0b2c*/ 	.word	0x00000280
        /*0b30*/ 	.word	0x000000ff
        /*0b34*/ 	.word	0x00033430
        /*0b38*/ 	.short	0x0100
        /*0b3a*/ 	.byte	0x08
	.zero		1


	//   ....[3]....
        /*0b3c*/ 	.word	0x00000290
        /*0b40*/ 	.word	0x000000ff
        /*0b44*/ 	.word	0x00033440
        /*0b48*/ 	.short	0x0100
        /*0b4a*/ 	.byte	0x08
	.zero		1


	//   ....[4]....
        /*0b4c*/ 	.word	0x000002a0
        /*0b50*/ 	.word	0x000000ff
        /*0b54*/ 	.word	0x00033438
        /*0b58*/ 	.short	0x0100
        /*0b5a*/ 	.byte	0x08
	.zero		1


	//   ....[5]....
        /*0b5c*/ 	.word	0x000002b0
        /*0b60*/ 	.word	0x000000ff
        /*0b64*/ 	.word	0x00033448
        /*0b68*/ 	.short	0x0100
        /*0b6a*/ 	.byte	0x08
	.zero		1


	//   ....[6]....
        /*0b6c*/ 	.word	0x000003e0
        /*0b70*/ 	.word	0x000000ff
        /*0b74*/ 	.word	0x00033450
        /*0b78*/ 	.short	0x0100
        /*0b7a*/ 	.byte	0x08
	.zero		1


	//   ....[7]....
        /*0b7c*/ 	.word	0x000003f0
        /*0b80*/ 	.word	0x000000ff
        /*0b84*/ 	.word	0x00033460
        /*0b88*/ 	.short	0x0100
        /*0b8a*/ 	.byte	0x08
	.zero		1


	//   ....[8]....
        /*0b8c*/ 	.word	0x00000400
        /*0b90*/ 	.word	0x000000ff
        /*0b94*/ 	.word	0x00033458
        /*0b98*/ 	.short	0x0100
        /*0b9a*/ 	.byte	0x08
	.zero		1


	//   ....[9]....
        /*0b9c*/ 	.word	0x00000410
        /*0ba0*/ 	.word	0x000000ff
        /*0ba4*/ 	.word	0x00033468
        /*0ba8*/ 	.short	0x0100
        /*0baa*/ 	.byte	0x08
	.zero		1


	//   ....[10]....
        /*0bac*/ 	.word	0x00000500
        /*0bb0*/ 	.word	0x000000ff
        /*0bb4*/ 	.word	0x00033470
        /*0bb8*/ 	.short	0x0100
        /*0bba*/ 	.byte	0x06
	.zero		1


	//   ....[11]....
        /*0bbc*/ 	.word	0x00000510
        /*0bc0*/ 	.word	0x000000ff
        /*0bc4*/ 	.word	0x00033480
        /*0bc8*/ 	.short	0x0100
        /*0bca*/ 	.byte	0x06
	.zero		1


	//   ....[12]....
        /*0bcc*/ 	.word	0x00000520
        /*0bd0*/ 	.word	0x000000ff
        /*0bd4*/ 	.word	0x00033478
        /*0bd8*/ 	.short	0x0100
        /*0bda*/ 	.byte	0x06
	.zero		1


	//   ....[13]....
        /*0bdc*/ 	.word	0x00000530
        /*0be0*/ 	.word	0x000000ff
        /*0be4*/ 	.word	0x00033488
        /*0be8*/ 	.short	0x0100
        /*0bea*/ 	.byte	0x06
	.zero		1


	//   ....[14]....
        /*0bec*/ 	.word	0x00000660
        /*0bf0*/ 	.word	0x000000ff
        /*0bf4*/ 	.word	0x00033490
        /*0bf8*/ 	.short	0x0100
        /*0bfa*/ 	.byte	0x08
	.zero		1


	//   ....[15]....
        /*0bfc*/ 	.word	0x00000670
        /*0c00*/ 	.word	0x000000ff
        /*0c04*/ 	.word	0x000334a0
        /*0c08*/ 	.short	0x0100
        /*0c0a*/ 	.byte	0x08
	.zero		1


	//   ....[16]....
        /*0c0c*/ 	.word	0x00000680
        /*0c10*/ 	.word	0x000000ff
        /*0c14*/ 	.word	0x00033498
        /*0c18*/ 	.short	0x0100
        /*0c1a*/ 	.byte	0x08
	.zero		1


	//   ....[17]....
        /*0c1c*/ 	.word	0x00000690
        /*0c20*/ 	.word	0x000000ff
        /*0c24*/ 	.word	0x000334a8
        /*0c28*/ 	.short	0x0100
        /*0c2a*/ 	.byte	0x08
	.zero		1


	//   ....[18]....
        /*0c2c*/ 	.word	0x000007e0
        /*0c30*/ 	.word	0x000000ff
        /*0c34*/ 	.word	0x000334b0
        /*0c38*/ 	.short	0x0100
        /*0c3a*/ 	.byte	0x08
	.zero		1


	//   ....[19]....
        /*0c3c*/ 	.word	0x000007f0
        /*0c40*/ 	.word	0x000000ff
        /*0c44*/ 	.word	0x000334c0
        /*0c48*/ 	.short	0x0100
        /*0c4a*/ 	.byte	0x08
	.zero		1


	//   ....[20]....
        /*0c4c*/ 	.word	0x00000800
        /*0c50*/ 	.word	0x000000ff
        /*0c54*/ 	.word	0x000334b8
        /*0c58*/ 	.short	0x0100
        /*0c5a*/ 	.byte	0x08
	.zero		1


	//   ....[21]....
        /*0c5c*/ 	.word	0x00000810
        /*0c60*/ 	.word	0x000000ff
        /*0c64*/ 	.word	0x000334c8
        /*0c68*/ 	.short	0x0100
        /*0c6a*/ 	.byte	0x08
	.zero		1


	//   ....[22]....
        /*0c6c*/ 	.word	0x00002080
        /*0c70*/ 	.word	0x000000ff
        /*0c74*/ 	.word	0x00033400
        /*0c78*/ 	.short	0x010a
        /*0c7a*/ 	.byte	0x27
	.zero		1


	//   ....[23]....
        /*0c7c*/ 	.word	0x00002140
        /*0c80*/ 	.word	0x00000002
        /*0c84*/ 	.word	0x00033430
        /*0c88*/ 	.short	0x010a
        /*0c8a*/ 	.byte	0x3f
	.zero		1


	//   ....[24]....
        /*0c8c*/ 	.word	0x00002180
        /*0c90*/ 	.word	0x00000002
        /*0c94*/ 	.word	0x00033430
        /*0c98*/ 	.short	0x010a
        /*0c9a*/ 	.byte	0x3f
	.zero		1


	//   ....[25]....
        /*0c9c*/ 	.word	0x00003a30
        /*0ca0*/ 	.word	0x000000ff
        /*0ca4*/ 	.word	0x00000000
        /*0ca8*/ 	.short	0x0101
        /*0caa*/ 	.byte	0x05
	.zero		1


	//   ....[26]....
        /*0cac*/ 	.word	0x00006480
        /*0cb0*/ 	.word	0x000000ff
        /*0cb4*/ 	.word	0x00033430
        /*0cb8*/ 	.short	0x010a
        /*0cba*/ 	.byte	0x06
	.zero		1


	//   ....[27]....
        /*0cbc*/ 	.word	0x000064c0
        /*0cc0*/ 	.word	0x000000ff
        /*0cc4*/ 	.word	0x00033430
        /*0cc8*/ 	.short	0x010a
        /*0cca*/ 	.byte	0x06
	.zero		1


	//   ....[28]....
        /*0ccc*/ 	.word	0x00007110
        /*0cd0*/ 	.word	0x000000ff
        /*0cd4*/ 	.word	0x00033450
        /*0cd8*/ 	.short	0x010a
        /*0cda*/ 	.byte	0x06
	.zero		1


	//   ....[29]....
        /*0cdc*/ 	.word	0x00007150
        /*0ce0*/ 	.word	0x000000ff
        /*0ce4*/ 	.word	0x00033450
        /*0ce8*/ 	.short	0x010a
        /*0cea*/ 	.byte	0x06
	.zero		1


	//   ....[30]....
        /*0cec*/ 	.word	0x00007c60
        /*0cf0*/ 	.word	0x000000ff
        /*0cf4*/ 	.word	0x00000000
        /*0cf8*/ 	.short	0x0101
        /*0cfa*/ 	.byte	0x06
	.zero		1


	//   ....[31]....
        /*0cfc*/ 	.word	0x00009fd0
        /*0d00*/ 	.word	0x000000ff
        /*0d04*/ 	.word	0x00000000
        /*0d08*/ 	.short	0x0101
        /*0d0a*/ 	.byte	0x05
	.zero		1


	//   ....[32]....
        /*0d0c*/ 	.word	0x0000a930
        /*0d10*/ 	.word	0x000000ff
        /*0d14*/ 	.word	0x00033430
        /*0d18*/ 	.short	0x010a
        /*0d1a*/ 	.byte	0x06
	.zero		1


	//   ....[33]....
        /*0d1c*/ 	.word	0x0000a970
        /*0d20*/ 	.word	0x000000ff
        /*0d24*/ 	.word	0x00033430
        /*0d28*/ 	.short	0x010a
        /*0d2a*/ 	.byte	0x06
	.zero		1


	//   ....[34]....
        /*0d2c*/ 	.word	0x0000b590
        /*0d30*/ 	.word	0x000000ff
        /*0d34*/ 	.word	0x00033450
        /*0d38*/ 	.short	0x010a
        /*0d3a*/ 	.byte	0x06
	.zero		1


	//   ....[35]....
        /*0d3c*/ 	.word	0x0000b5d0
        /*0d40*/ 	.word	0x000000ff
        /*0d44*/ 	.word	0x00033450
        /*0d48*/ 	.short	0x010a
        /*0d4a*/ 	.byte	0x06
	.zero		1


	//   ....[36]....
        /*0d4c*/ 	.word	0x0000bf30
        /*0d50*/ 	.word	0x000000ff
        /*0d54*/ 	.word	0x00000000
        /*0d58*/ 	.short	0x0101
        /*0d5a*/ 	.byte	0x06
	.zero		1


	//   ....[37]....
        /*0d5c*/ 	.word	0x0000d8e0
        /*0d60*/ 	.word	0x000000ff
        /*0d64*/ 	.word	0x00000000
        /*0d68*/ 	.short	0x0101
        /*0d6a*/ 	.byte	0x05
	.zero		1


	//   ....[38]....
        /*0d6c*/ 	.word	0x0000e160
        /*0d70*/ 	.word	0x000000ff
        /*0d74*/ 	.word	0x00033450
        /*0d78*/ 	.short	0x010a
        /*0d7a*/ 	.byte	0x05
	.zero		1


	//   ....[39]....
        /*0d7c*/ 	.word	0x0000e1a0
        /*0d80*/ 	.word	0x000000ff
        /*0d84*/ 	.word	0x00033450
        /*0d88*/ 	.short	0x010a
        /*0d8a*/ 	.byte	0x05
	.zero		1


	//   ....[40]....
        /*0d8c*/ 	.word	0x0000e970
        /*0d90*/ 	.word	0x000000ff
        /*0d94*/ 	.word	0x00000000
        /*0d98*/ 	.short	0x0101
        /*0d9a*/ 	.byte	0x04
	.zero		1


	//   ....[41]....
        /*0d9c*/ 	.word	0x00011770
        /*0da0*/ 	.word	0x000000ff
        /*0da4*/ 	.word	0x00000000
        /*0da8*/ 	.short	0x0101
        /*0daa*/ 	.byte	0x08
	.zero		1


	//   ....[42]....
        /*0dac*/ 	.word	0x00011df0
        /*0db0*/ 	.word	0x000000ff
        /*0db4*/ 	.word	0x00000000
        /*0db8*/ 	.short	0x0101
        /*0dba*/ 	.byte	0x08
	.zero		1


	//   ....[43]....
        /*0dbc*/ 	.word	0x000166a0
        /*0dc0*/ 	.word	0x00000004
        /*0dc4*/ 	.word	0x00033480
        /*0dc8*/ 	.short	0x010a
        /*0dca*/ 	.byte	0x3f
	.zero		1


	//   ....[44]....
        /*0dcc*/ 	.word	0x00016db0
        /*0dd0*/ 	.word	0x00000004
        /*0dd4*/ 	.word	0x00033470
        /*0dd8*/ 	.short	0x0107
        /*0dda*/ 	.byte	0x3f
	.zero		1


	//   ....[45]....
        /*0ddc*/ 	.word	0x00016e60
        /*0de0*/ 	.word	0x00000004
        /*0de4*/ 	.word	0x00033470
        /*0de8*/ 	.short	0x0101
        /*0dea*/ 	.byte	0x3f
	.zero		1


	//   ....[46]....
        /*0dec*/ 	.word	0x00016e90
        /*0df0*/ 	.word	0x00000004
        /*0df4*/ 	.word	0x00033440
        /*0df8*/ 	.short	0x010a
        /*0dfa*/ 	.byte	0x3f
	.zero		1


	//   ....[47]....
        /*0dfc*/ 	.word	0x000174e0
        /*0e00*/ 	.word	0x00000004
        /*0e04*/ 	.word	0x00033430
        /*0e08*/ 	.short	0x0107
        /*0e0a*/ 	.byte	0x3f
	.zero		1


	//   ....[48]....
        /*0e0c*/ 	.word	0x000175a0
        /*0e10*/ 	.word	0x00000004
        /*0e14*/ 	.word	0x00033430
        /*0e18*/ 	.short	0x0101
        /*0e1a*/ 	.byte	0x3f
	.zero		1


	//   ....[49]....
        /*0e1c*/ 	.word	0x00017e30
        /*0e20*/ 	.word	0x00000010
        /*0e24*/ 	.word	0x00033400
        /*0e28*/ 	.short	0x0107
        /*0e2a*/ 	.byte	0x3f
	.zero		1


	//   ....[50]....
        /*0e2c*/ 	.word	0x00017f40
        /*0e30*/ 	.word	0x00000010
        /*0e34*/ 	.word	0x00033400
        /*0e38*/ 	.short	0x0101
        /*0e3a*/ 	.byte	0x3f
	.zero		1


	//   ....[51]....
        /*0e3c*/ 	.word	0x00017f60
        /*0e40*/ 	.word	0x00000010
        /*0e44*/ 	.word	0x00033420
        /*0e48*/ 	.short	0x010a
        /*0e4a*/ 	.byte	0x3f
	.zero		1


	//   ....[52]....
        /*0e4c*/ 	.word	0x00018420
        /*0e50*/ 	.word	0x00000004
        /*0e54*/ 	.word	0x00033480
        /*0e58*/ 	.short	0x010a
        /*0e5a*/ 	.byte	0x3f
	.zero		1


	//   ....[53]....
        /*0e5c*/ 	.word	0x00018950
        /*0e60*/ 	.word	0x00000004
        /*0e64*/ 	.word	0x00033470
        /*0e68*/ 	.short	0x0107
        /*0e6a*/ 	.byte	0x3f
	.zero		1


	//   ....[54]....
        /*0e6c*/ 	.word	0x00018a00
        /*0e70*/ 	.word	0x00000004
        /*0e74*/ 	.word	0x00033470
        /*0e78*/ 	.short	0x0101
        /*0e7a*/ 	.byte	0x3f
	.zero		1


	//   ....[55]....
        /*0e7c*/ 	.word	0x00018a30
        /*0e80*/ 	.word	0x00000004
        /*0e84*/ 	.word	0x00033440
        /*0e88*/ 	.short	0x010a
        /*0e8a*/ 	.byte	0x3f
	.zero		1


	//   ....[56]....
        /*0e8c*/ 	.word	0x00018f30
        /*0e90*/ 	.word	0x00000004
        /*0e94*/ 	.word	0x00033430
        /*0e98*/ 	.short	0x0107
        /*0e9a*/ 	.byte	0x3f
	.zero		1


	//   ....[57]....
        /*0e9c*/ 	.word	0x00018ff0
        /*0ea0*/ 	.word	0x00000004
        /*0ea4*/ 	.word	0x00033430
        /*0ea8*/ 	.short	0x0101
        /*0eaa*/ 	.byte	0x3f
	.zero		1


	//   ....[58]....
        /*0eac*/ 	.word	0x00019070
        /*0eb0*/ 	.word	0x00000000
        /*0eb4*/ 	.word	0x00033470
        /*0eb8*/ 	.short	0x010a
        /*0eba*/ 	.byte	0x3f
	.zero		1


	//   ....[59]....
        /*0ebc*/ 	.word	0x000190f0
        /*0ec0*/ 	.word	0x00000000
        /*0ec4*/ 	.word	0x00033460
        /*0ec8*/ 	.short	0x010a
        /*0eca*/ 	.byte	0x3f
	.zero		1


	//   ....[60]....
        /*0ecc*/ 	.word	0x000197b0
        /*0ed0*/ 	.word	0x00000000
        /*0ed4*/ 	.word	0x00033450
        /*0ed8*/ 	.short	0x0101
        /*0eda*/ 	.byte	0x3f
	.zero		1


	//   ....[61]....
        /*0edc*/ 	.word	0x00019830
        /*0ee0*/ 	.word	0x00000000
        /*0ee4*/ 	.word	0x00000000
        /*0ee8*/ 	.short	0x0101
        /*0eea*/ 	.byte	0x3f
	.zero		1


	//   ....[62]....
        /*0eec*/ 	.word	0x00019a00
        /*0ef0*/ 	.word	0x00000003
        /*0ef4*/ 	.word	0x00033470
        /*0ef8*/ 	.short	0x010a
        /*0efa*/ 	.byte	0x3f
	.zero		1


	//   ....[63]....
        /*0efc*/ 	.word	0x00019a70
        /*0f00*/ 	.word	0x00000003
        /*0f04*/ 	.word	0x00033460
        /*0f08*/ 	.short	0x010a
        /*0f0a*/ 	.byte	0x3f
	.zero		1


	//   ....[64]....
        /*0f0c*/ 	.word	0x0001a140
        /*0f10*/ 	.word	0x00000003
        /*0f14*/ 	.word	0x00033450
        /*0f18*/ 	.short	0x0101
        /*0f1a*/ 	.byte	0x3f
	.zero		1


	//   ....[65]....
        /*0f1c*/ 	.word	0x0001a1c0
        /*0f20*/ 	.word	0x00000000
        /*0f24*/ 	.word	0x00000000
        /*0f28*/ 	.short	0x0101
        /*0f2a*/ 	.byte	0x3f
	.zero		1


	//   ....[66]....
        /*0f2c*/ 	.word	0x0001b370
        /*0f30*/ 	.word	0x00000005
        /*0f34*/ 	.word	0x00033420
        /*0f38*/ 	.short	0x010a
        /*0f3a*/ 	.byte	0x3f
	.zero		1


	//   ....[67]....
        /*0f3c*/ 	.word	0x0001b510
        /*0f40*/ 	.word	0x00000003
        /*0f44*/ 	.word	0x00033440
        /*0f48*/ 	.short	0x010a
        /*0f4a*/ 	.byte	0x3f
	.zero		1


	//   ....[68]....
        /*0f4c*/ 	.word	0x0001b5b0
        /*0f50*/ 	.word	0x00000005
        /*0f54*/ 	.word	0x00033440
        /*0f58*/ 	.short	0x010a
        /*0f5a*/ 	.byte	0x3f
	.zero		1


	//   ....[69]....
        /*0f5c*/ 	.word	0x0001b5f0
        /*0f60*/ 	.word	0x00000003
        /*0f64*/ 	.word	0x00033460
        /*0f68*/ 	.short	0x010a
        /*0f6a*/ 	.byte	0x3f
	.zero		1


	//   ....[70]....
        /*0f6c*/ 	.word	0x0001b630
        /*0f70*/ 	.word	0x00000005
        /*0f74*/ 	.word	0x00033460
        /*0f78*/ 	.short	0x010a
        /*0f7a*/ 	.byte	0x3f
	.zero		1


	//   ....[71]....
        /*0f7c*/ 	.word	0x0001b670
        /*0f80*/ 	.word	0x00000003
        /*0f84*/ 	.word	0x00033480
        /*0f88*/ 	.short	0x010a
        /*0f8a*/ 	.byte	0x3f
	.zero		1


	//   ....[72]....
        /*0f8c*/ 	.word	0x0001b6b0
        /*0f90*/ 	.word	0x00000005
        /*0f94*/ 	.word	0x00033480
        /*0f98*/ 	.short	0x010a
        /*0f9a*/ 	.byte	0x3f
	.zero		1


	//   ....[73]....
        /*0f9c*/ 	.word	0x0001b720
        /*0fa0*/ 	.word	0x00000003
        /*0fa4*/ 	.word	0x00033400
        /*0fa8*/ 	.short	0x010a
        /*0faa*/ 	.byte	0x3f
	.zero		1


	//   ....[74]....
        /*0fac*/ 	.word	0x0001b770
        /*0fb0*/ 	.word	0x00000002
        /*0fb4*/ 	.word	0x00033430
        /*0fb8*/ 	.short	0x010a
        /*0fba*/ 	.byte	0x3f
	.zero		1


	//   ....[75]....
        /*0fbc*/ 	.word	0x0001b7d0
        /*0fc0*/ 	.word	0x00000007
        /*0fc4*/ 	.word	0x00033430
        /*0fc8*/ 	.short	0x010a
        /*0fca*/ 	.byte	0x3f
	.zero		1


	//   ....[76]....
        /*0fcc*/ 	.word	0x0001b830
        /*0fd0*/ 	.word	0x00000007
        /*0fd4*/ 	.word	0x00033450
        /*0fd8*/ 	.short	0x010a
        /*0fda*/ 	.byte	0x3f
	.zero		1


	//   ....[77]....
        /*0fdc*/ 	.word	0x0001b890
        /*0fe0*/ 	.word	0x00000007
        /*0fe4*/ 	.word	0x00033430
        /*0fe8*/ 	.short	0x010a
        /*0fea*/ 	.byte	0x3f
	.zero		1


	//   ....[78]....
        /*0fec*/ 	.word	0x0001b8f0
        /*0ff0*/ 	.word	0x00000007
        /*0ff4*/ 	.word	0x00033450
        /*0ff8*/ 	.short	0x010a
        /*0ffa*/ 	.byte	0x3f
	.zero		1


	//   ....[79]....
        /*0ffc*/ 	.word	0x0001b950
        /*1000*/ 	.word	0x00000005
        /*1004*/ 	.word	0x00033450
        /*1008*/ 	.short	0x010a
        /*100a*/ 	.byte	0x3f
	.zero		1


	//   ....[80]....
        /*100c*/ 	.word	0x0001ba50
        /*1010*/ 	.word	0x00000004
        /*1014*/ 	.word	0x00033480
        /*1018*/ 	.short	0x010a
        /*101a*/ 	.byte	0x3f
	.zero		1


	//   ....[81]....
        /*101c*/ 	.word	0x0001c2d0
        /*1020*/ 	.word	0x00000004
        /*1024*/ 	.word	0x00033440
        /*1028*/ 	.short	0x010a
        /*102a*/ 	.byte	0x3f
	.zero		1


	//   ....[82]....
        /*102c*/ 	.word	0x0001cf40
        /*1030*/ 	.word	0x00000010
        /*1034*/ 	.word	0x00033420
        /*1038*/ 	.short	0x010a
        /*103a*/ 	.byte	0x3f
	.zero		1


	//   ....[83]....
        /*103c*/ 	.word	0x0001cf90
        /*1040*/ 	.word	0x00000004
        /*1044*/ 	.word	0x00033480
        /*1048*/ 	.short	0x010a
        /*104a*/ 	.byte	0x3f
	.zero		1


	//   ....[84]....
        /*104c*/ 	.word	0x0001d5e0
        /*1050*/ 	.word	0x00000004
        /*1054*/ 	.word	0x00033440
        /*1058*/ 	.short	0x010a
        /*105a*/ 	.byte	0x3f
	.zero		1


	//   ....[85]....
        /*105c*/ 	.word	0x0001dc10
        /*1060*/ 	.word	0x00000000
        /*1064*/ 	.word	0x00033470
        /*1068*/ 	.short	0x010a
        /*106a*/ 	.byte	0x3f
	.zero		1


	//   ....[86]....
        /*106c*/ 	.word	0x0001dc60
        /*1070*/ 	.word	0x00000000
        /*1074*/ 	.word	0x00033460
        /*1078*/ 	.short	0x010a
        /*107a*/ 	.byte	0x3f
	.zero		1


	//   ....[87]....
        /*107c*/ 	.word	0x0001dcb0
        /*1080*/ 	.word	0x00000003
        /*1084*/ 	.word	0x00033470
        /*1088*/ 	.short	0x010a
        /*108a*/ 	.byte	0x3f
	.zero		1


	//   ....[88]....
        /*108c*/ 	.word	0x0001dd00
        /*1090*/ 	.word	0x00000003
        /*1094*/ 	.word	0x00033460
        /*1098*/ 	.short	0x010a
        /*109a*/ 	.byte	0x3f
	.zero		1


	//   ....[89]....
        /*109c*/ 	.word	0x0001dd50
        /*10a0*/ 	.word	0x00000005
        /*10a4*/ 	.word	0x00033420
        /*10a8*/ 	.short	0x010a
        /*10aa*/ 	.byte	0x3f
	.zero		1


	//   ....[90]....
        /*10ac*/ 	.word	0x0001def0
        /*10b0*/ 	.word	0x00000003
        /*10b4*/ 	.word	0x00033440
        /*10b8*/ 	.short	0x010a
        /*10ba*/ 	.byte	0x3f
	.zero		1


	//   ....[91]....
        /*10bc*/ 	.word	0x0001df40
        /*10c0*/ 	.word	0x00000005
        /*10c4*/ 	.word	0x00033440
        /*10c8*/ 	.short	0x010a
        /*10ca*/ 	.byte	0x3f
	.zero		1


	//   ....[92]....
        /*10cc*/ 	.word	0x0001df90
        /*10d0*/ 	.word	0x00000003
        /*10d4*/ 	.word	0x00033460
        /*10d8*/ 	.short	0x010a
        /*10da*/ 	.byte	0x3f
	.zero		1


	//   ....[93]....
        /*10dc*/ 	.word	0x0001dfe0
        /*10e0*/ 	.word	0x00000005
        /*10e4*/ 	.word	0x00033460
        /*10e8*/ 	.short	0x010a
        /*10ea*/ 	.byte	0x3f
	.zero		1


	//   ....[94]....
        /*10ec*/ 	.word	0x0001e030
        /*10f0*/ 	.word	0x00000003
        /*10f4*/ 	.word	0x00033480
        /*10f8*/ 	.short	0x010a
        /*10fa*/ 	.byte	0x3f
	.zero		1


	//----- nvinfo : EIATTR_NUM_MBARRIERS
	.align		4
.L_300:
        /*10fc*/ 	.byte	0x03, 0x38
        /*10fe*/ 	.short	0x0016


	//----- nvinfo : EIATTR_EXIT_INSTR_OFFSETS
	.align		4
        /*1100*/ 	.byte	0x04, 0x1c
        /*1102*/ 	.short	(.L_302 - .L_301)


	//   ....[0]....
.L_301:
        /*1104*/ 	.word	0x000009e0


	//   ....[1]....
        /*1108*/ 	.word	0x00013da0


	//   ....[2]....
        /*110c*/ 	.word	0x0001b700


	//----- nvinfo : EIATTR_MAX_THREADS
	.align		4
.L_302:
        /*1110*/ 	.byte	0x04, 0x05
        /*1112*/ 	.short	(.L_304 - .L_303)
.L_303:
        /*1114*/ 	.word	0x00000180
        /*1118*/ 	.word	0x00000001
        /*111c*/ 	.word	0x00000001


	//----- nvinfo : EIATTR_CRS_STACK_SIZE
	.align		4
.L_304:
        /*1120*/ 	.byte	0x04, 0x1e
        /*1122*/ 	.short	(.L_306 - .L_305)
.L_305:
        /*1124*/ 	.word	0x00000000


	//----- nvinfo : EIATTR_CBANK_PARAM_SIZE
	.align		4
.L_306:
        /*1128*/ 	.byte	0x03, 0x19
        /*112a*/ 	.short	0x0af0


	//----- nvinfo : EIATTR_PARAM_CBANK
	.align		4
        /*112c*/ 	.byte	0x04, 0x0a
        /*112e*/ 	.short	(.L_308 - .L_307)
	.align		4
.L_307:
        /*1130*/ 	.word	index@(.nv.constant0._ZN7cutlass13device_kernelIN5flash11enable_sm90INS1_16FlashAttnFwdSm90INS1_25CollectiveMainloopFwdSm90ILi2EN4cute5tupleIJNS5_1CILi1EEES8_S8_EEENS6_IJNS7_ILi128EEENS7_ILi160EEENS7_ILi192EEEEEELi192ENS_12float_e4m3_tEfNS_4arch4Sm90ELb1ELb0ELb1ELb1ELb1ELb0ELb0ELb1ELb1ELb1ELb1ELb0EEENS1_21CollectiveEpilogueFwdINS6_IJSA_SC_SB_EEES9_NS_10bfloat16_tESG_Li256ELb1ELb1ELb1ELb1EEENS1_36VarlenDynamicPersistentTileSchedulerILi128ELi160ELi256ELi128ELb1ELb1ELb1ELb1ELb1ELb1EEEEEEEEEvNT_6ParamsE)
        /*1134*/ 	.short	0x0210
        /*1136*/ 	.short	0x0af0


	//----- nvinfo : EIATTR_SW_WAR
	.align		4
.L_308:
        /*1138*/ 	.byte	0x04, 0x36
        /*113a*/ 	.short	(.L_310 - .L_309)
.L_309:
        /*113c*/ 	.word	0x00000008
.L_310:


//--------------------- .nv.info._ZN7cutlass13device_kernelIN5flash11enable_sm90INS1_16FlashAttnFwdSm90INS1_25CollectiveMainloopFwdSm90ILi2EN4cute5tupleIJNS5_1CILi1EEES8_S8_EEENS6_IJNS7_ILi128EEENS7_ILi160EEENS7_ILi192EEEEEELi192ENS_12float_e4m3_tEfNS_4arch4Sm90ELb1ELb0ELb1ELb1ELb1ELb1ELb0ELb1ELb1ELb1ELb1ELb0EEENS1_21CollectiveEpilogueFwdINS6_IJSA_SC_SB_EEES9_NS_10bfloat16_tESG_Li256ELb1ELb1ELb1ELb1EEENS1_36VarlenDynamicPersistentTileSchedulerILi128ELi160ELi256ELi128ELb1ELb1ELb1ELb1ELb1ELb1EEEEEEEEEvNT_6ParamsE --------------------------
	.section	.nv.info._ZN7cutlass13device_kernelIN5flash11enable_sm90INS1_16FlashAttnFwdSm90INS1_25CollectiveMainloopFwdSm90ILi2EN4cute5tupleIJNS5_1CILi1EEES8_S8_EEENS6_IJNS7_ILi128EEENS7_ILi160EEENS7_ILi192EEEEEELi192ENS_12float_e4m3_tEfNS_4arch4Sm90ELb1ELb0ELb1ELb1ELb1ELb1ELb0ELb1ELb1ELb1ELb1ELb0EEENS1_21CollectiveEpilogueFwdINS6_IJSA_SC_SB_EEES9_NS_10bfloat16_tESG_Li256ELb1ELb1ELb1ELb1EEENS1_36VarlenDynamicPersistentTileSchedulerILi128ELi160ELi256ELi128ELb1ELb1ELb1ELb1ELb1ELb1EEEEEEEEEvNT_6ParamsE,"",@"SHT_CUDA_INFO"
	.sectionflags	@""
	.align	4


	//----- nvinfo : EIATTR_CUDA_API_VERSION
	.align		4
        /*0000*/ 	.byte	0x04, 0x37
        /*0002*/ 	.short	(.L_312 - .L_311)
.L_311:
        /*0004*/ 	.word	0x00000082


	//----- nvinfo : EIATTR_KPARAM_INFO
	.align		4
.L_312:
        /*0008*/ 	.byte	0x04, 0x17
        /*000a*/ 	.short	(.L_314 - .L_313)
.L_313:
        /*000c*/ 	.word	0x00000000
        /*0010*/ 	.short	0x0000
        /*0012*/ 	.short	0x0070
        /*0014*/ 	.byte	0x00, 0xf0, 0x01, 0x2a


	//----- nvinfo : EIATTR_SPARSE_MMA_MASK
	.align		4
.L_314:
        /*0018*/ 	.byte	0x03, 0x50
        /*001a*/ 	.short	0x0000


	//----- nvinfo : EIATTR_MAXREG_COUNT
	.align		4
        /*001c*/ 	.byte	0x03, 0x1b
        /*001e*/ 	.short	0x00a8


	//----- nvinfo : EIATTR_NUM_BARRIERS
	.align		4
        /*0020*/ 	.byte	0x02, 0x4c
        /*0022*/ 	.byte	0x10
	.zero		1


	//----- nvinfo : EIATTR_EXTERNS
	.align		4
        /*0024*/ 	.byte	0x04, 0x0f
        /*0026*/ 	.short	(.L_316 - .L_315)


	//   ....[0]....
	.align		4
.L_315:
        /*0028*/ 	.word	index@(__assertfail)


	//----- nvinfo : EIATTR_ANNOTATIONS
	.align		4
.L_316:
        /*002c*/ 	.byte	0x04, 0x55
        /*002e*/ 	.short	(.L_318 - .L_317)


	//   ....[0]....
.L_317:
        /* <DEDUP_REMOVED lines=179> */


	//----- nvinfo : EIATTR_MERCURY_ISA_VERSION
	.align		4
.L_318:
        /*0b50*/ 	.byte	0x03, 0x5f
        /*0b52*/ 	.short	0x0101


	//----- nvinfo : EIATTR_UNUSED_LOAD_BYTE_OFFSET
	.align		4
        /*0b54*/ 	.byte	0x04, 0x44
        /*0b56*/ 	.short	(.L_320 - .L_319)


	//   ....[0]....
.L_319:
        /*0b58*/ 	.word	0x00000a90
        /*0b5c*/ 	.word	0x0000fff0


	//   ....[1]....
        /*0b60*/ 	.word	0x00026d60
        /*0b64*/ 	.word	0x0000fff0


	//----- nvinfo : EIATTR_INT_WARP_WIDE_INSTR_OFFSETS
	.align		4
.L_320:
        /*0b68*/ 	.byte	0x04, 0x31
        /*0b6a*/ 	.short	(.L_322 - .L_321)


	//   ....[0]....
.L_321:
        /*0b6c*/ 	.word	0x00000130


	//   ....[1]....
        /*0b70*/ 	.word	0x00000170


	//   ....[2]....
        /*0b74*/ 	.word	0x000001e0


	//   ....[3]....
        /*0b78*/ 	.word	0x0002fd90


	//   ....[4]....
        /*0b7c*/ 	.word	0x0002fe20


	//   ....[5]....
        /*0b80*/ 	.word	0x00033d00


	//   ....[6]....
        /*0b84*/ 	.word	0x00033d90


	//----- nvinfo : EIATTR_COOP_GROUP_MASK_REGIDS
	.align		4
.L_322:
        /*0b88*/ 	.byte	0x04, 0x29
        /*0b8a*/ 	.short	(.L_324 - .L_323)


	//   ....[0]....
.L_323:
        /*0b8c*/ 	.word	0xffffffff


	//   ....[1]....
        /*0b90*/ 	.word	0xffffffff


	//   ....[2]....
        /*0b94*/ 	.word	0xffffffff


	//   ....[3]....
        /*0b98*/ 	.word	0xffffffff


	//   ....[4]....
        /*0b9c*/ 	.word	0xffffffff


	//   ....[5]....
        /*0ba0*/ 	.word	0xffffffff


	//   ....[6]....
        /*0ba4*/ 	.word	0xffffffff


	//   ....[7]....
        /*0ba8*/ 	.word	0xffffffff


	//   ....[8]....
        /*0bac*/ 	.word	0xffffffff


	//   ....[9]....
        /*0bb0*/ 	.word	0xffffffff


	//   ....[10]....
        /*0bb4*/ 	.word	0xffffffff


	//   ....[11]....
        /*0bb8*/ 	.word	0xffffffff


	//   ....[12]....
        /*0bbc*/ 	.word	0xffffffff


	//   ....[13]....
        /*0bc0*/ 	.word	0xffffffff


	//   ....[14]....
        /*0bc4*/ 	.word	0xffffffff


	//   ....[15]....
        /*0bc8*/ 	.word	0xffffffff


	//   ....[16]....
        /*0bcc*/ 	.word	0xffffffff


	//   ....[17]....
        /*0bd0*/ 	.word	0xffffffff


	//   ....[18]....
        /*0bd4*/ 	.word	0xffffffff


	//   ....[19]....
        /*0bd8*/ 	.word	0xffffffff


	//   ....[20]....
        /*0bdc*/ 	.word	0xffffffff


	//   ....[21]....
        /*0be0*/ 	.word	0xffffffff


	//   ....[22]....
        /*0be4*/ 	.word	0xffffffff


	//   ....[23]....
        /*0be8*/ 	.word	0xffffffff


	//   ....[24]....
        /*0bec*/ 	.word	0xffffffff


	//   ....[25]....
        /*0bf0*/ 	.word	0xffffffff


	//   ....[26]....
        /*0bf4*/ 	.word	0xffffffff


	//   ....[27]....
        /*0bf8*/ 	.word	0xffffffff


	//   ....[28]....
        /*0bfc*/ 	.word	0xffffffff


	//   ....[29]....
        /*0c00*/ 	.word	0xffffffff


	//   ....[30]....
        /*0c04*/ 	.word	0xffffffff


	//   ....[31]....
        /*0c08*/ 	.word	0xffffffff


	//   ....[32]....
        /*0c0c*/ 	.word	0xffffffff


	//   ....[33]....
        /*0c10*/ 	.word	0xffffffff


	//   ....[34]....
        /*0c14*/ 	.word	0xffffffff


	//   ....[35]....
        /*0c18*/ 	.word	0xffffffff


	//   ....[36]....
        /*0c1c*/ 	.word	0xffffffff


	//   ....[37]....
        /*0c20*/ 	.word	0xffffffff


	//   ....[38]....
        /*0c24*/ 	.word	0xffffffff


	//   ....[39]....
        /*0c28*/ 	.word	0xffffffff


	//   ....[40]....
        /*0c2c*/ 	.word	0xffffffff


	//   ....[41]....
        /*0c30*/ 	.word	0xffffffff


	//   ....[42]....
        /*0c34*/ 	.word	0xffffffff


	//   ....[43]....
        /*0c38*/ 	.word	0xffffffff


	//   ....[44]....
        /*0c3c*/ 	.word	0xffffffff


	//   ....[45]....
        /*0c40*/ 	.word	0xffffffff


	//   ....[46]....
        /*0c44*/ 	.word	0xffffffff


	//   ....[47]....
        /*0c48*/ 	.word	0xffffffff


	//   ....[48]....
        /*0c4c*/ 	.word	0xffffffff


	//   ....[49]....
        /*0c50*/ 	.word	0xffffffff


	//   ....[50]....
        /*0c54*/ 	.word	0xffffffff


	//   ....[51]....
        /*0c58*/ 	.word	0xffffffff


	//   ....[52]....
        /*0c5c*/ 	.word	0xffffffff


	//   ....[53]....
        /*0c60*/ 	.word	0xffffffff


	//   ....[54]....
        /*0c64*/ 	.word	0xffffffff


	//   ....[55]....
        /*0c68*/ 	.word	0xffffffff


	//   ....[56]....
        /*0c6c*/ 	.word	0xffffffff


	//   ....[57]....
        /*0c70*/ 	.word	0xffffffff


	//   ....[58]....
        /*0c74*/ 	.word	0xffffffff


	//   ....[59]....
        /*0c78*/ 	.word	0xffffffff


	//   ....[60]....
        /*0c7c*/ 	.word	0xffffffff


	//   ....[61]....
        /*0c80*/ 	.word	0xffffffff


	//   ....[62]....
        /*0c84*/ 	.word	0xffffffff


	//   ....[63]....
        /*0c88*/ 	.word	0xffffffff


	//   ....[64]....
        /*0c8c*/ 	.word	0xffffffff


	//   ....[65]....
        /*0c90*/ 	.word	0xffffffff


	//   ....[66]....
        /*0c94*/ 	.word	0xffffffff


	//   ....[67]....
        /*0c98*/ 	.word	0xffffffff


	//   ....[68]....
        /*0c9c*/ 	.word	0xffffffff


	//   ....[69]....
        /*0ca0*/ 	.word	0xffffffff


	//   ....[70]....
        /*0ca4*/ 	.word	0xffffffff


	//   ....[71]....
        /*0ca8*/ 	.word	0xffffffff


	//   ....[72]....
        /*0cac*/ 	.word	0xffffffff


	//   ....[73]....
        /*0cb0*/ 	.word	0xffffffff


	//   ....[74]....
        /*0cb4*/ 	.word	0xffffffff


	//   ....[75]....
        /*0cb8*/ 	.word	0xffffffff


	//   ....[76]....
        /*0cbc*/ 	.word	0xffffffff


	//   ....[77]....
        /*0cc0*/ 	.word	0xffffffff


	//   ....[78]....
        /*0cc4*/ 	.word	0xffffffff


	//   ....[79]....
        /*0cc8*/ 	.word	0xffffffff


	//   ....[80]....
        /*0ccc*/ 	.word	0xffffffff


	//   ....[81]....
        /*0cd0*/ 	.word	0xffffffff


	//   ....[82]....
        /*0cd4*/ 	.word	0xffffffff


	//   ....[83]....
        /*0cd8*/ 	.word	0xffffffff


	//   ....[84]....
        /*0cdc*/ 	.word	0xffffffff


	//   ....[85]....
        /*0ce0*/ 	.word	0xffffffff


	//   ....[86]....
        /*0ce4*/ 	.word	0xffffffff


	//   ....[87]....
        /*0ce8*/ 	.word	0xffffffff


	//   ....[88]....
        /*0cec*/ 	.word	0xffffffff


	//   ....[89]....
        /*0cf0*/ 	.word	0xffffffff


	//   ....[90]....
        /*0cf4*/ 	.word	0xffffffff


	//   ....[91]....
        /*0cf8*/ 	.word	0xffffffff


	//   ....[92]....
        /*0cfc*/ 	.word	0xffffffff


	//   ....[93]....
        /*0d00*/ 	.word	0xffffffff


	//   ....[94]....
        /*0d04*/ 	.word	0xffffffff


	//   ....[95]....
        /*0d08*/ 	.word	0xffffffff


	//   ....[96]....
        /*0d0c*/ 	.word	0xffffffff


	//   ....[97]....
        /*0d10*/ 	.word	0xffffffff


	//   ....[98]....
        /*0d14*/ 	.word	0xffffffff


	//   ....[99]....
        /*0d18*/ 	.word	0xffffffff


	//   ....[100]....
        /*0d1c*/ 	.word	0xffffffff


	//   ....[101]....
        /*0d20*/ 	.word	0xffffffff


	//   ....[102]....
        /*0d24*/ 	.word	0xffffffff


	//   ....[103]....
        /*0d28*/ 	.word	0xffffffff


	//   ....[104]....
        /*0d2c*/ 	.word	0xffffffff


	//   ....[105]....
        /*0d30*/ 	.word	0xffffffff


	//   ....[106]....
        /*0d34*/ 	.word	0xffffffff


	//   ....[107]....
        /*0d38*/ 	.word	0xffffffff


	//   ....[108]....
        /*0d3c*/ 	.word	0xffffffff


	//   ....[109]....
        /*0d40*/ 	.word	0xffffffff


	//   ....[110]....
        /*0d44*/ 	.word	0xffffffff


	//   ....[111]....
        /*0d48*/ 	.word	0xffffffff


	//   ....[112]....
        /*0d4c*/ 	.word	0xffffffff


	//   ....[113]....
        /*0d50*/ 	.word	0xffffffff


	//   ....[114]....
        /*0d54*/ 	.word	0xffffffff


	//   ....[115]....
        /*0d58*/ 	.word	0xffffffff


	//   ....[116]....
        /*0d5c*/ 	.word	0xffffffff


	//   ....[117]....
        /*0d60*/ 	.word	0xffffffff


	//   ....[118]....
        /*0d64*/ 	.word	0xffffffff


	//   ....[119]....
        /*0d68*/ 	.word	0xffffffff


	//   ....[120]....
        /*0d6c*/ 	.word	0xffffffff


	//   ....[121]....
        /*0d70*/ 	.word	0xffffffff


	//   ....[122]....
        /*0d74*/ 	.word	0xffffffff


	//   ....[123]....
        /*0d78*/ 	.word	0xffffffff


	//   ....[124]....
        /*0d7c*/ 	.word	0xffffffff


	//   ....[125]....
        /*0d80*/ 	.word	0xffffffff


	//   ....[126]....
        /*0d84*/ 	.word	0xffffffff


	//   ....[127]....
        /*0d88*/ 	.word	0xffffffff


	//   ....[128]....
        /*0d8c*/ 	.word	0xffffffff


	//   ....[129]....
        /*0d90*/ 	.word	0xffffffff


	//   ....[130]....
        /*0d94*/ 	.word	0xffffffff


	//   ....[131]....
        /*0d98*/ 	.word	0xffffffff


	//   ....[132]....
        /*0d9c*/ 	.word	0xffffffff


	//   ....[133]....
        /*0da0*/ 	.word	0xffffffff


	//   ....[134]....
        /*0da4*/ 	.word	0xffffffff


	//   ....[135]....
        /*0da8*/ 	.word	0xffffffff


	//   ....[136]....
        /*0dac*/ 	.word	0xffffffff


	//   ....[137]....
        /*0db0*/ 	.word	0xffffffff


	//   ....[138]....
        /*0db4*/ 	.word	0xffffffff


	//   ....[139]....
        /*0db8*/ 	.word	0xffffffff


	//   ....[140]....
        /*0dbc*/ 	.word	0xffffffff


	//   ....[141]....
        /*0dc0*/ 	.word	0xffffffff


	//   ....[142]....
        /*0dc4*/ 	.word	0xffffffff


	//   ....[143]....
        /*0dc8*/ 	.word	0xffffffff


	//   ....[144]....
        /*0dcc*/ 	.word	0xffffffff


	//   ....[145]....
        /*0dd0*/ 	.word	0xffffffff


	//   ....[146]....
        /*0dd4*/ 	.word	0xffffffff


	//   ....[147]....
        /*0dd8*/ 	.word	0xffffffff


	//   ....[148]....
        /*0ddc*/ 	.word	0xffffffff


	//   ....[149]....
        /*0de0*/ 	.word	0xffffffff


	//   ....[150]....
        /*0de4*/ 	.word	0xffffffff


	//   ....[151]....
        /*0de8*/ 	.word	0xffffffff


	//   ....[152]....
        /*0dec*/ 	.word	0xffffffff


	//   ....[153]....
        /*0df0*/ 	.word	0xffffffff


	//   ....[154]....
        /*0df4*/ 	.word	0xffffffff


	//   ....[155]....
        /*0df8*/ 	.word	0xffffffff


	//   ....[156]....
        /*0dfc*/ 	.word	0xffffffff


	//   ....[157]....
        /*0e00*/ 	.word	0xffffffff


	//   ....[158]....
        /*0e04*/ 	.word	0xffffffff


	//   ....[159]....
        /*0e08*/ 	.word	0xffffffff


	//   ....[160]....
        /*0e0c*/ 	.word	0xffffffff


	//   ....[161]....
        /*0e10*/ 	.word	0xffffffff


	//   ....[162]....
        /*0e14*/ 	.word	0xffffffff


	//   ....[163]....
        /*0e18*/ 	.word	0xffffffff


	//   ....[164]....
        /*0e1c*/ 	.word	0xffffffff


	//   ....[165]....
        /*0e20*/ 	.word	0xffffffff


	//   ....[166]....
        /*0e24*/ 	.word	0xffffffff


	//   ....[167]....
        /*0e28*/ 	.word	0xffffffff


	//   ....[168]....
        /*0e2c*/ 	.word	0xffffffff


	//   ....[169]....
        /*0e30*/ 	.word	0xffffffff


	//   ....[170]....
        /*0e34*/ 	.word	0xffffffff


	//   ....[171]....
        /*0e38*/ 	.word	0xffffffff


	//   ....[172]....
        /*0e3c*/ 	.word	0xffffffff


	//   ....[173]....
        /*0e40*/ 	.word	0xffffffff


	//   ....[174]....
        /*0e44*/ 	.word	0xffffffff


	//   ....[175]....
        /*0e48*/ 	.word	0xffffffff


	//   ....[176]....
        /*0e4c*/ 	.word	0xffffffff


	//   ....[177]....
        /*0e50*/ 	.word	0xffffffff


	//   ....[178]....
        /*0e54*/ 	.word	0xffffffff


	//   ....[179]....
        /*0e58*/ 	.word	0xffffffff


	//   ....[180]....
        /*0e5c*/ 	.word	0xffffffff


	//   ....[181]....
        /*0e60*/ 	.word	0xffffffff


	//   ....[182]....
        /*0e64*/ 	.word	0xffffffff


	//   ....[183]....
        /*0e68*/ 	.word	0xffffffff


	//   ....[184]....
        /*0e6c*/ 	.word	0xffffffff


	//   ....[185]....
        /*0e70*/ 	.word	0xffffffff


	//   ....[186]....
        /*0e74*/ 	.word	0xffffffff


	//   ....[187]....
        /*0e78*/ 	.word	0xffffffff


	//   ....[188]....
        /*0e7c*/ 	.word	0xffffffff


	//   ....[189]....
        /*0e80*/ 	.word	0xffffffff


	//   ....[190]....
        /*0e84*/ 	.word	0xffffffff


	//   ....[191]....
        /*0e88*/ 	.word	0xffffffff


	//   ....[192]....
        /*0e8c*/ 	.word	0xffffffff


	//   ....[193]....
        /*0e90*/ 	.word	0xffffffff


	//   ....[194]....
        /*0e94*/ 	.word	0xffffffff


	//   ....[195]....
        /*0e98*/ 	.word	0xffffffff


	//   ....[196]....
        /*0e9c*/ 	.word	0xffffffff


	//   ....[197]....
        /*0ea0*/ 	.word	0xffffffff


	//   ....[198]....
        /*0ea4*/ 	.word	0xffffffff


	//   ....[199]....
        /*0ea8*/ 	.word	0xffffffff


	//   ....[200]....
        /*0eac*/ 	.word	0xffffffff


	//   ....[201]....
        /*0eb0*/ 	.word	0xffffffff


	//   ....[202]....
        /*0eb4*/ 	.word	0xffffffff


	//   ....[203]....
        /*0eb8*/ 	.word	0xffffffff


	//   ....[204]....
        /*0ebc*/ 	.word	0xffffffff


	//   ....[205]....
        /*0ec0*/ 	.word	0xffffffff


	//   ....[206]....
        /*0ec4*/ 	.word	0xffffffff


	//   ....[207]....
        /*0ec8*/ 	.word	0xffffffff


	//   ....[208]....
        /*0ecc*/ 	.word	0xffffffff


	//   ....[209]....
        /*0ed0*/ 	.word	0xffffffff


	//   ....[210]....
        /*0ed4*/ 	.word	0xffffffff


	//   ....[211]....
        /*0ed8*/ 	.word	0xffffffff


	//   ....[212]....
        /*0edc*/ 	.word	0xffffffff


	//   ....[213]....
        /*0ee0*/ 	.word	0xffffffff


	//   ....[214]....
        /*0ee4*/ 	.word	0xffffffff


	//   ....[215]....
        /*0ee8*/ 	.word	0xffffffff


	//   ....[216]....
        /*0eec*/ 	.word	0xffffffff


	//   ....[217]....
        /*0ef0*/ 	.word	0xffffffff


	//   ....[218]....
        /*0ef4*/ 	.word	0xffffffff


	//   ....[219]....
        /*0ef8*/ 	.word	0xffffffff


	//   ....[220]....
        /*0efc*/ 	.word	0xffffffff


	//   ....[221]....
        /*0f00*/ 	.word	0xffffffff


	//   ....[222]....
        /*0f04*/ 	.word	0xffffffff


	//   ....[223]....
        /*0f08*/ 	.word	0xffffffff


	//   ....[224]....
        /*0f0c*/ 	.word	0xffffffff


	//   ....[225]....
        /*0f10*/ 	.word	0xffffffff


	//   ....[226]....
        /*0f14*/ 	.word	0xffffffff


	//   ....[227]....
        /*0f18*/ 	.word	0xffffffff


	//   ....[228]....
        /*0f1c*/ 	.word	0xffffffff


	//   ....[229]....
        /*0f20*/ 	.word	0xffffffff


	//   ....[230]....
        /*0f24*/ 	.word	0xffffffff


	//   ....[231]....
        /*0f28*/ 	.word	0xffffffff


	//   ....[232]....
        /*0f2c*/ 	.word	0xffffffff


	//   ....[233]....
        /*0f30*/ 	.word	0xffffffff


	//   ....[234]....
        /*0f34*/ 	.word	0xffffffff


	//   ....[235]....
        /*0f38*/ 	.word	0xffffffff


	//   ....[236]....
        /*0f3c*/ 	.word	0xffffffff


	//   ....[237]....
        /*0f40*/ 	.word	0xffffffff


	//   ....[238]....
        /*0f44*/ 	.word	0xffffffff


	//   ....[239]....
        /*0f48*/ 	.word	0xffffffff


	//   ....[240]....
        /*0f4c*/ 	.word	0xffffffff


	//   ....[241]....
        /*0f50*/ 	.word	0xffffffff


	//   ....[242]....
        /*0f54*/ 	.word	0xffffffff


	//   ....[243]....
        /*0f58*/ 	.word	0xffffffff


	//   ....[244]....
        /*0f5c*/ 	.word	0xffffffff


	//   ....[245]....
        /*0f60*/ 	.word	0xffffffff


	//   ....[246]....
        /*0f64*/ 	.word	0xffffffff


	//   ....[247]....
        /*0f68*/ 	.word	0xffffffff


	//   ....[248]....
        /*0f6c*/ 	.word	0xffffffff


	//   ....[249]....
        /*0f70*/ 	.word	0xffffffff


	//   ....[250]....
        /*0f74*/ 	.word	0xffffffff


	//   ....[251]....
        /*0f78*/ 	.word	0xffffffff


	//   ....[252]....
        /*0f7c*/ 	.word	0xffffffff


	//   ....[253]....
        /*0f80*/ 	.word	0xffffffff


	//   ....[254]....
        /*0f84*/ 	.word	0xffffffff


	//   ....[255]....
        /*0f88*/ 	.word	0xffffffff


	//   ....[0]....
        /*0f8c*/ 	.word	0xffffffff


	//   ....[1]....
        /*0f90*/ 	.word	0x0500000f


	//   ....[2]....
        /*0f94*/ 	.word	0x0500000f


	//   ....[3]....
        /*0f98*/ 	.word	0x0500000f


	//   ....[4]....
        /*0f9c*/ 	.word	0x0500000f


	//   ....[5]....
        /*0fa0*/ 	.word	0x0500000f


	//   ....[6]....
        /*0fa4*/ 	.word	0x0500000f


	//   ....[7]....
        /*0fa8*/ 	.word	0x0500000f


	//   ....[8]....
        /*0fac*/ 	.word	0x0500000f


	//   ....[9]....
        /*0fb0*/ 	.word	0x0500000f


	//   ....[10]....
        /*0fb4*/ 	.word	0x0500000f


	//   ....[11]....
        /*0fb8*/ 	.word	0x0500000f


	//   ....[12]....
        /*0fbc*/ 	.word	0x0500000f


	//   ....[13]....
        /*0fc0*/ 	.word	0x0500000f


	//   ....[14]....
        /*0fc4*/ 	.word	0x0500000f


	//   ....[15]....
        /*0fc8*/ 	.word	0x0500000f


	//   ....[16]....
        /*0fcc*/ 	.word	0x0500000f


	//   ....[17]....
        /*0fd0*/ 	.word	0x0500000f


	//   ....[18]....
        /*0fd4*/ 	.word	0x0500000f


	//   ....[19]....
        /*0fd8*/ 	.word	0x0500000f


	//   ....[20]....
        /*0fdc*/ 	.word	0x0500000f


	//   ....[21]....
        /*0fe0*/ 	.word	0x0500000f


	//   ....[22]....
        /*0fe4*/ 	.word	0x0500000f


	//   ....[23]....
        /*0fe8*/ 	.word	0x0500000f


	//   ....[24]....
        /*0fec*/ 	.word	0x0500000f


	//   ....[25]....
        /*0ff0*/ 	.word	0x0500000f


	//   ....[26]....
        /*0ff4*/ 	.word	0x0500000f


	//   ....[27]....
        /*0ff8*/ 	.word	0x0500000f


	//   ....[28]....
        /*0ffc*/ 	.word	0x0500000f


	//   ....[29]....
        /*1000*/ 	.word	0x0500000f


	//   ....[30]....
        /*1004*/ 	.word	0x0500000f


	//   ....[31]....
        /*1008*/ 	.word	0x0500000f


	//   ....[32]....
        /*100c*/ 	.word	0x0500000f


	//   ....[33]....
        /*1010*/ 	.word	0x0500000f


	//   ....[34]....
        /*1014*/ 	.word	0x0500000f


	//   ....[35]....
        /*1018*/ 	.word	0x0500000f


	//   ....[36]....
        /*101c*/ 	.word	0x0500000f


	//   ....[37]....
        /*1020*/ 	.word	0x0500000f


	//   ....[38]....
        /*1024*/ 	.word	0x0500000f


	//   ....[39]....
        /*1028*/ 	.word	0x0500000f


	//   ....[40]....
        /*102c*/ 	.word	0x0500000f


	//   ....[41]....
        /*1030*/ 	.word	0x0500000f


	//   ....[42]....
        /*1034*/ 	.word	0x0500000f


	//   ....[43]....
        /*1038*/ 	.word	0x0500000f


	//   ....[44]....
        /*103c*/ 	.word	0x0500000f


	//   ....[45]....
        /*1040*/ 	.word	0x0500000f


	//   ....[46]....
        /*1044*/ 	.word	0x0500000f


	//   ....[47]....
        /*1048*/ 	.word	0x0500000f


	//   ....[48]....
        /*104c*/ 	.word	0x0500000f


	//   ....[49]....
        /*1050*/ 	.word	0x0500000f


	//   ....[50]....
        /*1054*/ 	.word	0x0500000f


	//   ....[51]....
        /*1058*/ 	.word	0x0500000f


	//   ....[52]....
        /*105c*/ 	.word	0x0500000f


	//   ....[53]....
        /*1060*/ 	.word	0x0500000f


	//   ....[54]....
        /*1064*/ 	.word	0x0500000f


	//   ....[55]....
        /*1068*/ 	.word	0x0500000f


	//   ....[56]....
        /*106c*/ 	.word	0x0500000f


	//   ....[57]....
        /*1070*/ 	.word	0x0500000f


	//   ....[58]....
        /*1074*/ 	.word	0x0500000f


	//   ....[59]....
        /*1078*/ 	.word	0x0500000f


	//   ....[60]....
        /*107c*/ 	.word	0x0500000f


	//   ....[61]....
        /*1080*/ 	.word	0x0500000f


	//   ....[62]....
        /*1084*/ 	.word	0x0500000f


	//   ....[63]....
        /*1088*/ 	.word	0x0500000f


	//   ....[64]....
        /*108c*/ 	.word	0x0500000f


	//   ....[65]....
        /*1090*/ 	.word	0x0500000f


	//   ....[66]....
        /*1094*/ 	.word	0x0500000f


	//   ....[67]....
        /*1098*/ 	.word	0x0500000f


	//   ....[68]....
        /*109c*/ 	.word	0x0500000f


	//   ....[69]....
        /*10a0*/ 	.word	0x0500000f


	//   ....[70]....
        /*10a4*/ 	.word	0x0500000f


	//   ....[71]....
        /*10a8*/ 	.word	0x0500000f


	//   ....[72]....
        /*10ac*/ 	.word	0x0500000f


	//   ....[73]....
        /*10b0*/ 	.word	0x0500000f


	//   ....[74]....
        /*10b4*/ 	.word	0x0500000f


	//   ....[75]....
        /*10b8*/ 	.word	0x0500000f


	//   ....[76]....
        /*10bc*/ 	.word	0x0500000f


	//   ....[77]....
        /*10c0*/ 	.word	0x0500000f


	//   ....[78]....
        /*10c4*/ 	.word	0x0500000f


	//   ....[79]....
        /*10c8*/ 	.word	0x0500000f


	//   ....[80]....
        /*10cc*/ 	.word	0x0500000f


	//   ....[81]....
        /*10d0*/ 	.word	0x0500000f


	//   ....[82]....
        /*10d4*/ 	.word	0x0500000f


	//   ....[83]....
        /*10d8*/ 	.word	0x0500000f


	//   ....[84]....
        /*10dc*/ 	.word	0x0500000f


	//   ....[85]....
        /*10e0*/ 	.word	0x0500000f


	//   ....[86]....
        /*10e4*/ 	.word	0x0500000f


	//   ....[87]....
        /*10e8*/ 	.word	0x0500000f


	//   ....[88]....
        /*10ec*/ 	.word	0x0500000f


	//   ....[89]....
        /*10f0*/ 	.word	0x0500000f


	//   ....[90]....
        /*10f4*/ 	.word	0x0500000f


	//   ....[91]....
        /*10f8*/ 	.word	0x0500000f


	//   ....[92]....
        /*10fc*/ 	.word	0x0500000f


	//   ....[93]....
        /*1100*/ 	.word	0x0500000f


	//   ....[94]....
        /*1104*/ 	.word	0x0500000f


	//   ....[95]....
        /*1108*/ 	.word	0x0500000f


	//   ....[96]....
        /*110c*/ 	.word	0x0500000f


	//   ....[97]....
        /*1110*/ 	.word	0x0500000f


	//   ....[98]....
        /*1114*/ 	.word	0x0500000f


	//   ....[99]....
        /*1118*/ 	.word	0x0500000f


	//   ....[100]....
        /*111c*/ 	.word	0x0500000f


	//   ....[101]....
        /*1120*/ 	.word	0x0500000f


	//   ....[102]....
        /*1124*/ 	.word	0x0500000f


	//   ....[103]....
        /*1128*/ 	.word	0x0500000f


	//   ....[104]....
        /*112c*/ 	.word	0x0500000f


	//   ....[105]....
        /*1130*/ 	.word	0x0500000f


	//   ....[106]....
        /*1134*/ 	.word	0x0500000f


	//   ....[107]....
        /*1138*/ 	.word	0x0500000f


	//   ....[108]....
        /*113c*/ 	.word	0x0500000f


	//   ....[109]....
        /*1140*/ 	.word	0x0500000f


	//   ....[110]....
        /*1144*/ 	.word	0x0500000f


	//   ....[111]....
        /*1148*/ 	.word	0x0500000f


	//   ....[112]....
        /*114c*/ 	.word	0x0500000f


	//   ....[113]....
        /*1150*/ 	.word	0x0500000f


	//   ....[114]....
        /*1154*/ 	.word	0x0500000f


	//   ....[115]....
        /*1158*/ 	.word	0x0500000f


	//   ....[116]....
        /*115c*/ 	.word	0x0500000f


	//   ....[117]....
        /*1160*/ 	.word	0x0500000f


	//   ....[118]....
        /*1164*/ 	.word	0x0500000f


	//   ....[119]....
        /*1168*/ 	.word	0x0500000f


	//   ....[120]....
        /*116c*/ 	.word	0x0500000f


	//   ....[121]....
        /*1170*/ 	.word	0x0500000f


	//   ....[122]....
        /*1174*/ 	.word	0x0500000f


	//   ....[123]....
        /*1178*/ 	.word	0x0500000f


	//   ....[124]....
        /*117c*/ 	.word	0x0500000f


	//   ....[125]....
        /*1180*/ 	.word	0x0500000f


	//   ....[126]....
        /*1184*/ 	.word	0x0500000f


	//   ....[127]....
        /*1188*/ 	.word	0x0500000f


	//   ....[128]....
        /*118c*/ 	.word	0x0500000f


	//   ....[129]....
        /*1190*/ 	.word	0x0500000f


	//   ....[130]....
        /*1194*/ 	.word	0x0500000f


	//   ....[131]....
        /*1198*/ 	.word	0x0500000f


	//   ....[132]....
        /*119c*/ 	.word	0x0500000f


	//   ....[133]....
        /*11a0*/ 	.word	0x0500000f


	//   ....[134]....
        /*11a4*/ 	.word	0x0500000f


	//   ....[135]....
        /*11a8*/ 	.word	0x0500000f


	//   ....[136]....
        /*11ac*/ 	.word	0x0500000f


	//   ....[137]....
        /*11b0*/ 	.word	0x0500000f


	//   ....[138]....
        /*11b4*/ 	.word	0x0500000f


	//   ....[139]....
        /*11b8*/ 	.word	0x0500000f


	//   ....[140]....
        /*11bc*/ 	.word	0x0500000f


	//   ....[141]....
        /*11c0*/ 	.word	0x0500000f


	//   ....[142]....
        /*11c4*/ 	.word	0x0500000f


	//   ....[143]....
        /*11c8*/ 	.word	0x0500000f


	//   ....[144]....
        /*11cc*/ 	.word	0x0500000f


	//   ....[145]....
        /*11d0*/ 	.word	0x0500000f


	//   ....[146]....
        /*11d4*/ 	.word	0x0500000f


	//   ....[147]....
        /*11d8*/ 	.word	0x0500000f


	//   ....[148]....
        /*11dc*/ 	.word	0x0500000f


	//   ....[149]....
        /*11e0*/ 	.word	0x0500000f


	//   ....[150]....
        /*11e4*/ 	.word	0x0500000f


	//   ....[151]....
        /*11e8*/ 	.word	0x0500000f


	//   ....[152]....
        /*11ec*/ 	.word	0x0500000f


	//   ....[153]....
        /*11f0*/ 	.word	0x0500000f


	//   ....[154]....
        /*11f4*/ 	.word	0x0500000f


	//   ....[155]....
        /*11f8*/ 	.word	0x0500000f


	//   ....[156]....
        /*11fc*/ 	.word	0x0500000f


	//   ....[157]....
        /*1200*/ 	.word	0x0500000f


	//   ....[158]....
        /*1204*/ 	.word	0x0500000f


	//   ....[159]....
        /*1208*/ 	.word	0x0500000f


	//   ....[160]....
        /*120c*/ 	.word	0x0500000f


	//   ....[161]....
        /*1210*/ 	.word	0x0500000f


	//   ....[162]....
        /*1214*/ 	.word	0x0500000f


	//   ....[163]....
        /*1218*/ 	.word	0x0500000f


	//   ....[164]....
        /*121c*/ 	.word	0x0500000f


	//   ....[165]....
        /*1220*/ 	.word	0x0500000f


	//   ....[166]....
        /*1224*/ 	.word	0x0500000f


	//   ....[167]....
        /*1228*/ 	.word	0x0500000f


	//   ....[168]....
        /*122c*/ 	.word	0x0500000f


	//   ....[169]....
        /*1230*/ 	.word	0x0500000f


	//   ....[170]....
        /*1234*/ 	.word	0x0500000f


	//   ....[171]....
        /*1238*/ 	.word	0x0500000f


	//   ....[172]....
        /*123c*/ 	.word	0x0500000f


	//   ....[173]....
        /*1240*/ 	.word	0x0500000f


	//   ....[174]....
        /*1244*/ 	.word	0x0500000f


	//   ....[175]....
        /*1248*/ 	.word	0x0500000f


	//   ....[176]....
        /*124c*/ 	.word	0x0500000f


	//   ....[177]....
        /*1250*/ 	.word	0x0500000f


	//   ....[178]....
        /*1254*/ 	.word	0x0500000f


	//   ....[179]....
        /*1258*/ 	.word	0x0500000f


	//   ....[180]....
        /*125c*/ 	.word	0x0500000f


	//   ....[181]....
        /*1260*/ 	.word	0x0500000f


	//   ....[182]....
        /*1264*/ 	.word	0x0500000f


	//   ....[183]....
        /*1268*/ 	.word	0x0500000f


	//   ....[184]....
        /*126c*/ 	.word	0x0500000f


	//   ....[185]....
        /*1270*/ 	.word	0x0500000f


	//   ....[186]....
        /*1274*/ 	.word	0x0500000f


	//   ....[187]....
        /*1278*/ 	.word	0x0500000f


	//   ....[188]....
        /*127c*/ 	.word	0x0500000f


	//   ....[189]....
        /*1280*/ 	.word	0x0500000f


	//   ....[190]....
        /*1284*/ 	.word	0x0500000f


	//   ....[191]....
        /*1288*/ 	.word	0x0500000f


	//   ....[192]....
        /*128c*/ 	.word	0x0500000f


	//   ....[193]....
        /*1290*/ 	.word	0x0500000f


	//   ....[194]....
        /*1294*/ 	.word	0x0500000f


	//   ....[195]....
        /*1298*/ 	.word	0x0500000f


	//   ....[196]....
        /*129c*/ 	.word	0x0500000f


	//   ....[197]....
        /*12a0*/ 	.word	0x0500000f


	//   ....[198]....
        /*12a4*/ 	.word	0x0500000f


	//   ....[199]....
        /*12a8*/ 	.word	0x0500000f


	//   ....[200]....
        /*12ac*/ 	.word	0x0500000f


	//   ....[201]....
        /*12b0*/ 	.word	0x0500000f


	//   ....[202]....
        /*12b4*/ 	.word	0x0500000f


	//   ....[203]....
        /*12b8*/ 	.word	0x0500000f


	//   ....[204]....
        /*12bc*/ 	.word	0x0500000f


	//   ....[205]....
        /*12c0*/ 	.word	0x0500000f


	//   ....[206]....
        /*12c4*/ 	.word	0x0500000f


	//----- nvinfo : EIATTR_COOP_GROUP_INSTR_OFFSETS
	.align		4
.L_324:
        /*12c8*/ 	.byte	0x04, 0x28
        /*12ca*/ 	.short	(.L_326 - .L_325)


	//   ....[0]....
.L_325:
        /*12cc*/ 	.word	0x00000070


	//   ....[1]....
        /*12d0*/ 	.word	0x00000140


	//   ....[2]....
        /*12d4*/ 	.word	0x00000190


	//   ....[3]....
        /*12d8*/ 	.word	0x000003c0


	//   ....[4]....
        /*12dc*/ 	.word	0x00000520


	//   ....[5]....
        /*12e0*/ 	.word	0x00000640


	//   ....[6]....
        /*12e4*/ 	.word	0x000007a0


	//   ....[7]....
        /*12e8*/ 	.word	0x00003fa0


	//   ....[8]....
        /*12ec*/ 	.word	0x00003fb0


	//   ....[9]....
        /*12f0*/ 	.word	0x00006cb0


	//   ....[10]....
        /*12f4*/ 	.word	0x00006cc0


	//   ....[11]....
        /*12f8*/ 	.word	0x0000a1b0


	//   ....[12]....
        /*12fc*/ 	.word	0x0000a1c0


	//   ....[13]....
        /*1300*/ 	.word	0x0000d120


	//   ....[14]....
        /*1304*/ 	.word	0x0000d130


	//   ....[15]....
        /*1308*/ 	.word	0x000101f0


	//   ....[16]....
        /*130c*/ 	.word	0x00010200


	//   ....[17]....
        /*1310*/ 	.word	0x000104a0


	//   ....[18]....
        /*1314*/ 	.word	0x000104b0


	//   ....[19]....
        /*1318*/ 	.word	0x00010a30


	//   ....[20]....
        /*131c*/ 	.word	0x00010a50


	//   ....[21]....
        /*1320*/ 	.word	0x00010c90


	//   ....[22]....
        /*1324*/ 	.word	0x00010cb0


	//   ....[23]....
        /*1328*/ 	.word	0x00011810


	//   ....[24]....
        /*132c*/ 	.word	0x00012180


	//   ....[25]....
        /*1330*/ 	.word	0x00012190


	//   ....[26]....
        /*1334*/ 	.word	0x000121a0


	//   ....[27]....
        /*1338*/ 	.word	0x000121b0


	//   ....[28]....
        /*133c*/ 	.word	0x00015900


	//   ....[29]....
        /*1340*/ 	.word	0x00015910


	//   ....[30]....
        /*1344*/ 	.word	0x00015920


	//   ....[31]....
        /*1348*/ 	.word	0x00015930


	//   ....[32]....
        /*134c*/ 	.word	0x0001a540


	//   ....[33]....
        /*1350*/ 	.word	0x0001b210


	//   ....[34]....
        /*1354*/ 	.word	0x0001b220


	//   ....[35]....
        /*1358*/ 	.word	0x0001b240


	//   ....[36]....
        /*135c*/ 	.word	0x0001bca0


	//   ....[37]....
        /*1360*/ 	.word	0x0001bcd0


	//   ....[38]....
        /*1364*/ 	.word	0x0001eed0


	//   ....[39]....
        /*1368*/ 	.word	0x0001f5c0


	//   ....[40]....
        /*136c*/ 	.word	0x000200f0


	//   ....[41]....
        /*1370*/ 	.word	0x00020110


	//   ....[42]....
        /*1374*/ 	.word	0x00020790


	//   ....[43]....
        /*1378*/ 	.word	0x000207c0


	//   ....[44]....
        /*137c*/ 	.word	0x00024010


	//   ....[45]....
        /*1380*/ 	.word	0x00024070


	//   ....[46]....
        /*1384*/ 	.word	0x00024560


	//   ....[47]....
        /*1388*/ 	.word	0x00024580


	//   ....[48]....
        /*138c*/ 	.word	0x00026380


	//   ....[49]....
        /*1390*/ 	.word	0x000263e0


	//   ....[50]....
        /*1394*/ 	.word	0x00026400


	//   ....[51]....
        /*1398*/ 	.word	0x00026420


	//   ....[52]....
        /*139c*/ 	.word	0x000273c0


	//   ....[53]....
        /*13a0*/ 	.word	0x000273f0


	//   ....[54]....
        /*13a4*/ 	.word	0x00027420


	//   ....[55]....
        /*13a8*/ 	.word	0x00027450


	//   ....[56]....
        /*13ac*/ 	.word	0x00027490


	//   ....[57]....
        /*13b0*/ 	.word	0x000274c0


	//   ....[58]....
        /*13b4*/ 	.word	0x000274f0


	//   ....[59]....
        /*13b8*/ 	.word	0x00027520


	//   ....[60]....
        /*13bc*/ 	.word	0x00027550


	//   ....[61]....
        /*13c0*/ 	.word	0x00027580


	//   ....[62]....
        /*13c4*/ 	.word	0x000275b0


	//   ....[63]....
        /*13c8*/ 	.word	0x000275f0


	//   ....[64]....
        /*13cc*/ 	.word	0x00027620


	//   ....[65]....
        /*13d0*/ 	.word	0x00027650


	//   ....[66]....
        /*13d4*/ 	.word	0x00027680


	//   ....[67]....
        /*13d8*/ 	.word	0x000276b0


	//   ....[68]....
        /*13dc*/ 	.word	0x000276e0


	//   ....[69]....
        /*13e0*/ 	.word	0x00027710


	//   ....[70]....
        /*13e4*/ 	.word	0x00027740


	//   ....[71]....
        /*13e8*/ 	.word	0x00027770


	//   ....[72]....
        /*13ec*/ 	.word	0x000277a0


	//   ....[73]....
        /*13f0*/ 	.word	0x000277d0


	//   ....[74]....
        /*13f4*/ 	.word	0x00027800


	//   ....[75]....
        /*13f8*/ 	.word	0x00027830


	//   ....[76]....
        /*13fc*/ 	.word	0x00027860


	//   ....[77]....
        /*1400*/ 	.word	0x00027890


	//   ....[78]....
        /*1404*/ 	.word	0x000278c0


	//   ....[79]....
        /*1408*/ 	.word	0x000278f0


	//   ....[80]....
        /*140c*/ 	.word	0x00027920


	//   ....[81]....
        /*1410*/ 	.word	0x00027950


	//   ....[82]....
        /*1414*/ 	.word	0x00027980


	//   ....[83]....
        /*1418*/ 	.word	0x000279b0


	//   ....[84]....
        /*141c*/ 	.word	0x000279e0


	//   ....[85]....
        /*1420*/ 	.word	0x00027a10


	//   ....[86]....
        /*1424*/ 	.word	0x00027a40


	//   ....[87]....
        /*1428*/ 	.word	0x00027a70


	//   ....[88]....
        /*142c*/ 	.word	0x00027aa0


	//   ....[89]....
        /*1430*/ 	.word	0x00027ad0


	//   ....[90]....
        /*1434*/ 	.word	0x00027b00


	//   ....[91]....
        /*1438*/ 	.word	0x00027b30


	//   ....[92]....
        /*143c*/ 	.word	0x00027b60


	//   ....[93]....
        /*1440*/ 	.word	0x00027b90


	//   ....[94]....
        /*1444*/ 	.word	0x00027bc0


	//   ....[95]....
        /*1448*/ 	.word	0x00027bf0


	//   ....[96]....
        /*144c*/ 	.word	0x00027c20


	//   ....[97]....
        /*1450*/ 	.word	0x00027c50


	//   ....[98]....
        /*1454*/ 	.word	0x00027c80


	//   ....[99]....
        /*1458*/ 	.word	0x00027cb0


	//   ....[100]....
        /*145c*/ 	.word	0x00027ce0


	//   ....[101]....
        /*1460*/ 	.word	0x00027d10


	//   ....[102]....
        /*1464*/ 	.word	0x00027d40


	//   ....[103]....
        /*1468*/ 	.word	0x00027d70


	//   ....[104]....
        /*146c*/ 	.word	0x00027da0


	//   ....[105]....
        /*1470*/ 	.word	0x00027dd0


	//   ....[106]....
        /*1474*/ 	.word	0x00027e00


	//   ....[107]....
        /*1478*/ 	.word	0x00027e30


	//   ....[108]....
        /*147c*/ 	.word	0x00027e60


	//   ....[109]....
        /*1480*/ 	.word	0x00027e90


	//   ....[110]....
        /*1484*/ 	.word	0x00027ec0


	//   ....[111]....
        /*1488*/ 	.word	0x00027ef0


	//   ....[112]....
        /*148c*/ 	.word	0x00027f20


	//   ....[113]....
        /*1490*/ 	.word	0x00027f50


	//   ....[114]....
        /*1494*/ 	.word	0x00027f80


	//   ....[115]....
        /*1498*/ 	.word	0x00027fb0


	//   ....[116]....
        /*149c*/ 	.word	0x00027fe0


	//   ....[117]....
        /*14a0*/ 	.word	0x00028010


	//   ....[118]....
        /*14a4*/ 	.word	0x00028040


	//   ....[119]....
        /*14a8*/ 	.word	0x00028070


	//   ....[120]....
        /*14ac*/ 	.word	0x000280a0


	//   ....[121]....
        /*14b0*/ 	.word	0x000280d0


	//   ....[122]....
        /*14b4*/ 	.word	0x00028100


	//   ....[123]....
        /*14b8*/ 	.word	0x00028110


	//   ....[124]....
        /*14bc*/ 	.word	0x00028120


	//   ....[125]....
        /*14c0*/ 	.word	0x00028130


	//   ....[126]....
        /*14c4*/ 	.word	0x00028140


	//   ....[127]....
        /*14c8*/ 	.word	0x00028150


	//   ....[128]....
        /*14cc*/ 	.word	0x00028160


	//   ....[129]....
        /*14d0*/ 	.word	0x00028170


	//   ....[130]....
        /*14d4*/ 	.word	0x00028180


	//   ....[131]....
        /*14d8*/ 	.word	0x00028190


	//   ....[132]....
        /*14dc*/ 	.word	0x000281a0


	//   ....[133]....
        /*14e0*/ 	.word	0x000281b0


	//   ....[134]....
        /*14e4*/ 	.word	0x000281c0


	//   ....[135]....
        /*14e8*/ 	.word	0x000281f0


	//   ....[136]....
        /*14ec*/ 	.word	0x00028220


	//   ....[137]....
        /*14f0*/ 	.word	0x00028230


	//   ....[138]....
        /*14f4*/ 	.word	0x00028260


	//   ....[139]....
        /*14f8*/ 	.word	0x00028290


	//   ....[140]....
        /*14fc*/ 	.word	0x000282c0


	//   ....[141]....
        /*1500*/ 	.word	0x000282d0


	//   ....[142]....
        /*1504*/ 	.word	0x00028300


	//   ....[143]....
        /*1508*/ 	.word	0x00028330


	//   ....[144]....
        /*150c*/ 	.word	0x00028360


	//   ....[145]....
        /*1510*/ 	.word	0x00028390


	//   ....[146]....
        /*1514*/ 	.word	0x000283c0


	//   ....[147]....
        /*1518*/ 	.word	0x000283f0


	//   ....[148]....
        /*151c*/ 	.word	0x00028df0


	//   ....[149]....
        /*1520*/ 	.word	0x00028e10


	//   ....[150]....
        /*1524*/ 	.word	0x00028e20


	//   ....[151]....
        /*1528*/ 	.word	0x00028e30


	//   ....[152]....
        /*152c*/ 	.word	0x000296e0


	//   ....[153]....
        /*1530*/ 	.word	0x000296f0


	//   ....[154]....
        /*1534*/ 	.word	0x000298a0


	//   ....[155]....
        /*1538*/ 	.word	0x000298b0


	//   ....[156]....
        /*153c*/ 	.word	0x00029a00


	//   ....[157]....
        /*1540*/ 	.word	0x00029a10


	//   ....[158]....
        /*1544*/ 	.word	0x00029b60


	//   ....[159]....
        /*1548*/ 	.word	0x00029b70


	//   ....[160]....
        /*154c*/ 	.word	0x00029f60


	//   ....[161]....
        /*1550*/ 	.word	0x00029f70


	//   ....[162]....
        /*1554*/ 	.word	0x0002ac20


	//   ....[163]....
        /*1558*/ 	.word	0x0002ac30


	//   ....[164]....
        /*155c*/ 	.word	0x0002c3f0


	//   ....[165]....
        /*1560*/ 	.word	0x0002c400


	//   ....[166]....
        /*1564*/ 	.word	0x0002c560


	//   ....[167]....
        /*1568*/ 	.word	0x0002c570


	//   ....[168]....
        /*156c*/ 	.word	0x0002c6c0


	//   ....[169]....
        /*1570*/ 	.word	0x0002c6d0


	//   ....[170]....
        /*1574*/ 	.word	0x0002c820


	//   ....[171]....
        /*1578*/ 	.word	0x0002c830


	//   ....[172]....
        /*157c*/ 	.word	0x0002c9d0


	//   ....[173]....
        /*1580*/ 	.word	0x0002cbe0


	//   ....[174]....
        /*1584*/ 	.word	0x0002cc10


	//   ....[175]....
        /*1588*/ 	.word	0x0002cc40


	//   ....[176]....
        /*158c*/ 	.word	0x0002cc70


	//   ....[177]....
        /*1590*/ 	.word	0x0002cca0


	//   ....[178]....
        /*1594*/ 	.word	0x0002ccd0


	//   ....[179]....
        /*1598*/ 	.word	0x0002ce60


	//   ....[180]....
        /*159c*/ 	.word	0x0002ce90


	//   ....[181]....
        /*15a0*/ 	.word	0x0002cec0


	//   ....[182]....
        /*15a4*/ 	.word	0x0002cef0


	//   ....[183]....
        /*15a8*/ 	.word	0x0002cf20


	//   ....[184]....
        /*15ac*/ 	.word	0x0002cf50


	//   ....[185]....
        /*15b0*/ 	.word	0x0002cfe0


	//   ....[186]....
        /*15b4*/ 	.word	0x0002d010


	//   ....[187]....
        /*15b8*/ 	.word	0x0002d020


	//   ....[188]....
        /*15bc*/ 	.word	0x0002d060


	//   ....[189]....
        /*15c0*/ 	.word	0x0002e650


	//   ....[190]....
        /*15c4*/ 	.word	0x00030cf0


	//   ....[191]....
        /*15c8*/ 	.word	0x00030d30


	//   ....[192]....
        /*15cc*/ 	.word	0x00030e50


	//   ....[193]....
        /*15d0*/ 	.word	0x00030e60


	//   ....[194]....
        /*15d4*/ 	.word	0x00030ef0


	//   ....[195]....
        /*15d8*/ 	.word	0x00030f00


	//   ....[196]....
        /*15dc*/ 	.word	0x00030f10


	//   ....[197]....
        /*15e0*/ 	.word	0x00030fa0


	//   ....[198]....
        /*15e4*/ 	.word	0x00031040


	//   ....[199]....
        /*15e8*/ 	.word	0x00031050


	//   ....[200]....
        /*15ec*/ 	.word	0x00031490


	//   ....[201]....
        /*15f0*/ 	.word	0x000314d0


	//   ....[202]....
        /*15f4*/ 	.word	0x00031500


	//   ....[203]....
        /*15f8*/ 	.word	0x000315f0


	//   ....[204]....
        /*15fc*/ 	.word	0x00031600


	//   ....[205]....
        /*1600*/ 	.word	0x00031690


	//   ....[206]....
        /*1604*/ 	.word	0x000316a0


	//   ....[207]....
        /*1608*/ 	.word	0x000316b0


	//   ....[208]....
        /*160c*/ 	.word	0x000316c0


	//   ....[209]....
        /*1610*/ 	.word	0x000317a0


	//   ....[210]....
        /*1614*/ 	.word	0x00031f10


	//   ....[211]....
        /*1618*/ 	.word	0x00031f40


	//   ....[212]....
        /*161c*/ 	.word	0x00031f60


	//   ....[213]....
        /*1620*/ 	.word	0x00031ff0


	//   ....[214]....
        /*1624*/ 	.word	0x00032010


	//   ....[215]....
        /*1628*/ 	.word	0x000320a0


	//   ....[216]....
        /*162c*/ 	.word	0x000320c0


	//   ....[217]....
        /*1630*/ 	.word	0x000320d0


	//   ....[218]....
        /*1634*/ 	.word	0x00032ac0


	//   ....[219]....
        /*1638*/ 	.word	0x00032ad0


	//   ....[220]....
        /*163c*/ 	.word	0x00032ae0


	//   ....[221]....
        /*1640*/ 	.word	0x00032b20


	//   ....[222]....
        /*1644*/ 	.word	0x00032b60


	//   ....[223]....
        /*1648*/ 	.word	0x00032b70


	//   ....[224]....
        /*164c*/ 	.word	0x00032bd0


	//   ....[225]....
        /*1650*/ 	.word	0x00032c00


	//   ....[226]....
        /*1654*/ 	.word	0x00032c40


	//   ....[227]....
        /*1658*/ 	.word	0x00032ca0


	//   ....[228]....
        /*165c*/ 	.word	0x000330b0


	//   ....[229]....
        /*1660*/ 	.word	0x000330c0


	//   ....[230]....
        /*1664*/ 	.word	0x000330d0


	//   ....[231]....
        /*1668*/ 	.word	0x000330e0


	//   ....[232]....
        /*166c*/ 	.word	0x000330f0


	//   ....[233]....
        /*1670*/ 	.word	0x00033150


	//   ....[234]....
        /*1674*/ 	.word	0x00033160


	//   ....[235]....
        /*1678*/ 	.word	0x000331c0


	//   ....[236]....
        /*167c*/ 	.word	0x000331f0


	//   ....[237]....
        /*1680*/ 	.word	0x00033230


	//   ....[238]....
        /*1684*/ 	.word	0x00034840


	//   ....[239]....
        /*1688*/ 	.word	0x00034870


	//   ....[240]....
        /*168c*/ 	.word	0x000348d0


	//   ....[241]....
        /*1690*/ 	.word	0x00034900


	//   ....[242]....
        /*1694*/ 	.word	0x00034930


	//   ....[243]....
        /*1698*/ 	.word	0x00034960


	//   ....[244]....
        /*169c*/ 	.word	0x00034990


	//   ....[245]....
        /*16a0*/ 	.word	0x000349c0


	//   ....[246]....
        /*16a4*/ 	.word	0x00034b60


	//   ....[247]....
        /*16a8*/ 	.word	0x00034b90


	//   ....[248]....
        /*16ac*/ 	.word	0x00034bc0


	//   ....[249]....
        /*16b0*/ 	.word	0x00034bf0


	//   ....[250]....
        /*16b4*/ 	.word	0x00034c20


	//   ....[251]....
        /*16b8*/ 	.word	0x00034c50


	//   ....[252]....
        /*16bc*/ 	.word	0x00034d10


	//   ....[253]....
        /*16c0*/ 	.word	0x00034d30


	//   ....[254]....
        /*16c4*/ 	.word	0x00034d50


	//   ....[255]....
        /*16c8*/ 	.word	0x00034db0


	//   ....[0]....
        /*16cc*/ 	.word	0x000357f0


	//   ....[1]....
        /*16d0*/ 	.word	0x00035b90


	//   ....[2]....
        /*16d4*/ 	.word	0x00035c20


	//   ....[3]....
        /*16d8*/ 	.word	0x00035cc0


	//   ....[4]....
        /*16dc*/ 	.word	0x00035d50


	//   ....[5]....
        /*16e0*/ 	.word	0x00035e40


	//   ....[6]....
        /*16e4*/ 	.word	0x00035ed0


	//   ....[7]....
        /*16e8*/ 	.word	0x00035f70


	//   ....[8]....
        /*16ec*/ 	.word	0x00036000


	//   ....[9]....
        /*16f0*/ 	.word	0x000360f0


	//   ....[10]....
        /*16f4*/ 	.word	0x00036180


	//   ....[11]....
        /*16f8*/ 	.word	0x00036220


	//   ....[12]....
        /*16fc*/ 	.word	0x000362b0


	//   ....[13]....
        /*1700*/ 	.word	0x00036390


	//   ....[14]....
        /*1704*/ 	.word	0x00036430


	//   ....[15]....
        /*1708*/ 	.word	0x000364c0


	//   ....[16]....
        /*170c*/ 	.word	0x00036510


	//   ....[17]....
        /*1710*/ 	.word	0x00036560


	//   ....[18]....
        /*1714*/ 	.word	0x00036640


	//   ....[19]....
        /*1718*/ 	.word	0x000366d0


	//   ....[20]....
        /*171c*/ 	.word	0x00036720


	//   ....[21]....
        /*1720*/ 	.word	0x00036770


	//   ....[22]....
        /*1724*/ 	.word	0x00036aa0


	//   ....[23]....
        /*1728*/ 	.word	0x00036bc0


	//   ....[24]....
        /*172c*/ 	.word	0x00036ce0


	//   ....[25]....
        /*1730*/ 	.word	0x00036e00


	//   ....[26]....
        /*1734*/ 	.word	0x00036f20


	//   ....[27]....
        /*1738*/ 	.word	0x00037040


	//   ....[28]....
        /*173c*/ 	.word	0x00037160


	//   ....[29]....
        /*1740*/ 	.word	0x00037260


	//   ....[30]....
        /*1744*/ 	.word	0x000372e0


	//   ....[31]....
        /*1748*/ 	.word	0x00037350


	//   ....[32]....
        /*174c*/ 	.word	0x000373b0


	//   ....[33]....
        /*1750*/ 	.word	0x00037400


	//   ....[34]....
        /*1754*/ 	.word	0x00037480


	//   ....[35]....
        /*1758*/ 	.word	0x000374f0


	//   ....[36]....
        /*175c*/ 	.word	0x00037550


	//   ....[37]....
        /*1760*/ 	.word	0x000375a0


	//   ....[38]....
        /*1764*/ 	.word	0x00037620


	//   ....[39]....
        /*1768*/ 	.word	0x00037670


	//   ....[40]....
        /*176c*/ 	.word	0x000376d0


	//   ....[41]....
        /*1770*/ 	.word	0x00037720


	//   ....[42]....
        /*1774*/ 	.word	0x00037780


	//   ....[43]....
        /*1778*/ 	.word	0x00037810


	//   ....[44]....
        /*177c*/ 	.word	0x00037870


	//   ....[45]....
        /*1780*/ 	.word	0x000378c0


	//   ....[46]....
        /*1784*/ 	.word	0x00037920


	//   ....[47]....
        /*1788*/ 	.word	0x000379b0


	//   ....[48]....
        /*178c*/ 	.word	0x00037a10


	//   ....[49]....
        /*1790*/ 	.word	0x00037a60


	//   ....[50]....
        /*1794*/ 	.word	0x00037ac0


	//   ....[51]....
        /*1798*/ 	.word	0x00037b50


	//   ....[52]....
        /*179c*/ 	.word	0x00037bb0


	//   ....[53]....
        /*17a0*/ 	.word	0x00037c00


	//   ....[54]....
        /*17a4*/ 	.word	0x00037c60


	//   ....[55]....
        /*17a8*/ 	.word	0x00037cf0


	//   ....[56]....
        /*17ac*/ 	.word	0x00037d50


	//   ....[57]....
        /*17b0*/ 	.word	0x00037da0


	//   ....[58]....
        /*17b4*/ 	.word	0x00037e00


	//   ....[59]....
        /*17b8*/ 	.word	0x00037e90


	//   ....[60]....
        /*17bc*/ 	.word	0x00037ef0


	//   ....[61]....
        /*17c0*/ 	.word	0x00037f40


	//   ....[62]....
        /*17c4*/ 	.word	0x00037fa0


	//   ....[63]....
        /*17c8*/ 	.word	0x00038030


	//   ....[64]....
        /*17cc*/ 	.word	0x00038090


	//   ....[65]....
        /*17d0*/ 	.word	0x000380e0


	//   ....[66]....
        /*17d4*/ 	.word	0x00038140


	//   ....[67]....
        /*17d8*/ 	.word	0x000381d0


	//   ....[68]....
        /*17dc*/ 	.word	0x00038230


	//   ....[69]....
        /*17e0*/ 	.word	0x00038280


	//   ....[70]....
        /*17e4*/ 	.word	0x000382e0


	//   ....[71]....
        /*17e8*/ 	.word	0x00038370


	//   ....[72]....
        /*17ec*/ 	.word	0x000383d0


	//   ....[73]....
        /*17f0*/ 	.word	0x00038420


	//   ....[74]....
        /*17f4*/ 	.word	0x00038480


	//   ....[75]....
        /*17f8*/ 	.word	0x00038510


	//   ....[76]....
        /*17fc*/ 	.word	0x00038570


	//   ....[77]....
        /*1800*/ 	.word	0x000385c0


	//   ....[78]....
        /*1804*/ 	.word	0x00038620


	//   ....[79]....
        /*1808*/ 	.word	0x000386b0


	//   ....[80]....
        /*180c*/ 	.word	0x00038710


	//   ....[81]....
        /*1810*/ 	.word	0x00038760


	//   ....[82]....
        /*1814*/ 	.word	0x000387c0


	//   ....[83]....
        /*1818*/ 	.word	0x00038850


	//   ....[84]....
        /*181c*/ 	.word	0x000388b0


	//   ....[85]....
        /*1820*/ 	.word	0x00038900


	//   ....[86]....
        /*1824*/ 	.word	0x00038960


	//   ....[87]....
        /*1828*/ 	.word	0x000389f0


	//   ....[88]....
        /*182c*/ 	.word	0x00038a50


	//   ....[89]....
        /*1830*/ 	.word	0x00038aa0


	//   ....[90]....
        /*1834*/ 	.word	0x00038b20


	//   ....[91]....
        /*1838*/ 	.word	0x00038b70


	//   ....[92]....
        /*183c*/ 	.word	0x00038bd0


	//   ....[93]....
        /*1840*/ 	.word	0x00038c20


	//   ....[94]....
        /*1844*/ 	.word	0x00038ca0


	//   ....[95]....
        /*1848*/ 	.word	0x00038d10


	//   ....[96]....
        /*184c*/ 	.word	0x00038d70


	//   ....[97]....
        /*1850*/ 	.word	0x00038dc0


	//   ....[98]....
        /*1854*/ 	.word	0x00038e40


	//   ....[99]....
        /*1858*/ 	.word	0x00038e90


	//   ....[100]....
        /*185c*/ 	.word	0x00038ef0


	//   ....[101]....
        /*1860*/ 	.word	0x00038f40


	//   ....[102]....
        /*1864*/ 	.word	0x00038fc0


	//   ....[103]....
        /*1868*/ 	.word	0x00039030


	//   ....[104]....
        /*186c*/ 	.word	0x00039090


	//   ....[105]....
        /*1870*/ 	.word	0x000390e0


	//   ....[106]....
        /*1874*/ 	.word	0x00039160


	//   ....[107]....
        /*1878*/ 	.word	0x000391d0


	//   ....[108]....
        /*187c*/ 	.word	0x00039230


	//   ....[109]....
        /*1880*/ 	.word	0x00039280


	//   ....[110]....
        /*1884*/ 	.word	0x00039300


	//   ....[111]....
        /*1888*/ 	.word	0x00039370


	//   ....[112]....
        /*188c*/ 	.word	0x000393d0


	//   ....[113]....
        /*1890*/ 	.word	0x00039420


	//   ....[114]....
        /*1894*/ 	.word	0x000394f0


	//   ....[115]....
        /*1898*/ 	.word	0x00039570


	//   ....[116]....
        /*189c*/ 	.word	0x00039610


	//   ....[117]....
        /*18a0*/ 	.word	0x00039660


	//   ....[118]....
        /*18a4*/ 	.word	0x000396f0


	//   ....[119]....
        /*18a8*/ 	.word	0x00039740


	//   ....[120]....
        /*18ac*/ 	.word	0x000397d0


	//   ....[121]....
        /*18b0*/ 	.word	0x00039860


	//   ....[122]....
        /*18b4*/ 	.word	0x000398f0


	//   ....[123]....
        /*18b8*/ 	.word	0x00039980


	//   ....[124]....
        /*18bc*/ 	.word	0x00039a10


	//   ....[125]....
        /*18c0*/ 	.word	0x00039aa0


	//   ....[126]....
        /*18c4*/ 	.word	0x00039b20


	//   ....[127]....
        /*18c8*/ 	.word	0x00039b70


	//   ....[128]....
        /*18cc*/ 	.word	0x00039c10


	//   ....[129]....
        /*18d0*/ 	.word	0x00039ca0


	//   ....[130]....
        /*18d4*/ 	.word	0x00039d20


	//   ....[131]....
        /*18d8*/ 	.word	0x00039d70


	//   ....[132]....
        /*18dc*/ 	.word	0x00039e00


	//   ....[133]....
        /*18e0*/ 	.word	0x00039e90


	//   ....[134]....
        /*18e4*/ 	.word	0x00039f20


	//   ....[135]....
        /*18e8*/ 	.word	0x00039fb0


	//   ....[136]....
        /*18ec*/ 	.word	0x0003a040


	//   ....[137]....
        /*18f0*/ 	.word	0x0003a0d0


	//   ....[138]....
        /*18f4*/ 	.word	0x0003a190


	//   ....[139]....
        /*18f8*/ 	.word	0x0003a460


	//   ....[140]....
        /*18fc*/ 	.word	0x0003a560


	//   ....[141]....
        /*1900*/ 	.word	0x0003a600


	//   ....[142]....
        /*1904*/ 	.word	0x0003a780


	//   ....[143]....
        /*1908*/ 	.word	0x0003a810


	//   ....[144]....
        /*190c*/ 	.word	0x0003a870


	//   ....[145]....
        /*1910*/ 	.word	0x0003a970


	//   ....[146]....
        /*1914*/ 	.word	0x0003a9d0


	//   ....[147]....
        /*1918*/ 	.word	0x0003aab0


	//   ....[148]....
        /*191c*/ 	.word	0x0003aba0


	//   ....[149]....
        /*1920*/ 	.word	0x0003ac70


	//   ....[150]....
        /*1924*/ 	.word	0x0003ade0


	//   ....[151]....
        /*1928*/ 	.word	0x0003aea0


	//   ....[152]....
        /*192c*/ 	.word	0x0003aff0


	//   ....[153]....
        /*1930*/ 	.word	0x0003b040


	//   ....[154]....
        /*1934*/ 	.word	0x0003b140


	//   ....[155]....
        /*1938*/ 	.word	0x0003b1f0


	//   ....[156]....
        /*193c*/ 	.word	0x0003b250


	//   ....[157]....
        /*1940*/ 	.word	0x0003b330


	//   ....[158]....
        /*1944*/ 	.word	0x0003b3e0


	//   ....[159]....
        /*1948*/ 	.word	0x0003b4b0


	//   ....[160]....
        /*194c*/ 	.word	0x0003b560


	//   ....[161]....
        /*1950*/ 	.word	0x0003b5c0


	//   ....[162]....
        /*1954*/ 	.word	0x0003b620


	//   ....[163]....
        /*1958*/ 	.word	0x0003b720


	//   ....[164]....
        /*195c*/ 	.word	0x0003b780


	//   ....[165]....
        /*1960*/ 	.word	0x0003b880


	//   ....[166]....
        /*1964*/ 	.word	0x0003b8e0


	//   ....[167]....
        /*1968*/ 	.word	0x0003b9c0


	//   ....[168]....
        /*196c*/ 	.word	0x0003baf0


	//   ....[169]....
        /*1970*/ 	.word	0x0003bb80


	//   ....[170]....
        /*1974*/ 	.word	0x0003bbe0


	//   ....[171]....
        /*1978*/ 	.word	0x0003bcc0


	//   ....[172]....
        /*197c*/ 	.word	0x0003bd20


	//   ....[173]....
        /*1980*/ 	.word	0x0003bdf0


	//   ....[174]....
        /*1984*/ 	.word	0x0003be50


	//   ....[175]....
        /*1988*/ 	.word	0x0003bf20


	//   ....[176]....
        /*198c*/ 	.word	0x0003bf80


	//   ....[177]....
        /*1990*/ 	.word	0x0003c050


	//   ....[178]....
        /*1994*/ 	.word	0x0003c140


	//   ....[179]....
        /*1998*/ 	.word	0x0003c1d0


	//   ....[180]....
        /*199c*/ 	.word	0x0003c230


	//   ....[181]....
        /*19a0*/ 	.word	0x0003c300


	//   ....[182]....
        /*19a4*/ 	.word	0x0003c360


	//   ....[183]....
        /*19a8*/ 	.word	0x0003c430


	//   ....[184]....
        /*19ac*/ 	.word	0x0003c490


	//   ....[185]....
        /*19b0*/ 	.word	0x0003c560


	//   ....[186]....
        /*19b4*/ 	.word	0x0003c5c0


	//   ....[187]....
        /*19b8*/ 	.word	0x0003c690


	//   ....[188]....
        /*19bc*/ 	.word	0x0003c860


	//   ....[189]....
        /*19c0*/ 	.word	0x0003c900


	//   ....[190]....
        /*19c4*/ 	.word	0x0003ca70


	//   ....[191]....
        /*19c8*/ 	.word	0x0003cae0


	//   ....[192]....
        /*19cc*/ 	.word	0x0003cb50


	//   ....[193]....
        /*19d0*/ 	.word	0x0003cbc0


	//   ....[194]....
        /*19d4*/ 	.word	0x0003cc30


	//   ....[195]....
        /*19d8*/ 	.word	0x0003ccb0


	//   ....[196]....
        /*19dc*/ 	.word	0x0003cd30


	//   ....[197]....
        /*19e0*/ 	.word	0x0003cdc0


	//   ....[198]....
        /*19e4*/ 	.word	0x0003ce30


	//   ....[199]....
        /*19e8*/ 	.word	0x0003cea0


	//   ....[200]....
        /*19ec*/ 	.word	0x0003cf10


	//   ....[201]....
        /*19f0*/ 	.word	0x0003cf90


	//   ....[202]....
        /*19f4*/ 	.word	0x0003d000


	//   ....[203]....
        /*19f8*/ 	.word	0x0003d090


	//   ....[204]....
        /*19fc*/ 	.word	0x0003d0f0


	//   ....[205]....
        /*1a00*/ 	.word	0x0003d180


	//   ....[206]....
        /*1a04*/ 	.word	0x0003d2b0


	//----- nvinfo : EIATTR_REG_RECONFIG
	.align		4
.L_326:
        /*1a08*/ 	.byte	0x01, 0x54
	.zero		2


	//----- nvinfo : EIATTR_SYSCALL_OFFSETS
	.align		4
        /*1a0c*/ 	.byte	0x04, 0x46
        /*1a0e*/ 	.short	(.L_328 - .L_327)


	//   ....[0]....
.L_327:
        /*1a10*/ 	.word	0x00002540


	//   ....[1]....
        /*1a14*/ 	.word	0x00002690


	//   ....[2]....
        /*1a18*/ 	.word	0x000119c0


	//   ....[3]....
        /*1a1c*/ 	.word	0x00011f00


	//   ....[4]....
        /*1a20*/ 	.word	0x0002ff80


	//   ....[5]....
        /*1a24*/ 	.word	0x00030110


	//   ....[6]....
        /*1a28*/ 	.word	0x00030260


	//   ....[7]....
        /*1a2c*/ 	.word	0x000303a0


	//   ....[8]....
        /*1a30*/ 	.word	0x00031bc0


	//----- nvinfo : EIATTR_MBARRIER_INSTR_OFFSETS
	.align		4
.L_328:
        /*1a34*/ 	.byte	0x04, 0x39
        /*1a36*/ 	.short	(.L_330 - .L_329)


	//   ....[0]....
.L_329:
        /*1a38*/ 	.word	0x00000270
        /*1a3c*/ 	.word	0x000000ff
        /*1a40*/ 	.word	0x00033400
        /*1a44*/ 	.short	0x0100
        /*1a46*/ 	.byte	0x08
	.zero		1


	//   ....[1]....
        /*1a48*/ 	.word	0x00000280
        /*1a4c*/ 	.word	0x000000ff
        /*1a50*/ 	.word	0x00033420
        /*1a54*/ 	.short	0x0100
        /*1a56*/ 	.byte	0x08
	.zero		1


	//   ....[2]....
        /*1a58*/ 	.word	0x00000370
        /*1a5c*/ 	.word	0x000000ff
        /*1a60*/ 	.word	0x00033430
        /*1a64*/ 	.short	0x0100
        /*1a66*/ 	.byte	0x08
	.zero		1


	//   ....[3]....
        /*1a68*/ 	.word	0x00000380
        /*1a6c*/ 	.word	0x000000ff
        /*1a70*/ 	.word	0x00033440
        /*1a74*/ 	.short	0x0100
        /*1a76*/ 	.byte	0x08
	.zero		1


	//   ....[4]....
        /*1a78*/ 	.word	0x00000390
        /*1a7c*/ 	.word	0x000000ff
        /*1a80*/ 	.word	0x00033438
        /*1a84*/ 	.short	0x0100
        /*1a86*/ 	.byte	0x08
	.zero		1


	//   ....[5]....
        /*1a88*/ 	.word	0x000003a0
        /*1a8c*/ 	.word	0x000000ff
        /*1a90*/ 	.word	0x00033448
        /*1a94*/ 	.short	0x0100
        /*1a96*/ 	.byte	0x08
	.zero		1


	//   ....[6]....
        /*1a98*/ 	.word	0x000004d0
        /*1a9c*/ 	.word	0x000000ff
        /*1aa0*/ 	.word	0x00033450
        /*1aa4*/ 	.short	0x0100
        /*1aa6*/ 	.byte	0x08
	.zero		1


	//   ....[7]....
        /*1aa8*/ 	.word	0x000004e0
        /*1aac*/ 	.word	0x000000ff
        /*1ab0*/ 	.word	0x00033460
        /*1ab4*/ 	.short	0x0100
        /*1ab6*/ 	.byte	0x08
	.zero		1


	//   ....[8]....
        /*1ab8*/ 	.word	0x000004f0
        /*1abc*/ 	.word	0x000000ff
        /*1ac0*/ 	.word	0x00033458
        /*1ac4*/ 	.short	0x0100
        /*1ac6*/ 	.byte	0x08
	.zero		1


	//   ....[9]....
        /*1ac8*/ 	.word	0x00000500
        /*1acc*/ 	.word	0x000000ff
        /*1ad0*/ 	.word	0x00033468
        /*1ad4*/ 	.short	0x0100
        /*1ad6*/ 	.byte	0x08
	.zero		1


	//   ....[10]....
        /*1ad8*/ 	.word	0x000005f0
        /*1adc*/ 	.word	0x000000ff
        /*1ae0*/ 	.word	0x00033470
        /*1ae4*/ 	.short	0x0100
        /*1ae6*/ 	.byte	0x06
	.zero		1


	//   ....[11]....
        /*1ae8*/ 	.word	0x00000600
        /*1aec*/ 	.word	0x000000ff
        /*1af0*/ 	.word	0x00033480
        /*1af4*/ 	.short	0x0100
        /*1af6*/ 	.byte	0x06
	.zero		1


	//   ....[12]....
        /*1af8*/ 	.word	0x00000610
        /*1afc*/ 	.word	0x000000ff
        /*1b00*/ 	.word	0x00033478
        /*1b04*/ 	.short	0x0100
        /*1b06*/ 	.byte	0x06
	.zero		1


	//   ....[13]....
        /*1b08*/ 	.word	0x00000620
        /*1b0c*/ 	.word	0x000000ff
        /*1b10*/ 	.word	0x00033488
        /*1b14*/ 	.short	0x0100
        /*1b16*/ 	.byte	0x06
	.zero		1


	//   ....[14]....
        /*1b18*/ 	.word	0x00000750
        /*1b1c*/ 	.word	0x000000ff
        /*1b20*/ 	.word	0x00033490
        /*1b24*/ 	.short	0x0100
        /*1b26*/ 	.byte	0x08
	.zero		1


	//   ....[15]....
        /*1b28*/ 	.word	0x00000760
        /*1b2c*/ 	.word	0x000000ff
        /*1b30*/ 	.word	0x000334a0
        /*1b34*/ 	.short	0x0100
        /*1b36*/ 	.byte	0x08
	.zero		1


	//   ....[16]....
        /*1b38*/ 	.word	0x00000770
        /*1b3c*/ 	.word	0x000000ff
        /*1b40*/ 	.word	0x00033498
        /*1b44*/ 	.short	0x0100
        /*1b46*/ 	.byte	0x08
	.zero		1


	//   ....[17]....
        /*1b48*/ 	.word	0x00000780
        /*1b4c*/ 	.word	0x000000ff
        /*1b50*/ 	.word	0x000334a8
        /*1b54*/ 	.short	0x0100
        /*1b56*/ 	.byte	0x08
	.zero		1


	//   ....[18]....
        /*1b58*/ 	.word	0x000008c0
        /*1b5c*/ 	.word	0x000000ff
        /*1b60*/ 	.word	0x000334b0
        /*1b64*/ 	.short	0x0100
        /*1b66*/ 	.byte	0x08
	.zero		1


	//   ....[19]....
        /*1b68*/ 	.word	0x000008d0
        /*1b6c*/ 	.word	0x000000ff
        /*1b70*/ 	.word	0x000334c0
        /*1b74*/ 	.short	0x0100
        /*1b76*/ 	.byte	0x08
	.zero		1


	//   ....[20]....
        /*1b78*/ 	.word	0x000008e0
        /*1b7c*/ 	.word	0x000000ff
        /*1b80*/ 	.word	0x000334b8
        /*1b84*/ 	.short	0x0100
        /*1b86*/ 	.byte	0x08
	.zero		1


	//   ....[21]....
        /*1b88*/ 	.word	0x000008f0
        /*1b8c*/ 	.word	0x000000ff
        /*1b90*/ 	.word	0x000334c8
        /*1b94*/ 	.short	0x0100
        /*1b96*/ 	.byte	0x08
	.zero		1


	//   ....[22]....
        /*1b98*/ 	.word	0x00003f50
        /*1b9c*/ 	.word	0x0000005d
        /*1ba0*/ 	.word	0x00033490
        /*1ba4*/ 	.short	0x010a
        /*1ba6*/ 	.byte	0x3f
	.zero		1


	//   ....[23]....
        /*1ba8*/ 	.word	0x0000a140
        /*1bac*/ 	.word	0x0000005d
        /*1bb0*/ 	.word	0x00033490
        /*1bb4*/ 	.short	0x010a
        /*1bb6*/ 	.byte	0x3f
	.zero		1


	//   ....[24]....
        /*1bb8*/ 	.word	0x00010000
        /*1bbc*/ 	.word	0x0000005d
        /*1bc0*/ 	.word	0x00033490
        /*1bc4*/ 	.short	0x010a
        /*1bc6*/ 	.byte	0x3f
	.zero		1


	//   ....[25]....
        /*1bc8*/ 	.word	0x00010800
        /*1bcc*/ 	.word	0x0000000b
        /*1bd0*/ 	.word	0x00000000
        /*1bd4*/ 	.short	0x0101
        /*1bd6*/ 	.byte	0x3f
	.zero		1


	//   ....[26]....
        /*1bd8*/ 	.word	0x00010840
        /*1bdc*/ 	.word	0x0000005d
        /*1be0*/ 	.word	0x000334b0
        /*1be4*/ 	.short	0x010a
        /*1be6*/ 	.byte	0x3f
	.zero		1


	//   ....[27]....
        /*1be8*/ 	.word	0x00010fc0
        /*1bec*/ 	.word	0x0000005d
        /*1bf0*/ 	.word	0x00000000
        /*1bf4*/ 	.short	0x0101
        /*1bf6*/ 	.byte	0x3f
	.zero		1


	//   ....[28]....
        /*1bf8*/ 	.word	0x00011c80
        /*1bfc*/ 	.word	0x00000012
        /*1c00*/ 	.word	0x00033400
        /*1c04*/ 	.short	0x010a
        /*1c06*/ 	.byte	0x3f
	.zero		1


	//   ....[29]....
        /*1c08*/ 	.word	0x00011cd0
        /*1c0c*/ 	.word	0x00000012
        /*1c10*/ 	.word	0x00033400
        /*1c14*/ 	.short	0x010a
        /*1c16*/ 	.byte	0x3f
	.zero		1


	//   ....[30]....
        /*1c18*/ 	.word	0x00012780
        /*1c1c*/ 	.word	0x00000012
        /*1c20*/ 	.word	0x00033400
        /*1c24*/ 	.short	0x010a
        /*1c26*/ 	.byte	0x3f
	.zero		1


	//   ....[31]....
        /*1c28*/ 	.word	0x00015d40
        /*1c2c*/ 	.word	0x00000012
        /*1c30*/ 	.word	0x00033400
        /*1c34*/ 	.short	0x010a
        /*1c36*/ 	.byte	0x3f
	.zero		1


	//   ....[32]....
        /*1c38*/ 	.word	0x00018eb0
        /*1c3c*/ 	.word	0x00000000
        /*1c40*/ 	.word	0x00033430
        /*1c44*/ 	.short	0x010a
        /*1c46*/ 	.byte	0x3f
	.zero		1


	//   ....[33]....
        /*1c48*/ 	.word	0x00018ef0
        /*1c4c*/ 	.word	0x00000000
        /*1c50*/ 	.word	0x00033430
        /*1c54*/ 	.short	0x010a
        /*1c56*/ 	.byte	0x3f
	.zero		1


	//   ....[34]....
        /*1c58*/ 	.word	0x0001c610
        /*1c5c*/ 	.word	0x00000000
        /*1c60*/ 	.word	0x00000000
        /*1c64*/ 	.short	0x0101
        /*1c66*/ 	.byte	0x3f
	.zero		1


	//   ....[35]....
        /*1c68*/ 	.word	0x0001d5a0
        /*1c6c*/ 	.word	0x00000005
        /*1c70*/ 	.word	0x00033430
        /*1c74*/ 	.short	0x010a
        /*1c76*/ 	.byte	0x3f
	.zero		1


	//   ....[36]....
        /*1c78*/ 	.word	0x0001d5f0
        /*1c7c*/ 	.word	0x00000005
        /*1c80*/ 	.word	0x00033430
        /*1c84*/ 	.short	0x010a
        /*1c86*/ 	.byte	0x3f
	.zero		1


	//   ....[37]....
        /*1c88*/ 	.word	0x0001e6f0
        /*1c8c*/ 	.word	0x00000005
        /*1c90*/ 	.word	0x00033450
        /*1c94*/ 	.short	0x010a
        /*1c96*/ 	.byte	0x3f
	.zero		1


	//   ....[38]....
        /*1c98*/ 	.word	0x0001e730
        /*1c9c*/ 	.word	0x00000005
        /*1ca0*/ 	.word	0x00033450
        /*1ca4*/ 	.short	0x010a
        /*1ca6*/ 	.byte	0x3f
	.zero		1


	//   ....[39]....
        /*1ca8*/ 	.word	0x00020bf0
        /*1cac*/ 	.word	0x000000c1
        /*1cb0*/ 	.word	0x00000000
        /*1cb4*/ 	.short	0x0101
        /*1cb6*/ 	.byte	0x3f
	.zero		1


	//   ....[40]....
        /*1cb8*/ 	.word	0x00021880
        /*1cbc*/ 	.word	0x00000003
        /*1cc0*/ 	.word	0x00000000
        /*1cc4*/ 	.short	0x0101
        /*1cc6*/ 	.byte	0x3f
	.zero		1


	//   ....[41]....
        /*1cc8*/ 	.word	0x00022130
        /*1ccc*/ 	.word	0x00000004
        /*1cd0*/ 	.word	0x00033430
        /*1cd4*/ 	.short	0x010a
        /*1cd6*/ 	.byte	0x3f
	.zero		1


	//   ....[42]....
        /*1cd8*/ 	.word	0x00022180
        /*1cdc*/ 	.word	0x00000004
        /*1ce0*/ 	.word	0x00033430
        /*1ce4*/ 	.short	0x010a
        /*1ce6*/ 	.byte	0x3f
	.zero		1


	//   ....[43]....
        /*1ce8*/ 	.word	0x00023250
        /*1cec*/ 	.word	0x00000005
        /*1cf0*/ 	.word	0x00033450
        /*1cf4*/ 	.short	0x010a
        /*1cf6*/ 	.byte	0x3f
	.zero		1


	//   ....[44]....
        /*1cf8*/ 	.word	0x00023290
        /*1cfc*/ 	.word	0x00000005
        /*1d00*/ 	.word	0x00033450
        /*1d04*/ 	.short	0x010a
        /*1d06*/ 	.byte	0x3f
	.zero		1


	//   ....[45]....
        /*1d08*/ 	.word	0x000236a0
        /*1d0c*/ 	.word	0x00000004
        /*1d10*/ 	.word	0x00000000
        /*1d14*/ 	.short	0x0101
        /*1d16*/ 	.byte	0x3f
	.zero		1


	//   ....[46]....
        /*1d18*/ 	.word	0x00025840
        /*1d1c*/ 	.word	0x00000000
        /*1d20*/ 	.word	0x00000000
        /*1d24*/ 	.short	0x0101
        /*1d26*/ 	.byte	0x3f
	.zero		1


	//   ....[47]....
        /*1d28*/ 	.word	0x00026020
        /*1d2c*/ 	.word	0x00000005
        /*1d30*/ 	.word	0x00033450
        /*1d34*/ 	.short	0x010a
        /*1d36*/ 	.byte	0x3f
	.zero		1


	//   ....[48]....
        /*1d38*/ 	.word	0x000260a0
        /*1d3c*/ 	.word	0x00000005
        /*1d40*/ 	.word	0x00033450
        /*1d44*/ 	.short	0x010a
        /*1d46*/ 	.byte	0x3f
	.zero		1


	//   ....[49]....
        /*1d48*/ 	.word	0x000269f0
        /*1d4c*/ 	.word	0x00000005
        /*1d50*/ 	.word	0x00000000
        /*1d54*/ 	.short	0x0101
        /*1d56*/ 	.byte	0x3f
	.zero		1


	//   ....[50]....
        /*1d58*/ 	.word	0x00029610
        /*1d5c*/ 	.word	0x00000000
        /*1d60*/ 	.word	0x00000000
        /*1d64*/ 	.short	0x0101
        /*1d66*/ 	.byte	0x3f
	.zero		1


	//   ....[51]....
        /*1d68*/ 	.word	0x00029e60
        /*1d6c*/ 	.word	0x00000024
        /*1d70*/ 	.word	0x00000000
        /*1d74*/ 	.short	0x0101
        /*1d76*/ 	.byte	0x3f
	.zero		1


	//   ....[52]....
        /*1d78*/ 	.word	0x0002e730
        /*1d7c*/ 	.word	0x00000016
        /*1d80*/ 	.word	0x00033420
        /*1d84*/ 	.short	0x010a
        /*1d86*/ 	.byte	0x3f
	.zero		1


	//   ....[53]....
        /*1d88*/ 	.word	0x0002e7c0
        /*1d8c*/ 	.word	0x0000000c
        /*1d90*/ 	.word	0x000334a0
        /*1d94*/ 	.short	0x010a
        /*1d96*/ 	.byte	0x3f
	.zero		1


	//   ....[54]....
        /*1d98*/ 	.word	0x0002ec10
        /*1d9c*/ 	.word	0x0000000c
        /*1da0*/ 	.word	0x000334c0
        /*1da4*/ 	.short	0x010a
        /*1da6*/ 	.byte	0x3f
	.zero		1


	//   ....[55]....
        /*1da8*/ 	.word	0x0002f120
        /*1dac*/ 	.word	0x0000000b
        /*1db0*/ 	.word	0x000334a0
        /*1db4*/ 	.short	0x010a
        /*1db6*/ 	.byte	0x3f
	.zero		1


	//   ....[56]....
        /*1db8*/ 	.word	0x0002f560
        /*1dbc*/ 	.word	0x0000000b
        /*1dc0*/ 	.word	0x000334c0
        /*1dc4*/ 	.short	0x010a
        /*1dc6*/ 	.byte	0x3f
	.zero		1


	//   ....[57]....
        /*1dc8*/ 	.word	0x000309d0
        /*1dcc*/ 	.word	0x00000000
        /*1dd0*/ 	.word	0x00033480
        /*1dd4*/ 	.short	0x010a
        /*1dd6*/ 	.byte	0x3f
	.zero		1


	//   ....[58]....
        /*1dd8*/ 	.word	0x00031150
        /*1ddc*/ 	.word	0x00000000
        /*1de0*/ 	.word	0x00033470
        /*1de4*/ 	.short	0x0107
        /*1de6*/ 	.byte	0x3f
	.zero		1


	//   ....[59]....
        /*1de8*/ 	.word	0x00031210
        /*1dec*/ 	.word	0x00000000
        /*1df0*/ 	.word	0x00033470
        /*1df4*/ 	.short	0x0101
        /*1df6*/ 	.byte	0x3f
	.zero		1


	//   ....[60]....
        /*1df8*/ 	.word	0x00031260
        /*1dfc*/ 	.word	0x00000000
        /*1e00*/ 	.word	0x00033440
        /*1e04*/ 	.short	0x010a
        /*1e06*/ 	.byte	0x3f
	.zero		1


	//   ....[61]....
        /*1e08*/ 	.word	0x000318d0
        /*1e0c*/ 	.word	0x00000000
        /*1e10*/ 	.word	0x00033430
        /*1e14*/ 	.short	0x0107
        /*1e16*/ 	.byte	0x3f
	.zero		1


	//   ....[62]....
        /*1e18*/ 	.word	0x000319b0
        /*1e1c*/ 	.word	0x00000000
        /*1e20*/ 	.word	0x00033430
        /*1e24*/ 	.short	0x0101
        /*1e26*/ 	.byte	0x3f
	.zero		1


	//   ....[63]....
        /*1e28*/ 	.word	0x00032210
        /*1e2c*/ 	.word	0x00000016
        /*1e30*/ 	.word	0x00033400
        /*1e34*/ 	.short	0x0107
        /*1e36*/ 	.byte	0x3f
	.zero		1


	//   ....[64]....
        /*1e38*/ 	.word	0x00032310
        /*1e3c*/ 	.word	0x00000016
        /*1e40*/ 	.word	0x00033400
        /*1e44*/ 	.short	0x0101
        /*1e46*/ 	.byte	0x3f
	.zero		1


	//   ....[65]....
        /*1e48*/ 	.word	0x00032340
        /*1e4c*/ 	.word	0x00000016
        /*1e50*/ 	.word	0x00033420
        /*1e54*/ 	.short	0x010a
        /*1e56*/ 	.byte	0x3f
	.zero		1


	//   ....[66]....
        /*1e58*/ 	.word	0x00032810
        /*1e5c*/ 	.word	0x00000004
        /*1e60*/ 	.word	0x00033480
        /*1e64*/ 	.short	0x010a
        /*1e66*/ 	.byte	0x3f
	.zero		1


	//   ....[67]....
        /*1e68*/ 	.word	0x00032d40
        /*1e6c*/ 	.word	0x00000004
        /*1e70*/ 	.word	0x00033470
        /*1e74*/ 	.short	0x0107
        /*1e76*/ 	.byte	0x3f
	.zero		1


	//   ....[68]....
        /*1e78*/ 	.word	0x00032e00
        /*1e7c*/ 	.word	0x00000004
        /*1e80*/ 	.word	0x00033470
        /*1e84*/ 	.short	0x0101
        /*1e86*/ 	.byte	0x3f
	.zero		1


	//   ....[69]....
        /*1e88*/ 	.word	0x00032e30
        /*1e8c*/ 	.word	0x00000004
        /*1e90*/ 	.word	0x00033440
        /*1e94*/ 	.short	0x010a
        /*1e96*/ 	.byte	0x3f
	.zero		1


	//   ....[70]....
        /*1e98*/ 	.word	0x00033320
        /*1e9c*/ 	.word	0x00000004
        /*1ea0*/ 	.word	0x00033430
        /*1ea4*/ 	.short	0x0107
        /*1ea6*/ 	.byte	0x3f
	.zero		1


	//   ....[71]....
        /*1ea8*/ 	.word	0x000333f0
        /*1eac*/ 	.word	0x00000004
        /*1eb0*/ 	.word	0x00033430
        /*1eb4*/ 	.short	0x0101
        /*1eb6*/ 	.byte	0x3f
	.zero		1


	//   ....[72]....
        /*1eb8*/ 	.word	0x00033470
        /*1ebc*/ 	.word	0x00000000
        /*1ec0*/ 	.word	0x00033470
        /*1ec4*/ 	.short	0x010a
        /*1ec6*/ 	.byte	0x3f
	.zero		1


	//   ....[73]....
        /*1ec8*/ 	.word	0x00033500
        /*1ecc*/ 	.word	0x00000000
        /*1ed0*/ 	.word	0x00033460
        /*1ed4*/ 	.short	0x010a
        /*1ed6*/ 	.byte	0x3f
	.zero		1


	//   ....[74]....
        /*1ed8*/ 	.word	0x00033bd0
        /*1edc*/ 	.word	0x00000000
        /*1ee0*/ 	.word	0x00033450
        /*1ee4*/ 	.short	0x0101
        /*1ee6*/ 	.byte	0x3f
	.zero		1


	//   ....[75]....
        /*1ee8*/ 	.word	0x00033c60
        /*1eec*/ 	.word	0x00000000
        /*1ef0*/ 	.word	0x00000000
        /*1ef4*/ 	.short	0x0101
        /*1ef6*/ 	.byte	0x3f
	.zero		1


	//   ....[76]....
        /*1ef8*/ 	.word	0x00033e20
        /*1efc*/ 	.word	0x00000003
        /*1f00*/ 	.word	0x00033470
        /*1f04*/ 	.short	0x010a
        /*1f06*/ 	.byte	0x3f
	.zero		1


	//   ....[77]....
        /*1f08*/ 	.word	0x00033ea0
        /*1f0c*/ 	.word	0x00000003
        /*1f10*/ 	.word	0x00033460
        /*1f14*/ 	.short	0x010a
        /*1f16*/ 	.byte	0x3f
	.zero		1


	//   ....[78]....
        /*1f18*/ 	.word	0x00034580
        /*1f1c*/ 	.word	0x00000003
        /*1f20*/ 	.word	0x00033450
        /*1f24*/ 	.short	0x0101
        /*1f26*/ 	.byte	0x3f
	.zero		1


	//   ....[79]....
        /*1f28*/ 	.word	0x00034630
        /*1f2c*/ 	.word	0x00000003
        /*1f30*/ 	.word	0x00000000
        /*1f34*/ 	.short	0x0101
        /*1f36*/ 	.byte	0x3f
	.zero		1


	//   ....[80]....
        /*1f38*/ 	.word	0x00035770
        /*1f3c*/ 	.word	0x00000005
        /*1f40*/ 	.word	0x00033420
        /*1f44*/ 	.short	0x010a
        /*1f46*/ 	.byte	0x3f
	.zero		1


	//   ....[81]....
        /*1f48*/ 	.word	0x000358e0
        /*1f4c*/ 	.word	0x00000003
        /*1f50*/ 	.word	0x00033440
        /*1f54*/ 	.short	0x010a
        /*1f56*/ 	.byte	0x3f
	.zero		1


	//   ....[82]....
        /*1f58*/ 	.word	0x00035980
        /*1f5c*/ 	.word	0x0000001d
        /*1f60*/ 	.word	0x00033440
        /*1f64*/ 	.short	0x010a
        /*1f66*/ 	.byte	0x3f
	.zero		1


	//   ....[83]....
        /*1f68*/ 	.word	0x000359c0
        /*1f6c*/ 	.word	0x00000003
        /*1f70*/ 	.word	0x00033460
        /*1f74*/ 	.short	0x010a
        /*1f76*/ 	.byte	0x3f
	.zero		1


	//   ....[84]....
        /*1f78*/ 	.word	0x00035a00
        /*1f7c*/ 	.word	0x0000001d
        /*1f80*/ 	.word	0x00033460
        /*1f84*/ 	.short	0x010a
        /*1f86*/ 	.byte	0x3f
	.zero		1


	//   ....[85]....
        /*1f88*/ 	.word	0x00035a40
        /*1f8c*/ 	.word	0x00000003
        /*1f90*/ 	.word	0x00033480
        /*1f94*/ 	.short	0x010a
        /*1f96*/ 	.byte	0x3f
	.zero		1


	//   ....[86]....
        /*1f98*/ 	.word	0x00035a80
        /*1f9c*/ 	.word	0x0000001d
        /*1fa0*/ 	.word	0x00033480
        /*1fa4*/ 	.short	0x010a
        /*1fa6*/ 	.byte	0x3f
	.zero		1


	//   ....[87]....
        /*1fa8*/ 	.word	0x00035ae0
        /*1fac*/ 	.word	0x0000005d
        /*1fb0*/ 	.word	0x00033490
        /*1fb4*/ 	.short	0x010a
        /*1fb6*/ 	.byte	0x3f
	.zero		1


	//   ....[88]....
        /*1fb8*/ 	.word	0x00035d90
        /*1fbc*/ 	.word	0x0000005d
        /*1fc0*/ 	.word	0x00033490
        /*1fc4*/ 	.short	0x010a
        /*1fc6*/ 	.byte	0x3f
	.zero		1


	//   ....[89]....
        /*1fc8*/ 	.word	0x00036040
        /*1fcc*/ 	.word	0x0000005d
        /*1fd0*/ 	.word	0x00033490
        /*1fd4*/ 	.short	0x010a
        /*1fd6*/ 	.byte	0x3f
	.zero		1


	//   ....[90]....
        /*1fd8*/ 	.word	0x000362f0
        /*1fdc*/ 	.word	0x0000005d
        /*1fe0*/ 	.word	0x000334b0
        /*1fe4*/ 	.short	0x010a
        /*1fe6*/ 	.byte	0x3f
	.zero		1


	//   ....[91]....
        /*1fe8*/ 	.word	0x000365a0
        /*1fec*/ 	.word	0x00000012
        /*1ff0*/ 	.word	0x00033400
        /*1ff4*/ 	.short	0x010a
        /*1ff6*/ 	.byte	0x3f
	.zero		1


	//   ....[92]....
        /*1ff8*/ 	.word	0x000367b0
        /*1ffc*/ 	.word	0x00000012
        /*2000*/ 	.word	0x00033400
        /*2004*/ 	.short	0x010a
        /*2006*/ 	.byte	0x3f
	.zero		1


	//   ....[93]....
        /*2008*/ 	.word	0x00036800
        /*200c*/ 	.word	0x00000000
        /*2010*/ 	.word	0x00033430
        /*2014*/ 	.short	0x010a
        /*2016*/ 	.byte	0x3f
	.zero		1


	//   ....[94]....
        /*2018*/ 	.word	0x00036850
        /*201c*/ 	.word	0x00000005
        /*2020*/ 	.word	0x00033430
        /*2024*/ 	.short	0x010a
        /*2026*/ 	.byte	0x3f
	.zero		1


	//   ....[95]....
        /*2028*/ 	.word	0x000368a0
        /*202c*/ 	.word	0x00000005
        /*2030*/ 	.word	0x00033450
        /*2034*/ 	.short	0x010a
        /*2036*/ 	.byte	0x3f
	.zero		1


	//   ....[96]....
        /*2038*/ 	.word	0x000368f0
        /*203c*/ 	.word	0x00000004
        /*2040*/ 	.word	0x00033430
        /*2044*/ 	.short	0x010a
        /*2046*/ 	.byte	0x3f
	.zero		1


	//   ....[97]....
        /*2048*/ 	.word	0x00036940
        /*204c*/ 	.word	0x00000005
        /*2050*/ 	.word	0x00033450
        /*2054*/ 	.short	0x010a
        /*2056*/ 	.byte	0x3f
	.zero		1


	//   ....[98]....
        /*2058*/ 	.word	0x00036990
        /*205c*/ 	.word	0x00000005
        /*2060*/ 	.word	0x00033450
        /*2064*/ 	.short	0x010a
        /*2066*/ 	.byte	0x3f
	.zero		1


	//   ....[99]....
        /*2068*/ 	.word	0x0003a250
        /*206c*/ 	.word	0x00000016
        /*2070*/ 	.word	0x00033420
        /*2074*/ 	.short	0x010a
        /*2076*/ 	.byte	0x3f
	.zero		1


	//   ....[100]....
        /*2078*/ 	.word	0x0003a2a0
        /*207c*/ 	.word	0x0000000c
        /*2080*/ 	.word	0x000334a0
        /*2084*/ 	.short	0x010a
        /*2086*/ 	.byte	0x3f
	.zero		1


	//   ....[101]....
        /*2088*/ 	.word	0x0003a2f0
        /*208c*/ 	.word	0x0000000c
        /*2090*/ 	.word	0x000334c0
        /*2094*/ 	.short	0x010a
        /*2096*/ 	.byte	0x3f
	.zero		1


	//   ....[102]....
        /*2098*/ 	.word	0x0003a340
        /*209c*/ 	.word	0x0000000b
        /*20a0*/ 	.word	0x000334a0
        /*20a4*/ 	.short	0x010a
        /*20a6*/ 	.byte	0x3f
	.zero		1


	//   ....[103]....
        /*20a8*/ 	.word	0x0003a390
        /*20ac*/ 	.word	0x0000000b
        /*20b0*/ 	.word	0x000334c0
        /*20b4*/ 	.short	0x010a
        /*20b6*/ 	.byte	0x3f
	.zero		1


	//   ....[104]....
        /*20b8*/ 	.word	0x0003a4b0
        /*20bc*/ 	.word	0x00000000
        /*20c0*/ 	.word	0x00033480
        /*20c4*/ 	.short	0x010a
        /*20c6*/ 	.byte	0x3f
	.zero		1


	//   ....[105]....
        /*20c8*/ 	.word	0x0003ad30
        /*20cc*/ 	.word	0x00000000
        /*20d0*/ 	.word	0x00033440
        /*20d4*/ 	.short	0x010a
        /*20d6*/ 	.byte	0x3f
	.zero		1


	//   ....[106]....
        /*20d8*/ 	.word	0x0003b9f0
        /*20dc*/ 	.word	0x00000016
        /*20e0*/ 	.word	0x00033420
        /*20e4*/ 	.short	0x010a
        /*20e6*/ 	.byte	0x3f
	.zero		1


	//   ....[107]....
        /*20e8*/ 	.word	0x0003ba40
        /*20ec*/ 	.word	0x00000004
        /*20f0*/ 	.word	0x00033480
        /*20f4*/ 	.short	0x010a
        /*20f6*/ 	.byte	0x3f
	.zero		1


	//   ....[108]....
        /*20f8*/ 	.word	0x0003c090
        /*20fc*/ 	.word	0x00000004
        /*2100*/ 	.word	0x00033440
        /*2104*/ 	.short	0x010a
        /*2106*/ 	.byte	0x3f
	.zero		1


	//   ....[109]....
        /*2108*/ 	.word	0x0003c6c0
        /*210c*/ 	.word	0x00000000
        /*2110*/ 	.word	0x00033470
        /*2114*/ 	.short	0x010a
        /*2116*/ 	.byte	0x3f
	.zero		1


	//   ....[110]....
        /*2118*/ 	.word	0x0003c710
        /*211c*/ 	.word	0x00000000
        /*2120*/ 	.word	0x00033460
        /*2124*/ 	.short	0x010a
        /*2126*/ 	.byte	0x3f
	.zero		1


	//   ....[111]....
        /*2128*/ 	.word	0x0003c760
        /*212c*/ 	.word	0x00000003
        /*2130*/ 	.word	0x00033470
        /*2134*/ 	.short	0x010a
        /*2136*/ 	.byte	0x3f
	.zero		1


	//   ....[112]....
        /*2138*/ 	.word	0x0003c7b0
        /*213c*/ 	.word	0x00000003
        /*2140*/ 	.word	0x00033460
        /*2144*/ 	.short	0x010a
        /*2146*/ 	.byte	0x3f
	.zero		1


	//   ....[113]....
        /*2148*/ 	.word	0x0003d1d0
        /*214c*/ 	.word	0x00000005
        /*2150*/ 	.word	0x00033420
        /*2154*/ 	.short	0x010a
        /*2156*/ 	.byte	0x3f
	.zero		1


	//   ....[114]....
        /*2158*/ 	.word	0x0003d370
        /*215c*/ 	.word	0x00000003
        /*2160*/ 	.word	0x00033440
        /*2164*/ 	.short	0x010a
        /*2166*/ 	.byte	0x3f
	.zero		1


	//   ....[115]....
        /*2168*/ 	.word	0x0003d3c0
        /*216c*/ 	.word	0x0000001d
        /*2170*/ 	.word	0x00033440
        /*2174*/ 	.short	0x010a
        /*2176*/ 	.byte	0x3f
	.zero		1


	//   ....[116]....
        /*2178*/ 	.word	0x0003d410
        /*217c*/ 	.word	0x00000003
        /*2180*/ 	.word	0x00033460
        /*2184*/ 	.short	0x010a
        /*2186*/ 	.byte	0x3f
	.zero		1


	//   ....[117]....
        /*2188*/ 	.word	0x0003d460
        /*218c*/ 	.word	0x0000001d
        /*2190*/ 	.word	0x00033460
        /*2194*/ 	.short	0x010a
        /*2196*/ 	.byte	0x3f
	.zero		1


	//   ....[118]....
        /*2198*/ 	.word	0x0003d4b0
        /*219c*/ 	.word	0x00000003
        /*21a0*/ 	.word	0x00033480
        /*21a4*/ 	.short	0x010a
        /*21a6*/ 	.byte	0x3f
	.zero		1


	//----- nvinfo : EIATTR_NUM_MBARRIERS
	.align		4
.L_330:
        /*21a8*/ 	.byte	0x03, 0x38
        /*21aa*/ 	.short	0x0016


	//----- nvinfo : EIATTR_EXIT_INSTR_OFFSETS
	.align		4
        /*21ac*/ 	.byte	0x04, 0x1c
        /*21ae*/ 	.short	(.L_332 - .L_331)


	//   ....[0]....
.L_331:
        /*21b0*/ 	.word	0x00035ad0


	//----- nvinfo : EIATTR_MAX_THREADS
	.align		4
.L_332:
        /*21b4*/ 	.byte	0x04, 0x05
        /*21b6*/ 	.short	(.L_334 - .L_333)
.L_333:
        /*21b8*/ 	.word	0x00000180
        /*21bc*/ 	.word	0x00000001
        /*21c0*/ 	.word	0x00000001


	//----- nvinfo : EIATTR_CRS_STACK_SIZE
	.align		4
.L_334:
        /*21c4*/ 	.byte	0x04, 0x1e
        /*21c6*/ 	.short	(.L_336 - .L_335)
.L_335:
        /*21c8*/ 	.word	0x00000000


	//----- nvinfo : EIATTR_CBANK_PARAM_SIZE
	.align		4
.L_336:
        /*21cc*/ 	.byte	0x03, 0x19
        /*21ce*/ 	.short	0x0af0


	//----- nvinfo : EIATTR_PARAM_CBANK
	.align		4
        /*21d0*/ 	.byte	0x04, 0x0a
        /*21d2*/ 	.short	(.L_338 - .L_337)
	.align		4
.L_337:
        /*21d4*/ 	.word	index@(.nv.constant0._ZN7cutlass13device_kernelIN5flash11enable_sm90INS1_16FlashAttnFwdSm90INS1_25CollectiveMainloopFwdSm90ILi2EN4cute5tupleIJNS5_1CILi1EEES8_S8_EEENS6_IJNS7_ILi128EEENS7_ILi160EEENS7_ILi192EEEEEELi192ENS_12float_e4m3_tEfNS_4arch4Sm90ELb1ELb0ELb1ELb1ELb1ELb1ELb0ELb1ELb1ELb1ELb1ELb0EEENS1_21CollectiveEpilogueFwdINS6_IJSA_SC_SB_EEES9_NS_10bfloat16_tESG_Li256ELb1ELb1ELb1ELb1EEENS1_36VarlenDynamicPersistentTileSchedulerILi128ELi160ELi256ELi128ELb1ELb1ELb1ELb1ELb1ELb1EEEEEEEEEvNT_6ParamsE)
        /*21d8*/ 	.short	0x0210
        /*21da*/ 	.short	0x0af0


	//----- nvinfo : EIATTR_SW_WAR
	.align		4
.L_338:
        /*21dc*/ 	.byte	0x04, 0x36
        /*21de*/ 	.short	(.L_340 - .L_339)
.L_339:
        /*21e0*/ 	.word	0x00000008
.L_340:


//--------------------- .nv.callgraph             --------------------------
	.section	.nv.callgraph,"",@"SHT_CUDA_CALLGRAPH"
	.align	4
	.sectionentsize	8
	.align		4
        /*0000*/ 	.word	0x00000000
	.align		4
        /*0004*/ 	.word	0xffffffff
	.align		4
        /*0008*/ 	.word	index@(_ZN7cutlass13device_kernelIN5flash11enable_sm90INS1_16FlashAttnFwdSm90INS1_25CollectiveMainloopFwdSm90ILi2EN4cute5tupleIJNS5_1CILi1EEES8_S8_EEENS6_IJNS7_ILi128EEENS7_ILi160EEENS7_ILi192EEEEEELi192ENS_12float_e4m3_tEfNS_4arch4Sm90ELb0ELb0ELb1ELb0ELb1ELb0ELb0ELb1ELb1ELb1ELb1ELb0EEENS1_21CollectiveEpilogueFwdINS6_IJSA_SC_SB_EEES9_NS_10bfloat16_tESG_Li256ELb0ELb1ELb1ELb1EEENS1_19SingleTileSchedulerILb0ELb1ELb1ELi128EEEEEEEEEvNT_6ParamsE)
	.align		4
        /*000c*/ 	.word	index@(__assertfail)
	.align		4
        /*0010*/ 	.word	index@(_ZN7cutlass13device_kernelIN5flash11enable_sm90INS1_16FlashAttnFwdSm90INS1_25CollectiveMainloopFwdSm90ILi2EN4cute5tupleIJNS5_1CILi1EEES8_S8_EEENS6_IJNS7_ILi128EEENS7_ILi160EEENS7_ILi192EEEEEELi192ENS_12float_e4m3_tEfNS_4arch4Sm90ELb0ELb0ELb1ELb1ELb1ELb0ELb0ELb1ELb1ELb1ELb1ELb0EEENS1_21CollectiveEpilogueFwdINS6_IJSA_SC_SB_EEES9_NS_10bfloat16_tESG_Li256ELb1ELb1ELb1ELb1EEENS1_36VarlenDynamicPersistentTileSchedulerILi128ELi160ELi256ELi128ELb1ELb1ELb1ELb0ELb1ELb1EEEEEEEEEvNT_6ParamsE)
	.align		4
        /*0014*/ 	.word	index@(__assertfail)
	.align		4
        /*0018*/ 	.word	index@(_ZN7cutlass13device_kernelIN5flash11enable_sm90INS1_16FlashAttnFwdSm90INS1_25CollectiveMainloopFwdSm90ILi2EN4cute5tupleIJNS5_1CILi1EEES8_S8_EEENS6_IJNS7_ILi128EEENS7_ILi160EEENS7_ILi192EEEEEELi192ENS_12float_e4m3_tEfNS_4arch4Sm90ELb0ELb0ELb1ELb1ELb1ELb1ELb0ELb1ELb1ELb1ELb1ELb0EEENS1_21CollectiveEpilogueFwdINS6_IJSA_SC_SB_EEES9_NS_10bfloat16_tESG_Li256ELb1ELb1ELb1ELb1EEENS1_36VarlenDynamicPersistentTileSchedulerILi128ELi160ELi256ELi128ELb1ELb1ELb1ELb0ELb1ELb1EEEEEEEEEvNT_6ParamsE)
	.align		4
        /*001c*/ 	.word	index@(__assertfail)
	.align		4
        /*0020*/ 	.word	index@(_ZN7cutlass13device_kernelIN5flash11enable_sm90INS1_16FlashAttnFwdSm90INS1_25CollectiveMainloopFwdSm90ILi2EN4cute5tupleIJNS5_1CILi1EEES8_S8_EEENS6_IJNS7_ILi128EEESA_NS7_ILi192EEEEEELi192ENS_12float_e4m3_tEfNS_4arch4Sm90ELb0ELb1ELb1ELb0ELb1ELb0ELb0ELb1ELb1ELb1ELb1ELb0EEENS1_21CollectiveEpilogueFwdINS6_IJSA_SB_SA_EEES9_NS_10bfloat16_tESF_Li256ELb0ELb1ELb1ELb1EEENS1_19SingleTileSchedulerILb0ELb1ELb1ELi128EEEEEEEEEvNT_6ParamsE)
	.align		4
        /*0024*/ 	.word	index@(__assertfail)
	.align		4
        /*0028*/ 	.word	index@(_ZN7cutlass13device_kernelIN5flash11enable_sm90INS1_16FlashAttnFwdSm90INS1_25CollectiveMainloopFwdSm90ILi2EN4cute5tupleIJNS5_1CILi1EEES8_S8_EEENS6_IJNS7_ILi128EEESA_NS7_ILi192EEEEEELi192ENS_12float_e4m3_tEfNS_4arch4Sm90ELb0ELb1ELb1ELb1ELb1ELb0ELb0ELb1ELb1ELb1ELb1ELb0EEENS1_21CollectiveEpilogueFwdINS6_IJSA_SB_SA_EEES9_NS_10bfloat16_tESF_Li256ELb1ELb1ELb1ELb1EEENS1_36VarlenDynamicPersistentTileSchedulerILi128ELi128ELi256ELi128ELb1ELb1ELb1ELb1ELb0ELb1EEEEEEEEEvNT_6ParamsE)
	.align		4
        /*002c*/ 	.word	index@(__assertfail)
	.align		4
        /*0030*/ 	.word	index@(_ZN7cutlass13device_kernelIN5flash11enable_sm90INS1_16FlashAttnFwdSm90INS1_25CollectiveMainloopFwdSm90ILi2EN4cute5tupleIJNS5_1CILi1EEES8_S8_EEENS6_IJNS7_ILi128EEESA_NS7_ILi192EEEEEELi192ENS_12float_e4m3_tEfNS_4arch4Sm90ELb0ELb1ELb1ELb1ELb1ELb1ELb0ELb1ELb1ELb1ELb1ELb0EEENS1_21CollectiveEpilogueFwdINS6_IJSA_SB_SA_EEES9_NS_10bfloat16_tESF_Li256ELb1ELb1ELb1ELb1EEENS1_36VarlenDynamicPersistentTileSchedulerILi128ELi128ELi256ELi128ELb1ELb1ELb1ELb1ELb0ELb1EEEEEEEEEvNT_6ParamsE)
	.align		4
        /*0034*/ 	.word	index@(__assertfail)
	.align		4
        /*0038*/ 	.word	index@(_ZN7cutlass13device_kernelIN5flash11enable_sm90INS1_16FlashAttnFwdSm90INS1_25CollectiveMainloopFwdSm90ILi2EN4cute5tupleIJNS5_1CILi1EEES8_S8_EEENS6_IJNS7_ILi128EEENS7_ILi160EEENS7_ILi192EEEEEELi192ENS_12float_e4m3_tEfNS_4arch4Sm90ELb1ELb0ELb1ELb0ELb1ELb0ELb0ELb1ELb1ELb1ELb1ELb0EEENS1_21CollectiveEpilogueFwdINS6_IJSA_SC_SB_EEES9_NS_10bfloat16_tESG_Li256ELb0ELb1ELb1ELb1EEENS1_19SingleTileSchedulerILb0ELb1ELb1ELi128EEEEEEEEEvNT_6ParamsE)
	.align		4
        /*003c*/ 	.word	index@(__assertfail)
	.align		4
        /*0040*/ 	.word	index@(_ZN7cutlass13device_kernelIN5flash11enable_sm90INS1_16FlashAttnFwdSm90INS1_25CollectiveMainloopFwdSm90ILi2EN4cute5tupleIJNS5_1CILi1EEES8_S8_EEENS6_IJNS7_ILi128EEENS7_ILi160EEENS7_ILi192EEEEEELi192ENS_12float_e4m3_tEfNS_4arch4Sm90ELb1ELb0ELb1ELb1ELb1ELb0ELb0ELb1ELb1ELb1ELb1ELb0EEENS1_21CollectiveEpilogueFwdINS6_IJSA_SC_SB_EEES9_NS_10bfloat16_tESG_Li256ELb1ELb1ELb1ELb1EEENS1_36VarlenDynamicPersistentTileSchedulerILi128ELi160ELi256ELi128ELb1ELb1ELb1ELb1ELb1ELb1EEEEEEEEEvNT_6ParamsE)
	.align		4
        /*0044*/ 	.word	index@(__assertfail)
	.align		4
        /*0048*/ 	.word	index@(_ZN7cutlass13device_kernelIN5flash11enable_sm90INS1_16FlashAttnFwdSm90INS1_25CollectiveMainloopFwdSm90ILi2EN4cute5tupleIJNS5_1CILi1EEES8_S8_EEENS6_IJNS7_ILi128EEENS7_ILi160EEENS7_ILi192EEEEEELi192ENS_12float_e4m3_tEfNS_4arch4Sm90ELb1ELb0ELb1ELb1ELb1ELb1ELb0ELb1ELb1ELb1ELb1ELb0EEENS1_21CollectiveEpilogueFwdINS6_IJSA_SC_SB_EEES9_NS_10bfloat16_tESG_Li256ELb1ELb1ELb1ELb1EEENS1_36VarlenDynamicPersistentTileSchedulerILi128ELi160ELi256ELi128ELb1ELb1ELb1ELb1ELb1ELb1EEEEEEEEEvNT_6ParamsE)
	.align		4
        /*004c*/ 	.word	index@(__assertfail)
	.align		4
        /*0050*/ 	.word	0x00000000
	.align		4
        /*0054*/ 	.word	0xfffffffe
	.align		4
        /*0058*/ 	.word	0x00000000
	.align		4
        /*005c*/ 	.word	0xfffffffd
	.align		4
        /*0060*/ 	.word	0x00000000
	.align		4
        /*0064*/ 	.word	0xfffffffc


//--------------------- .nv.constant4             --------------------------
	.section	.nv.constant4,"a",@progbits
	.align	8
	.align		8
.nv.constant4:
        /*0000*/ 	.dword	__assertfail
	.align		8
        /*0008*/ 	.dword	__unnamed_1
	.align		8
        /*0010*/ 	.dword	__unnamed_2
	.align		8
        /*0018*/ 	.dword	__unnamed_3
	.align		8
        /*0020*/ 	.dword	__unnamed_4
	.align		8
        /*0028*/ 	.dword	__unnamed_5
	.align		8
        /*0030*/ 	.dword	__unnamed_6
	.align		8
        /*0038*/ 	.dword	_ZZN5flash28permute_output_fp8_VcolmajorIN4cute6TensorINS1_11ArrayEngineIfLm96EEENS1_6LayoutINS1_5tupleIJNS6_IJNS1_1CILi2EEES8_NS7_ILi24EEEEEENS7_ILi1EEESB_EEENS6_IJNS6_IJSB_S8_NS7_ILi4EEEEEENS7_ILi0EEESF_EEEEEEEEEvRT_E9upper_map
	.align		8
        /*0040*/ 	.dword	__unnamed_7
	.align		8
        /*0048*/ 	.dword	__unnamed_8
	.align		8
        /*0050*/ 	.dword	__unnamed_9
	.align		8
        /*0058*/ 	.dword	__unnamed_10
	.align		8
        /*0060*/ 	.dword	__unnamed_11
	.align		8
        /*0068*/ 	.dword	_ZN86_INTERNAL_76c29d26_50_flash_fwd_hdim192_e4m3_paged_split_softcap_sm90_cu_cf07d2ef_39324cuda3std3__45__cpo5beginE
	.align		8
        /*0070*/ 	.dword	_ZN86_INTERNAL_76c29d26_50_flash_fwd_hdim192_e4m3_paged_split_softcap_sm90_cu_cf07d2ef_39324cuda3std3__45__cpo3endE
	.align		8
        /*0078*/ 	.dword	_ZN86_INTERNAL_76c29d26_50_flash_fwd_hdim192_e4m3_paged_split_softcap_sm90_cu_cf07d2ef_39324cuda3std3__45__cpo6cbeginE
	.align		8
        /*0080*/ 	.dword	_ZN86_INTERNAL_76c29d26_50_flash_fwd_hdim192_e4m3_paged_split_softcap_sm90_cu_cf07d2ef_39324cuda3std3__45__cpo4cendE
	.align		8
        /*0088*/ 	.dword	_ZN86_INTERNAL_76c29d26_50_flash_fwd_hdim192_e4m3_paged_split_softcap_sm90_cu_cf07d2ef_39324cuda3std3__488_GLOBAL__N__76c29d26_50_flash_fwd_hdim192_e4m3_paged_split_softcap_sm90_cu_cf07d2ef_39326ignoreE
	.align		8
        /*0090*/ 	.dword	_ZN86_INTERNAL_76c29d26_50_flash_fwd_hdim192_e4m3_paged_split_softcap_sm90_cu_cf07d2ef_39324cuda3std3__419piecewise_constructE
	.align		8
        /*0098*/ 	.dword	_ZN86_INTERNAL_76c29d26_50_flash_fwd_hdim192_e4m3_paged_split_softcap_sm90_cu_cf07d2ef_39324cuda3std3__48in_placeE
	.align		8
        /*00a0*/ 	.dword	_ZN86_INTERNAL_76c29d26_50_flash_fwd_hdim192_e4m3_paged_split_softcap_sm90_cu_cf07d2ef_39324cuda3std6ranges3__45__cpo4swapE
	.align		8
        /*00a8*/ 	.dword	_ZN86_INTERNAL_76c29d26_50_flash_fwd_hdim192_e4m3_paged_split_softcap_sm90_cu_cf07d2ef_39324cuda3std6ranges3__45__cpo9iter_moveE
	.align		8
        /*00b0*/ 	.dword	_ZN86_INTERNAL_76c29d26_50_flash_fwd_hdim192_e4m3_paged_split_softcap_sm90_cu_cf07d2ef_39324cute7productE
	.align		8
        /*00b8*/ 	.dword	_ZN86_INTERNAL_76c29d26_50_flash_fwd_hdim192_e4m3_paged_split_softcap_sm90_cu_cf07d2ef_39324cute1_E
	.align		8
        /*00c0*/ 	.dword	$str$23
	.align		8
        /*00c8*/ 	.dword	$str$24


//--------------------- .text._ZN7cutlass13device_kernelIN5flash11enable_sm90INS1_16FlashAttnFwdSm90INS1_25CollectiveMainloopFwdSm90ILi2EN4cute5tupleIJNS5_1CILi1EEES8_S8_EEENS6_IJNS7_ILi128EEENS7_ILi160EEENS7_ILi192EEEEEELi192ENS_12float_e4m3_tEfNS_4arch4Sm90ELb0ELb0ELb1ELb0ELb1ELb0ELb0ELb1ELb1ELb1ELb1ELb0EEENS1_21CollectiveEpilogueFwdINS6_IJSA_SC_SB_EEES9_NS_10bfloat16_tESG_Li256ELb0ELb1ELb1ELb1EEENS1_19SingleTileSchedulerILb0ELb1ELb1ELi128EEEEEEEEEvNT_6ParamsE --------------------------
	.section	.text._ZN7cutlass13device_kernelIN5flash11enable_sm90INS1_16FlashAttnFwdSm90INS1_25CollectiveMainloopFwdSm90ILi2EN4cute5tupleIJNS5_1CILi1EEES8_S8_EEENS6_IJNS7_ILi128EEENS7_ILi160EEENS7_ILi192EEEEEELi192ENS_12float_e4m3_tEfNS_4arch4Sm90ELb0ELb0ELb1ELb0ELb1ELb0ELb0ELb1ELb1ELb1ELb1ELb0EEENS1_21CollectiveEpilogueFwdINS6_IJSA_SC_SB_EEES9_NS_10bfloat16_tESG_Li256ELb0ELb1ELb1ELb1EEENS1_19SingleTileSchedulerILb0ELb1ELb1ELi128EEEEEEEEEvNT_6ParamsE,"ax",@progbits
	.align	128
.text._ZN7cutlass13device_kernelIN5flash11enable_sm90INS1_16FlashAttnFwdSm90INS1_25CollectiveMainloopFwdSm90ILi2EN4cute5tupleIJNS5_1CILi1EEES8_S8_EEENS6_IJNS7_ILi128EEENS7_ILi160EEENS7_ILi192EEEEEELi192ENS_12float_e4m3_tEfNS_4arch4Sm90ELb0ELb0ELb1ELb0ELb1ELb0ELb0ELb1ELb1ELb1ELb1ELb0EEENS1_21CollectiveEpilogueFwdINS6_IJSA_SC_SB_EEES9_NS_10bfloat16_tESG_Li256ELb0ELb1ELb1ELb1EEENS1_19SingleTileSchedulerILb0ELb1ELb1ELi128EEEEEEEEEvNT_6ParamsE:
        .type           _ZN7cutlass13device_kernelIN5flash11enable_sm90INS1_16FlashAttnFwdSm90INS1_25CollectiveMainloopFwdSm90ILi2EN4cute5tupleIJNS5_1CILi1EEES8_S8_EEENS6_IJNS7_ILi128EEENS7_ILi160EEENS7_ILi192EEEEEELi192ENS_12float_e4m3_tEfNS_4arch4Sm90ELb0ELb0ELb1ELb0ELb1ELb0ELb0ELb1ELb1ELb1ELb1ELb0EEENS1_21CollectiveEpilogueFwdINS6_IJSA_SC_SB_EEES9_NS_10bfloat16_tESG_Li256ELb0ELb1ELb1ELb1EEENS1_19SingleTileSchedulerILb0ELb1ELb1ELi128EEEEEEEEEvNT_6ParamsE,@function
        .size           _ZN7cutlass13device_kernelIN5flash11enable_sm90INS1_16FlashAttnFwdSm90INS1_25CollectiveMainloopFwdSm90ILi2EN4cute5tupleIJNS5_1CILi1EEES8_S8_EEENS6_IJNS7_ILi128EEENS7_ILi160EEENS7_ILi192EEEEEELi192ENS_12float_e4m3_tEfNS_4arch4Sm90ELb0ELb0ELb1ELb0ELb1ELb0ELb0ELb1ELb1ELb1ELb1ELb0EEENS1_21CollectiveEpilogueFwdINS6_IJSA_SC_SB_EEES9_NS_10bfloat16_tESG_Li256ELb0ELb1ELb1ELb1EEENS1_19SingleTileSchedulerILb0ELb1ELb1ELi128EEEEEEEEEvNT_6ParamsE,(.L_x_3418 - _ZN7cutlass13device_kernelIN5flash11enable_sm90INS1_16FlashAttnFwdSm90INS1_25CollectiveMainloopFwdSm90ILi2EN4cute5tupleIJNS5_1CILi1EEES8_S8_EEENS6_IJNS7_ILi128EEENS7_ILi160EEENS7_ILi192EEEEEELi192ENS_12float_e4m3_tEfNS_4arch4Sm90ELb0ELb0ELb1ELb0ELb1ELb0ELb0ELb1ELb1ELb1ELb1ELb0EEENS1_21CollectiveEpilogueFwdINS6_IJSA_SC_SB_EEES9_NS_10bfloat16_tESG_Li256ELb0ELb1ELb1ELb1EEENS1_19SingleTileSchedulerILb0ELb1ELb1ELi128EEEEEEEEEvNT_6ParamsE)
        .other          _ZN7cutlass13device_kernelIN5flash11enable_sm90INS1_16FlashAttnFwdSm90INS1_25CollectiveMainloopFwdSm90ILi2EN4cute5tupleIJNS5_1CILi1EEES8_S8_EEENS6_IJNS7_ILi128EEENS7_ILi160EEENS7_ILi192EEEEEELi192ENS_12float_e4m3_tEfNS_4arch4Sm90ELb0ELb0ELb1ELb0ELb1ELb0ELb0ELb1ELb1ELb1ELb1ELb0EEENS1_21CollectiveEpilogueFwdINS6_IJSA_SC_SB_EEES9_NS_10bfloat16_tESG_Li256ELb0ELb1ELb1ELb1EEENS1_19SingleTileSchedulerILb0ELb1ELb1ELi128EEEEEEEEEvNT_6ParamsE,@"STO_CUDA_ENTRY STV_DEFAULT"
_ZN7cutlass13device_kernelIN5flash11enable_sm90INS1_16FlashAttnFwdSm90INS1_25CollectiveMainloopFwdSm90ILi2EN4cute5tupleIJNS5_1CILi1EEES8_S8_EEENS6_IJNS7_ILi128EEENS7_ILi160EEENS7_ILi192EEEEEELi192ENS_12float_e4m3_tEfNS_4arch4Sm90ELb0ELb0ELb1ELb0ELb1ELb0ELb0ELb1ELb1ELb1ELb1ELb0EEENS1_21CollectiveEpilogueFwdINS6_IJSA_SC_SB_EEES9_NS_10bfloat16_tESG_Li256ELb0ELb1ELb1ELb1EEENS1_19SingleTileSchedulerILb0ELb1ELb1ELi128EEEEEEEEEvNT_6ParamsE:
[----:B------:R-:W0:Y:S02]  /*0000*/  LDC R1, c[0x0][0x28] ;  /* 0x00000a00ff017b82 */ /* 0x000e240000000800 */
[----:B0-----:R-:W-:Y:S01]  /*0010*/  VIADD R1, R1, 0xfffffff0 ;  /* 0xfffffff001017836 */ /* 0x001fe20000000000 */
[----:B------:R-:W0:Y:S01]  /*0020*/  S2R R18, SR_TID.X ;  /* 0x0000000000127919 */ /* 0x000e220000002100 */
[----:B------:R-:W-:Y:S01]  /*0030*/  ELECT P0, URZ, PT ;  /* 0x00000000003f782f */ /* 0x000fe20003800000 */
[----:B------:R-:W-:Y:S01]  /*0040*/  UMOV UR4, 0x80 ;  /* 0x0000008000047882 */ /* 0x000fe20000000000 */
[----:B------:R-:W-:Y:S01]  /*0050*/  UMOV UR7, 0x100 ;  /* 0x0000010000077882 */ /* 0x000fe20000000000 */
[--C-:B0-----:R-:W-:Y:S02]  /*0060*/  SHF.R.U32.HI R0, RZ, 0x5, R18.reuse ;  /* 0x00000005ff007819 */ /* 0x101fe40000011612 */
[----:B------:R-:W-:-:S03]  /*0070*/  SHF.R.U32.HI R16, RZ, 0x7, R18 ;  /* 0x00000007ff107819 */ /* 0x000fc60000011612 */
[----:B------:R-:W0:Y:S04]  /*0080*/  SHFL.IDX PT, R2, R0, RZ, 0x1f ;  /* 0x00001fff00027589 */ /* 0x000e2800000e0000 */
[----:B------:R1:W2:Y:S01]  /*0090*/  SHFL.IDX PT, R3, R16, RZ, 0x1f ;  /* 0x00001fff10037589 */ /* 0x0002a200000e0000 */
[C---:B0-----:R-:W-:Y:S02]  /*00a0*/  ISETP.NE.OR P0, PT, R2.reuse, RZ, !P0 ;  /* 0x000000ff0200720c */ /* 0x041fe40004705670 */
[----:B------:R-:W-:-:S11]  /*00b0*/  ISETP.NE.AND P1, PT, R2, RZ, PT ;  /* 0x000000ff0200720c */ /* 0x000fd60003f25270 */
[----:B------:R-:W-:Y:S01]  /*00c0*/  VOTEU.ALL UP0, P0 ;  /* 0x00000000003f7886 */ /* 0x000fe20000000000 */
[----:B------:R-:W-:-:S04]  /*00d0*/  VOTEU.ALL UP1, P0 ;  /* 0x00000000003f7886 */ /* 0x000fc80000020000 */
[----:B------:R-:W0:Y:S01]  /*00e0*/  @!UP0 S2UR UR8, SR_CgaCtaId ;  /* 0x00000000000889c3 */ /* 0x000e220000008800 */
[----:B------:R-:W-:Y:S01]  /*00f0*/  @!UP0 UMOV UR6, 0x400 ;  /* 0x0000040000068882 */ /* 0x000fe20000000000 */
[----:B------:R-:W-:-:S04]  /*0100*/  @!UP0 UIADD3 UR4, -UR4, 0x100000, URZ ;  /* 0x0010000004048890 */ /* 0x000fc8000fffe13f */
[----:B------:R-:W-:Y:S02]  /*0110*/  @!UP0 USHF.L.U32 UR5, UR4, 0xb, URZ ;  /* 0x0000000b04058899 */ /* 0x000fe4000800063f */
[----:B------:R-:W-:Y:S02]  /*0120*/  @!UP0 USHF.L.U32 UR4, UR4, 0x1, URZ ;  /* 0x0000000104048899 */ /* 0x000fe4000800063f */
[----:B0-----:R-:W-:Y:S02]  /*0130*/  @!UP0 ULEA UR8, UR8, UR6, 0x18 ;  /* 0x0000000608088291 */ /* 0x001fe4000f8ec03f */
[----:B------:R-:W-:-:S04]  /*0140*/  @!UP0 UIADD3 UR6, -UR7, 0x100000, URZ ;  /* 0x0010000007068890 */ /* 0x000fc8000fffe13f */
[----:B------:R-:W-:Y:S02]  /*0150*/  @!UP0 USHF.L.U32 UR7, UR6, 0xb, URZ ;  /* 0x0000000b06078899 */ /* 0x000fe4000800063f */
[----:B------:R-:W-:Y:S01]  /*0160*/  @!UP0 USHF.L.U32 UR6, UR6, 0x1, URZ ;  /* 0x0000000106068899 */ /* 0x000fe2000800063f */
[----:B------:R-:W-:-:S05]  /*0170*/  VOTEU.ALL UP0, P0 ;  /* 0x00000000003f7886 */ /* 0x000fca0000000000 */
[----:B------:R1:W0:Y:S06]  /*0180*/  @!UP0 SYNCS.EXCH.64 URZ, [UR8+0x33400], UR4 ;  /* 0x03340004083f85b2 */ /* 0x00022c0008000100 */
[----:B------:R1:W3:Y:S02]  /*0190*/  @!UP1 SYNCS.EXCH.64 URZ, [UR8+0x33420], UR6 ;  /* 0x03342006083f95b2 */ /* 0x0002e40008000100 */
[----:B-12---:R-:W-:Y:S05]  /*01a0*/  @P1 BRA `(.L_x_0) ;  /* 0x0000000000481947 */ /* 0x006fea0003800000 */
[----:B------:R-:W1:Y:S01]  /*01b0*/  S2UR UR5, SR_CgaCtaId ;  /* 0x00000000000579c3 */ /* 0x000e620000008800 */
[----:B------:R-:W-:Y:S01]  /*01c0*/  UMOV UR4, 0x400 ;  /* 0x0000040000047882 */ /* 0x000fe20000000000 */
[----:B------:R-:W-:Y:S01]  /*01d0*/  UMOV UR6, 0x80 ;  /* 0x0000008000067882 */ /* 0x000fe20000000000 */
[----:B------:R-:W-:Y:S01]  /*01e0*/  UMOV UR7, 0x100 ;  /* 0x0000010000077882 */ /* 0x000fe20000000000 */
[----:B------:R-:W-:Y:S01]  /*01f0*/  ELECT P0, URZ, PT ;  /* 0x00000000003f782f */ /* 0x000fe20003800000 */
[----:B-1----:R-:W-:Y:S02]  /*0200*/  ULEA UR8, UR5, UR4, 0x18 ;  /* 0x0000000405087291 */ /* 0x002fe4000f8ec03f */
[----:B------:R-:W-:-:S04]  /*0210*/  UIADD3 UR4, -UR6, 0x100000, URZ ;  /* 0x0010000006047890 */ /* 0x000fc8000fffe13f */
[----:B------:R-:W-:Y:S02]  /*0220*/  USHF.L.U32 UR5, UR4, 0xb, URZ ;  /* 0x0000000b04057899 */ /* 0x000fe4000800063f */
[----:B------:R-:W-:Y:S02]  /*0230*/  USHF.L.U32 UR4, UR4, 0x1, URZ ;  /* 0x0000000104047899 */ /* 0x000fe4000800063f */
[----:B------:R-:W-:-:S04]  /*0240*/  UIADD3 UR6, -UR7, 0x100000, URZ ;  /* 0x0010000007067890 */ /* 0x000fc8000fffe13f */
[----:B------:R-:W-:Y:S02]  /*0250*/  USHF.L.U32 UR7, UR6, 0xb, URZ ;  /* 0x0000000b06077899 */ /* 0x000fe4000800063f */
[----:B------:R-:W-:Y:S01]  /*0260*/  USHF.L.U32 UR6, UR6, 0x1, URZ ;  /* 0x0000000106067899 */ /* 0x000fe2000800063f */
[----:B------:R-:W1:Y:S03]  /*0270*/  FENCE.VIEW.ASYNC.S ;  /* 0x00000000000073c6 */ /* 0x000e660000000000 */
[----:B-1----:R1:W2:Y:S08]  /*0280*/  SYNCS.EXCH.64 URZ, [UR8+0x33430], UR4 ;  /* 0x03343004083f75b2 */ /* 0x0022b00008000100 */
[----:B------:R1:W4:Y:S01]  /*0290*/  SYNCS.EXCH.64 URZ, [UR8+0x33440], UR6 ;  /* 0x03344006083f75b2 */ /* 0x0003220008000100 */
[----:B------:R1:W0:Y:S01]  /*02a0*/  SYNCS.EXCH.64 URZ, [UR8+0x33438], UR4 ;  /* 0x03343804083f75b2 */ /* 0x0002220008000100 */
[----:B------:R1:W0:Y:S01]  /*02b0*/  SYNCS.EXCH.64 URZ, [UR8+0x33448], UR6 ;  /* 0x03344806083f75b2 */ /* 0x0002220008000100 */
[----:B------:R-:W-:Y:S01]  /*02c0*/  NOP ;  /* 0x0000000000007918 */ /* 0x000fe20000000000 */
.L_x_0:
[----:B------:R-:W5:Y:S01]  /*02d0*/  SHFL.IDX PT, R2, R0, RZ, 0x1f ;  /* 0x00001fff00027589 */ /* 0x000f6200000e0000 */
[----:B------:R-:W-:Y:S01]  /*02e0*/  NOP ;  /* 0x0000000000007918 */ /* 0x000fe20000000000 */
[----:B-----5:R-:W-:-:S13]  /*02f0*/  ISETP.NE.AND P0, PT, R2, RZ, PT ;  /* 0x000000ff0200720c */ /* 0x020fda0003f05270 */
[----:B------:R-:W-:Y:S05]  /*0300*/  @P0 BRA `(.L_x_1) ;  /* 0x0000000000480947 */ /* 0x000fea0003800000 */
[----:B-1----:R-:W1:Y:S01]  /*0310*/  S2UR UR5, SR_CgaCtaId ;  /* 0x00000000000579c3 */ /* 0x002e620000008800 */
        /* <DEDUP_REMOVED lines=12> */
[----:B-1----:R1:W0:Y:S08]  /*03e0*/  SYNCS.EXCH.64 URZ, [UR8+0x33450], UR4 ;  /* 0x03345004083f75b2 */ /* 0x0022300008000100 */
[----:B------:R1:W0:Y:S01]  /*03f0*/  SYNCS.EXCH.64 URZ, [UR8+0x33460], UR6 ;  /* 0x03346006083f75b2 */ /* 0x0002220008000100 */
[----:B------:R1:W0:Y:S01]  /*0400*/  SYNCS.EXCH.64 URZ, [UR8+0x33458], UR4 ;  /* 0x03345804083f75b2 */ /* 0x0002220008000100 */
[----:B------:R1:W0:Y:S01]  /*0410*/  SYNCS.EXCH.64 URZ, [UR8+0x33468], UR6 ;  /* 0x03346806083f75b2 */ /* 0x0002220008000100 */
[----:B------:R-:W-:Y:S01]  /*0420*/  NOP ;  /* 0x0000000000007918 */ /* 0x000fe20000000000 */
.L_x_1:
[----:B------:R-:W5:Y:S01]  /*0430*/  SHFL.IDX PT, R2, R0, RZ, 0x1f ;  /* 0x00001fff00027589 */ /* 0x000f6200000e0000 */
[----:B------:R-:W-:Y:S01]  /*0440*/  NOP ;  /* 0x0000000000007918 */ /* 0x000fe20000000000 */
[----:B-----5:R-:W-:-:S13]  /*0450*/  ISETP.NE.AND P0, PT, R2, RZ, PT ;  /* 0x000000ff0200720c */ /* 0x020fda0003f05270 */
[----:B------:R-:W-:Y:S05]  /*0460*/  @P0 BRA `(.L_x_2) ;  /* 0x0000000000380947 */ /* 0x000fea0003800000 */
[----:B-1----:R-:W1:Y:S01]  /*0470*/  S2UR UR5, SR_CgaCtaId ;  /* 0x00000000000579c3 */ /* 0x002e620000008800 */
[----:B------:R-:W-:Y:S01]  /*0480*/  UMOV UR4, 0x400 ;  /* 0x0000040000047882 */ /* 0x000fe20000000000 */
[----:B------:R-:W-:Y:S01]  /*0490*/  UMOV UR7, 0x80 ;  /* 0x0000008000077882 */ /* 0x000fe20000000000 */
[----:B------:R-:W-:Y:S01]  /*04a0*/  ELECT P0, URZ, PT ;  /* 0x00000000003f782f */ /* 0x000fe20003800000 */
[----:B-1----:R-:W-:Y:S02]  /*04b0*/  ULEA UR6, UR5, UR4, 0x18 ;  /* 0x0000000405067291 */ /* 0x002fe4000f8ec03f */
[----:B------:R-:W-:-:S04]  /*04c0*/  UIADD3 UR4, -UR7, 0x100000, URZ ;  /* 0x0010000007047890 */ /* 0x000fc8000fffe13f */
[----:B------:R-:W-:Y:S02]  /*04d0*/  USHF.L.U32 UR5, UR4, 0xb, URZ ;  /* 0x0000000b04057899 */ /* 0x000fe4000800063f */
[----:B------:R-:W-:Y:S01]  /*04e0*/  USHF.L.U32 UR4, UR4, 0x1, URZ ;  /* 0x0000000104047899 */ /* 0x000fe2000800063f */
[----:B------:R-:W1:Y:S11]  /*04f0*/  FENCE.VIEW.ASYNC.S ;  /* 0x00000000000073c6 */ /* 0x000e760000000000 */
[----:B-1----:R1:W0:Y:S01]  /*0500*/  SYNCS.EXCH.64 URZ, [UR6+0x33470], UR4 ;  /* 0x03347004063f75b2 */ /* 0x0022220008000100 */
[----:B------:R1:W0:Y:S01]  /*0510*/  SYNCS.EXCH.64 URZ, [UR6+0x33480], UR4 ;  /* 0x03348004063f75b2 */ /* 0x0002220008000100 */
[----:B------:R1:W0:Y:S01]  /*0520*/  SYNCS.EXCH.64 URZ, [UR6+0x33478], UR4 ;  /* 0x03347804063f75b2 */ /* 0x0002220008000100 */
[----:B------:R1:W0:Y:S01]  /*0530*/  SYNCS.EXCH.64 URZ, [UR6+0x33488], UR4 ;  /* 0x03348804063f75b2 */ /* 0x0002220008000100 */
[----:B------:R-:W-:Y:S01]  /*0540*/  NOP ;  /* 0x0000000000007918 */ /* 0x000fe20000000000 */
.L_x_2:
        /* <DEDUP_REMOVED lines=22> */
.L_x_3:
[----:B------:R-:W5:Y:S01]  /*06b0*/  SHFL.IDX PT, R2, R0, RZ, 0x1f ;  /* 0x00001fff00027589 */ /* 0x000f6200000e0000 */
[----:B------:R-:W-:Y:S01]  /*06c0*/  R2UR UR9, R3 ;  /* 0x00000000030972ca */ /* 0x000fe200000e0000 */
        /* <DEDUP_REMOVED lines=21> */
.L_x_4:
[----:B------:R-:W-:Y:S01]  /*0820*/  UISETP.NE.AND UP0, UPT, UR9, URZ, UPT ;  /* 0x0000003f0900728c */ /* 0x000fe2000bf05270 */
[----:B------:R-:W-:Y:S01]  /*0830*/  NOP ;  /* 0x0000000000007918 */ /* 0x000fe20000000000 */
[----:B------:R-:W-:Y:S01]  /*0840*/  UMOV UR39, 0x1 ;  /* 0x0000000100277882 */ /* 0x000fe20000000000 */
[----:B------:R-:W-:Y:S01]  /*0850*/  ULDC.64 UR54, c[0x0][0x208] ;  /* 0x0000820000367ab9 */ /* 0x000fe20000000a00 */
[----:B------:R-:W-:Y:S01]  /*0860*/  USEL UR39, UR39, 0x2, !UP0 ;  /* 0x0000000227277887 */ /* 0x000fe2000c000000 */
[----:B------:R-:W-:Y:S01]  /*0870*/  BSSY B6, `(.L_x_5) ;  /* 0x000114d000067945 */ /* 0x000fe20003800000 */
[----:B0-234-:R-:W-:Y:S01]  /*0880*/  BAR.SYNC.DEFER_BLOCKING 0x0 ;  /* 0x0000000000007b1d */ /* 0x01dfe20000010000 */
[----:B------:R-:W-:-:S13]  /*0890*/  PLOP3.LUT P0, PT, PT, PT, UP0, 0x80, 0x0 ;  /* 0x000000000000781c */ /* 0x000fda0003f0f008 */
[----:B------:R-:W-:Y:S05]  /*08a0*/  @!P0 BRA `(.L_x_6) ;  /* 0x000000c400b48947 */ /* 0x000fea0003800000 */
.L_x_7:
[----:B------:R-:W-:-:S08]  /*08b0*/  NOP ;  /* 0x0000000000007918 */ /* 0x000fd00000000000 */
[----:B------:R-:W0:Y:S02]  /*08c0*/  USETMAXREG.TRY_ALLOC.CTAPOOL UP0, 0xe8 ;  /* 0x000000e8000079c8 */ /* 0x000e240008000600 */
[----:B0-----:R-:W-:-:S13]  /*08d0*/  PLOP3.LUT P0, PT, PT, PT, UP0, 0x80, 0x0 ;  /* 0x000000000000781c */ /* 0x001fda0003f0f008 */
[----:B------:R-:W-:Y:S05]  /*08e0*/  @!P0 BRA `(.L_x_7) ;  /* 0xfffffffc00f08947 */ /* 0x000fea000383ffff */
[----:B-1----:R-:W0:Y:S01]  /*08f0*/  S2UR UR6, SR_CTAID.Y ;  /* 0x00000000000679c3 */ /* 0x002e220000002600 */
[----:B------:R-:W-:Y:S01]  /*0900*/  LOP3.LUT R0, R18, 0xffffff80, RZ, 0xc0, !PT ;  /* 0xffffff8012007812 */ /* 0x000fe200078ec0ff */
[----:B------:R-:W-:Y:S02]  /*0910*/  ULDC UR7, c[0x0][0xc50] ;  /* 0x0003140000077ab9 */ /* 0x000fe40000000800 */
[----:B------:R-:W-:-:S04]  /*0920*/  UISETP.NE.AND UP0, UPT, UR7, 0x1, UPT ;  /* 0x000000010700788c */ /* 0x000fc8000bf05270 */
[----:B------:R-:W-:Y:S08]  /*0930*/  BAR.ARV 0x8, 0x180 ;  /* 0x0206000000007b1d */ /* 0x000ff00000002000 */
[----:B------:R-:W1:Y:S01]  /*0940*/  S2UR UR48, SR_CTAID.Z ;  /* 0x00000000003079c3 */ /* 0x000e620000002700 */
[----:B------:R-:W-:Y:S01]  /*0950*/  ISETP.NE.AND P0, PT, R0, 0x80, PT ;  /* 0x000000800000780c */ /* 0x000fe20003f05270 */
[----:B------:R-:W-:Y:S01]  /*0960*/  @UP0 ULDC UR4, c[0x0][0xc54] ;  /* 0x0003150000040ab9 */ /* 0x000fe20000000800 */
[----:B------:R-:W-:Y:S01]  /*0970*/  @UP0 ULDC UR8, c[0x0][0xc58] ;  /* 0x0003160000080ab9 */ /* 0x000fe20000000800 */
[----:B0-----:R-:W-:-:S10]  /*0980*/  UIMAD.WIDE.U32 UR4, UR6, UR4, URZ ;  /* 0x00000004060472a5 */ /* 0x001fd4000f8e003f */
[----:B------:R-:W-:Y:S06]  /*0990*/  @!P0 BAR.ARV 0x9, 0x100 ;  /* 0x0244000000008b1d */ /* 0x000fec0000002000 */
[----:B------:R-:W-:Y:S01]  /*09a0*/  UMOV UR50, UR6 ;  /* 0x0000000600327c82 */ /* 0x000fe20008000000 */
[----:B------:R-:W-:Y:S01]  /*09b0*/  @UP0 USHF.R.U32.HI UR50, URZ, UR8, UR5 ;  /* 0x000000083f320299 */ /* 0x000fe20008011605 */
[----:B-1----:R-:W-:-:S03]  /*09c0*/  ISETP.LE.AND P0, PT, RZ, UR48, PT ;  /* 0x00000030ff007c0c */ /* 0x002fc6000bf03270 */
[----:B------:R-:W-:-:S04]  /*09d0*/  UIADD3 UR4, -UR50, URZ, URZ ;  /* 0x0000003f32047290 */ /* 0x000fc8000fffe13f */
[----:B------:R-:W-:-:S06]  /*09e0*/  UIMAD UR7, UR7, UR4, UR6 ;  /* 0x00000004070772a4 */ /* 0x000fcc000f8e0206 */
[----:B------:R-:W-:Y:S06]  /*09f0*/  @!P0 BRA `(.L_x_8) ;  /* 0x0000011000d08947 */ /* 0x000fec0003800000 */
[----:B------:R-:W-:Y:S01]  /*0a00*/  ULDC.64 UR4, c[0x0][0x418] ;  /* 0x0001060000047ab9 */ /* 0x000fe20000000a00 */
[----:B------:R-:W-:Y:S01]  /*0a10*/  ULDC UR51, c[0x0][0x424] ;  /* 0x0001090000337ab9 */ /* 0x000fe20000000800 */
[----:B------:R-:W-:Y:S02]  /*0a20*/  UISETP.NE.U32.AND UP0, UPT, UR4, URZ, UPT ;  /* 0x0000003f0400728c */ /* 0x000fe4000bf05070 */
[----:B------:R-:W-:Y:S02]  /*0a30*/  ULOP3.LUT UR38, UR7, 0xffff, URZ, 0xc0, !UPT ;  /* 0x0000ffff07267892 */ /* 0x000fe4000f8ec03f */
[----:B------:R-:W-:Y:S01]  /*0a40*/  UISETP.NE.AND.EX UP0, UPT, UR5, URZ, UPT, UP0 ;  /* 0x0000003f0500728c */ /* 0x000fe2000bf05300 */
[----:B------:R-:W-:-:S03]  /*0a50*/  ULDC UR4, c[0x0][0x2f0] ;  /* 0x0000bc0000047ab9 */ /* 0x000fc60000000800 */
[----:B------:R-:W-:-:S04]  /*0a60*/  USEL UR51, UR51, 0x1, UP0 ;  /* 0x0000000133337887 */ /* 0x000fc80008000000 */
[----:B------:R-:W-:-:S04]  /*0a70*/  UIMAD UR51, UR51, UR4, URZ ;  /* 0x00000004333372a4 */ /* 0x000fc8000f8e023f */
[----:B------:R-:W-:Y:S02]  /*0a80*/  UISETP.GE.AND UP0, UPT, UR51, 0x1, UPT ;  /* 0x000000013300788c */ /* 0x000fe4000bf06270 */
[----:B------:R-:W-:-:S04]  /*0a90*/  UIADD3 UR4, UR51, 0x9f, URZ ;  /* 0x0000009f33047890 */ /* 0x000fc8000fffe03f */
[----:B------:R-:W-:Y:S01]  /*0aa0*/  PLOP3.LUT P0, PT, PT, PT, UP0, 0x80, 0x0 ;  /* 0x000000000000781c */ /* 0x000fe20003f0f008 */
[----:B------:R-:W-:-:S04]  /*0ab0*/  UIMAD.WIDE UR4, UR4, 0x66666667, URZ ;  /* 0x66666667040478a5 */ /* 0x000fc8000f8e023f */
[----:B------:R-:W-:-:S03]  /*0ac0*/  USHF.R.U32.HI UR6, URZ, 0x1f, UR5 ;  /* 0x0000001f3f067899 */ /* 0x000fc60008011605 */
[----:B------:R-:W-:Y:S01]  /*0ad0*/  UMOV UR4, URZ ;  /* 0x0000003f00047c82 */ /* 0x000fe20008000000 */
[----:B------:R-:W-:-:S04]  /*0ae0*/  ULEA.HI.SX32 UR6, UR5, UR6, 0x1a ;  /* 0x0000000605067291 */ /* 0x000fc8000f8fd23f */
[----:B------:R-:W-:Y:S08]  /*0af0*/  @!P0 BRA `(.L_x_9) ;  /* 0x0000000000908947 */ /* 0x000ff00003800000 */
[----:B------:R-:W-:Y:S01]  /*0b00*/  USHF.R.U32.HI UR7, URZ, 0x10, UR7 ;  /* 0x000000103f077899 */ /* 0x000fe20008011607 */
[----:B------:R-:W-:-:S03]  /*0b10*/  UMOV UR4, URZ ;  /* 0x0000003f00047c82 */ /* 0x000fc60008000000 */
[----:B------:R-:W-:-:S11]  /*0b20*/  UISETP.NE.AND UP0, UPT, UR7, URZ, UPT ;  /* 0x0000003f0700728c */ /* 0x000fd6000bf05270 */
[----:B------:R-:W-:Y:S02]  /*0b30*/  @!UP0 ULDC UR7, c[0x0][0x9f0] ;  /* 0x00027c0000078ab9 */ /* 0x000fe40000000800 */
[----:B------:R-:W-:Y:S01]  /*0b40*/  IMAD.U32 R3, RZ, RZ, UR7 ;  /* 0x00000007ff037e24 */ /* 0x000fe2000f8e00ff */
[----:B------:R-:W-:-:S04]  /*0b50*/  UIADD3 UR8, UR6, -0x1, UR7 ;  /* 0xffffffff06087890 */ /* 0x000fc8000fffe007 */
[-C--:B------:R-:W-:Y:S02]  /*0b60*/  IABS R0, R3.reuse ;  /* 0x0000000300007213 */ /* 0x080fe40000000000 */
[----:B------:R-:W-:Y:S01]  /*0b70*/  IMAD.U32 R4, RZ, RZ, UR8 ;  /* 0x00000008ff047e24 */ /* 0x000fe2000f8e00ff */
[----:B------:R-:W-:Y:S01]  /*0b80*/  IABS R5, R3 ;  /* 0x0000000300057213 */ /* 0x000fe20000000000 */
[----:B------:R-:W-:Y:S01]  /*0b90*/  ULOP3.LUT UR8, UR8, UR7, URZ, 0x3c, !UPT ;  /* 0x0000000708087292 */ /* 0x000fe2000f8e3c3f */
[----:B------:R-:W-:Y:S02]  /*0ba0*/  R2UR UR11, R0 ;  /* 0x00000000000b72ca */ /* 0x000fe400000e0000 */
[----:B------:R-:W-:-:S05]  /*0bb0*/  IABS R4, R4 ;  /* 0x0000000400047213 */ /* 0x000fca0000000000 */
[----:B------:R-:W-:-:S05]  /*0bc0*/  IMAD.MOV.U32 R3, RZ, RZ, R4 ;  /* 0x000000ffff037224 */ /* 0x000fca00078e0004 */
[----:B------:R-:W-:Y:S01]  /*0bd0*/  R2UR UR10, R3 ;  /* 0x00000000030a72ca */ /* 0x000fe200000e0000 */
[----:B------:R-:W0:Y:S08]  /*0be0*/  I2F.RP R0, UR11 ;  /* 0x0000000b00007d06 */ /* 0x000e300008209400 */
[----:B0-----:R-:W0:Y:S02]  /*0bf0*/  MUFU.RCP R0, R0 ;  /* 0x0000000000007308 */ /* 0x001e240000001000 */
[----:B0-----:R-:W-:-:S02]  /*0c00*/  VIADD R2, R0, 0xffffffe ;  /* 0x0ffffffe00027836 */ /* 0x001fc40000000000 */
[----:B------:R-:W-:-:S04]  /*0c10*/  IMAD.MOV R0, RZ, RZ, -R5 ;  /* 0x000000ffff007224 */ /* 0x000fc800078e0a05 */
[----:B------:R-:W0:Y:S02]  /*0c20*/  F2I.FTZ.U32.TRUNC.NTZ R2, R2 ;  /* 0x0000000200027305 */ /* 0x000e24000021f000 */
[----:B0-----:R-:W-:-:S13]  /*0c30*/  R2UR UR5, R2 ;  /* 0x00000000020572ca */ /* 0x001fda00000e0000 */
[----:B------:R-:W-:-:S04]  /*0c40*/  UIADD3 UR9, URZ, -UR5, URZ ;  /* 0x800000053f097290 */ /* 0x000fc8000fffe03f */
[----:B------:R-:W-:-:S04]  /*0c50*/  UIMAD UR9, UR9, UR11, URZ ;  /* 0x0000000b090972a4 */ /* 0x000fc8000f8e023f */
[----:B------:R-:W-:-:S03]  /*0c60*/  UIMAD.WIDE.U32 UR4, UR5, UR9, UR4 ;  /* 0x00000009050472a5 */ /* 0x000fc6000f8e0004 */
[----:B------:R-:W-:Y:S01]  /*0c70*/  R2UR UR9, R0 ;  /* 0x00000000000972ca */ /* 0x000fe200000e0000 */
[----:B------:R-:W-:-:S12]  /*0c80*/  UIMAD.WIDE.U32 UR4, UR5, UR10, URZ ;  /* 0x0000000a050472a5 */ /* 0x000fd8000f8e003f */
[----:B------:R-:W-:-:S04]  /*0c90*/  UIMAD UR4, UR5, UR9, UR10 ;  /* 0x00000009050472a4 */ /* 0x000fc8000f8e020a */
[----:B------:R-:W-:-:S11]  /*0ca0*/  UISETP.GT.U32.AND UP1, UPT, UR11, UR4, UPT ;  /* 0x000000040b00728c */ /* 0x000fd6000bf24070 */
[----:B------:R-:W-:Y:S02]  /*0cb0*/  @!UP1 UIADD3 UR4, UR4, -UR11, URZ ;  /* 0x8000000b04049290 */ /* 0x000fe4000fffe03f */
[----:B------:R-:W-:Y:S02]  /*0cc0*/  @!UP1 UIADD3 UR5, UR5, 0x1, URZ ;  /* 0x0000000105059890 */ /* 0x000fe4000fffe03f */
[----:B------:R-:W-:Y:S02]  /*0cd0*/  UISETP.GE.U32.AND UP0, UPT, UR4, UR11, UPT ;  /* 0x0000000b0400728c */ /* 0x000fe4000bf06070 */
[----:B------:R-:W-:-:S09]  /*0ce0*/  UISETP.GE.AND UP1, UPT, UR8, URZ, UPT ;  /* 0x0000003f0800728c */ /* 0x000fd2000bf26270 */
[----:B------:R-:W-:Y:S02]  /*0cf0*/  @UP0 UIADD3 UR5, UR5, 0x1, URZ ;  /* 0x0000000105050890 */ /* 0x000fe4000fffe03f */
[----:B------:R-:W-:-:S05]  /*0d00*/  UISETP.NE.AND UP0, UPT, UR7, URZ, UPT ;  /* 0x0000003f0700728c */ /* 0x000fca000bf05270 */
[----:B------:R-:W-:Y:S02]  /*0d10*/  UMOV UR4, UR5 ;  /* 0x0000000500047c82 */ /* 0x000fe40008000000 */
[----:B------:R-:W-:-:S04]  /*0d20*/  @!UP1 UIADD3 UR4, -UR4, URZ, URZ ;  /* 0x0000003f04049290 */ /* 0x000fc8000fffe13f */
[----:B------:R-:W-:-:S12]  /*0d30*/  @!UP0 ULOP3.LUT UR4, URZ, UR7, URZ, 0x33, !UPT ;  /* 0x000000073f048292 */ /* 0x000fd8000f8e333f */
.L_x_9:
[----:B------:R-:W-:Y:S01]  /*0d40*/  UIMAD UR38, UR38, UR4, URZ ;  /* 0x00000004262672a4 */ /* 0x000fe2000f8e023f */
[----:B------:R-:W-:Y:S01]  /*0d50*/  IMAD.U32 R0, RZ, RZ, UR6 ;  /* 0x00000006ff007e24 */ /* 0x000fe2000f8e00ff */
[----:B------:R-:W-:Y:S01]  /*0d60*/  USHF.R.S32.HI UR37, URZ, 0x1f, UR48 ;  /* 0x0000001f3f257899 */ /* 0x000fe20008011430 */
[----:B------:R-:W-:Y:S01]  /*0d70*/  IMAD.U32 R3, RZ, RZ, UR4 ;  /* 0x00000004ff037e24 */ /* 0x000fe2000f8e00ff */
[----:B------:R-:W-:Y:S02]  /*0d80*/  IADD3 R18, R18, -0x80, RZ ;  /* 0xffffff8012127810 */ /* 0x000fe40007ffe0ff */
[----:B------:R-:W-:Y:S02]  /*0d90*/  CS2R R12, SRZ ;  /* 0x00000000000c7805 */ /* 0x000fe4000001ff00 */
[----:B------:R-:W-:Y:S01]  /*0da0*/  PLOP3.LUT P0, PT, PT, PT, PT, 0x80, 0x0 ;  /* 0x000000000000781c */ /* 0x000fe20003f0f070 */
[----:B------:R-:W-:Y:S01]  /*0db0*/  IMAD.MOV.U32 R2, RZ, RZ, RZ ;  /* 0x000000ffff027224 */ /* 0x000fe200078e00ff */
[----:B------:R-:W-:Y:S01]  /*0dc0*/  VIADDMNMX R0, R3, UR38, R0, PT ;  /* 0x0000002603007c46 */ /* 0x000fe2000b800100 */
[----:B------:R-:W-:Y:S01]  /*0dd0*/  IMAD.MOV.U32 R9, RZ, RZ, RZ ;  /* 0x000000ffff097224 */ /* 0x000fe200078e00ff */
[----:B------:R-:W-:-:S02]  /*0de0*/  CS2R R52, SRZ ;  /* 0x0000000000347805 */ /* 0x000fc4000001ff00 */
[----:B------:R-:W-:Y:S02]  /*0df0*/  CS2R R44, SRZ ;  /* 0x00000000002c7805 */ /* 0x000fe4000001ff00 */
[----:B------:R-:W-:Y:S01]  /*0e00*/  R2UR UR43, R0 ;  /* 0x00000000002b72ca */ /* 0x000fe200000e0000 */
[----:B------:R-:W-:Y:S01]  /*0e10*/  IMAD.MOV.U32 R0, RZ, RZ, RZ ;  /* 0x000000ffff007224 */ /* 0x000fe200078e00ff */
[----:B------:R-:W-:Y:S02]  /*0e20*/  CS2R R6, SRZ ;  /* 0x0000000000067805 */ /* 0x000fe4000001ff00 */
[----:B------:R-:W-:Y:S02]  /*0e30*/  CS2R R10, SRZ ;  /* 0x00000000000a7805 */ /* 0x000fe4000001ff00 */
[----:B------:R-:W-:Y:S02]  /*0e40*/  CS2R R48, SRZ ;  /* 0x0000000000307805 */ /* 0x000fe4000001ff00 */
[----:B------:R-:W-:Y:S01]  /*0e50*/  CS2R R50, SRZ ;  /* 0x0000000000327805 */ /* 0x000fe2000001ff00 */
[----:B------:R-:W-:Y:S01]  /*0e60*/  IMAD.MOV.U32 R17, RZ, RZ, RZ ;  /* 0x000000ffff117224 */ /* 0x000fe200078e00ff */
[----:B------:R-:W-:Y:S01]  /*0e70*/  CS2R R56, SRZ ;  /* 0x0000000000387805 */ /* 0x000fe2000001ff00 */
[----:B------:R-:W-:Y:S01]  /*0e80*/  IMAD.MOV.U32 R58, RZ, RZ, RZ ;  /* 0x000000ffff3a7224 */ /* 0x000fe200078e00ff */
[----:B------:R-:W-:-:S02]  /*0e90*/  CS2R R20, SRZ ;  /* 0x0000000000147805 */ /* 0x000fc4000001ff00 */
[----:B------:R-:W-:Y:S01]  /*0ea0*/  CS2R R32, SRZ ;  /* 0x0000000000207805 */ /* 0x000fe2000001ff00 */
[----:B------:R-:W-:Y:S01]  /*0eb0*/  IMAD.MOV.U32 R39, RZ, RZ, RZ ;  /* 0x000000ffff277224 */ /* 0x000fe200078e00ff */
[----:B------:R-:W-:Y:S01]  /*0ec0*/  CS2R R46, SRZ ;  /* 0x00000000002e7805 */ /* 0x000fe2000001ff00 */
[----:B------:R-:W-:Y:S01]  /*0ed0*/  UISETP.GT.AND UP0, UPT, UR43, UR38, UPT ;  /* 0x000000262b00728c */ /* 0x000fe2000bf04270 */
[----:B------:R-:W-:Y:S01]  /*0ee0*/  IMAD.MOV.U32 R19, RZ, RZ, RZ ;  /* 0x000000ffff137224 */ /* 0x000fe200078e00ff */
[----:B------:R-:W-:Y:S02]  /*0ef0*/  CS2R R22, SRZ ;  /* 0x0000000000167805 */ /* 0x000fe4000001ff00 */
[----:B------:R-:W-:Y:S01]  /*0f00*/  CS2R R24, SRZ ;  /* 0x0000000000187805 */ /* 0x000fe2000001ff00 */
[----:B------:R-:W-:Y:S01]  /*0f10*/  IMAD.MOV.U32 R15, RZ, RZ, RZ ;  /* 0x000000ffff0f7224 */ /* 0x000fe200078e00ff */
[----:B------:R-:W-:Y:S02]  /*0f20*/  CS2R R54, SRZ ;  /* 0x0000000000367805 */ /* 0x000fe4000001ff00 */
[----:B------:R-:W-:-:S02]  /*0f30*/  PLOP3.LUT P1, PT, PT, PT, UP0, 0x80, 0x0 ;  /* 0x000000000000781c */ /* 0x000fc40003f2f008 */
[----:B------:R-:W-:Y:S02]  /*0f40*/  CS2R R40, SRZ ;  /* 0x0000000000287805 */ /* 0x000fe4000001ff00 */
[----:B------:R-:W-:Y:S02]  /*0f50*/  MOV R29, RZ ;  /* 0x000000ff001d7202 */ /* 0x000fe40000000f00 */
[----:B------:R-:W-:Y:S01]  /*0f60*/  CS2R R64, SRZ ;  /* 0x0000000000407805 */ /* 0x000fe2000001ff00 */
[----:B------:R-:W-:Y:S01]  /*0f70*/  IMAD.MOV.U32 R37, RZ, RZ, RZ ;  /* 0x000000ffff257224 */ /* 0x000fe200078e00ff */
[----:B------:R-:W-:Y:S02]  /*0f80*/  CS2R R62, SRZ ;  /* 0x00000000003e7805 */ /* 0x000fe4000001ff00 */
[----:B------:R-:W-:Y:S02]  /*0f90*/  CS2R R60, SRZ ;  /* 0x00000000003c7805 */ /* 0x000fe4000001ff00 */
[----:B------:R-:W-:Y:S01]  /*0fa0*/  CS2R R120, SRZ ;  /* 0x0000000000787805 */ /* 0x000fe2000001ff00 */
[----:B------:R-:W-:Y:S01]  /*0fb0*/  IMAD.MOV.U32 R66, RZ, RZ, RZ ;  /* 0x000000ffff427224 */ /* 0x000fe200078e00ff */
[----:B------:R-:W-:Y:S01]  /*0fc0*/  CS2R R70, SRZ ;  /* 0x0000000000467805 */ /* 0x000fe2000001ff00 */
[----:B------:R-:W-:Y:S01]  /*0fd0*/  IMAD.MOV.U32 R31, RZ, RZ, RZ ;  /* 0x000000ffff1f7224 */ /* 0x000fe200078e00ff */
[----:B------:R-:W-:-:S02]  /*0fe0*/  CS2R R122, SRZ ;  /* 0x00000000007a7805 */ /* 0x000fc4000001ff00 */
[----:B------:R-:W-:Y:S02]  /*0ff0*/  CS2R R68, SRZ ;  /* 0x0000000000447805 */ /* 0x000fe4000001ff00 */
[----:B------:R-:W-:Y:S02]  /*1000*/  CS2R R76, SRZ ;  /* 0x00000000004c7805 */ /* 0x000fe4000001ff00 */
[----:B------:R-:W-:Y:S02]  /*1010*/  CS2R R78, SRZ ;  /* 0x00000000004e7805 */ /* 0x000fe4000001ff00 */
[----:B------:R-:W-:Y:S01]  /*1020*/  CS2R R74, SRZ ;  /* 0x00000000004a7805 */ /* 0x000fe2000001ff00 */
[----:B------:R-:W-:Y:S01]  /*1030*/  IMAD.MOV.U32 R72, RZ, RZ, RZ ;  /* 0x000000ffff487224 */ /* 0x000fe200078e00ff */
[----:B------:R-:W-:Y:S02]  /*1040*/  CS2R R84, SRZ ;  /* 0x0000000000547805 */ /* 0x000fe4000001ff00 */
[----:B------:R-:W-:-:S02]  /*1050*/  CS2R R80, SRZ ;  /* 0x0000000000507805 */ /* 0x000fc4000001ff00 */
[----:B------:R-:W-:Y:S02]  /*1060*/  CS2R R86, SRZ ;  /* 0x0000000000567805 */ /* 0x000fe4000001ff00 */
        /* <DEDUP_REMOVED lines=10> */
[----:B------:R-:W-:Y:S02]  /*1110*/  CS2R R108, SRZ ;  /* 0x00000000006c7805 */ /* 0x000fe4000001ff00 */
[----:B------:R-:W-:Y:S01]  /*1120*/  CS2R R110, SRZ ;  /* 0x00000000006e7805 */ /* 0x000fe2000001ff00 */
[----:B------:R-:W-:Y:S01]  /*1130*/  IMAD.MOV.U32 R112, RZ, RZ, RZ ;  /* 0x000000ffff707224 */ /* 0x000fe200078e00ff */
[----:B------:R-:W-:Y:S01]  /*1140*/  MOV R116, RZ ;  /* 0x000000ff00747202 */ /* 0x000fe20000000f00 */
[----:B------:R-:W-:Y:S01]  /*1150*/  IMAD.MOV.U32 R124, RZ, RZ, RZ ;  /* 0x000000ffff7c7224 */ /* 0x000fe200078e00ff */
[----:B------:R-:W-:Y:S02]  /*1160*/  CS2R R118, SRZ ;  /* 0x0000000000767805 */ /* 0x000fe4000001ff00 */
[----:B------:R-:W-:Y:S01]  /*1170*/  CS2R R114, SRZ ;  /* 0x0000000000727805 */ /* 0x000fe2000001ff00 */
[----:B------:R-:W-:Y:S01]  /*1180*/  IMAD.MOV.U32 R126, RZ, RZ, RZ ;  /* 0x000000ffff7e7224 */ /* 0x000fe200078e00ff */
[----:B------:R-:W-:Y:S06]  /*1190*/  @!P1 BRA `(.L_x_10) ;  /* 0x0000008c00209947 */ /* 0x000fec0003800000 */
[----:B------:R-:W-:Y:S01]  /*11a0*/  SHF.R.S32.HI R17, RZ, 0x1f, R18 ;  /* 0x0000001fff117819 */ /* 0x000fe20000011412 */
[----:B------:R-:W0:Y:S01]  /*11b0*/  S2UR UR42, SR_CgaCtaId ;  /* 0x00000000002a79c3 */ /* 0x000e220000008800 */
[----:B------:R-:W-:Y:S02]  /*11c0*/  UMOV UR36, 0x400 ;  /* 0x0000040000247882 */ /* 0x000fe40000000000 */
[----:B------:R-:W-:-:S04]  /*11d0*/  LEA.HI R17, R17, R18, RZ, 0x7 ;  /* 0x0000001211117211 */ /* 0x000fc800078f38ff */
[----:B------:R-:W-:-:S06]  /*11e0*/  SHF.R.S32.HI R0, RZ, 0x7, R17 ;  /* 0x00000007ff007819 */ /* 0x000fcc0000011411 */
[----:B------:R-:W1:Y:S01]  /*11f0*/  SHFL.IDX PT, R0, R0, RZ, 0x1f ;  /* 0x00001fff00007589 */ /* 0x000e6200000e0000 */
[----:B0-----:R-:W-:-:S04]  /*1200*/  ULEA UR36, UR42, UR36, 0x18 ;  /* 0x000000242a247291 */ /* 0x001fc8000f8ec03f */
[----:B------:R-:W-:-:S04]  /*1210*/  UIADD3 UR5, UR36, 0x1e200, URZ ;  /* 0x0001e20024057890 */ /* 0x000fc8000fffe03f */
[----:B------:R-:W-:Y:S01]  /*1220*/  ULOP3.LUT UP0, URZ, UR5, 0x9f, URZ, 0xc0, !UPT ;  /* 0x0000009f053f7892 */ /* 0x000fe2000f80c03f */
[----:B-1----:R-:W-:-:S05]  /*1230*/  R2UR UR49, R0 ;  /* 0x00000000003172ca */ /* 0x002fca00000e0000 */
[----:B------:R-:W-:-:S08]  /*1240*/  PLOP3.LUT P0, PT, PT, PT, UP0, 0x80, 0x0 ;  /* 0x000000000000781c */ /* 0x000fd00003f0f008 */
[----:B------:R-:W-:-:S04]  /*1250*/  ULEA.HI UR4, UR49, UR49, URZ, 0x1 ;  /* 0x0000003131047291 */ /* 0x000fc8000f8f083f */
[----:B------:R-:W-:-:S04]  /*1260*/  ULOP3.LUT UR4, UR4, 0x3e, URZ, 0xc0, !UPT ;  /* 0x0000003e04047892 */ /* 0x000fc8000f8ec03f */
[----:B------:R-:W-:-:S04]  /*1270*/  UIADD3 UR4, UR49, -UR4, URZ ;  /* 0x8000000431047290 */ /* 0x000fc8000fffe03f */
[----:B------:R-:W-:-:S04]  /*1280*/  ULEA UR4, UR4, UR5, 0xc ;  /* 0x0000000504047291 */ /* 0x000fc8000f8e603f */
[----:B------:R-:W-:-:S04]  /*1290*/  USHF.R.U32.HI UR4, URZ, 0x4, UR4 ;  /* 0x000000043f047899 */ /* 0x000fc80008011604 */
[----:B------:R-:W-:Y:S01]  /*12a0*/  ULOP3.LUT UR40, UR4, 0x3fff, URZ, 0xc0, !UPT ;  /* 0x00003fff04287892 */ /* 0x000fe2000f8ec03f */
[----:B------:R-:W-:Y:S11]  /*12b0*/  @!P0 BRA `(.L_x_11) ;  /* 0x0000000000408947 */ /* 0x000ff60003800000 */
[----:B------:R-:W-:Y:S01]  /*12c0*/  MOV R0, 0x0 ;  /* 0x0000000000007802 */ /* 0x000fe20000000f00 */
[----:B------:R-:W-:Y:S01]  /*12d0*/  ULDC.64 UR4, c[0x4][0xc0] ;  /* 0x0100300000047ab9 */ /* 0x000fe20000000a00 */
[----:B------:R-:W-:Y:S01]  /*12e0*/  ULDC.64 UR6, c[0x4][0x30] ;  /* 0x01000c0000067ab9 */ /* 0x000fe20000000a00 */
[----:B------:R-:W-:Y:S01]  /*12f0*/  IMAD.U32 R4, RZ, RZ, UR4 ;  /* 0x00000004ff047e24 */ /* 0x000fe2000f8e00ff */
[----:B------:R0:W1:Y:S01]  /*1300*/  LDC.64 R2, c[0x4][R0] ;  /* 0x0100000000027b82 */ /* 0x0000620000000a00 */
[----:B------:R-:W-:Y:S01]  /*1310*/  IMAD.U32 R5, RZ, RZ, UR5 ;  /* 0x00000005ff057e24 */ /* 0x000fe2000f8e00ff */
[----:B------:R-:W-:Y:S01]  /*1320*/  ULDC.64 UR4, c[0x4][0xc8] ;  /* 0x0100320000047ab9 */ /* 0x000fe20000000a00 */
[----:B------:R-:W-:Y:S01]  /*1330*/  IMAD.U32 R10, RZ, RZ, UR6 ;  /* 0x00000006ff0a7e24 */ /* 0x000fe2000f8e00ff */
[----:B------:R-:W-:Y:S01]  /*1340*/  MOV R8, 0x70 ;  /* 0x0000007000087802 */ /* 0x000fe20000000f00 */
[----:B------:R-:W-:Y:S02]  /*1350*/  IMAD.U32 R6, RZ, RZ, UR4 ;  /* 0x00000004ff067e24 */ /* 0x000fe4000f8e00ff */
[----:B------:R-:W-:-:S02]  /*1360*/  IMAD.U32 R7, RZ, RZ, UR5 ;  /* 0x00000005ff077e24 */ /* 0x000fc4000f8e00ff */
[----:B------:R-:W-:Y:S02]  /*1370*/  IMAD.U32 R11, RZ, RZ, UR7 ;  /* 0x00000007ff0b7e24 */ /* 0x000fe4000f8e00ff */
[----:B------:R-:W-:Y:S02]  /*1380*/  IMAD.MOV.U32 R12, RZ, RZ, 0x1 ;  /* 0x00000001ff0c7424 */ /* 0x000fe400078e00ff */
[----:B0-----:R-:W-:-:S07]  /*1390*/  IMAD.MOV.U32 R13, RZ, RZ, RZ ;  /* 0x000000ffff0d7224 */ /* 0x001fce00078e00ff */
[----:B------:R-:W-:-:S07]  /*13a0*/  LEPC R20, `(.L_x_11) ;  /* 0x000000001014794e */ /* 0x000fce0000000000 */
[----:B-1----:R-:W-:Y:S05]  /*13b0*/  CALL.ABS.NOINC R2 ;  /* 0x0000000002007343 */ /* 0x002fea0003c00000 */
.L_x_11:
[----:B------:R-:W-:Y:S01]  /*13c0*/  ULDC.64 UR6, c[0x0][0x990] ;  /* 0x0002640000067ab9 */ /* 0x000fe20000000a00 */
[----:B------:R-:W-:Y:S01]  /*13d0*/  ULDC.64 UR4, c[0x0][0x998] ;  /* 0x0002660000047ab9 */ /* 0x000fe20000000a00 */
[----:B------:R-:W-:Y:S01]  /*13e0*/  UISETP.NE.U32.AND UP0, UPT, UR6, URZ, UPT ;  /* 0x0000003f0600728c */ /* 0x000fe2000bf05070 */
[----:B------:R-:W-:Y:S01]  /*13f0*/  IMAD.MOV.U32 R7, RZ, RZ, 0x3f800000 ;  /* 0x3f800000ff077424 */ /* 0x000fe200078e00ff */
[----:B------:R-:W-:Y:S01]  /*1400*/  UISETP.NE.U32.AND UP1, UPT, UR4, URZ, UPT ;  /* 0x0000003f0400728c */ /* 0x000fe2000bf25070 */
[----:B------:R-:W-:Y:S01]  /*1410*/  IMAD.MOV.U32 R0, RZ, RZ, 0x3f800000 ;  /* 0x3f800000ff007424 */ /* 0x000fe200078e00ff */
[----:B------:R-:W-:Y:S02]  /*1420*/  UISETP.NE.AND.EX UP0, UPT, UR7, URZ, UPT, UP0 ;  /* 0x0000003f0700728c */ /* 0x000fe4000bf05300 */
[----:B------:R-:W-:-:S04]  /*1430*/  UISETP.NE.AND.EX UP1, UPT, UR5, URZ, UPT, UP1 ;  /* 0x0000003f0500728c */ /* 0x000fc8000bf25310 */
[----:B------:R-:W-:Y:S02]  /*1440*/  PLOP3.LUT P0, PT, PT, PT, UP0, 0x80, 0x0 ;  /* 0x000000000000781c */ /* 0x000fe40003f0f008 */
[----:B------:R-:W-:-:S03]  /*1450*/  PLOP3.LUT P1, PT, PT, PT, UP1, 0x80, 0x0 ;  /* 0x000000000000781c */ /* 0x000fc60003f2f018 */
[----:B------:R-:W-:Y:S01]  /*1460*/  @UP0 ULDC.64 UR12, c[0x0][0x9a8] ;  /* 0x00026a00000c0ab9 */ /* 0x000fe20000000a00 */
[----:B------:R-:W-:Y:S01]  /*1470*/  @UP0 ULDC.64 UR16, c[0x0][0x9b0] ;  /* 0x00026c0000100ab9 */ /* 0x000fe20000000a00 */
[----:B------:R-:W-:Y:S01]  /*1480*/  @UP1 ULDC.64 UR14, c[0x0][0x9b8] ;  /* 0x00026e00000e1ab9 */ /* 0x000fe20000000a00 */
[----:B------:R-:W-:Y:S02]  /*1490*/  @UP0 UIMAD UR8, UR37, UR12, URZ ;  /* 0x0000000c250802a4 */ /* 0x000fe4000f8e023f */
[----:B------:R-:W-:Y:S02]  /*14a0*/  @UP0 UIMAD.WIDE.U32 UR10, UR48, UR12, URZ ;  /* 0x0000000c300a02a5 */ /* 0x000fe4000f8e003f */
[----:B------:R-:W-:Y:S02]  /*14b0*/  @UP1 UIMAD UR12, UR37, UR14, URZ ;  /* 0x0000000e250c12a4 */ /* 0x000fe4000f8e023f */
[----:B------:R-:W-:Y:S02]  /*14c0*/  @UP0 UIMAD UR13, UR48, UR13, UR8 ;  /* 0x0000000d300d02a4 */ /* 0x000fe4000f8e0208 */
[----:B------:R-:W-:-:S02]  /*14d0*/  @UP1 UIMAD.WIDE.U32 UR8, UR48, UR14, URZ ;  /* 0x0000000e300812a5 */ /* 0x000fc4000f8e003f */
[----:B------:R-:W-:Y:S02]  /*14e0*/  @UP1 UIMAD UR14, UR48, UR15, UR12 ;  /* 0x0000000f300e12a4 */ /* 0x000fe4000f8e020c */
[----:B------:R-:W-:Y:S02]  /*14f0*/  @UP0 USHF.R.S32.HI UR12, URZ, 0x1f, UR50 ;  /* 0x0000001f3f0c0899 */ /* 0x000fe40008011432 */
[----:B------:R-:W-:Y:S01]  /*1500*/  @UP1 USHF.R.S32.HI UR15, URZ, 0x1f, UR50 ;  /* 0x0000001f3f0f1899 */ /* 0x000fe20008011432 */
[----:B------:R-:W-:Y:S01]  /*1510*/  @UP1 ULDC.64 UR18, c[0x0][0x9c0] ;  /* 0x0002700000121ab9 */ /* 0x000fe20000000a00 */
[----:B------:R-:W-:Y:S02]  /*1520*/  @UP0 UIADD3 UR11, UR11, UR13, URZ ;  /* 0x0000000d0b0b0290 */ /* 0x000fe4000fffe03f */
[----:B------:R-:W-:Y:S02]  /*1530*/  @UP0 UIMAD UR12, UR12, UR16, URZ ;  /* 0x000000100c0c02a4 */ /* 0x000fe4000f8e023f */
[----:B------:R-:W-:-:S02]  /*1540*/  @UP1 UIMAD UR13, UR15, UR18, URZ ;  /* 0x000000120f0d12a4 */ /* 0x000fc4000f8e023f */
[----:B------:R-:W-:Y:S02]  /*1550*/  @UP1 UIADD3 UR9, UR9, UR14, URZ ;  /* 0x0000000e09091290 */ /* 0x000fe4000fffe03f */
[----:B------:R-:W-:Y:S02]  /*1560*/  @UP0 UIMAD UR12, UR50, UR17, UR12 ;  /* 0x00000011320c02a4 */ /* 0x000fe4000f8e020c */
[----:B------:R-:W-:Y:S02]  /*1570*/  @UP0 UIMAD.WIDE.U32 UR10, UR50, UR16, UR10 ;  /* 0x00000010320a02a5 */ /* 0x000fe4000f8e000a */
[----:B------:R-:W-:Y:S02]  /*1580*/  @UP1 UIMAD UR13, UR50, UR19, UR13 ;  /* 0x00000013320d12a4 */ /* 0x000fe4000f8e020d */
[----:B------:R-:W-:Y:S02]  /*1590*/  @UP1 UIMAD.WIDE.U32 UR8, UR50, UR18, UR8 ;  /* 0x00000012320812a5 */ /* 0x000fe4000f8e0008 */
[----:B------:R-:W-:-:S02]  /*15a0*/  @UP0 UIADD3 UR11, UR11, UR12, URZ ;  /* 0x0000000c0b0b0290 */ /* 0x000fc4000fffe03f */
[----:B------:R-:W-:Y:S02]  /*15b0*/  @UP0 ULEA UR6, UP2, UR10, UR6, 0x2 ;  /* 0x000000060a060291 */ /* 0x000fe4000f84103f */
[----:B------:R-:W-:Y:S02]  /*15c0*/  @UP1 UIADD3 UR9, UR9, UR13, URZ ;  /* 0x0000000d09091290 */ /* 0x000fe4000fffe03f */
[----:B------:R-:W-:Y:S02]  /*15d0*/  @UP1 ULEA UR4, UP3, UR8, UR4, 0x2 ;  /* 0x0000000408041291 */ /* 0x000fe4000f86103f */
[----:B------:R-:W-:Y:S01]  /*15e0*/  @UP0 ULEA.HI.X UR7, UR10, UR7, UR11, 0x2, UP2 ;  /* 0x000000070a070291 */ /* 0x000fe200090f140b */
[----:B------:R-:W-:Y:S01]  /*15f0*/  IMAD.U32 R2, RZ, RZ, UR6 ;  /* 0x00000006ff027e24 */ /* 0x000fe2000f8e00ff */
[----:B------:R-:W-:Y:S02]  /*1600*/  @UP1 ULEA.HI.X UR5, UR8, UR5, UR9, 0x2, UP3 ;  /* 0x0000000508051291 */ /* 0x000fe400098f1409 */
[----:B------:R-:W-:Y:S01]  /*1610*/  IMAD.U32 R4, RZ, RZ, UR4 ;  /* 0x00000004ff047e24 */ /* 0x000fe2000f8e00ff */
[----:B------:R-:W-:Y:S01]  /*1620*/  SHF.L.U32 R6, RZ, 0x1f, RZ ;  /* 0x0000001fff067819 */ /* 0x000fe200000006ff */
[----:B------:R-:W-:Y:S01]  /*1630*/  IMAD.U32 R3, RZ, RZ, UR7 ;  /* 0x00000007ff037e24 */ /* 0x000fe2000f8e00ff */
[----:B------:R-:W-:Y:S01]  /*1640*/  ULDC UR4, c[0x0][0x9d8] ;  /* 0x0002760000047ab9 */ /* 0x000fe20000000800 */
[----:B------:R-:W-:-:S03]  /*1650*/  IMAD.U32 R5, RZ, RZ, UR5 ;  /* 0x00000005ff057e24 */ /* 0x000fc6000f8e00ff */
[----:B------:R-:W2:Y:S04]  /*1660*/  @P0 LDG.E R7, desc[UR54][R2.64] ;  /* 0x0000003602070981 */ /* 0x000ea8000c1e1900 */
[----:B------:R-:W2:Y:S01]  /*1670*/  @P1 LDG.E R0, desc[UR54][R4.64] ;  /* 0x0000003604001981 */ /* 0x000ea2000c1e1900 */
[----:B------:R-:W0:Y:S01]  /*1680*/  SYNCS.PHASECHK.TRANS64.TRYWAIT P0, [UR36+0x33400], R6 ;  /* 0x03340006ff0075a7 */ /* 0x000e220008000164 */
[----:B--2---:R-:W-:-:S04]  /*1690*/  FMUL.FTZ R0, R7, R0 ;  /* 0x0000000007007220 */ /* 0x004fc80000410000 */
[----:B------:R-:W-:Y:S01]  /*16a0*/  FMUL.FTZ R0, R0, UR4 ;  /* 0x0000000400007c20 */ /* 0x000fe20008410000 */
[----:B0-----:R-:W-:Y:S06]  /*16b0*/  @!P0 BRA `(.L_x_12) ;  /* 0x0000010400a88947 */ /* 0x001fec0003800000 */
.L_x_98:
[----:B------:R-:W-:-:S06]  /*16c0*/  ULOP3.LUT UR4, UR39, 0x1, URZ, 0xfc, !UPT ;  /* 0x0000000127047892 */ /* 0x000fcc000f8efc3f */
[----:B------:R-:W-:-:S04]  /*16d0*/  MOV R2, UR4 ;  /* 0x0000000400027c02 */ /* 0x000fc80008000f00 */
[----:B------:R-:W-:-:S13]  /*16e0*/  ISETP.NE.AND P0, PT, R2, 0x3, PT ;  /* 0x000000030200780c */ /* 0x000fda0003f05270 */
[----:B------:R-:W-:Y:S05]  /*16f0*/  @!P0 BRA `(.L_x_13) ;  /* 0x0000000000048947 */ /* 0x000fea0003800000 */
[----:B------:R-:W-:Y:S01]  /*1700*/  BPT.TRAP 0x1 ;  /* 0x000000040000795c */ /* 0x000fe20000300000 */
.L_x_13:
[----:B------:R1:W2:Y:S01]  /*1710*/  SYNCS.PHASECHK.TRANS64.TRYWAIT P1, [UR36+0x33430], R6 ;  /* 0x03343006ff0075a7 */ /* 0x0002a20008020164 */
[----:B------:R-:W-:Y:S05]  /*1720*/  @!P0 BRA `(.L_x_14) ;  /* 0x0000000000048947 */ /* 0x000fea0003800000 */
[----:B------:R-:W-:Y:S01]  /*1730*/  BPT.TRAP 0x1 ;  /* 0x000000040000795c */ /* 0x000fe20000300000 */
.L_x_14:
[----:B------:R-:W-:Y:S02]  /*1740*/  IMAD.U32 R2, RZ, RZ, UR40 ;  /* 0x00000028ff027e24 */ /* 0x000fe4000f8e00ff */
[----:B------:R-:W-:Y:S01]  /*1750*/  IMAD.MOV.U32 R4, RZ, RZ, RZ ;  /* 0x000000ffff047224 */ /* 0x000fe200078e00ff */
[----:B--2---:R-:W-:Y:S06]  /*1760*/  @P1 BRA `(.L_x_15) ;  /* 0x0000000000081947 */ /* 0x004fec0003800000 */
[----:B------:R-:W2:Y:S02]  /*1770*/  SYNCS.PHASECHK.TRANS64.TRYWAIT P1, [UR36+0x33430], R6 ;  /* 0x03343006ff0075a7 */ /* 0x000ea40008020164 */
[----:B--2---:R-:W-:Y:S05]  /*1780*/  @!P1 BRA `(.L_x_16) ;  /* 0x00000104008c9947 */ /* 0x004fea0003800000 */
.L_x_15:
[----:B------:R-:W-:Y:S05]  /*1790*/  WARPSYNC.ALL ;  /* 0x0000000000007948 */ /* 0x000fea0003800000 */
[----:B------:R-:W-:Y:S01]  /*17a0*/  IMAD.MOV.U32 R25, RZ, RZ, RZ ;  /* 0x000000ffff197224 */ /* 0x000fe200078e00ff */
[----:B------:R-:W-:Y:S01]  /*17b0*/  LOP3.LUT R2, R2, 0x10000, RZ, 0xfc, !PT ;  /* 0x0001000002027812 */ /* 0x000fe200078efcff */
[----:B0-----:R-:W-:Y:S01]  /*17c0*/  IMAD.MOV.U32 R3, RZ, RZ, -0x7fffffe0 ;  /* 0x80000020ff037424 */ /* 0x001fe200078e00ff */
[----:B------:R-:W-:-:S04]  /*17d0*/  UIADD3 UR4, UR36, 0x24200, URZ ;  /* 0x0002420024047890 */ /* 0x000fc8000fffe03f */
[C---:B------:R-:W-:Y:S01]  /*17e0*/  R2UR UR5, R3.reuse ;  /* 0x00000000030572ca */ /* 0x040fe200000e0000 */
[----:B------:R-:W-:Y:S01]  /*17f0*/  WARPGROUP.ARRIVE ;  /* 0x00000000000079c5 */ /* 0x000fe20000000000 */
[----:B------:R-:W-:Y:S01]  /*1800*/  UMOV UR7, 0x80000020 ;  /* 0x8000002000077882 */ /* 0x000fe20000000000 */
[----:B------:R-:W-:Y:S01]  /*1810*/  USHF.R.U32.HI UR6, URZ, 0x4, UR4 ;  /* 0x000000043f067899 */ /* 0x000fe20008011604 */
[C---:B------:R-:W-:Y:S01]  /*1820*/  R2UR UR8, R2.reuse ;  /* 0x00000000020872ca */ /* 0x040fe200000e0000 */
[----:B------:R-:W-:Y:S01]  /*1830*/  UMOV UR11, 0x80000020 ;  /* 0x80000020000b7882 */ /* 0x000fe20000000000 */
[C---:B------:R-:W-:Y:S01]  /*1840*/  R2UR UR4, R2.reuse ;  /* 0x00000000020472ca */ /* 0x040fe200000e0000 */
[----:B------:R-:W-:Y:S01]  /*1850*/  ULOP3.LUT UR6, UR6, 0x3fff, URZ, 0xc0, !UPT ;  /* 0x00003fff06067892 */ /* 0x000fe2000f8ec03f */
[C---:B------:R-:W-:Y:S01]  /*1860*/  R2UR UR9, R3.reuse ;  /* 0x00000000030972ca */ /* 0x040fe200000e0000 */
[----:B------:R-:W-:Y:S01]  /*1870*/  UMOV UR15, 0x80000020 ;  /* 0x80000020000f7882 */ /* 0x000fe20000000000 */
[C---:B------:R-:W-:Y:S01]  /*1880*/  R2UR UR12, R2.reuse ;  /* 0x00000000020c72ca */ /* 0x040fe200000e0000 */
[----:B------:R-:W-:Y:S01]  /*1890*/  ULOP3.LUT UR52, UR6, 0x10000, URZ, 0xfc, !UPT ;  /* 0x0001000006347892 */ /* 0x000fe2000f8efc3f */
[C---:B------:R-:W-:Y:S01]  /*18a0*/  R2UR UR13, R3.reuse ;  /* 0x00000000030d72ca */ /* 0x040fe200000e0000 */
[----:B------:R-:W-:Y:S01]  /*18b0*/  UMOV UR19, 0x80000020 ;  /* 0x8000002000137882 */ /* 0x000fe20000000000 */
[C---:B------:R-:W-:Y:S01]  /*18c0*/  R2UR UR16, R2.reuse ;  /* 0x00000000021072ca */ /* 0x040fe200000e0000 */
[----:B------:R-:W-:Y:S01]  /*18d0*/  UIADD3 UR10, UR52, 0x80, URZ ;  /* 0x00000080340a7890 */ /* 0x000fe2000fffe03f */
[C---:B------:R-:W-:Y:S01]  /*18e0*/  R2UR UR17, R3.reuse ;  /* 0x00000000031172ca */ /* 0x040fe200000e0000 */
[----:B------:R-:W-:Y:S01]  /*18f0*/  UIADD3 UR14, UR52, 0x100, URZ ;  /* 0x00000100340e7890 */ /* 0x000fe2000fffe03f */
[----:B------:R-:W-:Y:S01]  /*1900*/  R2UR UR20, R2 ;  /* 0x00000000021472ca */ /* 0x000fe200000e0000 */
[----:B------:R-:W-:Y:S01]  /*1910*/  UMOV UR6, UR52 ;  /* 0x0000003400067c82 */ /* 0x000fe20008000000 */
[----:B------:R-:W-:Y:S01]  /*1920*/  UIADD3 UR18, UR52, 0x180, URZ ;  /* 0x0000018034127890 */ /* 0x000fe2000fffe03f */
[----:B------:R-:W-:Y:S01]  /*1930*/  QGMMA.64x32x32.F32.E4M3.E4M3 R92, gdesc[UR4], RZ, !UPT, gsb0 ;  /* 0x00600000045c79f3 */ /* 0x000fe2000c0008ff */
[----:B------:R-:W-:Y:S01]  /*1940*/  R2UR UR21, R3 ;  /* 0x00000000031572ca */ /* 0x000fe200000e0000 */
[----:B------:R-:W-:Y:S01]  /*1950*/  UIADD3 UR22, UR52, 0x200, URZ ;  /* 0x0000020034167890 */ /* 0x000fe2000fffe03f */
[----:B------:R-:W-:Y:S01]  /*1960*/  UMOV UR23, 0x80000020 ;  /* 0x8000002000177882 */ /* 0x000fe20000000000 */
[----:B------:R-:W-:Y:S01]  /*1970*/  UIADD3 UR26, UR52, 0x2, URZ ;  /* 0x00000002341a7890 */ /* 0x000fe2000fffe03f */
[----:B------:R-:W-:Y:S01]  /*1980*/  UMOV UR25, 0x80000020 ;  /* 0x8000002000197882 */ /* 0x000fe20000000000 */
[----:B------:R-:W-:Y:S01]  /*1990*/  UMOV UR27, 0x80000020 ;  /* 0x80000020001b7882 */ /* 0x000fe20000000000 */
[----:B------:R-:W-:Y:S01]  /*19a0*/  UIADD3 UR6, UR52, 0x82, URZ ;  /* 0x0000008234067890 */ /* 0x000fe2000fffe03f */
[----:B------:R-:W-:Y:S01]  /*19b0*/  UMOV UR5, UR25 ;  /* 0x0000001900057c82 */ /* 0x000fe20008000000 */
[----:B------:R-:W-:Y:S01]  /*19c0*/  UMOV UR7, 0x80000020 ;  /* 0x8000002000077882 */ /* 0x000fe20000000000 */
[----:B------:R-:W-:Y:S01]  /*19d0*/  UIADD3 UR30, UR52, 0x280, URZ ;  /* 0x00000280341e7890 */ /* 0x000fe2000fffe03f */
[----:B------:R-:W-:Y:S01]  /*19e0*/  UMOV UR29, 0x80000020 ;  /* 0x80000020001d7882 */ /* 0x000fe20000000000 */
[----:B------:R-:W-:Y:S01]  /*19f0*/  UMOV UR31, 0x80000020 ;  /* 0x80000020001f7882 */ /* 0x000fe20000000000 */
[----:B------:R-:W-:Y:S01]  /*1a00*/  UIADD3 UR34, UR52, 0x282, URZ ;  /* 0x0000028234227890 */ /* 0x000fe2000fffe03f */
[----:B------:R-:W-:Y:S01]  /*1a10*/  UMOV UR33, 0x80000020 ;  /* 0x8000002000217882 */ /* 0x000fe20000000000 */
[----:B------:R-:W-:Y:S01]  /*1a20*/  UMOV UR35, 0x80000020 ;  /* 0x8000002000237882 */ /* 0x000fe20000000000 */
[----:B------:R-:W-:Y:S01]  /*1a30*/  UMOV UR41, 0x80000020 ;  /* 0x8000002000297882 */ /* 0x000fe20000000000 */
[----:B------:R-:W-:Y:S01]  /*1a40*/  UIADD3 UR46, UR52, 0x502, URZ ;  /* 0x00000502342e7890 */ /* 0x000fe2000fffe03f */
[----:B------:R-:W-:Y:S01]  /*1a50*/  UMOV UR45, 0x80000020 ;  /* 0x80000020002d7882 */ /* 0x000fe20000000000 */
[----:B------:R-:W-:Y:S01]  /*1a60*/  UMOV UR47, 0x80000020 ;  /* 0x80000020002f7882 */ /* 0x000fe20000000000 */
[----:B------:R-:W-:-:S02]  /*1a70*/  WARPGROUP.DEPBAR.LE gsb0, 0x0 ;  /* 0x00008000000079c5 */ /* 0x000fc40000010000 */
[----:B------:R-:W-:-:S06]  /*1a80*/  WARPGROUP.ARRIVE ;  /* 0x00000000000079c5 */ /* 0x000fcc0000000000 */
[----:B------:R-:W-:Y:S01]  /*1a90*/  QGMMA.64x32x32.F32.E4M3.E4M3 R76, gdesc[UR8], RZ, !UPT, gsb0 ;  /* 0x00600000084c79f3 */ /* 0x000fe2000c0008ff */
[----:B------:R-:W-:Y:S01]  /*1aa0*/  UIADD3 UR10, UR52, 0x102, URZ ;  /* 0x00000102340a7890 */ /* 0x000fe2000fffe03f */
[----:B------:R-:W-:Y:S01]  /*1ab0*/  UMOV UR9, UR25 ;  /* 0x0000001900097c82 */ /* 0x000fe20008000000 */
[----:B------:R-:W-:Y:S01]  /*1ac0*/  UMOV UR11, 0x80000020 ;  /* 0x80000020000b7882 */ /* 0x000fe20000000000 */
[----:B------:R-:W-:Y:S02]  /*1ad0*/  WARPGROUP.DEPBAR.LE gsb0, 0x0 ;  /* 0x00008000000079c5 */ /* 0x000fe40000010000 */
        /* <DEDUP_REMOVED lines=8> */
[----:B------:R-:W-:-:S13]  /*1b60*/  R2UR UR16, R2 ;  /* 0x00000000021072ca */ /* 0x000fda00000e0000 */
[----:B------:R-:W-:Y:S02]  /*1b70*/  UIADD3 UR24, UR16, 0x2, URZ ;  /* 0x0000000210187890 */ /* 0x000fe4000fffe03f */
[----:B------:R-:W-:Y:S02]  /*1b80*/  UIADD3 UR28, UR16, 0x200, URZ ;  /* 0x00000200101c7890 */ /* 0x000fe4000fffe03f */
[----:B------:R-:W-:Y:S02]  /*1b90*/  UIADD3 UR32, UR16, 0x202, URZ ;  /* 0x0000020210207890 */ /* 0x000fe4000fffe03f */
[----:B------:R-:W-:Y:S01]  /*1ba0*/  UIADD3 UR40, UR16, 0x400, URZ ;  /* 0x0000040010287890 */ /* 0x000fe2000fffe03f */
[----:B------:R-:W-:Y:S01]  /*1bb0*/  UMOV UR4, UR24 ;  /* 0x0000001800047c82 */ /* 0x000fe20008000000 */
[----:B------:R-:W-:Y:S01]  /*1bc0*/  UMOV UR8, UR24 ;  /* 0x0000001800087c82 */ /* 0x000fe20008000000 */
[----:B------:R-:W-:-:S04]  /*1bd0*/  UIADD3 UR44, UR16, 0x402, URZ ;  /* 0x00000402102c7890 */ /* 0x000fc8000fffe03f */
[----:B------:R-:W-:Y:S01]  /*1be0*/  UMOV UR12, UR40 ;  /* 0x00000028000c7c82 */ /* 0x000fe20008000000 */
[----:B------:R-:W-:Y:S02]  /*1bf0*/  WARPGROUP.DEPBAR.LE gsb0, 0x0 ;  /* 0x00008000000079c5 */ /* 0x000fe40000010000 */
[----:B------:R-:W-:-:S06]  /*1c00*/  WARPGROUP.ARRIVE ;  /* 0x00000000000079c5 */ /* 0x000fcc0000000000 */
[----:B------:R-:W-:Y:S03]  /*1c10*/  QGMMA.64x32x32.F32.E4M3.E4M3 R28, gdesc[UR20], RZ, !UPT, gsb0 ;  /* 0x00600000141c79f3 */ /* 0x000fe6000c0008ff */
[----:B------:R-:W-:Y:S02]  /*1c20*/  WARPGROUP.DEPBAR.LE gsb0, 0x0 ;  /* 0x00008000000079c5 */ /* 0x000fe40000010000 */
[----:B------:R-:W-:-:S06]  /*1c30*/  WARPGROUP.ARRIVE ;  /* 0x00000000000079c5 */ /* 0x000fcc0000000000 */
[----:B------:R-:W-:Y:S01]  /*1c40*/  QGMMA.64x32x32.F32.E4M3.E4M3 R92, gdesc[UR24], R92, gsb0 ;  /* 0x00600000185c79f3 */ /* 0x000fe2000800085c */
[----:B------:R-:W-:Y:S01]  /*1c50*/  UIADD3 UR26, UR52, 0x182, URZ ;  /* 0x00000182341a7890 */ /* 0x000fe2000fffe03f */
[----:B------:R-:W-:Y:S01]  /*1c60*/  UMOV UR27, 0x80000020 ;  /* 0x80000020001b7882 */ /* 0x000fe20000000000 */
[----:B------:R-:W-:Y:S02]  /*1c70*/  WARPGROUP.DEPBAR.LE gsb0, 0x0 ;  /* 0x00008000000079c5 */ /* 0x000fe40000010000 */
[----:B------:R-:W-:-:S06]  /*1c80*/  WARPGROUP.ARRIVE ;  /* 0x00000000000079c5 */ /* 0x000fcc0000000000 */
[----:B------:R-:W-:Y:S01]  /*1c90*/  QGMMA.64x32x32.F32.E4M3.E4M3 R76, gdesc[UR4], R76, gsb0 ;  /* 0x00600000044c79f3 */ /* 0x000fe2000800084c */
[----:B------:R-:W-:Y:S02]  /*1ca0*/  UIADD3 UR4, UR52, 0x202, URZ ;  /* 0x0000020234047890 */ /* 0x000fe4000fffe03f */
[----:B------:R-:W-:Y:S01]  /*1cb0*/  UIADD3 UR6, UR52, 0x300, URZ ;  /* 0x0000030034067890 */ /* 0x000fe2000fffe03f */
[----:B------:R-:W-:Y:S01]  /*1cc0*/  UMOV UR5, UR29 ;  /* 0x0000001d00057c82 */ /* 0x000fe20008000000 */
[----:B------:R-:W-:Y:S01]  /*1cd0*/  UMOV UR7, 0x80000020 ;  /* 0x8000002000077882 */ /* 0x000fe20000000000 */
[----:B------:R-:W-:Y:S02]  /*1ce0*/  WARPGROUP.DEPBAR.LE gsb0, 0x0 ;  /* 0x00008000000079c5 */ /* 0x000fe40000010000 */
[----:B------:R-:W-:-:S06]  /*1cf0*/  WARPGROUP.ARRIVE ;  /* 0x00000000000079c5 */ /* 0x000fcc0000000000 */
[----:B------:R-:W-:Y:S01]  /*1d00*/  QGMMA.64x32x32.F32.E4M3.E4M3 R60, gdesc[UR8], R60, gsb0 ;  /* 0x00600000083c79f3 */ /* 0x000fe2000800083c */
[----:B------:R-:W-:Y:S01]  /*1d10*/  UIADD3 UR10, UR52, 0x380, URZ ;  /* 0x00000380340a7890 */ /* 0x000fe2000fffe03f */
[----:B------:R-:W-:Y:S01]  /*1d20*/  UMOV UR8, UR28 ;  /* 0x0000001c00087c82 */ /* 0x000fe20008000000 */
[----:B------:R-:W-:Y:S01]  /*1d30*/  UMOV UR9, UR29 ;  /* 0x0000001d00097c82 */ /* 0x000fe20008000000 */
[----:B------:R-:W-:Y:S01]  /*1d40*/  UMOV UR11, 0x80000020 ;  /* 0x80000020000b7882 */ /* 0x000fe20000000000 */
[----:B------:R-:W-:Y:S02]  /*1d50*/  WARPGROUP.DEPBAR.LE gsb0, 0x0 ;  /* 0x00008000000079c5 */ /* 0x000fe40000010000 */
[----:B------:R-:W-:-:S06]  /*1d60*/  WARPGROUP.ARRIVE ;  /* 0x00000000000079c5 */ /* 0x000fcc0000000000 */
[----:B------:R-:W-:Y:S01]  /*1d70*/  QGMMA.64x32x32.F32.E4M3.E4M3 R44, gdesc[UR24], R44, gsb0 ;  /* 0x00600000182c79f3 */ /* 0x000fe2000800082c */
[----:B------:R-:W-:Y:S01]  /*1d80*/  UMOV UR26, UR4 ;  /* 0x00000004001a7c82 */ /* 0x000fe20008000000 */
[----:B------:R-:W-:Y:S01]  /*1d90*/  UMOV UR27, 0x80000020 ;  /* 0x80000020001b7882 */ /* 0x000fe20000000000 */
[----:B------:R-:W-:Y:S01]  /*1da0*/  UMOV UR4, UR28 ;  /* 0x0000001c00047c82 */ /* 0x000fe20008000000 */
[----:B------:R-:W-:Y:S02]  /*1db0*/  WARPGROUP.DEPBAR.LE gsb0, 0x0 ;  /* 0x00008000000079c5 */ /* 0x000fe40000010000 */
[----:B------:R-:W-:-:S06]  /*1dc0*/  WARPGROUP.ARRIVE ;  /* 0x00000000000079c5 */ /* 0x000fcc0000000000 */
[----:B------:R-:W-:Y:S03]  /*1dd0*/  QGMMA.64x32x32.F32.E4M3.E4M3 R28, gdesc[UR24], R28, gsb0 ;  /* 0x00600000181c79f3 */ /* 0x000fe6000800081c */
        /* <DEDUP_REMOVED lines=72> */
[----:B------:R-:W-:Y:S03]  /*2260*/  QGMMA.64x32x32.F32.E4M3.E4M3 R60, gdesc[UR12], R60, gsb0 ;  /* 0x006000000c3c79f3 */ /* 0x000fe6000800083c */
[----:B------:R-:W-:Y:S02]  /*2270*/  WARPGROUP.DEPBAR.LE gsb0, 0x0 ;  /* 0x00008000000079c5 */ /* 0x000fe40000010000 */
[----:B------:R-:W-:-:S06]  /*2280*/  WARPGROUP.ARRIVE ;  /* 0x00000000000079c5 */ /* 0x000fcc0000000000 */
[----:B------:R-:W-:Y:S01]  /*2290*/  QGMMA.64x32x32.F32.E4M3.E4M3 R44, gdesc[UR4], R44, gsb0 ;  /* 0x00600000042c79f3 */ /* 0x000fe2000800082c */
[----:B------:R-:W-:Y:S01]  /*22a0*/  UMOV UR4, UR40 ;  /* 0x0000002800047c82 */ /* 0x000fe20008000000 */
[----:B------:R-:W-:Y:S01]  /*22b0*/  UMOV UR5, UR41 ;  /* 0x0000002900057c82 */ /* 0x000fe20008000000 */
[----:B------:R-:W-:Y:S01]  /*22c0*/  UMOV UR6, UR8 ;  /* 0x0000000800067c82 */ /* 0x000fe20008000000 */
[----:B------:R-:W-:Y:S01]  /*22d0*/  UMOV UR7, 0x80000020 ;  /* 0x8000002000077882 */ /* 0x000fe20000000000 */
[----:B------:R-:W-:Y:S01]  /*22e0*/  UMOV UR8, UR44 ;  /* 0x0000002c00087c82 */ /* 0x000fe20008000000 */
        /* <DEDUP_REMOVED lines=16> */
[----:B------:R-:W-:Y:S02]  /*23f0*/  WARPGROUP.DEPBAR.LE gsb0, 0x0 ;  /* 0x00008000000079c5 */ /* 0x000fe40000010000 */
[----:B------:R-:W-:-:S06]  /*2400*/  WARPGROUP.ARRIVE ;  /* 0x00000000000079c5 */ /* 0x000fcc0000000000 */
[----:B------:R-:W-:Y:S03]  /*2410*/  QGMMA.64x32x32.F32.E4M3.E4M3 R60, gdesc[UR8], R60, gsb0 ;  /* 0x00600000083c79f3 */ /* 0x000fe6000800083c */
[----:B------:R-:W-:Y:S02]  /*2420*/  WARPGROUP.DEPBAR.LE gsb0, 0x0 ;  /* 0x00008000000079c5 */ /* 0x000fe40000010000 */
[----:B------:R-:W-:-:S06]  /*2430*/  WARPGROUP.ARRIVE ;  /* 0x00000000000079c5 */ /* 0x000fcc0000000000 */
[----:B------:R-:W-:Y:S01]  /*2440*/  QGMMA.64x32x32.F32.E4M3.E4M3 R44, gdesc[UR44], R44, gsb0 ;  /* 0x006000002c2c79f3 */ /* 0x000fe2000800082c */
[----:B------:R-:W-:Y:S01]  /*2450*/  UMOV UR46, UR4 ;  /* 0x00000004002e7c82 */ /* 0x000fe20008000000 */
[----:B------:R-:W-:Y:S01]  /*2460*/  UMOV UR47, 0x80000020 ;  /* 0x80000020002f7882 */ /* 0x000fe20000000000 */
[----:B------:R-:W-:Y:S02]  /*2470*/  WARPGROUP.DEPBAR.LE gsb0, 0x0 ;  /* 0x00008000000079c5 */ /* 0x000fe40000010000 */
[----:B------:R-:W-:-:S06]  /*2480*/  WARPGROUP.ARRIVE ;  /* 0x00000000000079c5 */ /* 0x000fcc0000000000 */
[----:B------:R-:W-:Y:S03]  /*2490*/  QGMMA.64x32x32.F32.E4M3.E4M3 R28, gdesc[UR44], R28, gsb0 ;  /* 0x006000002c1c79f3 */ /* 0x000fe6000800081c */
[----:B------:R-:W-:Y:S02]  /*24a0*/  WARPGROUP.DEPBAR.LE gsb0, 0x0 ;  /* 0x00008000000079c5 */ /* 0x000fe40000010000 */
[----:B------:R-:W-:Y:S05]  /*24b0*/  @!P0 BRA `(.L_x_17) ;  /* 0x0000000000048947 */ /* 0x000fea0003800000 */
[----:B------:R-:W-:Y:S01]  /*24c0*/  BPT.TRAP 0x1 ;  /* 0x000000040000795c */ /* 0x000fe20000300000 */
.L_x_17:
[----:B------:R-:W-:Y:S01]  /*24d0*/  LOP3.LUT R17, R17, 0xffffff80, RZ, 0xc0, !PT ;  /* 0xffffff8011117812 */ /* 0x000fe200078ec0ff */
[C---:B------:R-:W-:Y:S01]  /*24e0*/  FMUL.FTZ R9, R0.reuse, R94 ;  /* 0x0000005e00097220 */ /* 0x040fe20000410000 */
[C---:B------:R-:W-:Y:S01]  /*24f0*/  FMUL.FTZ R10, R0.reuse, R95 ;  /* 0x0000005f000a7220 */ /* 0x040fe20000410000 */
[C---:B------:R-:W-:Y:S01]  /*2500*/  FMUL.FTZ R13, R0.reuse, R98 ;  /* 0x00000062000d7220 */ /* 0x040fe20000410000 */
[----:B------:R-:W-:Y:S01]  /*2510*/  FMUL.FTZ R14, R0, R99 ;  /* 0x00000063000e7220 */ /* 0x000fe20000410000 */
[----:B------:R-:W-:Y:S02]  /*2520*/  IMAD.IADD R17, R18, 0x1, -R17 ;  /* 0x0000000112117824 */ /* 0x000fe400078e0a11 */
[C---:B------:R-:W-:Y:S01]  /*2530*/  FMUL.FTZ R24, R0.reuse, R102 ;  /* 0x0000006600187220 */ /* 0x040fe20000410000 */
[----:B------:R-:W0:Y:S01]  /*2540*/  MUFU.TANH R9, R9 ;  /* 0x0000000900097308 */ /* 0x000e220000002400 */
[C---:B------:R-:W-:Y:S01]  /*2550*/  FMUL.FTZ R11, R0.reuse, R100 ;  /* 0x00000064000b7220 */ /* 0x040fe20000410000 */
[C---:B------:R-:W-:Y:S01]  /*2560*/  FMUL.FTZ R5, R0.reuse, R92 ;  /* 0x0000005c00057220 */ /* 0x040fe20000410000 */
[----:B------:R-:W-:Y:S01]  /*2570*/  SHF.R.S32.HI R18, RZ, 0x1f, R17 ;  /* 0x0000001fff127819 */ /* 0x000fe20000011411 */
[C---:B------:R-:W-:Y:S01]  /*2580*/  FMUL.FTZ R26, R0.reuse, R103 ;  /* 0x00000067001a7220 */ /* 0x040fe20000410000 */
[C---:B-1----:R-:W-:Y:S01]  /*2590*/  FMUL.FTZ R6, R0.reuse, R93 ;  /* 0x0000005d00067220 */ /* 0x042fe20000410000 */
[----:B------:R-:W-:Y:S01]  /*25a0*/  FMUL.FTZ R93, R0, R106 ;  /* 0x0000006a005d7220 */ /* 0x000fe20000410000 */
[----:B------:R-:W-:Y:S01]  /*25b0*/  LEA.HI R18, R18, R17, RZ, 0x2 ;  /* 0x0000001112127211 */ /* 0x000fe200078f10ff */
[----:B------:R-:W1:Y:S01]  /*25c0*/  MUFU.TANH R10, R10 ;  /* 0x0000000a000a7308 */ /* 0x000e620000002400 */
[C---:B------:R-:W-:Y:S01]  /*25d0*/  FMUL.FTZ R15, R0.reuse, R104 ;  /* 0x00000068000f7220 */ /* 0x040fe20000410000 */
[----:B------:R-:W-:Y:S01]  /*25e0*/  FMUL.FTZ R7, R0, R96 ;  /* 0x0000006000077220 */ /* 0x000fe20000410000 */
[----:B------:R-:W-:Y:S01]  /*25f0*/  LOP3.LUT R18, R18, 0x7ffffffc, RZ, 0xc0, !PT ;  /* 0x7ffffffc12127812 */ /* 0x000fe200078ec0ff */
[C---:B------:R-:W-:Y:S01]  /*2600*/  FMUL.FTZ R92, R0.reuse, R107 ;  /* 0x0000006b005c7220 */ /* 0x040fe20000410000 */
[C---:B------:R-:W-:Y:S01]  /*2610*/  FMUL.FTZ R8, R0.reuse, R97 ;  /* 0x0000006100087220 */ /* 0x040fe20000410000 */
[C---:B------:R-:W-:Y:S01]  /*2620*/  FMUL.FTZ R78, R0.reuse, R78 ;  /* 0x0000004e004e7220 */ /* 0x040fe20000410000 */
[----:B------:R-:W-:Y:S01]  /*2630*/  FMUL.FTZ R79, R0, R79 ;  /* 0x0000004f004f7220 */ /* 0x000fe20000410000 */
[----:B------:R-:W-:Y:S01]  /*2640*/  IMAD.IADD R18, R17, 0x1, -R18 ;  /* 0x0000000111127824 */ /* 0x000fe200078e0a12 */
[----:B------:R-:W2:Y:S01]  /*2650*/  MUFU.TANH R13, R13 ;  /* 0x0000000d000d7308 */ /* 0x000ea20000002400 */
[----:B------:R-:W-:-:S02]  /*2660*/  IMAD.MOV.U32 R17, RZ, RZ, -0x2 ;  /* 0xfffffffeff117424 */ /* 0x000fc400078e00ff */
[C---:B------:R-:W-:Y:S01]  /*2670*/  FMUL.FTZ R12, R0.reuse, R101 ;  /* 0x00000065000c7220 */ /* 0x040fe20000410000 */
[C---:B------:R-:W-:Y:S01]  /*2680*/  FMUL.FTZ R82, R0.reuse, R82 ;  /* 0x0000005200527220 */ /* 0x040fe20000410000 */
[----:B------:R-:W-:Y:S01]  /*2690*/  FMUL.FTZ R83, R0, R83 ;  /* 0x0000005300537220 */ /* 0x000fe20000410000 */
[----:B------:R-:W-:Y:S02]  /*26a0*/  IMAD R18, R18, R17, 0xa0 ;  /* 0x000000a012127424 */ /* 0x000fe400078e0211 */
[C---:B------:R-:W-:Y:S01]  /*26b0*/  FMUL.FTZ R19, R0.reuse, R105 ;  /* 0x0000006900137220 */ /* 0x040fe20000410000 */
[----:B------:R-:W-:Y:S01]  /*26c0*/  IMAD.U32 R17, RZ, RZ, UR43 ;  /* 0x0000002bff117e24 */ /* 0x000fe2000f8e00ff */
[----:B------:R-:W3:Y:S01]  /*26d0*/  MUFU.TANH R14, R14 ;  /* 0x0000000e000e7308 */ /* 0x000ee20000002400 */
[----:B------:R-:W-:Y:S01]  /*26e0*/  FMUL.FTZ R86, R0, R86 ;  /* 0x0000005600567220 */ /* 0x000fe20000410000 */
[----:B------:R-:W-:Y:S01]  /*26f0*/  IADD3 R18, R18, UR51, RZ ;  /* 0x0000003312127c10 */ /* 0x000fe2000fffe0ff */
[C---:B------:R-:W-:Y:S01]  /*2700*/  FMUL.FTZ R20, R0.reuse, R76 ;  /* 0x0000004c00147220 */ /* 0x040fe20000410000 */
[C---:B------:R-:W-:Y:S01]  /*2710*/  FMUL.FTZ R87, R0.reuse, R87 ;  /* 0x0000005700577220 */ /* 0x040fe20000410000 */
[C---:B------:R-:W-:Y:S01]  /*2720*/  FMUL.FTZ R21, R0.reuse, R77 ;  /* 0x0000004d00157220 */ /* 0x040fe20000410000 */
[C---:B------:R-:W-:Y:S01]  /*2730*/  FMUL.FTZ R90, R0.reuse, R90 ;  /* 0x0000005a005a7220 */ /* 0x040fe20000410000 */
[----:B------:R-:W-:Y:S01]  /*2740*/  IMAD R100, R17, -0xa0, R18 ;  /* 0xffffff6011647824 */ /* 0x000fe200078e0212 */
[----:B------:R-:W4:Y:S01]  /*2750*/  MUFU.TANH R24, R24 ;  /* 0x0000001800187308 */ /* 0x000f220000002400 */
[C---:B------:R-:W-:Y:S01]  /*2760*/  FMUL.FTZ R23, R0.reuse, R80 ;  /* 0x0000005000177220 */ /* 0x040fe20000410000 */
[C---:B------:R-:W-:Y:S01]  /*2770*/  FMUL.FTZ R91, R0.reuse, R91 ;  /* 0x0000005b005b7220 */ /* 0x040fe20000410000 */
[----:B------:R-:W-:Y:S01]  /*2780*/  FMUL.FTZ R22, R0, R81 ;  /* 0x0000005100167220 */ /* 0x000fe20000410000 */
[----:B------:R-:W-:Y:S01]  /*2790*/  ISETP.GT.AND P4, PT, R100, RZ, PT ;  /* 0x000000ff6400720c */ /* 0x000fe20003f84270 */
[----:B------:R-:W-:Y:S01]  /*27a0*/  FMUL.FTZ R80, R0, R62 ;  /* 0x0000003e00507220 */ /* 0x000fe20000410000 */
[----:B------:R-:W-:Y:S01]  /*27b0*/  ISETP.GT.AND P3, PT, R100, 0x1, PT ;  /* 0x000000016400780c */ /* 0x000fe20003f64270 */
[----:B------:R-:W-:Y:S01]  /*27c0*/  FMUL.FTZ R76, R0, R84 ;  /* 0x00000054004c7220 */ /* 0x000fe20000410000 */
[----:B------:R-:W5:Y:S01]  /*27d0*/  MUFU.TANH R5, R5 ;  /* 0x0000000500057308 */ /* 0x000f620000002400 */
[----:B------:R-:W-:Y:S01]  /*27e0*/  ISETP.GT.AND P2, PT, R100, 0x8, PT ;  /* 0x000000086400780c */ /* 0x000fe20003f44270 */
[C---:B------:R-:W-:Y:S01]  /*27f0*/  FMUL.FTZ R63, R0.reuse, R63 ;  /* 0x0000003f003f7220 */ /* 0x040fe20000410000 */
[----:B0-----:R-:W-:Y:S01]  /*2800*/  FSEL R102, R9, -INF , P4 ;  /* 0xff80000009667808 */ /* 0x001fe20002000000 */
[----:B------:R-:W-:Y:S01]  /*2810*/  FMUL.FTZ R27, R0, R85 ;  /* 0x00000055001b7220 */ /* 0x000fe20000410000 */
[----:B-1----:R-:W-:Y:S01]  /*2820*/  FSEL R104, R10, -INF , P3 ;  /* 0xff8000000a687808 */ /* 0x002fe20001800000 */
[----:B------:R-:W-:Y:S01]  /*2830*/  FMUL.FTZ R66, R0, R66 ;  /* 0x0000004200427220 */ /* 0x000fe20000410000 */
[----:B------:R-:W-:Y:S01]  /*2840*/  ISETP.GT.AND P1, PT, R100, 0x9, PT ;  /* 0x000000096400780c */ /* 0x000fe20003f24270 */
[----:B------:R-:W0:Y:S01]  /*2850*/  MUFU.TANH R26, R26 ;  /* 0x0000001a001a7308 */ /* 0x000e220000002400 */
[----:B--2---:R-:W-:Y:S01]  /*2860*/  FSEL R106, R13, -INF , P2 ;  /* 0xff8000000d6a7808 */ /* 0x004fe20001000000 */
[----:B------:R-:W-:Y:S01]  /*2870*/  FMUL.FTZ R67, R0, R67 ;  /* 0x0000004300437220 */ /* 0x000fe20000410000 */
[----:B------:R-:W-:Y:S01]  /*2880*/  FMNMX.FTZ R9, R102, R104, !PT ;  /* 0x0000006866097209 */ /* 0x000fe20007810000 */
[----:B------:R-:W-:Y:S01]  /*2890*/  FMUL.FTZ R77, R0, R89 ;  /* 0x00000059004d7220 */ /* 0x000fe20000410000 */
[----:B------:R-:W-:Y:S01]  /*28a0*/  ISETP.GT.AND P6, PT, R100, 0x10, PT ;  /* 0x000000106400780c */ /* 0x000fe20003fc4270 */
[----:B------:R-:W-:Y:S01]  /*28b0*/  FMUL.FTZ R70, R0, R70 ;  /* 0x0000004600467220 */ /* 0x000fe20000410000 */
[----:B---3--:R-:W-:Y:S01]  /*28c0*/  FSEL R110, R14, -INF , P1 ;  /* 0xff8000000e6e7808 */ /* 0x008fe20000800000 */
[----:B------:R-:W1:Y:S01]  /*28d0*/  MUFU.TANH R6, R6 ;  /* 0x0000000600067308 */ /* 0x000e620000002400 */
[----:B------:R-:W-:Y:S01]  /*28e0*/  FMNMX.FTZ R9, R106, R9, !PT ;  /* 0x000000096a097209 */ /* 0x000fe20007810000 */
[----:B------:R-:W-:Y:S01]  /*28f0*/  FMUL.FTZ R71, R0, R71 ;  /* 0x0000004700477220 */ /* 0x000fe20000410000 */
[----:B------:R-:W-:Y:S01]  /*2900*/  ISETP.GT.AND P5, PT, R100, 0x11, PT ;  /* 0x000000116400780c */ /* 0x000fe20003fa4270 */
[----:B------:R-:W-:Y:S01]  /*2910*/  FMUL.FTZ R74, R0, R74 ;  /* 0x0000004a004a7220 */ /* 0x000fe20000410000 */
[----:B----4-:R-:W-:Y:S01]  /*2920*/  FSEL R112, R24, -INF , P6 ;  /* 0xff80000018707808 */ /* 0x010fe20003000000 */
[----:B------:R-:W-:Y:S01]  /*2930*/  FMUL.FTZ R51, R0, R51 ;  /* 0x0000003300337220 */ /* 0x000fe20000410000 */
[----:B------:R-:W-:Y:S01]  /*2940*/  FMNMX.FTZ R9, R110, R9, !PT ;  /* 0x000000096e097209 */ /* 0x000fe20007810000 */
[----:B------:R-:W2:Y:S01]  /*2950*/  MUFU.TANH R93, R93 ;  /* 0x0000005d005d7308 */ /* 0x000ea20000002400 */
[----:B-----5:R-:W-:Y:S01]  /*2960*/  FSEL R5, R5, -INF , P4 ;  /* 0xff80000005057808 */ /* 0x020fe20002000000 */
[----:B------:R-:W-:Y:S01]  /*2970*/  FMUL.FTZ R75, R0, R75 ;  /* 0x0000004b004b7220 */ /* 0x000fe20000410000 */
[----:B------:R-:W-:Y:S01]  /*2980*/  ISETP.GT.AND P4, PT, R100, 0x18, PT ;  /* 0x000000186400780c */ /* 0x000fe20003f84270 */
[----:B------:R-:W-:Y:S01]  /*2990*/  FMUL.FTZ R55, R0, R55 ;  /* 0x0000003700377220 */ /* 0x000fe20000410000 */
[----:B0-----:R-:W-:Y:S01]  /*29a0*/  FSEL R114, R26, -INF , P5 ;  /* 0xff8000001a727808 */ /* 0x001fe20002800000 */
[----:B------:R-:W-:Y:S01]  /*29b0*/  FMUL.FTZ R62, R0, R65 ;  /* 0x00000041003e7220 */ /* 0x000fe20000410000 */
[----:B------:R-:W-:Y:S01]  /*29c0*/  FMNMX.FTZ R9, R112, R9, !PT ;  /* 0x0000000970097209 */ /* 0x000fe20007810000 */
[----:B------:R-:W0:Y:S01]  /*29d0*/  MUFU.TANH R7, R7 ;  /* 0x0000000700077308 */ /* 0x000e220000002400 */
[----:B-1----:R-:W-:Y:S01]  /*29e0*/  FSEL R6, R6, -INF , P3 ;  /* 0xff80000006067808 */ /* 0x002fe20001800000 */
[----:B------:R-:W-:Y:S01]  /*29f0*/  FMUL.FTZ R46, R0, R46 ;  /* 0x0000002e002e7220 */ /* 0x000fe20000410000 */
[----:B------:R-:W-:Y:S01]  /*2a00*/  ISETP.GT.AND P3, PT, R100, 0x19, PT ;  /* 0x000000196400780c */ /* 0x000fe20003f64270 */
[----:B------:R-:W-:Y:S01]  /*2a10*/  FMUL.FTZ R54, R0, R54 ;  /* 0x0000003600367220 */ /* 0x000fe20000410000 */
[----:B------:R-:W-:Y:S01]  /*2a20*/  FMNMX.FTZ R9, R114, R9, !PT ;  /* 0x0000000972097209 */ /* 0x000fe20007810000 */
[C---:B------:R-:W-:Y:S01]  /*2a30*/  FMUL.FTZ R47, R0.reuse, R47 ;  /* 0x0000002f002f7220 */ /* 0x040fe20000410000 */
[C---:B------:R-:W-:Y:S01]  /*2a40*/  FMUL.FTZ R53, R0.reuse, R53 ;  /* 0x0000003500357220 */ /* 0x040fe20000410000 */
[----:B------:R-:W1:Y:S01]  /*2a50*/  MUFU.TANH R92, R92 ;  /* 0x0000005c005c7308 */ /* 0x000e620000002400 */
[----:B--2---:R-:W-:Y:S01]  /*2a60*/  FSEL R116, R93, -INF , P4 ;  /* 0xff8000005d747808 */ /* 0x004fe20002000000 */
[C---:B------:R-:W-:Y:S01]  /*2a70*/  FMUL.FTZ R50, R0.reuse, R50 ;  /* 0x0000003200327220 */ /* 0x040fe20000410000 */
[C---:B------:R-:W-:Y:S01]  /*2a80*/  FMUL.FTZ R65, R0.reuse, R73 ;  /* 0x0000004900417220 */ /* 0x040fe20000410000 */
[----:B------:R-:W-:Y:S01]  /*2a90*/  FMUL.FTZ R52, R0, R52 ;  /* 0x0000003400347220 */ /* 0x000fe20000410000 */
[----:B------:R-:W-:Y:S01]  /*2aa0*/  FMNMX.FTZ R9, R116, R9, !PT ;  /* 0x0000000974097209 */ /* 0x000fe20007810000 */
[C---:B------:R-:W-:Y:S01]  /*2ab0*/  FMUL.FTZ R49, R0.reuse, R49 ;  /* 0x0000003100317220 */ /* 0x040fe20000410000 */
[C---:B------:R-:W-:Y:S01]  /*2ac0*/  FMUL.FTZ R43, R0.reuse, R43 ;  /* 0x0000002b002b7220 */ /* 0x040fe20000410000 */
[----:B------:R-:W2:Y:S01]  /*2ad0*/  MUFU.TANH R8, R8 ;  /* 0x0000000800087308 */ /* 0x000ea20000002400 */
[----:B0-----:R-:W-:Y:S01]  /*2ae0*/  FSEL R7, R7, -INF , P2 ;  /* 0xff80000007077808 */ /* 0x001fe20001000000 */
[----:B------:R-:W-:Y:S01]  /*2af0*/  FMUL.FTZ R45, R0, R45 ;  /* 0x0000002d002d7220 */ /* 0x000fe20000410000 */
[----:B------:R-:W-:Y:S01]  /*2b00*/  ISETP.GT.AND P2, PT, R100, 0x20, PT ;  /* 0x000000206400780c */ /* 0x000fe20003f44270 */
[C---:B------:R-:W-:Y:S01]  /*2b10*/  FMUL.FTZ R58, R0.reuse, R58 ;  /* 0x0000003a003a7220 */ /* 0x040fe20000410000 */
[C---:B------:R-:W-:Y:S01]  /*2b20*/  FMUL.FTZ R42, R0.reuse, R42 ;  /* 0x0000002a002a7220 */ /* 0x040fe20000410000 */
[C---:B------:R-:W-:Y:S01]  /*2b30*/  FMUL.FTZ R48, R0.reuse, R48 ;  /* 0x0000003000307220 */ /* 0x040fe20000410000 */
[----:B------:R-:W-:Y:S01]  /*2b40*/  FMUL.FTZ R59, R0, R59 ;  /* 0x0000003b003b7220 */ /* 0x000fe20000410000 */
[----:B------:R0:W3:Y:S01]  /*2b50*/  MUFU.TANH R94, R78 ;  /* 0x0000004e005e7308 */ /* 0x0000e20000002400 */
[----:B-1----:R-:W-:Y:S01]  /*2b60*/  FSEL R92, R92, -INF , P3 ;  /* 0xff8000005c5c7808 */ /* 0x002fe20001800000 */
[C---:B------:R-:W-:Y:S01]  /*2b70*/  FMUL.FTZ R30, R0.reuse, R30 ;  /* 0x0000001e001e7220 */ /* 0x040fe20000410000 */
[C---:B------:R-:W-:Y:S01]  /*2b80*/  FMUL.FTZ R31, R0.reuse, R31 ;  /* 0x0000001f001f7220 */ /* 0x040fe20000410000 */
[----:B------:R-:W-:Y:S01]  /*2b90*/  FMUL.FTZ R34, R0, R34 ;  /* 0x0000002200227220 */ /* 0x000fe20000410000 */
[----:B------:R-:W-:Y:S01]  /*2ba0*/  FMNMX.FTZ R9, R92, R9, !PT ;  /* 0x000000095c097209 */ /* 0x000fe20007810000 */
[C---:B------:R-:W-:Y:S01]  /*2bb0*/  FMUL.FTZ R56, R0.reuse, R56 ;  /* 0x0000003800387220 */ /* 0x040fe20000410000 */
[----:B------:R-:W-:Y:S01]  /*2bc0*/  FMUL.FTZ R35, R0, R35 ;  /* 0x0000002300237220 */ /* 0x000fe20000410000 */
[----:B------:R-:W1:Y:S01]  /*2bd0*/  MUFU.TANH R11, R11 ;  /* 0x0000000b000b7308 */ /* 0x000e620000002400 */
[----:B--2---:R-:W-:Y:S01]  /*2be0*/  FSEL R8, R8, -INF , P1 ;  /* 0xff80000008087808 */ /* 0x004fe20000800000 */
[----:B0-----:R-:W-:Y:S01]  /*2bf0*/  FMUL.FTZ R78, R0, R88 ;  /* 0x00000058004e7220 */ /* 0x001fe20000410000 */
[----:B------:R-:W-:Y:S01]  /*2c00*/  ISETP.GT.AND P1, PT, R100, 0x21, PT ;  /* 0x000000216400780c */ /* 0x000fe20003f24270 */
[C---:B------:R-:W-:Y:S01]  /*2c10*/  FMUL.FTZ R57, R0.reuse, R57 ;  /* 0x0000003900397220 */ /* 0x040fe20000410000 */
[C---:B------:R-:W-:Y:S01]  /*2c20*/  FMUL.FTZ R38, R0.reuse, R38 ;  /* 0x0000002600267220 */ /* 0x040fe20000410000 */
[C---:B------:R-:W-:Y:S01]  /*2c30*/  FMUL.FTZ R28, R0.reuse, R28 ;  /* 0x0000001c001c7220 */ /* 0x040fe20000410000 */
[----:B------:R-:W-:Y:S01]  /*2c40*/  FMUL.FTZ R39, R0, R39 ;  /* 0x0000002700277220 */ /* 0x000fe20000410000 */
[----:B------:R0:W2:Y:S01]  /*2c50*/  MUFU.TANH R95, R79 ;  /* 0x0000004f005f7308 */ /* 0x0000a20000002400 */
[----:B---3--:R-:W-:Y:S01]  /*2c60*/  FSEL R94, R94, -INF , P2 ;  /* 0xff8000005e5e7808 */ /* 0x008fe20001000000 */
[C---:B------:R-:W-:Y:S01]  /*2c70*/  FMUL.FTZ R29, R0.reuse, R29 ;  /* 0x0000001d001d7220 */ /* 0x040fe20000410000 */
[C---:B------:R-:W-:Y:S01]  /*2c80*/  FMUL.FTZ R40, R0.reuse, R40 ;  /* 0x0000002800287220 */ /* 0x040fe20000410000 */
[----:B------:R-:W-:Y:S01]  /*2c90*/  FMUL.FTZ R41, R0, R41 ;  /* 0x0000002900297220 */ /* 0x000fe20000410000 */
[----:B------:R-:W-:Y:S01]  /*2ca0*/  FMNMX.FTZ R9, R94, R9, !PT ;  /* 0x000000095e097209 */ /* 0x000fe20007810000 */
[----:B------:R-:W-:Y:S01]  /*2cb0*/  ULDC UR53, c[0x0][0x988] ;  /* 0x0002620000357ab9 */ /* 0x000fe20000000800 */
[----:B------:R-:W-:Y:S01]  /*2cc0*/  P2R R108, PR, RZ, 0x1 ;  /* 0x00000001ff6c7803 */ /* 0x000fe20000000000 */
[----:B------:R-:W3:Y:S01]  /*2cd0*/  MUFU.TANH R12, R12 ;  /* 0x0000000c000c7308 */ /* 0x000ee20000002400 */
[----:B-1----:R-:W-:Y:S01]  /*2ce0*/  FSEL R11, R11, -INF , P6 ;  /* 0xff8000000b0b7808 */ /* 0x002fe20003000000 */
[----:B0-----:R-:W-:Y:S01]  /*2cf0*/  FMUL.FTZ R79, R0, R60 ;  /* 0x0000003c004f7220 */ /* 0x001fe20000410000 */
[----:B------:R-:W-:Y:S01]  /*2d00*/  ISETP.GT.AND P6, PT, R100, 0x28, PT ;  /* 0x000000286400780c */ /* 0x000fe20003fc4270 */
[C---:B------:R-:W-:Y:S01]  /*2d10*/  FMUL.FTZ R60, R0.reuse, R61 ;  /* 0x0000003d003c7220 */ /* 0x040fe20000410000 */
[C---:B------:R-:W-:Y:S01]  /*2d20*/  FMUL.FTZ R61, R0.reuse, R64 ;  /* 0x00000040003d7220 */ /* 0x040fe20000410000 */
[C---:B------:R-:W-:Y:S01]  /*2d30*/  FMUL.FTZ R64, R0.reuse, R68 ;  /* 0x0000004400407220 */ /* 0x040fe20000410000 */
[C---:B------:R-:W-:Y:S01]  /*2d40*/  FMUL.FTZ R32, R0.reuse, R32 ;  /* 0x0000002000207220 */ /* 0x040fe20000410000 */
[----:B------:R-:W0:Y:S01]  /*2d50*/  MUFU.TANH R82, R82 ;  /* 0x0000005200527308 */ /* 0x000e220000002400 */
[----:B--2---:R-:W-:Y:S01]  /*2d60*/  FSEL R118, R95, -INF , P1 ;  /* 0xff8000005f767808 */ /* 0x004fe20000800000 */
[C---:B------:R-:W-:Y:S01]  /*2d70*/  FMUL.FTZ R33, R0.reuse, R33 ;  /* 0x0000002100217220 */ /* 0x040fe20000410000 */
[C---:B------:R-:W-:Y:S01]  /*2d80*/  FMUL.FTZ R36, R0.reuse, R36 ;  /* 0x0000002400247220 */ /* 0x040fe20000410000 */
[----:B------:R-:W-:Y:S01]  /*2d90*/  FMUL.FTZ R37, R0, R37 ;  /* 0x0000002500257220 */ /* 0x000fe20000410000 */
[----:B------:R-:W-:Y:S01]  /*2da0*/  FMNMX.FTZ R9, R118, R9, !PT ;  /* 0x0000000976097209 */ /* 0x000fe20007810000 */
[----:B------:R-:W-:Y:S01]  /*2db0*/  UIADD3 UR58, UR43, -0x2, URZ ;  /* 0xfffffffe2b3a7890 */ /* 0x000fe2000fffe03f */
[----:B------:R-:W1:Y:S01]  /*2dc0*/  S2UR UR51, SR_CgaCtaId ;  /* 0x00000000003379c3 */ /* 0x000e620000008800 */
[----:B------:R-:W2:Y:S01]  /*2dd0*/  MUFU.TANH R15, R15 ;  /* 0x0000000f000f7308 */ /* 0x000ea20000002400 */
[----:B---3--:R-:W-:Y:S01]  /*2de0*/  FSEL R12, R12, -INF , P5 ;  /* 0xff8000000c0c7808 */ /* 0x008fe20002800000 */
[----:B------:R-:W-:Y:S01]  /*2df0*/  UISETP.GE.AND UP0, UPT, UR58, UR38, UPT ;  /* 0x000000263a00728c */ /* 0x000fe2000bf06270 */
[----:B------:R-:W-:Y:S01]  /*2e00*/  ISETP.GT.AND P5, PT, R100, 0x29, PT ;  /* 0x000000296400780c */ /* 0x000fe20003fa4270 */
[----:B------:R-:W-:Y:S01]  /*2e10*/  UIADD3 UR4, UR36, 0x33440, URZ ;  /* 0x0003344024047890 */ /* 0x000fe2000fffe03f */
[--C-:B------:R-:W-:Y:S01]  /*2e20*/  IMAD.MOV.U32 R93, RZ, RZ, R25.reuse ;  /* 0x000000ffff5d7224 */ /* 0x100fe200078e0019 */
[----:B------:R-:W-:Y:S01]  /*2e30*/  UMOV UR57, URZ ;  /* 0x0000003f00397c82 */ /* 0x000fe20008000000 */
[-C--:B------:R-:W-:Y:S01]  /*2e40*/  MOV R95, R25.reuse ;  /* 0x00000019005f7202 */ /* 0x080fe20000000f00 */
[----:B------:R-:W3:Y:S01]  /*2e50*/  MUFU.TANH R83, R83 ;  /* 0x0000005300537308 */ /* 0x000ee20000002400 */
[----:B0-----:R-:W-:Y:S01]  /*2e60*/  FSEL R82, R82, -INF , P6 ;  /* 0xff80000052527808 */ /* 0x001fe20003000000 */
[----:B------:R-:W-:Y:S01]  /*2e70*/  UPRMT UR4, UR42, 0x654, UR4 ;  /* 0x000006542a047896 */ /* 0x000fe20008000004 */
[--C-:B------:R-:W-:Y:S01]  /*2e80*/  IMAD.MOV.U32 R101, RZ, RZ, R25.reuse ;  /* 0x000000ffff657224 */ /* 0x100fe200078e0019 */
[----:B------:R-:W-:Y:S01]  /*2e90*/  MOV R113, R25 ;  /* 0x0000001900717202 */ /* 0x000fe20000000f00 */
[--C-:B------:R-:W-:Y:S01]  /*2ea0*/  IMAD.MOV.U32 R103, RZ, RZ, R25.reuse ;  /* 0x000000ffff677224 */ /* 0x100fe200078e0019 */
[----:B------:R-:W-:Y:S01]  /*2eb0*/  FMNMX.FTZ R9, R82, R9, !PT ;  /* 0x0000000952097209 */ /* 0x000fe20007810000 */
[--C-:B------:R-:W-:Y:S01]  /*2ec0*/  IMAD.MOV.U32 R105, RZ, RZ, R25.reuse ;  /* 0x000000ffff697224 */ /* 0x100fe200078e0019 */
[----:B------:R-:W0:Y:S01]  /*2ed0*/  MUFU.TANH R19, R19 ;  /* 0x0000001300137308 */ /* 0x000e220000002400 */
[----:B--2---:R-:W-:Y:S01]  /*2ee0*/  FSEL R15, R15, -INF , P4 ;  /* 0xff8000000f0f7808 */ /* 0x004fe20002000000 */
[--C-:B------:R-:W-:Y:S01]  /*2ef0*/  IMAD.MOV.U32 R107, RZ, RZ, R25.reuse ;  /* 0x000000ffff6b7224 */ /* 0x100fe200078e0019 */
[----:B------:R-:W-:Y:S01]  /*2f00*/  ISETP.GT.AND P4, PT, R100, 0x30, PT ;  /* 0x000000306400780c */ /* 0x000fe20003f84270 */
[----:B------:R-:W-:Y:S01]  /*2f10*/  SYNCS.ARRIVE.TRANS64.RED.A1T0 RZ, [UR4], RZ ;  /* 0x000000ffffff79a7 */ /* 0x000fe20008100404 */
[----:B------:R-:W-:-:S02]  /*2f20*/  IMAD.MOV.U32 R109, RZ, RZ, R25 ;  /* 0x000000ffff6d7224 */ /* 0x000fc400078e0019 */
[--C-:B------:R-:W-:Y:S01]  /*2f30*/  IMAD.MOV.U32 R111, RZ, RZ, R25.reuse ;  /* 0x000000ffff6f7224 */ /* 0x100fe200078e0019 */
[----:B------:R-:W2:Y:S01]  /*2f40*/  MUFU.TANH R86, R86 ;  /* 0x0000005600567308 */ /* 0x000ea20000002400 */
[----:B---3--:R-:W-:Y:S01]  /*2f50*/  FSEL R122, R83, -INF , P5 ;  /* 0xff800000537a7808 */ /* 0x008fe20002800000 */
[--C-:B------:R-:W-:Y:S02]  /*2f60*/  IMAD.MOV.U32 R115, RZ, RZ, R25.reuse ;  /* 0x000000ffff737224 */ /* 0x100fe400078e0019 */
[--C-:B------:R-:W-:Y:S01]  /*2f70*/  IMAD.MOV.U32 R117, RZ, RZ, R25.reuse ;  /* 0x000000ffff757224 */ /* 0x100fe200078e0019 */
[----:B------:R-:W-:Y:S01]  /*2f80*/  FMNMX.FTZ R9, R122, R9, !PT ;  /* 0x000000097a097209 */ /* 0x000fe20007810000 */
[----:B------:R-:W-:Y:S02]  /*2f90*/  IMAD.MOV.U32 R119, RZ, RZ, R25 ;  /* 0x000000ffff777224 */ /* 0x000fe400078e0019 */
[----:B------:R-:W3:Y:S01]  /*2fa0*/  MUFU.TANH R20, R20 ;  /* 0x0000001400147308 */ /* 0x000ee20000002400 */
[----:B0-----:R-:W-:-:S02]  /*2fb0*/  FSEL R19, R19, -INF , P3 ;  /* 0xff80000013137808 */ /* 0x001fc40001800000 */
[----:B------:R-:W-:-:S05]  /*2fc0*/  ISETP.GT.AND P3, PT, R100, 0x31, PT ;  /* 0x000000316400780c */ /* 0x000fca0003f64270 */
[----:B------:R-:W0:Y:S01]  /*2fd0*/  MUFU.TANH R87, R87 ;  /* 0x0000005700577308 */ /* 0x000e220000002400 */
[----:B--2---:R-:W-:-:S04]  /*2fe0*/  FSEL R124, R86, -INF , P4 ;  /* 0xff800000567c7808 */ /* 0x004fc80002000000 */
[----:B------:R-:W-:-:S03]  /*2ff0*/  FMNMX.FTZ R9, R124, R9, !PT ;  /* 0x000000097c097209 */ /* 0x000fc60007810000 */
[----:B------:R-:W2:Y:S01]  /*3000*/  MUFU.TANH R21, R21 ;  /* 0x0000001500157308 */ /* 0x000ea20000002400 */
[----:B---3--:R-:W-:Y:S02]  /*3010*/  FSEL R20, R20, -INF , P2 ;  /* 0xff80000014147808 */ /* 0x008fe40001000000 */
[----:B------:R-:W-:-:S05]  /*3020*/  ISETP.GT.AND P2, PT, R100, 0x38, PT ;  /* 0x000000386400780c */ /* 0x000fca0003f44270 */
[----:B------:R-:W3:Y:S01]  /*3030*/  MUFU.TANH R90, R90 ;  /* 0x0000005a005a7308 */ /* 0x000ee20000002400 */
[----:B0-----:R-:W-:-:S04]  /*3040*/  FSEL R126, R87, -INF , P3 ;  /* 0xff800000577e7808 */ /* 0x001fc80001800000 */
[----:B------:R-:W-:-:S03]  /*3050*/  FMNMX.FTZ R9, R126, R9, !PT ;  /* 0x000000097e097209 */ /* 0x000fc60007810000 */
[----:B------:R-:W0:Y:S01]  /*3060*/  MUFU.TANH R23, R23 ;  /* 0x0000001700177308 */ /* 0x000e220000002400 */
[----:B--2---:R-:W-:Y:S02]  /*3070*/  FSEL R21, R21, -INF , P1 ;  /* 0xff80000015157808 */ /* 0x004fe40000800000 */
[----:B------:R-:W-:-:S05]  /*3080*/  ISETP.GT.AND P1, PT, R100, 0x39, PT ;  /* 0x000000396400780c */ /* 0x000fca0003f24270 */
[----:B------:R-:W2:Y:S01]  /*3090*/  MUFU.TANH R91, R91 ;  /* 0x0000005b005b7308 */ /* 0x000ea20000002400 */
[----:B---3--:R-:W-:-:S04]  /*30a0*/  FSEL R90, R90, -INF , P2 ;  /* 0xff8000005a5a7808 */ /* 0x008fc80001000000 */
[----:B------:R-:W-:-:S03]  /*30b0*/  FMNMX.FTZ R9, R90, R9, !PT ;  /* 0x000000095a097209 */ /* 0x000fc60007810000 */
[----:B------:R-:W3:Y:S01]  /*30c0*/  MUFU.TANH R22, R22 ;  /* 0x0000001600167308 */ /* 0x000ee20000002400 */
[----:B0-----:R-:W-:Y:S02]  /*30d0*/  FSEL R23, R23, -INF , P6 ;  /* 0xff80000017177808 */ /* 0x001fe40003000000 */
[----:B------:R-:W-:-:S05]  /*30e0*/  ISETP.GT.AND P6, PT, R100, 0x40, PT ;  /* 0x000000406400780c */ /* 0x000fca0003fc4270 */
[----:B------:R-:W0:Y:S01]  /*30f0*/  MUFU.TANH R80, R80 ;  /* 0x0000005000507308 */ /* 0x000e220000002400 */
[----:B--2---:R-:W-:-:S04]  /*3100*/  FSEL R128, R91, -INF , P1 ;  /* 0xff8000005b807808 */ /* 0x004fc80000800000 */
[----:B------:R-:W-:-:S03]  /*3110*/  FMNMX.FTZ R9, R128, R9, !PT ;  /* 0x0000000980097209 */ /* 0x000fc60007810000 */
[----:B------:R-:W2:Y:S01]  /*3120*/  MUFU.TANH R76, R76 ;  /* 0x0000004c004c7308 */ /* 0x000ea20000002400 */
[----:B---3--:R-:W-:Y:S02]  /*3130*/  FSEL R22, R22, -INF , P5 ;  /* 0xff80000016167808 */ /* 0x008fe40002800000 */
[----:B------:R-:W-:-:S05]  /*3140*/  ISETP.GT.AND P5, PT, R100, 0x41, PT ;  /* 0x000000416400780c */ /* 0x000fca0003fa4270 */
[----:B------:R3:W-:Y:S01]  /*3150*/  MUFU.TANH R81, R63 ;  /* 0x0000003f00517308 */ /* 0x0007e20000002400 */
[----:B0-----:R-:W-:-:S04]  /*3160*/  FSEL R130, R80, -INF , P6 ;  /* 0xff80000050827808 */ /* 0x001fc80003000000 */
[----:B------:R-:W-:-:S03]  /*3170*/  FMNMX.FTZ R9, R130, R9, !PT ;  /* 0x0000000982097209 */ /* 0x000fc60007810000 */
[----:B------:R-:W0:Y:S01]  /*3180*/  MUFU.TANH R27, R27 ;  /* 0x0000001b001b7308 */ /* 0x000e220000002400 */
[----:B--2---:R-:W-:Y:S01]  /*3190*/  FSEL R76, R76, -INF , P4 ;  /* 0xff8000004c4c7808 */ /* 0x004fe20002000000 */
[----:B---3--:R-:W-:Y:S01]  /*31a0*/  FMUL.FTZ R63, R0, R69 ;  /* 0x00000045003f7220 */ /* 0x008fe20000410000 */
[----:B------:R-:W-:-:S05]  /*31b0*/  ISETP.GT.AND P4, PT, R100, 0x48, PT ;  /* 0x000000486400780c */ /* 0x000fca0003f84270 */
[----:B------:R2:W-:Y:S08]  /*31c0*/  MUFU.TANH R84, R66 ;  /* 0x0000004200547308 */ /* 0x0005f00000002400 */
[----:B------:R-:W3:Y:S01]  /*31d0*/  MUFU.TANH R78, R78 ;  /* 0x0000004e004e7308 */ /* 0x000ee20000002400 */
[----:B0-----:R-:W-:Y:S01]  /*31e0*/  FSEL R27, R27, -INF , P3 ;  /* 0xff8000001b1b7808 */ /* 0x001fe20001800000 */
[----:B--2---:R-:W-:Y:S01]  /*31f0*/  FMUL.FTZ R66, R0, R72 ;  /* 0x0000004800427220 */ /* 0x004fe20000410000 */
[----:B------:R-:W-:-:S05]  /*3200*/  ISETP.GT.AND P3, PT, R100, 0x49, PT ;  /* 0x000000496400780c */ /* 0x000fca0003f64270 */
[----:B------:R0:W-:Y:S08]  /*3210*/  MUFU.TANH R85, R67 ;  /* 0x0000004300557308 */ /* 0x0001f00000002400 */
[----:B------:R-:W2:Y:S01]  /*3220*/  MUFU.TANH R77, R77 ;  /* 0x0000004d004d7308 */ /* 0x000ea20000002400 */
[----:B0-----:R-:W-:Y:S01]  /*3230*/  FMUL.FTZ R67, R0, R44 ;  /* 0x0000002c00437220 */ /* 0x001fe20000410000 */
[----:B---3--:R-:W-:-:S02]  /*3240*/  FSEL R78, R78, -INF , P2 ;  /* 0xff8000004e4e7808 */ /* 0x008fc40001000000 */
[----:B------:R-:W-:-:S04]  /*3250*/  ISETP.GT.AND P2, PT, R100, 0x50, PT ;  /* 0x000000506400780c */ /* 0x000fc80003f44270 */
[----:B------:R-:W-:Y:S08]  /*3260*/  MUFU.TANH R70, R70 ;  /* 0x0000004600467308 */ /* 0x000ff00000002400 */
[----:B------:R-:W0:Y:S01]  /*3270*/  MUFU.TANH R79, R79 ;  /* 0x0000004f004f7308 */ /* 0x000e220000002400 */
[----:B--2---:R-:W-:Y:S02]  /*3280*/  FSEL R77, R77, -INF , P1 ;  /* 0xff8000004d4d7808 */ /* 0x004fe40000800000 */
[----:B------:R-:W-:-:S05]  /*3290*/  ISETP.GT.AND P1, PT, R100, 0x51, PT ;  /* 0x000000516400780c */ /* 0x000fca0003f24270 */
[----:B------:R-:W-:Y:S08]  /*32a0*/  MUFU.TANH R71, R71 ;  /* 0x0000004700477308 */ /* 0x000ff00000002400 */
[----:B------:R2:W-:Y:S01]  /*32b0*/  MUFU.TANH R68, R74 ;  /* 0x0000004a00447308 */ /* 0x0005e20000002400 */
[----:B0-----:R-:W-:Y:S02]  /*32c0*/  FSEL R79, R79, -INF , P6 ;  /* 0xff8000004f4f7808 */ /* 0x001fe40003000000 */
[----:B------:R-:W-:-:S05]  /*32d0*/  ISETP.GT.AND P6, PT, R100, 0x58, PT ;  /* 0x000000586400780c */ /* 0x000fca0003fc4270 */
[----:B------:R-:W0:Y:S01]  /*32e0*/  MUFU.TANH R60, R60 ;  /* 0x0000003c003c7308 */ /* 0x000e220000002400 */
[----:B--2---:R-:W-:Y:S01]  /*32f0*/  FSEL R74, R81, -INF , P5 ;  /* 0xff800000514a7808 */ /* 0x004fe20002800000 */
[----:B------:R-:W-:-:S03]  /*3300*/  IMAD.U32 R81, RZ, RZ, UR53 ;  /* 0x00000035ff517e24 */ /* 0x000fc6000f8e00ff */
[----:B------:R-:W-:-:S03]  /*3310*/  FMNMX.FTZ R10, R74, R9, !PT ;  /* 0x000000094a0a7209 */ /* 0x000fc60007810000 */
[----:B------:R2:W-:Y:S08]  /*3320*/  MUFU.TANH R44, R51 ;  /* 0x00000033002c7308 */ /* 0x0005f00000002400 */
[----:B------:R-:W3:Y:S01]  /*3330*/  MUFU.TANH R61, R61 ;  /* 0x0000003d003d7308 */ /* 0x000ee20000002400 */
[----:B--2---:R-:W-:Y:S02]  /*3340*/  FSEL R51, R84, -INF , P4 ;  /* 0xff80000054337808 */ /* 0x004fe40002000000 */
[----:B0-----:R-:W-:-:S02]  /*3350*/  FSEL R60, R60, -INF , P5 ;  /* 0xff8000003c3c7808 */ /* 0x001fc40002800000 */
[----:B------:R-:W-:Y:S02]  /*3360*/  FMNMX.FTZ R10, R51, R10, !PT ;  /* 0x0000000a330a7209 */ /* 0x000fe40007810000 */
[----:B------:R-:W-:Y:S01]  /*3370*/  ISETP.GT.AND P5, PT, R100, 0x59, PT ;  /* 0x000000596400780c */ /* 0x000fe20003fa4270 */
[----:B------:R-:W-:Y:S08]  /*3380*/  MUFU.TANH R75, R75 ;  /* 0x0000004b004b7308 */ /* 0x000ff00000002400 */
[----:B------:R0:W-:Y:S01]  /*3390*/  MUFU.TANH R89, R55 ;  /* 0x0000003700597308 */ /* 0x0001e20000002400 */
[----:B---3--:R-:W-:-:S02]  /*33a0*/  FSEL R61, R61, -INF , P4 ;  /* 0xff8000003d3d7808 */ /* 0x008fc40002000000 */
[----:B------:R-:W-:-:S05]  /*33b0*/  ISETP.GT.AND P4, PT, R100, 0x60, PT ;  /* 0x000000606400780c */ /* 0x000fca0003f84270 */
[----:B------:R-:W2:Y:S01]  /*33c0*/  MUFU.TANH R62, R62 ;  /* 0x0000003e003e7308 */ /* 0x000ea20000002400 */
[----:B0-----:R-:W-:-:S04]  /*33d0*/  FSEL R55, R85, -INF , P3 ;  /* 0xff80000055377808 */ /* 0x001fc80001800000 */
[----:B------:R-:W-:-:S03]  /*33e0*/  FMNMX.FTZ R9, R55, R10, !PT ;  /* 0x0000000a37097209 */ /* 0x000fc60007810000 */
[----:B------:R-:W0:Y:S08]  /*33f0*/  MUFU.TANH R46, R46 ;  /* 0x0000002e002e7308 */ /* 0x000e300000002400 */
[----:B------:R3:W-:Y:S01]  /*3400*/  MUFU.TANH R88, R54 ;  /* 0x0000003600587308 */ /* 0x0007e20000002400 */
[----:B--2---:R-:W-:Y:S02]  /*3410*/  FSEL R62, R62, -INF , P3 ;  /* 0xff8000003e3e7808 */ /* 0x004fe40001800000 */
[----:B------:R-:W-:-:S05]  /*3420*/  ISETP.GT.AND P3, PT, R100, 0x61, PT ;  /* 0x000000616400780c */ /* 0x000fca0003f64270 */
[----:B------:R-:W2:Y:S01]  /*3430*/  MUFU.TANH R64, R64 ;  /* 0x0000004000407308 */ /* 0x000ea20000002400 */
[----:B---3--:R-:W-:Y:S02]  /*3440*/  FSEL R54, R70, -INF , P2 ;  /* 0xff80000046367808 */ /* 0x008fe40001000000 */
[----:B0-----:R-:W-:Y:S02]  /*3450*/  FSEL R46, R46, -INF , P4 ;  /* 0xff8000002e2e7808 */ /* 0x001fe40002000000 */
[----:B------:R-:W-:-:S03]  /*3460*/  FMNMX.FTZ R10, R54, R9, !PT ;  /* 0x00000009360a7209 */ /* 0x000fc60007810000 */
[----:B------:R-:W-:Y:S08]  /*3470*/  MUFU.TANH R47, R47 ;  /* 0x0000002f002f7308 */ /* 0x000ff00000002400 */
[----:B------:R0:W-:Y:S01]  /*3480*/  MUFU.TANH R73, R53 ;  /* 0x0000003500497308 */ /* 0x0001e20000002400 */
[----:B--2---:R-:W-:Y:S02]  /*3490*/  FSEL R64, R64, -INF , P2 ;  /* 0xff80000040407808 */ /* 0x004fe40001000000 */
[----:B------:R-:W-:-:S05]  /*34a0*/  ISETP.GT.AND P2, PT, R100, 0x68, PT ;  /* 0x000000686400780c */ /* 0x000fca0003f44270 */
[----:B------:R-:W2:Y:S01]  /*34b0*/  MUFU.TANH R63, R63 ;  /* 0x0000003f003f7308 */ /* 0x000ea20000002400 */
[----:B0-----:R-:W-:-:S04]  /*34c0*/  FSEL R53, R71, -INF , P1 ;  /* 0xff80000047357808 */ /* 0x001fc80000800000 */
[----:B------:R-:W-:-:S03]  /*34d0*/  FMNMX.FTZ R9, R53, R10, !PT ;  /* 0x0000000a35097209 */ /* 0x000fc60007810000 */
[----:B------:R-:W-:Y:S08]  /*34e0*/  MUFU.TANH R50, R50 ;  /* 0x0000003200327308 */ /* 0x000ff00000002400 */
[----:B------:R0:W-:Y:S01]  /*34f0*/  MUFU.TANH R72, R52 ;  /* 0x0000003400487308 */ /* 0x0001e20000002400 */
[----:B--2---:R-:W-:Y:S02]  /*3500*/  FSEL R63, R63, -INF , P1 ;  /* 0xff8000003f3f7808 */ /* 0x004fe40000800000 */
[----:B------:R-:W-:-:S04]  /*3510*/  ISETP.GT.AND P1, PT, R100, 0x69, PT ;  /* 0x000000696400780c */ /* 0x000fc80003f24270 */
[----:B------:R-:W-:Y:S01]  /*3520*/  FSEL R44, R44, -INF , P1 ;  /* 0xff8000002c2c7808 */ /* 0x000fe20000800000 */
[----:B------:R-:W2:Y:S01]  /*3530*/  MUFU.TANH R66, R66 ;  /* 0x0000004200427308 */ /* 0x000ea20000002400 */
[----:B0-----:R-:W-:-:S04]  /*3540*/  FSEL R52, R68, -INF , P6 ;  /* 0xff80000044347808 */ /* 0x001fc80003000000 */
[----:B------:R-:W-:-:S03]  /*3550*/  FMNMX.FTZ R10, R52, R9, !PT ;  /* 0x00000009340a7209 */ /* 0x000fc60007810000 */
[----:B------:R0:W3:Y:S08]  /*3560*/  MUFU.TANH R69, R49 ;  /* 0x0000003100457308 */ /* 0x0000f00000002400 */
[----:B------:R-:W4:Y:S01]  /*3570*/  MUFU.TANH R65, R65 ;  /* 0x0000004100417308 */ /* 0x000f220000002400 */
[----:B0-----:R-:W-:Y:S02]  /*3580*/  FSEL R49, R75, -INF , P5 ;  /* 0xff8000004b317808 */ /* 0x001fe40002800000 */
[----:B--2---:R-:W-:-:S02]  /*3590*/  FSEL R66, R66, -INF , P6 ;  /* 0xff80000042427808 */ /* 0x004fc40003000000 */
[----:B------:R-:W-:Y:S02]  /*35a0*/  FMNMX.FTZ R9, R49, R10, !PT ;  /* 0x0000000a31097209 */ /* 0x000fe40007810000 */
[----:B------:R-:W-:Y:S01]  /*35b0*/  ISETP.GT.AND P6, PT, R100, 0x70, PT ;  /* 0x000000706400780c */ /* 0x000fe20003fc4270 */
[----:B------:R-:W0:Y:S01]  /*35c0*/  MUFU.TANH R67, R67 ;  /* 0x0000004300437308 */ /* 0x000e220000002400 */
[----:B------:R-:W-:Y:S02]  /*35d0*/  FMNMX.FTZ R10, R46, R9, !PT ;  /* 0x000000092e0a7209 */ /* 0x000fe40007810000 */
[----:B---3--:R-:W-:Y:S02]  /*35e0*/  FSEL R14, R69, -INF , P1 ;  /* 0xff800000450e7808 */ /* 0x008fe40000800000 */
[----:B------:R-:W-:-:S03]  /*35f0*/  ISETP.GT.AND P1, PT, R100, 0x81, PT ;  /* 0x000000816400780c */ /* 0x000fc60003f24270 */
[----:B------:R2:W-:Y:S01]  /*3600*/  MUFU.TANH R99, R43 ;  /* 0x0000002b00637308 */ /* 0x0005e20000002400 */
[----:B----4-:R-:W-:Y:S02]  /*3610*/  FSEL R65, R65, -INF , P5 ;  /* 0xff80000041417808 */ /* 0x010fe40002800000 */
[----:B------:R-:W-:-:S05]  /*3620*/  ISETP.GT.AND P5, PT, R100, 0x71, PT ;  /* 0x000000716400780c */ /* 0x000fca0003fa4270 */
[----:B------:R-:W3:Y:S01]  /*3630*/  MUFU.TANH R45, R45 ;  /* 0x0000002d002d7308 */ /* 0x000ee20000002400 */
[----:B--2---:R-:W-:Y:S02]  /*3640*/  FSEL R43, R47, -INF , P3 ;  /* 0xff8000002f2b7808 */ /* 0x004fe40001800000 */
[----:B------:R-:W-:Y:S02]  /*3650*/  FSEL R47, R88, -INF , P6 ;  /* 0xff800000582f7808 */ /* 0x000fe40003000000 */
[----:B------:R-:W-:-:S03]  /*3660*/  FMNMX.FTZ R9, R43, R10, !PT ;  /* 0x0000000a2b097209 */ /* 0x000fc60007810000 */
[----:B------:R-:W-:Y:S08]  /*3670*/  MUFU.TANH R58, R58 ;  /* 0x0000003a003a7308 */ /* 0x000ff00000002400 */
[----:B------:R2:W-:Y:S08]  /*3680*/  MUFU.TANH R98, R42 ;  /* 0x0000002a00627308 */ /* 0x0005f00000002400 */
[----:B------:R-:W4:Y:S01]  /*3690*/  MUFU.TANH R48, R48 ;  /* 0x0000003000307308 */ /* 0x000f220000002400 */
[----:B--2---:R-:W-:-:S02]  /*36a0*/  FSEL R42, R50, -INF , P2 ;  /* 0xff800000322a7808 */ /* 0x004fc40001000000 */
[----:B------:R-:W-:Y:S02]  /*36b0*/  FSEL R50, R89, -INF , P5 ;  /* 0xff80000059327808 */ /* 0x000fe40002800000 */
[----:B------:R-:W-:-:S03]  /*36c0*/  FMNMX.FTZ R9, R42, R9, !PT ;  /* 0x000000092a097209 */ /* 0x000fc60007810000 */
[----:B------:R-:W-:Y:S01]  /*36d0*/  MUFU.TANH R59, R59 ;  /* 0x0000003b003b7308 */ /* 0x000fe20000002400 */
[----:B------:R-:W-:Y:S02]  /*36e0*/  FMNMX.FTZ R10, R44, R9, !PT ;  /* 0x000000092c0a7209 */ /* 0x000fe40007810000 */
[----:B0-----:R-:W-:Y:S02]  /*36f0*/  FSEL R9, R67, -INF , P4 ;  /* 0xff80000043097808 */ /* 0x001fe40002000000 */
[C---:B------:R-:W-:Y:S02]  /*3700*/  ISETP.GT.AND P4, PT, R100.reuse, 0x78, PT ;  /* 0x000000786400780c */ /* 0x040fe40003f84270 */
[----:B------:R-:W-:Y:S01]  /*3710*/  FMNMX.FTZ R13, R47, R10, !PT ;  /* 0x0000000a2f0d7209 */ /* 0x000fe20007810000 */
[----:B------:R-:W0:Y:S01]  /*3720*/  MUFU.TANH R30, R30 ;  /* 0x0000001e001e7308 */ /* 0x000e220000002400 */
[----:B---3--:R-:W-:Y:S02]  /*3730*/  FSEL R10, R45, -INF , P3 ;  /* 0xff8000002d0a7808 */ /* 0x008fe40001800000 */
[----:B------:R-:W-:-:S02]  /*3740*/  ISETP.GT.AND P3, PT, R100, 0x79, PT ;  /* 0x000000796400780c */ /* 0x000fc40003f64270 */
[----:B------:R-:W-:Y:S02]  /*3750*/  FMNMX.FTZ R17, R50, R13, !PT ;  /* 0x0000000d32117209 */ /* 0x000fe40007810000 */
[----:B----4-:R-:W-:Y:S01]  /*3760*/  FSEL R13, R48, -INF , P2 ;  /* 0xff800000300d7808 */ /* 0x010fe20001000000 */
[----:B------:R-:W2:Y:S01]  /*3770*/  MUFU.TANH R31, R31 ;  /* 0x0000001f001f7308 */ /* 0x000ea20000002400 */
[----:B------:R-:W-:-:S07]  /*3780*/  ISETP.GT.AND P2, PT, R100, 0x80, PT ;  /* 0x000000806400780c */ /* 0x000fce0003f44270 */
[----:B------:R3:W-:Y:S08]  /*3790*/  MUFU.TANH R96, R56 ;  /* 0x0000003800607308 */ /* 0x0007f00000002400 */
[----:B------:R-:W4:Y:S01]  /*37a0*/  MUFU.TANH R34, R34 ;  /* 0x0000002200227308 */ /* 0x000f220000002400 */
[----:B---3--:R-:W-:Y:S02]  /*37b0*/  FSEL R56, R58, -INF , P4 ;  /* 0xff8000003a387808 */ /* 0x008fe40002000000 */
[----:B0-----:R-:W-:-:S02]  /*37c0*/  FSEL R58, R30, -INF , P2 ;  /* 0xff8000001e3a7808 */ /* 0x001fc40001000000 */
[----:B------:R-:W-:Y:S02]  /*37d0*/  FMNMX.FTZ R18, R56, R17, !PT ;  /* 0x0000001138127209 */ /* 0x000fe40007810000 */
[----:B------:R-:W-:Y:S01]  /*37e0*/  FSEL R17, R72, -INF , P6 ;  /* 0xff80000048117808 */ /* 0x000fe20003000000 */
[----:B------:R0:W-:Y:S01]  /*37f0*/  MUFU.TANH R97, R57 ;  /* 0x0000003900617308 */ /* 0x0001e20000002400 */
[----:B------:R-:W-:-:S07]  /*3800*/  ISETP.GT.AND P6, PT, R100, 0x88, PT ;  /* 0x000000886400780c */ /* 0x000fce0003fc4270 */
[----:B------:R-:W3:Y:S01]  /*3810*/  MUFU.TANH R35, R35 ;  /* 0x0000002300237308 */ /* 0x000ee20000002400 */
[----:B0-----:R-:W-:Y:S02]  /*3820*/  FSEL R57, R59, -INF , P3 ;  /* 0xff8000003b397808 */ /* 0x001fe40001800000 */
[----:B--2---:R-:W-:Y:S02]  /*3830*/  FSEL R59, R31, -INF , P1 ;  /* 0xff8000001f3b7808 */ /* 0x004fe40000800000 */
[----:B------:R-:W-:Y:S02]  /*3840*/  FMNMX.FTZ R45, R57, R18, !PT ;  /* 0x00000012392d7209 */ /* 0x000fe40007810000 */
[----:B------:R-:W-:Y:S01]  /*3850*/  FSEL R18, R73, -INF , P5 ;  /* 0xff80000049127808 */ /* 0x000fe20002800000 */
[----:B------:R-:W0:Y:S01]  /*3860*/  MUFU.TANH R38, R38 ;  /* 0x0000002600267308 */ /* 0x000e220000002400 */
[----:B------:R-:W-:Y:S02]  /*3870*/  FMNMX.FTZ R24, R58, R45, !PT ;  /* 0x0000002d3a187209 */ /* 0x000fe40007810000 */
[----:B------:R-:W-:-:S02]  /*3880*/  ISETP.GT.AND P5, PT, R100, 0x89, PT ;  /* 0x000000896400780c */ /* 0x000fc40003fa4270 */
[----:B----4-:R-:W-:Y:S02]  /*3890*/  FSEL R67, R34, -INF , P6 ;  /* 0xff80000022437808 */ /* 0x010fe40003000000 */
[----:B------:R-:W-:Y:S01]  /*38a0*/  FMNMX.FTZ R26, R59, R24, !PT ;  /* 0x000000183b1a7209 */ /* 0x000fe20007810000 */
[----:B------:R-:W2:Y:S01]  /*38b0*/  MUFU.TANH R28, R28 ;  /* 0x0000001c001c7308 */ /* 0x000ea20000002400 */
[----:B------:R-:W-:Y:S01]  /*38c0*/  FSEL R24, R96, -INF , P4 ;  /* 0xff80000060187808 */ /* 0x000fe20002000000 */
[--C-:B------:R-:W-:Y:S01]  /*38d0*/  IMAD.MOV.U32 R96, RZ, RZ, R25.reuse ;  /* 0x000000ffff607224 */ /* 0x100fe200078e0019 */
[C---:B------:R-:W-:Y:S02]  /*38e0*/  ISETP.GT.AND P4, PT, R100.reuse, 0x90, PT ;  /* 0x000000906400780c */ /* 0x040fe40003f84270 */
[----:B---3--:R-:W-:Y:S02]  /*38f0*/  FSEL R70, R35, -INF , P5 ;  /* 0xff80000023467808 */ /* 0x008fe40002800000 */
[----:B------:R-:W-:Y:S01]  /*3900*/  FMNMX.FTZ R31, R67, R26, !PT ;  /* 0x0000001a431f7209 */ /* 0x000fe20007810000 */
[----:B------:R-:W3:Y:S01]  /*3910*/  MUFU.TANH R39, R39 ;  /* 0x0000002700277308 */ /* 0x000ee20000002400 */
[----:B------:R-:W-:Y:S01]  /*3920*/  FSEL R26, R97, -INF , P3 ;  /* 0xff800000611a7808 */ /* 0x000fe20001800000 */
[----:B------:R-:W-:Y:S01]  /*3930*/  IMAD.MOV.U32 R97, RZ, RZ, R25 ;  /* 0x000000ffff617224 */ /* 0x000fe200078e0019 */
[----:B------:R-:W-:-:S02]  /*3940*/  ISETP.GT.AND P3, PT, R100, 0x91, PT ;  /* 0x000000916400780c */ /* 0x000fc40003f64270 */
[----:B0-----:R-:W-:Y:S02]  /*3950*/  FSEL R71, R38, -INF , P4 ;  /* 0xff80000026477808 */ /* 0x001fe40002000000 */
[----:B------:R-:W-:Y:S01]  /*3960*/  FMNMX.FTZ R30, R70, R31, !PT ;  /* 0x0000001f461e7209 */ /* 0x000fe20007810000 */
[----:B------:R-:W0:Y:S01]  /*3970*/  MUFU.TANH R29, R29 ;  /* 0x0000001d001d7308 */ /* 0x000e220000002400 */
[----:B--2---:R-:W-:Y:S02]  /*3980*/  FSEL R28, R28, -INF , P2 ;  /* 0xff8000001c1c7808 */ /* 0x004fe40001000000 */
[----:B------:R-:W-:Y:S02]  /*3990*/  ISETP.GT.AND P2, PT, R100, 0x98, PT ;  /* 0x000000986400780c */ /* 0x000fe40003f44270 */
[----:B------:R-:W-:Y:S02]  /*39a0*/  FMNMX.FTZ R31, R71, R30, !PT ;  /* 0x0000001e471f7209 */ /* 0x000fe40007810000 */
[----:B------:R-:W-:Y:S01]  /*39b0*/  FSEL R80, R98, -INF , P2 ;  /* 0xff80000062507808 */ /* 0x000fe20001000000 */
[----:B------:R-:W2:Y:S01]  /*39c0*/  MUFU.TANH R87, R40 ;  /* 0x0000002800577308 */ /* 0x000ea20000002400 */
[----:B---3--:R-:W-:Y:S01]  /*39d0*/  FSEL R72, R39, -INF , P3 ;  /* 0xff80000027487808 */ /* 0x008fe20001800000 */
[----:B------:R-:W-:Y:S01]  /*39e0*/  IMAD.MOV.U32 R98, RZ, RZ, R25 ;  /* 0x000000ffff627224 */ /* 0x000fe200078e0019 */
[----:B------:R-:W-:-:S02]  /*39f0*/  FMNMX.FTZ R38, R5, R6, !PT ;  /* 0x0000000605267209 */ /* 0x000fc40007810000 */
[----:B------:R-:W-:Y:S02]  /*3a00*/  FMNMX.FTZ R31, R72, R31, !PT ;  /* 0x0000001f481f7209 */ /* 0x000fe40007810000 */
[----:B------:R-:W-:Y:S01]  /*3a10*/  FMNMX.FTZ R39, R7, R38, !PT ;  /* 0x0000002607277209 */ /* 0x000fe20007810000 */
[----:B------:R-:W3:Y:S01]  /*3a20*/  MUFU.TANH R88, R41 ;  /* 0x0000002900587308 */ /* 0x000ee20000002400 */
[----:B0-----:R-:W-:Y:S02]  /*3a30*/  FSEL R29, R29, -INF , P1 ;  /* 0xff8000001d1d7808 */ /* 0x001fe40000800000 */
[----:B------:R-:W-:Y:S01]  /*3a40*/  ISETP.GT.AND P1, PT, R100, 0x99, PT ;  /* 0x000000996400780c */ /* 0x000fe20003f24270 */
[--C-:B------:R-:W-:Y:S01]  /*3a50*/  IMAD.MOV.U32 R100, RZ, RZ, R25.reuse ;  /* 0x000000ffff647224 */ /* 0x100fe200078e0019 */
[----:B------:R-:W-:Y:S02]  /*3a60*/  FMNMX.FTZ R30, R80, R31, !PT ;  /* 0x0000001f501e7209 */ /* 0x000fe40007810000 */
[----:B------:R-:W-:Y:S01]  /*3a70*/  FSEL R75, R99, -INF , P1 ;  /* 0xff800000634b7808 */ /* 0x000fe20000800000 */
[----:B------:R-:W0:Y:S01]  /*3a80*/  MUFU.TANH R83, R32 ;  /* 0x0000002000537308 */ /* 0x000e220000002400 */
[----:B------:R-:W-:Y:S01]  /*3a90*/  FMNMX.FTZ R38, R8, R39, !PT ;  /* 0x0000002708267209 */ /* 0x000fe20007810000 */
[----:B------:R-:W-:Y:S01]  /*3aa0*/  IMAD.MOV.U32 R99, RZ, RZ, R25 ;  /* 0x000000ffff637224 */ /* 0x000fe200078e0019 */
[----:B------:R-:W-:-:S02]  /*3ab0*/  FMNMX.FTZ R30, R75, R30, !PT ;  /* 0x0000001e4b1e7209 */ /* 0x000fc40007810000 */
[----:B------:R-:W-:Y:S02]  /*3ac0*/  FMNMX.FTZ R39, R11, R38, !PT ;  /* 0x000000260b277209 */ /* 0x000fe40007810000 */
[----:B--2---:R-:W-:Y:S01]  /*3ad0*/  FSEL R87, R87, -INF , P2 ;  /* 0xff80000057577808 */ /* 0x004fe20001000000 */
[----:B------:R-:W2:Y:S01]  /*3ae0*/  SHFL.BFLY PT, R31, R30, 0x2, 0x1f ;  /* 0x0c401f001e1f7f89 */ /* 0x000ea200000e0000 */
[----:B------:R-:W-:Y:S01]  /*3af0*/  FMNMX.FTZ R40, R12, R39, !PT ;  /* 0x000000270c287209 */ /* 0x000fe20007810000 */
[----:B------:R-:W4:Y:S01]  /*3b00*/  MUFU.TANH R84, R33 ;  /* 0x0000002100547308 */ /* 0x000f220000002400 */
[----:B---3--:R-:W-:Y:S02]  /*3b10*/  FSEL R88, R88, -INF , P1 ;  /* 0xff80000058587808 */ /* 0x008fe40000800000 */
[----:B------:R-:W-:-:S04]  /*3b20*/  FMNMX.FTZ R40, R15, R40, !PT ;  /* 0x000000280f287209 */ /* 0x000fc80007810000 */
[----:B------:R-:W-:Y:S01]  /*3b30*/  FMNMX.FTZ R41, R19, R40, !PT ;  /* 0x0000002813297209 */ /* 0x000fe20007810000 */
[----:B------:R-:W3:Y:S01]  /*3b40*/  MUFU.TANH R85, R36 ;  /* 0x0000002400557308 */ /* 0x000ee20000002400 */
[----:B0-----:R-:W-:Y:S02]  /*3b50*/  FSEL R83, R83, -INF , P6 ;  /* 0xff80000053537808 */ /* 0x001fe40003000000 */
[----:B------:R-:W-:-:S04]  /*3b60*/  FMNMX.FTZ R48, R20, R41, !PT ;  /* 0x0000002914307209 */ /* 0x000fc80007810000 */
[----:B------:R-:W-:Y:S01]  /*3b70*/  FMNMX.FTZ R48, R21, R48, !PT ;  /* 0x0000003015307209 */ /* 0x000fe20007810000 */
[----:B------:R-:W0:Y:S01]  /*3b80*/  MUFU.TANH R86, R37 ;  /* 0x0000002500567308 */ /* 0x000e220000002400 */
[----:B----4-:R-:W-:Y:S02]  /*3b90*/  FSEL R84, R84, -INF , P5 ;  /* 0xff80000054547808 */ /* 0x010fe40002800000 */
[----:B------:R-:W-:Y:S02]  /*3ba0*/  FMNMX.FTZ R41, R23, R48, !PT ;  /* 0x0000003017297209 */ /* 0x000fe40007810000 */
[----:B--2---:R-:W-:Y:S02]  /*3bb0*/  FMNMX.FTZ R31, R30, R31, !PT ;  /* 0x0000001f1e1f7209 */ /* 0x004fe40007810000 */
[----:B------:R-:W-:Y:S02]  /*3bc0*/  FMNMX.FTZ R41, R22, R41, !PT ;  /* 0x0000002916297209 */ /* 0x000fe40007810000 */
[----:B---3--:R-:W-:Y:S01]  /*3bd0*/  FSEL R85, R85, -INF , P4 ;  /* 0xff80000055557808 */ /* 0x008fe20002000000 */
[----:B------:R-:W2:Y:S01]  /*3be0*/  SHFL.BFLY PT, R120, R31, 0x1, 0x1f ;  /* 0x0c201f001f787f89 */ /* 0x000ea200000e0000 */
[----:B------:R-:W-:-:S04]  /*3bf0*/  FMNMX.FTZ R48, R76, R41, !PT ;  /* 0x000000294c307209 */ /* 0x000fc80007810000 */
[----:B------:R-:W-:Y:S02]  /*3c00*/  FMNMX.FTZ R69, R27, R48, !PT ;  /* 0x000000301b457209 */ /* 0x000fe40007810000 */
[----:B0-----:R-:W-:Y:S02]  /*3c10*/  FSEL R86, R86, -INF , P3 ;  /* 0xff80000056567808 */ /* 0x001fe40001800000 */
[----:B------:R-:W-:-:S04]  /*3c20*/  FMNMX.FTZ R68, R78, R69, !PT ;  /* 0x000000454e447209 */ /* 0x000fc80007810000 */
[----:B------:R-:W-:-:S04]  /*3c30*/  FMNMX.FTZ R68, R77, R68, !PT ;  /* 0x000000444d447209 */ /* 0x000fc80007810000 */
[----:B------:R-:W-:Y:S02]  /*3c40*/  FMNMX.FTZ R69, R79, R68, !PT ;  /* 0x000000444f457209 */ /* 0x000fe40007810000 */
[----:B--2---:R-:W-:-:S04]  /*3c50*/  FMNMX.FTZ R120, R31, R120, !PT ;  /* 0x000000781f787209 */ /* 0x004fc80007810000 */
[C---:B------:R-:W-:Y:S01]  /*3c60*/  FSETP.NEU.FTZ.AND P0, PT, R120.reuse, -INF , PT ;  /* 0xff8000007800780b */ /* 0x040fe20003f1d000 */
[----:B------:R-:W-:-:S05]  /*3c70*/  FFMA.FTZ R81, R120, R81, -8 ;  /* 0xc100000078517423 */ /* 0x000fca0000010051 */
[----:B------:R-:W-:Y:S02]  /*3c80*/  FSEL R81, R81, RZ, P0 ;  /* 0x000000ff51517208 */ /* 0x000fe40000000000 */
[----:B------:R-:W-:Y:S01]  /*3c90*/  ISETP.NE.AND P0, PT, R108, RZ, PT ;  /* 0x000000ff6c00720c */ /* 0x000fe20003f05270 */
[----:B------:R-:W-:Y:S02]  /*3ca0*/  IMAD.MOV.U32 R108, RZ, RZ, R25 ;  /* 0x000000ffff6c7224 */ /* 0x000fe400078e0019 */
[--C-:B------:R-:W-:Y:S01]  /*3cb0*/  FFMA.FTZ R40, R82, UR53, -R81.reuse ;  /* 0x0000003552287c23 */ /* 0x100fe20008010851 */
[----:B------:R-:W-:Y:S01]  /*3cc0*/  FMNMX.FTZ R82, R60, R69, !PT ;  /* 0x000000453c527209 */ /* 0x000fe20007810000 */
[--C-:B------:R-:W-:Y:S01]  /*3cd0*/  FFMA.FTZ R90, R90, UR53, -R81.reuse ;  /* 0x000000355a5a7c23 */ /* 0x100fe20008010851 */
[--C-:B------:R-:W-:Y:S01]  /*3ce0*/  FFMA.FTZ R45, R122, UR53, -R81.reuse ;  /* 0x000000357a2d7c23 */ /* 0x100fe20008010851 */
[--C-:B------:R-:W-:Y:S01]  /*3cf0*/  FFMA.FTZ R30, R102, UR53, -R81.reuse ;  /* 0x00000035661e7c23 */ /* 0x100fe20008010851 */
[----:B------:R-:W-:Y:S01]  /*3d00*/  FMNMX.FTZ R69, R61, R82, !PT ;  /* 0x000000523d457209 */ /* 0x000fe20007810000 */
[----:B------:R0:W-:Y:S01]  /*3d10*/  MUFU.EX2 R68, R90 ;  /* 0x0000005a00447308 */ /* 0x0001e20000000800 */
[--C-:B------:R-:W-:Y:S01]  /*3d20*/  FFMA.FTZ R31, R104, UR53, -R81.reuse ;  /* 0x00000035681f7c23 */ /* 0x100fe20008010851 */
[--C-:B------:R-:W-:Y:S01]  /*3d30*/  FFMA.FTZ R32, R106, UR53, -R81.reuse ;  /* 0x000000356a207c23 */ /* 0x100fe20008010851 */
[----:B------:R-:W-:Y:S01]  /*3d40*/  FMNMX.FTZ R69, R62, R69, !PT ;  /* 0x000000453e457209 */ /* 0x000fe20007810000 */
[--C-:B------:R-:W-:Y:S01]  /*3d50*/  FFMA.FTZ R35, R110, UR53, -R81.reuse ;  /* 0x000000356e237c23 */ /* 0x100fe20008010851 */
        /* <DEDUP_REMOVED lines=28> */
[----:B------:R-:W-:Y:S01]  /*3f20*/  MUFU.EX2 R82, R89 ;  /* 0x0000005900527308 */ /* 0x000fe20000000800 */
[--C-:B------:R-:W-:Y:S01]  /*3f30*/  FFMA.FTZ R59, R59, UR53, -R81.reuse ;  /* 0x000000353b3b7c23 */ /* 0x100fe20008010851 */
[----:B0-----:R-:W-:Y:S01]  /*3f40*/  FMNMX.FTZ R90, R14, R55, !PT ;  /* 0x000000370e5a7209 */ /* 0x001fe20007810000 */
[----:B------:R-:W-:Y:S01]  /*3f50*/  FFMA.FTZ R75, R75, UR53, -R81 ;  /* 0x000000354b4b7c23 */ /* 0x000fe20008010851 */
[----:B------:R-:W-:Y:S01]  /*3f60*/  MOV R102, R25 ;  /* 0x0000001900667202 */ /* 0x000fe20000000f00 */
[--C-:B------:R-:W-:Y:S01]  /*3f70*/  IMAD.MOV.U32 R104, RZ, RZ, R25.reuse ;  /* 0x000000ffff687224 */ /* 0x100fe200078e0019 */
[----:B------:R-:W-:Y:S01]  /*3f80*/  FMNMX.FTZ R55, R17, R90, !PT ;  /* 0x0000005a11377209 */ /* 0x000fe20007810000 */
[--C-:B------:R-:W-:Y:S01]  /*3f90*/  IMAD.MOV.U32 R106, RZ, RZ, R25.reuse ;  /* 0x000000ffff6a7224 */ /* 0x100fe200078e0019 */
[----:B------:R-:W-:Y:S01]  /*3fa0*/  MUFU.EX2 R30, R30 ;  /* 0x0000001e001e7308 */ /* 0x000fe20000000800 */
[--C-:B------:R-:W-:Y:S01]  /*3fb0*/  IMAD.MOV.U32 R110, RZ, RZ, R25.reuse ;  /* 0x000000ffff6e7224 */ /* 0x100fe200078e0019 */
[----:B------:R-:W-:Y:S01]  /*3fc0*/  FMNMX.FTZ R55, R18, R55, !PT ;  /* 0x0000003712377209 */ /* 0x000fe20007810000 */
[----:B------:R-:W-:-:S02]  /*3fd0*/  IMAD.MOV.U32 R112, RZ, RZ, R25 ;  /* 0x000000ffff707224 */ /* 0x000fc400078e0019 */
[--C-:B------:R-:W-:Y:S01]  /*3fe0*/  IMAD.MOV.U32 R114, RZ, RZ, R25.reuse ;  /* 0x000000ffff727224 */ /* 0x100fe200078e0019 */
[----:B------:R-:W-:Y:S01]  /*3ff0*/  FMNMX.FTZ R55, R24, R55, !PT ;  /* 0x0000003718377209 */ /* 0x000fe20007810000 */
[--C-:B------:R-:W-:Y:S01]  /*4000*/  IMAD.MOV.U32 R116, RZ, RZ, R25.reuse ;  /* 0x000000ffff747224 */ /* 0x100fe200078e0019 */
[----:B------:R-:W-:Y:S01]  /*4010*/  MUFU.EX2 R31, R31 ;  /* 0x0000001f001f7308 */ /* 0x000fe20000000800 */
[----:B------:R-:W-:Y:S01]  /*4020*/  IMAD.MOV.U32 R118, RZ, RZ, R25 ;  /* 0x000000ffff767224 */ /* 0x000fe200078e0019 */
[----:B------:R-:W-:-:S04]  /*4030*/  FMNMX.FTZ R55, R26, R55, !PT ;  /* 0x000000371a377209 */ /* 0x000fc80007810000 */
[----:B------:R-:W-:Y:S02]  /*4040*/  FMNMX.FTZ R90, R28, R55, !PT ;  /* 0x000000371c5a7209 */ /* 0x000fe40007810000 */
[----:B------:R-:W-:Y:S02]  /*4050*/  MUFU.EX2 R32, R32 ;  /* 0x0000002000207308 */ /* 0x000fe40000000800 */
[----:B------:R-:W-:-:S04]  /*4060*/  FMNMX.FTZ R90, R29, R90, !PT ;  /* 0x0000005a1d5a7209 */ /* 0x000fc80007810000 */
[----:B------:R-:W-:Y:S02]  /*4070*/  FMNMX.FTZ R55, R83, R90, !PT ;  /* 0x0000005a53377209 */ /* 0x000fe40007810000 */
[----:B------:R-:W0:Y:S02]  /*4080*/  MUFU.EX2 R35, R35 ;  /* 0x0000002300237308 */ /* 0x000e240000000800 */
[----:B------:R-:W-:-:S04]  /*4090*/  FMNMX.FTZ R90, R84, R55, !PT ;  /* 0x00000037545a7209 */ /* 0x000fc80007810000 */
[----:B------:R-:W-:Y:S02]  /*40a0*/  FMNMX.FTZ R55, R85, R90, !PT ;  /* 0x0000005a55377209 */ /* 0x000fe40007810000 */
[----:B------:R-:W-:Y:S02]  /*40b0*/  MUFU.EX2 R33, R33 ;  /* 0x0000002100217308 */ /* 0x000fe40000000800 */
[----:B------:R-:W-:-:S04]  /*40c0*/  FMNMX.FTZ R90, R86, R55, !PT ;  /* 0x00000037565a7209 */ /* 0x000fc80007810000 */
[----:B------:R-:W-:Y:S02]  /*40d0*/  FMNMX.FTZ R55, R87, R90, !PT ;  /* 0x0000005a57377209 */ /* 0x000fe40007810000 */
[----:B------:R-:W-:Y:S01]  /*40e0*/  MUFU.EX2 R38, R94 ;  /* 0x0000005e00267308 */ /* 0x000fe20000000800 */
[----:B0-----:R-:W-:Y:S02]  /*40f0*/  F2FP.SATFINITE.E4M3.F32.PACK_AB_MERGE_C R201, R35, R32, RZ ;  /* 0x0000002023c9723e */ /* 0x001fe400048070ff */
[----:B------:R-:W-:Y:S01]  /*4100*/  FMNMX.FTZ R89, R88, R55, !PT ;  /* 0x0000003758597209 */ /* 0x000fe20007810000 */
[--C-:B------:R-:W-:Y:S01]  /*4110*/  FFMA.FTZ R55, R44, UR53, -R81.reuse ;  /* 0x000000352c377c23 */ /* 0x100fe20008010851 */
[--C-:B------:R-:W-:Y:S01]  /*4120*/  FFMA.FTZ R44, R47, UR53, -R81.reuse ;  /* 0x000000352f2c7c23 */ /* 0x100fe20008010851 */
[--C-:B------:R-:W-:Y:S01]  /*4130*/  FFMA.FTZ R47, R50, UR53, -R81.reuse ;  /* 0x00000035322f7c23 */ /* 0x100fe20008010851 */
[--C-:B------:R-:W-:Y:S01]  /*4140*/  FFMA.FTZ R50, R56, UR53, -R81.reuse ;  /* 0x0000003538327c23 */ /* 0x100fe20008010851 */
[----:B------:R-:W0:Y:S01]  /*4150*/  SHFL.BFLY PT, R90, R89, 0x2, 0x1f ;  /* 0x0c401f00595a7f89 */ /* 0x000e2200000e0000 */
[--C-:B------:R-:W-:Y:S01]  /*4160*/  FFMA.FTZ R56, R58, UR53, -R81.reuse ;  /* 0x000000353a387c23 */ /* 0x100fe20008010851 */
[--C-:B------:R-:W-:Y:S01]  /*4170*/  FFMA.FTZ R58, R67, UR53, -R81.reuse ;  /* 0x00000035433a7c23 */ /* 0x100fe20008010851 */
[--C-:B------:R-:W-:Y:S01]  /*4180*/  FFMA.FTZ R67, R70, UR53, -R81.reuse ;  /* 0x0000003546437c23 */ /* 0x100fe20008010851 */
[--C-:B------:R-:W-:Y:S01]  /*4190*/  FFMA.FTZ R70, R71, UR53, -R81.reuse ;  /* 0x0000003547467c23 */ /* 0x100fe20008010851 */
[--C-:B------:R-:W-:Y:S01]  /*41a0*/  FFMA.FTZ R71, R72, UR53, -R81.reuse ;  /* 0x0000003548477c23 */ /* 0x100fe20008010851 */
[----:B------:R-:W-:Y:S01]  /*41b0*/  FFMA.FTZ R72, R80, UR53, -R81 ;  /* 0x0000003550487c23 */ /* 0x000fe20008010851 */
[----:B------:R-:W-:Y:S01]  /*41c0*/  MUFU.EX2 R34, R34 ;  /* 0x0000002200227308 */ /* 0x000fe20000000800 */
[----:B------:R-:W-:-:S07]  /*41d0*/  F2FP.SATFINITE.E4M3.F32.PACK_AB_MERGE_C R201, R31, R30, R201 ;  /* 0x0000001e1fc9723e */ /* 0x000fce00048070c9 */
[----:B------:R-:W-:Y:S08]  /*41e0*/  MUFU.EX2 R36, R36 ;  /* 0x0000002400247308 */ /* 0x000ff00000000800 */
[----:B------:R-:W2:Y:S01]  /*41f0*/  MUFU.EX2 R37, R37 ;  /* 0x0000002500257308 */ /* 0x000ea20000000800 */
[----:B0-----:R-:W-:-:S05]  /*4200*/  FMNMX.FTZ R90, R89, R90, !PT ;  /* 0x0000005a595a7209 */ /* 0x001fca0007810000 */
[----:B------:R-:W0:Y:S02]  /*4210*/  SHFL.BFLY PT, R89, R90, 0x1, 0x1f ;  /* 0x0c201f005a597f89 */ /* 0x000e2400000e0000 */
[----:B------:R-:W-:Y:S08]  /*4220*/  MUFU.EX2 R39, R39 ;  /* 0x0000002700277308 */ /* 0x000ff00000000800 */
[----:B------:R-:W-:Y:S01]  /*4230*/  MUFU.EX2 R40, R40 ;  /* 0x0000002800287308 */ /* 0x000fe20000000800 */
[----:B--2---:R-:W-:-:S04]  /*4240*/  F2FP.SATFINITE.E4M3.F32.PACK_AB_MERGE_C R203, R37, R36, RZ ;  /* 0x0000002425cb723e */ /* 0x004fc800048070ff */
[----:B------:R-:W-:-:S03]  /*4250*/  F2FP.SATFINITE.E4M3.F32.PACK_AB_MERGE_C R203, R34, R33, R203 ;  /* 0x0000002122cb723e */ /* 0x000fc600048070cb */
[----:B------:R-:W-:Y:S01]  /*4260*/  MUFU.EX2 R45, R45 ;  /* 0x0000002d002d7308 */ /* 0x000fe20000000800 */
[----:B0-----:R-:W-:Y:S01]  /*4270*/  FMNMX.FTZ R122, R90, R89, !PT ;  /* 0x000000595a7a7209 */ /* 0x001fe20007810000 */
[----:B------:R-:W-:-:S06]  /*4280*/  IMAD.U32 R89, RZ, RZ, UR53 ;  /* 0x00000035ff597e24 */ /* 0x000fcc000f8e00ff */
[----:B------:R-:W-:Y:S01]  /*4290*/  MUFU.EX2 R41, R124 ;  /* 0x0000007c00297308 */ /* 0x000fe20000000800 */
[C---:B------:R-:W-:Y:S01]  /*42a0*/  FSETP.NEU.FTZ.AND P1, PT, R122.reuse, -INF , PT ;  /* 0xff8000007a00780b */ /* 0x040fe20003f3d000 */
[----:B------:R-:W-:-:S05]  /*42b0*/  FFMA.FTZ R80, R122, R89, -8 ;  /* 0xc10000007a507423 */ /* 0x000fca0000010059 */
[----:B------:R-:W-:Y:S01]  /*42c0*/  FSEL R80, R80, RZ, P1 ;  /* 0x000000ff50507208 */ /* 0x000fe20000800000 */
[----:B------:R-:W-:Y:S01]  /*42d0*/  MUFU.EX2 R48, R48 ;  /* 0x0000003000307308 */ /* 0x000fe20000000800 */
[----:B------:R-:W-:-:S03]  /*42e0*/  PLOP3.LUT P1, PT, PT, PT, UP0, 0x80, 0x0 ;  /* 0x000000000000781c */ /* 0x000fc60003f2f008 */
[--C-:B------:R-:W-:Y:S01]  /*42f0*/  FFMA.FTZ R5, R5, UR53, -R80.reuse ;  /* 0x0000003505057c23 */ /* 0x100fe20008010850 */
[--C-:B------:R-:W-:Y:S01]  /*4300*/  FFMA.FTZ R6, R6, UR53, -R80.reuse ;  /* 0x0000003506067c23 */ /* 0x100fe20008010850 */
[--C-:B------:R-:W-:Y:S01]  /*4310*/  FFMA.FTZ R81, R7, UR53, -R80.reuse ;  /* 0x0000003507517c23 */ /* 0x100fe20008010850 */
[--C-:B------:R-:W-:Y:S01]  /*4320*/  FFMA.FTZ R89, R8, UR53, -R80.reuse ;  /* 0x0000003508597c23 */ /* 0x100fe20008010850 */
[--C-:B------:R-:W-:Y:S01]  /*4330*/  FFMA.FTZ R7, R11, UR53, -R80.reuse ;  /* 0x000000350b077c23 */ /* 0x100fe20008010850 */
[--C-:B------:R-:W-:Y:S01]  /*4340*/  FFMA.FTZ R8, R12, UR53, -R80.reuse ;  /* 0x000000350c087c23 */ /* 0x100fe20008010850 */
[----:B------:R-:W-:Y:S01]  /*4350*/  MUFU.EX2 R5, R5 ;  /* 0x0000000500057308 */ /* 0x000fe20000000800 */
[--C-:B------:R-:W-:Y:S01]  /*4360*/  FFMA.FTZ R22, R22, UR53, -R80.reuse ;  /* 0x0000003516167c23 */ /* 0x100fe20008010850 */
[--C-:B------:R-:W-:Y:S01]  /*4370*/  FFMA.FTZ R15, R15, UR53, -R80.reuse ;  /* 0x000000350f0f7c23 */ /* 0x100fe20008010850 */
[--C-:B------:R-:W-:Y:S01]  /*4380*/  FFMA.FTZ R12, R21, UR53, -R80.reuse ;  /* 0x00000035150c7c23 */ /* 0x100fe20008010850 */
[----:B------:R-:W-:Y:S01]  /*4390*/  FADD.FTZ R21, R30, R31 ;  /* 0x0000001f1e157221 */ /* 0x000fe20000010000 */
[--C-:B------:R-:W-:Y:S01]  /*43a0*/  FFMA.FTZ R19, R19, UR53, -R80.reuse ;  /* 0x0000003513137c23 */ /* 0x100fe20008010850 */
[--C-:B------:R-:W-:Y:S01]  /*43b0*/  FFMA.FTZ R11, R20, UR53, -R80.reuse ;  /* 0x00000035140b7c23 */ /* 0x100fe20008010850 */
[--C-:B------:R-:W-:Y:S01]  /*43c0*/  FFMA.FTZ R20, R27, UR53, -R80.reuse ;  /* 0x000000351b147c23 */ /* 0x100fe20008010850 */
[----:B------:R-:W0:Y:S01]  /*43d0*/  MUFU.EX2 R6, R6 ;  /* 0x0000000600067308 */ /* 0x000e220000000800 */
[--C-:B------:R-:W-:Y:S01]  /*43e0*/  FFMA.FTZ R23, R23, UR53, -R80.reuse ;  /* 0x0000003517177c23 */ /* 0x100fe20008010850 */
[--C-:B------:R-:W-:Y:S01]  /*43f0*/  FFMA.FTZ R78, R78, UR53, -R80.reuse ;  /* 0x000000354e4e7c23 */ /* 0x100fe20008010850 */
[--C-:B------:R-:W-:Y:S01]  /*4400*/  FFMA.FTZ R77, R77, UR53, -R80.reuse ;  /* 0x000000354d4d7c23 */ /* 0x100fe20008010850 */
[--C-:B------:R-:W-:Y:S01]  /*4410*/  FFMA.FTZ R61, R61, UR53, -R80.reuse ;  /* 0x000000353d3d7c23 */ /* 0x100fe20008010850 */
[--C-:B------:R-:W-:Y:S01]  /*4420*/  FFMA.FTZ R62, R62, UR53, -R80.reuse ;  /* 0x000000353e3e7c23 */ /* 0x100fe20008010850 */
[--C-:B------:R-:W-:Y:S01]  /*4430*/  FFMA.FTZ R64, R64, UR53, -R80.reuse ;  /* 0x0000003540407c23 */ /* 0x100fe20008010850 */
[--C-:B------:R-:W-:Y:S01]  /*4440*/  FFMA.FTZ R63, R63, UR53, -R80.reuse ;  /* 0x000000353f3f7c23 */ /* 0x100fe20008010850 */
[----:B------:R-:W2:Y:S01]  /*4450*/  MUFU.EX2 R81, R81 ;  /* 0x0000005100517308 */ /* 0x000ea20000000800 */
[--C-:B------:R-:W-:Y:S01]  /*4460*/  FFMA.FTZ R66, R66, UR53, -R80.reuse ;  /* 0x0000003542427c23 */ /* 0x100fe20008010850 */
[--C-:B------:R-:W-:Y:S01]  /*4470*/  FFMA.FTZ R65, R65, UR53, -R80.reuse ;  /* 0x0000003541417c23 */ /* 0x100fe20008010850 */
[--C-:B------:R-:W-:Y:S01]  /*4480*/  FFMA.FTZ R9, R9, UR53, -R80.reuse ;  /* 0x0000003509097c23 */ /* 0x100fe20008010850 */
[--C-:B------:R-:W-:Y:S01]  /*4490*/  FFMA.FTZ R26, R26, UR53, -R80.reuse ;  /* 0x000000351a1a7c23 */ /* 0x100fe20008010850 */
[--C-:B------:R-:W-:Y:S01]  /*44a0*/  FFMA.FTZ R10, R10, UR53, -R80.reuse ;  /* 0x000000350a0a7c23 */ /* 0x100fe20008010850 */
[--C-:B------:R-:W-:Y:S01]  /*44b0*/  FFMA.FTZ R13, R13, UR53, -R80.reuse ;  /* 0x000000350d0d7c23 */ /* 0x100fe20008010850 */
[--C-:B------:R-:W-:Y:S01]  /*44c0*/  FFMA.FTZ R14, R14, UR53, -R80.reuse ;  /* 0x000000350e0e7c23 */ /* 0x100fe20008010850 */
[----:B------:R3:W4:Y:S01]  /*44d0*/  MUFU.EX2 R90, R89 ;  /* 0x00000059005a7308 */ /* 0x0007220000000800 */
[--C-:B------:R-:W-:Y:S01]  /*44e0*/  FFMA.FTZ R17, R17, UR53, -R80.reuse ;  /* 0x0000003511117c23 */ /* 0x100fe20008010850 */
[--C-:B------:R-:W-:Y:S01]  /*44f0*/  FFMA.FTZ R18, R18, UR53, -R80.reuse ;  /* 0x0000003512127c23 */ /* 0x100fe20008010850 */
[--C-:B------:R-:W-:Y:S01]  /*4500*/  FFMA.FTZ R24, R24, UR53, -R80.reuse ;  /* 0x0000003518187c23 */ /* 0x100fe20008010850 */
[--C-:B------:R-:W-:Y:S01]  /*4510*/  FFMA.FTZ R28, R28, UR53, -R80.reuse ;  /* 0x000000351c1c7c23 */ /* 0x100fe20008010850 */
[--C-:B------:R-:W-:Y:S01]  /*4520*/  FFMA.FTZ R29, R29, UR53, -R80.reuse ;  /* 0x000000351d1d7c23 */ /* 0x100fe20008010850 */
[--C-:B------:R-:W-:Y:S01]  /*4530*/  FFMA.FTZ R83, R83, UR53, -R80.reuse ;  /* 0x0000003553537c23 */ /* 0x100fe20008010850 */
[--C-:B------:R-:W-:Y:S01]  /*4540*/  FFMA.FTZ R84, R84, UR53, -R80.reuse ;  /* 0x0000003554547c23 */ /* 0x100fe20008010850 */
[----:B------:R-:W5:Y:S01]  /*4550*/  MUFU.EX2 R7, R7 ;  /* 0x0000000700077308 */ /* 0x000f620000000800 */
[--C-:B------:R-:W-:Y:S01]  /*4560*/  FFMA.FTZ R85, R85, UR53, -R80.reuse ;  /* 0x0000003555557c23 */ /* 0x100fe20008010850 */
[--C-:B------:R-:W-:Y:S01]  /*4570*/  FFMA.FTZ R86, R86, UR53, -R80.reuse ;  /* 0x0000003556567c23 */ /* 0x100fe20008010850 */
[----:B------:R-:W-:Y:S01]  /*4580*/  FFMA.FTZ R87, R87, UR53, -R80 ;  /* 0x0000003557577c23 */ /* 0x000fe20008010850 */
[----:B------:R-:W-:-:S02]  /*4590*/  IMAD.MOV.U32 R31, RZ, RZ, R25 ;  /* 0x000000ffff1f7224 */ /* 0x000fc400078e0019 */
[----:B---3--:R-:W-:Y:S02]  /*45a0*/  IMAD.MOV.U32 R89, RZ, RZ, R25 ;  /* 0x000000ffff597224 */ /* 0x008fe400078e0019 */
[----:B------:R3:W-:Y:S08]  /*45b0*/  MUFU.EX2 R94, R22 ;  /* 0x00000016005e7308 */ /* 0x0007f00000000800 */
[----:B------:R-:W1:Y:S01]  /*45c0*/  MUFU.EX2 R8, R8 ;  /* 0x0000000800087308 */ /* 0x000e620000000800 */
[----:B---3--:R-:W-:Y:S01]  /*45d0*/  FFMA.FTZ R22, R60, UR53, -R80 ;  /* 0x000000353c167c23 */ /* 0x008fe20008010850 */
[----:B0-----:R-:W-:-:S06]  /*45e0*/  FADD.FTZ R60, R5, R6 ;  /* 0x00000006053c7221 */ /* 0x001fcc0000010000 */
[----:B------:R0:W3:Y:S08]  /*45f0*/  MUFU.EX2 R91, R15 ;  /* 0x0000000f005b7308 */ /* 0x0000f00000000800 */
[----:B------:R5:W3:Y:S01]  /*4600*/  MUFU.EX2 R92, R19 ;  /* 0x00000013005c7308 */ /* 0x000ae20000000800 */
[----:B0-----:R-:W-:Y:S01]  /*4610*/  FFMA.FTZ R15, R76, UR53, -R80 ;  /* 0x000000354c0f7c23 */ /* 0x001fe20008010850 */
[----:B------:R-:W-:Y:S01]  /*4620*/  FADD.FTZ R76, R32, R21 ;  /* 0x00000015204c7221 */ /* 0x000fe20000010000 */
[----:B--2---:R-:W-:Y:S01]  /*4630*/  FADD.FTZ R21, R81, R60 ;  /* 0x0000003c51157221 */ /* 0x004fe20000010000 */
[----:B----4-:R-:W-:-:S02]  /*4640*/  F2FP.SATFINITE.E4M3.F32.PACK_AB_MERGE_C R81, R90, R81, RZ ;  /* 0x000000515a51723e */ /* 0x010fc400048070ff */
[----:B------:R-:W-:Y:S01]  /*4650*/  FADD.FTZ R76, R35, R76 ;  /* 0x0000004c234c7221 */ /* 0x000fe20000010000 */
[----:B------:R-:W-:Y:S01]  /*4660*/  FADD.FTZ R60, R90, R21 ;  /* 0x000000155a3c7221 */ /* 0x000fe20000010000 */
[----:B------:R-:W0:Y:S01]  /*4670*/  MUFU.EX2 R11, R11 ;  /* 0x0000000b000b7308 */ /* 0x000e220000000800 */
[----:B-----5:R-:W-:Y:S01]  /*4680*/  FFMA.FTZ R19, R79, UR53, -R80 ;  /* 0x000000354f137c23 */ /* 0x020fe20008010850 */
[----:B------:R-:W-:Y:S01]  /*4690*/  FADD.FTZ R27, R33, R76 ;  /* 0x0000004c211b7221 */ /* 0x000fe20000010000 */
[----:B------:R-:W-:Y:S01]  /*46a0*/  FADD.FTZ R21, R7, R60 ;  /* 0x0000003c07157221 */ /* 0x000fe20000010000 */
[----:B------:R-:W-:Y:S01]  /*46b0*/  F2FP.SATFINITE.E4M3.F32.PACK_AB_MERGE_C R200, R6, R5, R81 ;  /* 0x0000000506c8723e */ /* 0x000fe20004807051 */
[----:B------:R-:W-:Y:S01]  /*46c0*/  FFMA.FTZ R80, R88, UR53, -R80 ;  /* 0x0000003558507c23 */ /* 0x000fe20008010850 */
[----:B------:R-:W-:Y:S01]  /*46d0*/  FADD.FTZ R27, R34, R27 ;  /* 0x0000001b221b7221 */ /* 0x000fe20000010000 */
[----:B-1----:R-:W-:Y:S01]  /*46e0*/  FADD.FTZ R60, R8, R21 ;  /* 0x00000015083c7221 */ /* 0x002fe20000010000 */
[----:B------:R-:W1:Y:S01]  /*46f0*/  MUFU.EX2 R12, R12 ;  /* 0x0000000c000c7308 */ /* 0x000e620000000800 */
[----:B------:R-:W-:-:S02]  /*4700*/  IMAD.MOV.U32 R33, RZ, RZ, R25 ;  /* 0x000000ffff217224 */ /* 0x000fc400078e0019 */
[----:B------:R-:W-:Y:S01]  /*4710*/  FADD.FTZ R76, R36, R27 ;  /* 0x0000001b244c7221 */ /* 0x000fe20000010000 */
[----:B---3--:R-:W-:Y:S01]  /*4720*/  FADD.FTZ R21, R91, R60 ;  /* 0x0000003c5b157221 */ /* 0x008fe20000010000 */
[C---:B------:R-:W-:Y:S01]  /*4730*/  F2FP.SATFINITE.E4M3.F32.PACK_AB_MERGE_C R91, R92.reuse, R91, RZ ;  /* 0x0000005b5c5b723e */ /* 0x040fe200048070ff */
[----:B------:R-:W-:Y:S02]  /*4740*/  IMAD.MOV.U32 R34, RZ, RZ, R25 ;  /* 0x000000ffff227224 */ /* 0x000fe400078e0019 */
[----:B------:R-:W-:Y:S01]  /*4750*/  FADD.FTZ R27, R37, R76 ;  /* 0x0000004c251b7221 */ /* 0x000fe20000010000 */
[----:B------:R-:W-:Y:S01]  /*4760*/  FADD.FTZ R60, R92, R21 ;  /* 0x000000155c3c7221 */ /* 0x000fe20000010000 */
[----:B------:R-:W2:Y:S01]  /*4770*/  MUFU.EX2 R23, R23 ;  /* 0x0000001700177308 */ /* 0x000ea20000000800 */
[----:B------:R-:W-:Y:S01]  /*4780*/  F2FP.SATFINITE.E4M3.F32.PACK_AB_MERGE_C R202, R8, R7, R91 ;  /* 0x0000000708ca723e */ /* 0x000fe2000480705b */
[----:B------:R-:W-:Y:S01]  /*4790*/  FADD.FTZ R76, R38, R27 ;  /* 0x0000001b264c7221 */ /* 0x000fe20000010000 */
[----:B0-----:R-:W-:Y:S01]  /*47a0*/  FADD.FTZ R21, R11, R60 ;  /* 0x0000003c0b157221 */ /* 0x001fe20000010000 */
[----:B------:R-:W-:-:S02]  /*47b0*/  IMAD.MOV.U32 R37, RZ, RZ, R25 ;  /* 0x000000ffff257224 */ /* 0x000fc400078e0019 */
[----:B------:R-:W-:Y:S01]  /*47c0*/  FADD.FTZ R27, R39, R76 ;  /* 0x0000004c271b7221 */ /* 0x000fe20000010000 */
[----:B------:R-:W-:Y:S01]  /*47d0*/  IMAD.MOV.U32 R79, RZ, RZ, R25 ;  /* 0x000000ffff4f7224 */ /* 0x000fe200078e0019 */
[----:B------:R-:W0:Y:S01]  /*47e0*/  MUFU.EX2 R15, R15 ;  /* 0x0000000f000f7308 */ /* 0x000e220000000800 */
[----:B-1----:R-:W-:Y:S01]  /*47f0*/  FADD.FTZ R60, R12, R21 ;  /* 0x000000150c3c7221 */ /* 0x002fe20000010000 */
[----:B------:R-:W-:Y:S01]  /*4800*/  FADD.FTZ R76, R40, R27 ;  /* 0x0000001b284c7221 */ /* 0x000fe20000010000 */
[C---:B------:R-:W-:Y:S01]  /*4810*/  F2FP.SATFINITE.E4M3.F32.PACK_AB_MERGE_C R40, R45.reuse, R40, RZ ;  /* 0x000000282d28723e */ /* 0x040fe200048070ff */
[--C-:B------:R-:W-:Y:S02]  /*4820*/  IMAD.MOV.U32 R81, RZ, RZ, R25.reuse ;  /* 0x000000ffff517224 */ /* 0x100fe400078e0019 */
[----:B------:R-:W-:Y:S01]  /*4830*/  FADD.FTZ R76, R45, R76 ;  /* 0x0000004c2d4c7221 */ /* 0x000fe20000010000 */
[----:B------:R-:W-:Y:S01]  /*4840*/  F2FP.SATFINITE.E4M3.F32.PACK_AB_MERGE_C R205, R39, R38, R40 ;  /* 0x0000002627cd723e */ /* 0x000fe20004807028 */
[----:B------:R-:W1:Y:S01]  /*4850*/  MUFU.EX2 R20, R20 ;  /* 0x0000001400147308 */ /* 0x000e620000000800 */
[----:B--2---:R-:W-:Y:S01]  /*4860*/  FADD.FTZ R21, R23, R60 ;  /* 0x0000003c17157221 */ /* 0x004fe20000010000 */
[----:B------:R-:W-:Y:S01]  /*4870*/  FADD.FTZ R27, R41, R76 ;  /* 0x0000004c291b7221 */ /* 0x000fe20000010000 */
[----:B------:R-:W-:-:S02]  /*4880*/  IMAD.MOV.U32 R39, RZ, RZ, R25 ;  /* 0x000000ffff277224 */ /* 0x000fc400078e0019 */
[----:B------:R-:W-:Y:S01]  /*4890*/  FADD.FTZ R60, R94, R21 ;  /* 0x000000155e3c7221 */ /* 0x000fe20000010000 */
[----:B------:R-:W-:Y:S01]  /*48a0*/  FADD.FTZ R27, R48, R27 ;  /* 0x0000001b301b7221 */ /* 0x000fe20000010000 */
[----:B------:R-:W-:Y:S01]  /*48b0*/  F2FP.SATFINITE.E4M3.F32.PACK_AB_MERGE_C R94, R94, R23, RZ ;  /* 0x000000175e5e723e */ /* 0x000fe200048070ff */
[----:B------:R-:W2:Y:S01]  /*48c0*/  MUFU.EX2 R78, R78 ;  /* 0x0000004e004e7308 */ /* 0x000ea20000000800 */
[----:B0-----:R-:W-:Y:S01]  /*48d0*/  FADD.FTZ R21, R15, R60 ;  /* 0x0000003c0f157221 */ /* 0x001fe20000010000 */
[----:B------:R-:W-:Y:S01]  /*48e0*/  FADD.FTZ R76, R68, R27 ;  /* 0x0000001b444c7221 */ /* 0x000fe20000010000 */
[----:B------:R-:W-:Y:S01]  /*48f0*/  F2FP.SATFINITE.E4M3.F32.PACK_AB_MERGE_C R204, R12, R11, R94 ;  /* 0x0000000b0ccc723e */ /* 0x000fe2000480705e */
[--C-:B------:R-:W-:Y:S02]  /*4900*/  IMAD.MOV.U32 R38, RZ, RZ, R25.reuse ;  /* 0x000000ffff267224 */ /* 0x100fe400078e0019 */
[----:B------:R-:W-:Y:S02]  /*4910*/  IMAD.MOV.U32 R40, RZ, RZ, R25 ;  /* 0x000000ffff287224 */ /* 0x000fe400078e0019 */
[----:B------:R-:W0:Y:S01]  /*4920*/  MUFU.EX2 R73, R73 ;  /* 0x0000004900497308 */ /* 0x000e220000000800 */
[----:B-1----:R-:W-:Y:S01]  /*4930*/  FADD.FTZ R21, R20, R21 ;  /* 0x0000001514157221 */ /* 0x002fe20000010000 */
[----:B------:R-:W-:-:S02]  /*4940*/  IMAD.MOV.U32 R45, RZ, RZ, R25 ;  /* 0x000000ffff2d7224 */ /* 0x000fc400078e0019 */
[--C-:B------:R-:W-:Y:S02]  /*4950*/  IMAD.MOV.U32 R88, RZ, RZ, R25.reuse ;  /* 0x000000ffff587224 */ /* 0x100fe400078e0019 */
[----:B------:R-:W-:Y:S02]  /*4960*/  IMAD.MOV.U32 R91, RZ, RZ, R25 ;  /* 0x000000ffff5b7224 */ /* 0x000fe400078e0019 */
[----:B------:R-:W1:Y:S01]  /*4970*/  MUFU.EX2 R77, R77 ;  /* 0x0000004d004d7308 */ /* 0x000e620000000800 */
[----:B--2---:R-:W-:Y:S01]  /*4980*/  FADD.FTZ R60, R78, R21 ;  /* 0x000000154e3c7221 */ /* 0x004fe20000010000 */
[--C-:B------:R-:W-:Y:S02]  /*4990*/  IMAD.MOV.U32 R90, RZ, RZ, R25.reuse ;  /* 0x000000ffff5a7224 */ /* 0x100fe400078e0019 */
[--C-:B------:R-:W-:Y:S02]  /*49a0*/  IMAD.MOV.U32 R92, RZ, RZ, R25.reuse ;  /* 0x000000ffff5c7224 */ /* 0x100fe400078e0019 */
[----:B------:R-:W-:-:S02]  /*49b0*/  IMAD.MOV.U32 R94, RZ, RZ, R25 ;  /* 0x000000ffff5e7224 */ /* 0x000fc400078e0019 */
[----:B------:R-:W2:Y:S01]  /*49c0*/  MUFU.EX2 R69, R130 ;  /* 0x0000008200457308 */ /* 0x000ea20000000800 */
[C---:B0-----:R-:W-:Y:S01]  /*49d0*/  FADD.FTZ R76, R73.reuse, R76 ;  /* 0x0000004c494c7221 */ /* 0x041fe20000010000 */
[----:B------:R-:W-:Y:S01]  /*49e0*/  F2FP.SATFINITE.E4M3.F32.PACK_AB_MERGE_C R68, R73, R68, RZ ;  /* 0x000000444944723e */ /* 0x000fe200048070ff */
[----:B------:R-:W-:-:S03]  /*49f0*/  IMAD.MOV.U32 R73, RZ, RZ, R25 ;  /* 0x000000ffff497224 */ /* 0x000fc600078e0019 */
[----:B------:R-:W-:Y:S01]  /*4a00*/  F2FP.SATFINITE.E4M3.F32.PACK_AB_MERGE_C R207, R48, R41, R68 ;  /* 0x0000002930cf723e */ /* 0x000fe20004807044 */
[--C-:B------:R-:W-:Y:S01]  /*4a10*/  IMAD.MOV.U32 R68, RZ, RZ, R25.reuse ;  /* 0x000000ffff447224 */ /* 0x100fe200078e0019 */
[----:B------:R-:W0:Y:S01]  /*4a20*/  MUFU.EX2 R19, R19 ;  /* 0x0000001300137308 */ /* 0x000e220000000800 */
[C---:B-1----:R-:W-:Y:S01]  /*4a30*/  FADD.FTZ R60, R77.reuse, R60 ;  /* 0x0000003c4d3c7221 */ /* 0x042fe20000010000 */
[----:B------:R-:W-:Y:S01]  /*4a40*/  F2FP.SATFINITE.E4M3.F32.PACK_AB_MERGE_C R77, R77, R78, RZ ;  /* 0x0000004e4d4d723e */ /* 0x000fe200048070ff */
[----:B------:R-:W-:Y:S01]  /*4a50*/  IMAD.MOV.U32 R78, RZ, RZ, R25 ;  /* 0x000000ffff4e7224 */ /* 0x000fe200078e0019 */
[----:B------:R-:W-:Y:S02]  /*4a60*/  MOV R41, R25 ;  /* 0x0000001900297202 */ /* 0x000fe40000000f00 */
[----:B------:R-:W-:Y:S02]  /*4a70*/  F2FP.SATFINITE.E4M3.F32.PACK_AB_MERGE_C R206, R20, R15, R77 ;  /* 0x0000000f14ce723e */ /* 0x000fe4000480704d */
[----:B------:R-:W1:Y:S01]  /*4a80*/  MUFU.EX2 R74, R74 ;  /* 0x0000004a004a7308 */ /* 0x000e620000000800 */
[----:B--2---:R-:W-:Y:S01]  /*4a90*/  FADD.FTZ R27, R69, R76 ;  /* 0x0000004c451b7221 */ /* 0x004fe20000010000 */
[-C--:B------:R-:W-:Y:S01]  /*4aa0*/  MOV R48, R25.reuse ;  /* 0x0000001900307202 */ /* 0x080fe20000000f00 */
[----:B------:R-:W-:Y:S01]  /*4ab0*/  IMAD.MOV.U32 R76, RZ, RZ, R25 ;  /* 0x000000ffff4c7224 */ /* 0x000fe200078e0019 */
[----:B------:R-:W-:-:S04]  /*4ac0*/  MOV R77, R25 ;  /* 0x00000019004d7202 */ /* 0x000fc80000000f00 */
[----:B------:R-:W2:Y:S01]  /*4ad0*/  MUFU.EX2 R22, R22 ;  /* 0x0000001600167308 */ /* 0x000ea20000000800 */
[----:B0-----:R-:W-:Y:S01]  /*4ae0*/  FADD.FTZ R21, R19, R60 ;  /* 0x0000003c13157221 */ /* 0x001fe20000010000 */
[----:B------:R-:W-:-:S06]  /*4af0*/  IMAD.MOV.U32 R60, RZ, RZ, R25 ;  /* 0x000000ffff3c7224 */ /* 0x000fcc00078e0019 */
[----:B------:R-:W0:Y:S01]  /*4b00*/  MUFU.EX2 R51, R51 ;  /* 0x0000003300337308 */ /* 0x000e220000000800 */
[----:B-1----:R-:W-:-:S07]  /*4b10*/  FADD.FTZ R36, R74, R27 ;  /* 0x0000001b4a247221 */ /* 0x002fce0000010000 */
[----:B------:R-:W1:Y:S01]  /*4b20*/  MUFU.EX2 R61, R61 ;  /* 0x0000003d003d7308 */ /* 0x000e620000000800 */
[----:B--2---:R-:W-:-:S07]  /*4b30*/  FADD.FTZ R32, R22, R21 ;  /* 0x0000001516207221 */ /* 0x004fce0000010000 */
[----:B------:R-:W2:Y:S01]  /*4b40*/  MUFU.EX2 R62, R62 ;  /* 0x0000003e003e7308 */ /* 0x000ea20000000800 */
[----:B0-----:R-:W-:Y:S01]  /*4b50*/  FADD.FTZ R35, R51, R36 ;  /* 0x0000002433237221 */ /* 0x001fe20000010000 */
[C---:B------:R-:W-:Y:S01]  /*4b60*/  F2FP.SATFINITE.E4M3.F32.PACK_AB_MERGE_C R51, R82.reuse, R51, RZ ;  /* 0x000000335233723e */ /* 0x040fe200048070ff */
[----:B------:R-:W-:Y:S02]  /*4b70*/  IMAD.MOV.U32 R36, RZ, RZ, R25 ;  /* 0x000000ffff247224 */ /* 0x000fe400078e0019 */
[----:B------:R-:W-:Y:S01]  /*4b80*/  FADD.FTZ R35, R82, R35 ;  /* 0x0000002352237221 */ /* 0x000fe20000010000 */
[----:B------:R-:W-:Y:S01]  /*4b90*/  F2FP.SATFINITE.E4M3.F32.PACK_AB_MERGE_C R209, R74, R69, R51 ;  /* 0x000000454ad1723e */ /* 0x000fe20004807033 */
[--C-:B------:R-:W-:Y:S01]  /*4ba0*/  IMAD.MOV.U32 R51, RZ, RZ, R25.reuse ;  /* 0x000000ffff337224 */ /* 0x100fe200078e0019 */
[----:B------:R-:W0:Y:S01]  /*4bb0*/  MUFU.EX2 R54, R54 ;  /* 0x0000003600367308 */ /* 0x000e220000000800 */
[----:B-1----:R-:W-:Y:S01]  /*4bc0*/  FADD.FTZ R27, R61, R32 ;  /* 0x000000203d1b7221 */ /* 0x002fe20000010000 */
[----:B------:R-:W-:-:S02]  /*4bd0*/  IMAD.MOV.U32 R69, RZ, RZ, R25 ;  /* 0x000000ffff457224 */ /* 0x000fc400078e0019 */
[--C-:B------:R-:W-:Y:S02]  /*4be0*/  IMAD.MOV.U32 R74, RZ, RZ, R25.reuse ;  /* 0x000000ffff4a7224 */ /* 0x100fe400078e0019 */
[----:B------:R-:W-:Y:S02]  /*4bf0*/  IMAD.MOV.U32 R82, RZ, RZ, R25 ;  /* 0x000000ffff527224 */ /* 0x000fe400078e0019 */
[----:B------:R-:W1:Y:S01]  /*4c00*/  MUFU.EX2 R64, R64 ;  /* 0x0000004000407308 */ /* 0x000e620000000800 */
[C---:B--2---:R-:W-:Y:S01]  /*4c10*/  FADD.FTZ R27, R62.reuse, R27 ;  /* 0x0000001b3e1b7221 */ /* 0x044fe20000010000 */
[----:B------:R-:W-:Y:S01]  /*4c20*/  F2FP.SATFINITE.E4M3.F32.PACK_AB_MERGE_C R61, R62, R61, RZ ;  /* 0x0000003d3e3d723e */ /* 0x000fe200048070ff */
[----:B------:R-:W-:-:S03]  /*4c30*/  IMAD.MOV.U32 R62, RZ, RZ, R25 ;  /* 0x000000ffff3e7224 */ /* 0x000fc600078e0019 */
[----:B------:R-:W-:Y:S01]  /*4c40*/  F2FP.SATFINITE.E4M3.F32.PACK_AB_MERGE_C R208, R22, R19, R61 ;  /* 0x0000001316d0723e */ /* 0x000fe2000480703d */
[----:B------:R-:W-:Y:S01]  /*4c50*/  IMAD.MOV.U32 R61, RZ, RZ, R25 ;  /* 0x000000ffff3d7224 */ /* 0x000fe200078e0019 */
[----:B------:R-:W2:Y:S01]  /*4c60*/  MUFU.EX2 R53, R53 ;  /* 0x0000003500357308 */ /* 0x000ea20000000800 */
[----:B0-----:R-:W-:Y:S01]  /*4c70*/  FADD.FTZ R32, R54, R35 ;  /* 0x0000002336207221 */ /* 0x001fe20000010000 */
[----:B------:R-:W-:-:S06]  /*4c80*/  IMAD.MOV.U32 R35, RZ, RZ, R25 ;  /* 0x000000ffff237224 */ /* 0x000fcc00078e0019 */
[----:B------:R-:W0:Y:S08]  /*4c90*/  MUFU.EX2 R63, R63 ;  /* 0x0000003f003f7308 */ /* 0x000e300000000800 */
[----:B------:R-:W3:Y:S08]  /*4ca0*/  MUFU.EX2 R52, R52 ;  /* 0x0000003400347308 */ /* 0x000ef00000000800 */
[----:B------:R-:W-:Y:S08]  /*4cb0*/  MUFU.EX2 R66, R66 ;  /* 0x0000004200427308 */ /* 0x000ff00000000800 */
[----:B------:R-:W4:Y:S08]  /*4cc0*/  MUFU.EX2 R49, R49 ;  /* 0x0000003100317308 */ /* 0x000f300000000800 */
[----:B------:R-:W5:Y:S08]  /*4cd0*/  MUFU.EX2 R65, R65 ;  /* 0x0000004100417308 */ /* 0x000f700000000800 */
[----:B------:R-:W5:Y:S08]  /*4ce0*/  MUFU.EX2 R46, R46 ;  /* 0x0000002e002e7308 */ /* 0x000f700000000800 */
[----:B------:R-:W5:Y:S08]  /*4cf0*/  MUFU.EX2 R9, R9 ;  /* 0x0000000900097308 */ /* 0x000f700000000800 */
[----:B------:R1:W-:Y:S08]  /*4d00*/  MUFU.EX2 R21, R26 ;  /* 0x0000001a00157308 */ /* 0x0003f00000000800 */
[----:B------:R-:W5:Y:S01]  /*4d10*/  MUFU.EX2 R43, R43 ;  /* 0x0000002b002b7308 */ /* 0x000f620000000800 */
[----:B-1----:R-:W-:Y:S01]  /*4d20*/  FADD.FTZ R26, R64, R27 ;  /* 0x0000001b401a7221 */ /* 0x002fe20000010000 */
[----:B--2---:R-:W-:-:S03]  /*4d30*/  FADD.FTZ R27, R53, R32 ;  /* 0x00000020351b7221 */ /* 0x004fc60000010000 */
[----:B0-----:R-:W-:Y:S01]  /*4d40*/  FADD.FTZ R23, R63, R26 ;  /* 0x0000001a3f177221 */ /* 0x001fe20000010000 */
[----:B---3--:R-:W-:Y:S01]  /*4d50*/  FADD.FTZ R32, R52, R27 ;  /* 0x0000001b34207221 */ /* 0x008fe20000010000 */
[C---:B----4-:R-:W-:Y:S01]  /*4d60*/  F2FP.SATFINITE.E4M3.F32.PACK_AB_MERGE_C R52, R49.reuse, R52, RZ ;  /* 0x000000343134723e */ /* 0x050fe200048070ff */
[----:B------:R-:W0:Y:S01]  /*4d70*/  MUFU.EX2 R10, R10 ;  /* 0x0000000a000a7308 */ /* 0x000e220000000800 */
[----:B------:R-:W-:Y:S01]  /*4d80*/  FADD.FTZ R26, R66, R23 ;  /* 0x00000017421a7221 */ /* 0x000fe20000010000 */
[----:B------:R-:W-:Y:S01]  /*4d90*/  FADD.FTZ R49, R49, R32 ;  /* 0x0000002031317221 */ /* 0x000fe20000010000 */
[C---:B-----5:R-:W-:Y:S01]  /*4da0*/  F2FP.SATFINITE.E4M3.F32.PACK_AB_MERGE_C R66, R65.reuse, R66, RZ ;  /* 0x000000424142723e */ /* 0x060fe200048070ff */
[----:B------:R-:W-:Y:S02]  /*4db0*/  IMAD.MOV.U32 R32, RZ, RZ, R25 ;  /* 0x000000ffff207224 */ /* 0x000fe400078e0019 */
[----:B------:R-:W-:Y:S01]  /*4dc0*/  FADD.FTZ R26, R65, R26 ;  /* 0x0000001a411a7221 */ /* 0x000fe20000010000 */
[----:B------:R-:W-:Y:S01]  /*4dd0*/  FADD.FTZ R30, R46, R49 ;  /* 0x000000312e1e7221 */ /* 0x000fe20000010000 */
[----:B------:R-:W-:Y:S01]  /*4de0*/  F2FP.SATFINITE.E4M3.F32.PACK_AB_MERGE_C R211, R53, R54, R52 ;  /* 0x0000003635d3723e */ /* 0x000fe20004807034 */
[----:B------:R-:W1:Y:S01]  /*4df0*/  MUFU.EX2 R42, R42 ;  /* 0x0000002a002a7308 */ /* 0x000e620000000800 */
[----:B------:R-:W-:Y:S01]  /*4e00*/  FADD.FTZ R23, R9, R26 ;  /* 0x0000001a09177221 */ /* 0x000fe20000010000 */
[----:B------:R-:W-:Y:S01]  /*4e10*/  FADD.FTZ R27, R43, R30 ;  /* 0x0000001e2b1b7221 */ /* 0x000fe20000010000 */
[----:B------:R-:W-:Y:S01]  /*4e20*/  F2FP.SATFINITE.E4M3.F32.PACK_AB_MERGE_C R210, R63, R64, R66 ;  /* 0x000000403fd2723e */ /* 0x000fe20004807042 */
[--C-:B------:R-:W-:Y:S01]  /*4e30*/  IMAD.MOV.U32 R49, RZ, RZ, R25.reuse ;  /* 0x000000ffff317224 */ /* 0x100fe200078e0019 */
[----:B------:R-:W-:Y:S01]  /*4e40*/  MOV R66, R25 ;  /* 0x0000001900427202 */ /* 0x000fe20000000f00 */
[----:B------:R-:W-:-:S02]  /*4e50*/  IMAD.MOV.U32 R53, RZ, RZ, R25 ;  /* 0x000000ffff357224 */ /* 0x000fc400078e0019 */
[----:B------:R-:W2:Y:S01]  /*4e60*/  MUFU.EX2 R13, R13 ;  /* 0x0000000d000d7308 */ /* 0x000ea20000000800 */
[----:B0-----:R-:W-:Y:S01]  /*4e70*/  FADD.FTZ R26, R10, R23 ;  /* 0x000000170a1a7221 */ /* 0x001fe20000010000 */
[--C-:B------:R-:W-:Y:S02]  /*4e80*/  IMAD.MOV.U32 R52, RZ, RZ, R25.reuse ;  /* 0x000000ffff347224 */ /* 0x100fe400078e0019 */
[--C-:B------:R-:W-:Y:S02]  /*4e90*/  IMAD.MOV.U32 R54, RZ, RZ, R25.reuse ;  /* 0x000000ffff367224 */ /* 0x100fe400078e0019 */
[----:B------:R-:W-:Y:S02]  /*4ea0*/  IMAD.MOV.U32 R63, RZ, RZ, R25 ;  /* 0x000000ffff3f7224 */ /* 0x000fe400078e0019 */
[----:B------:R-:W0:Y:S01]  /*4eb0*/  MUFU.EX2 R55, R55 ;  /* 0x0000003700377308 */ /* 0x000e220000000800 */
[----:B-1----:R-:W-:Y:S01]  /*4ec0*/  FADD.FTZ R30, R42, R27 ;  /* 0x0000001b2a1e7221 */ /* 0x002fe20000010000 */
[----:B------:R-:W-:-:S02]  /*4ed0*/  IMAD.MOV.U32 R65, RZ, RZ, R25 ;  /* 0x000000ffff417224 */ /* 0x000fc400078e0019 */
[----:B------:R-:W-:-:S04]  /*4ee0*/  IMAD.MOV.U32 R64, RZ, RZ, R25 ;  /* 0x000000ffff407224 */ /* 0x000fc800078e0019 */
[----:B------:R-:W1:Y:S01]  /*4ef0*/  MUFU.EX2 R14, R14 ;  /* 0x0000000e000e7308 */ /* 0x000e620000000800 */
[----:B--2---:R-:W-:-:S07]  /*4f00*/  FADD.FTZ R23, R13, R26 ;  /* 0x0000001a0d177221 */ /* 0x004fce0000010000 */
[----:B------:R-:W2:Y:S01]  /*4f10*/  MUFU.EX2 R44, R44 ;  /* 0x0000002c002c7308 */ /* 0x000ea20000000800 */
[C---:B0-----:R-:W-:Y:S01]  /*4f20*/  F2FP.SATFINITE.E4M3.F32.PACK_AB_MERGE_C R42, R55.reuse, R42, RZ ;  /* 0x0000002a372a723e */ /* 0x041fe200048070ff */
[----:B------:R-:W-:Y:S01]  /*4f30*/  FADD.FTZ R55, R55, R30 ;  /* 0x0000001e37377221 */ /* 0x000fe20000010000 */
[----:B------:R-:W-:Y:S02]  /*4f40*/  MOV R30, R25 ;  /* 0x00000019001e7202 */ /* 0x000fe40000000f00 */
[----:B------:R-:W-:Y:S01]  /*4f50*/  F2FP.SATFINITE.E4M3.F32.PACK_AB_MERGE_C R213, R43, R46, R42 ;  /* 0x0000002e2bd5723e */ /* 0x000fe2000480702a */
[----:B------:R-:W-:Y:S02]  /*4f60*/  IMAD.MOV.U32 R43, RZ, RZ, R25 ;  /* 0x000000ffff2b7224 */ /* 0x000fe400078e0019 */
[----:B------:R-:W0:Y:S01]  /*4f70*/  MUFU.EX2 R17, R17 ;  /* 0x0000001100117308 */ /* 0x000e220000000800 */
[C---:B-1----:R-:W-:Y:S01]  /*4f80*/  F2FP.SATFINITE.E4M3.F32.PACK_AB_MERGE_C R27, R14.reuse, R13, RZ ;  /* 0x0000000d0e1b723e */ /* 0x042fe200048070ff */
[----:B------:R-:W-:Y:S01]  /*4f90*/  FADD.FTZ R14, R14, R23 ;  /* 0x000000170e0e7221 */ /* 0x000fe20000010000 */
[----:B------:R-:W-:-:S02]  /*4fa0*/  IMAD.MOV.U32 R42, RZ, RZ, R25 ;  /* 0x000000ffff2a7224 */ /* 0x000fc400078e0019 */
[----:B------:R-:W-:Y:S01]  /*4fb0*/  F2FP.SATFINITE.E4M3.F32.PACK_AB_MERGE_C R212, R10, R9, R27 ;  /* 0x000000090ad4723e */ /* 0x000fe2000480701b */
[----:B------:R-:W-:Y:S02]  /*4fc0*/  IMAD.MOV.U32 R27, RZ, RZ, R25 ;  /* 0x000000ffff1b7224 */ /* 0x000fe400078e0019 */
[----:B------:R-:W1:Y:S01]  /*4fd0*/  MUFU.EX2 R47, R47 ;  /* 0x0000002f002f7308 */ /* 0x000e620000000800 */
[----:B--2---:R-:W-:Y:S01]  /*4fe0*/  FADD.FTZ R26, R44, R55 ;  /* 0x000000372c1a7221 */ /* 0x004fe20000010000 */
[--C-:B------:R-:W-:Y:S02]  /*4ff0*/  IMAD.MOV.U32 R46, RZ, RZ, R25.reuse ;  /* 0x000000ffff2e7224 */ /* 0x100fe400078e0019 */
[----:B------:R-:W-:-:S04]  /*5000*/  IMAD.MOV.U32 R55, RZ, RZ, R25 ;  /* 0x000000ffff377224 */ /* 0x000fc800078e0019 */
[----:B------:R-:W-:Y:S01]  /*5010*/  MUFU.EX2 R50, R50 ;  /* 0x0000003200327308 */ /* 0x000fe20000000800 */
[----:B0-----:R-:W-:-:S07]  /*5020*/  FADD.FTZ R13, R17, R14 ;  /* 0x0000000e110d7221 */ /* 0x001fce0000010000 */
[----:B------:R-:W0:Y:S01]  /*5030*/  MUFU.EX2 R57, R57 ;  /* 0x0000003900397308 */ /* 0x000e220000000800 */
[----:B-1----:R-:W-:Y:S01]  /*5040*/  FADD.FTZ R23, R47, R26 ;  /* 0x0000001a2f177221 */ /* 0x002fe20000010000 */
[----:B------:R-:W-:-:S06]  /*5050*/  IMAD.MOV.U32 R26, RZ, RZ, R25 ;  /* 0x000000ffff1a7224 */ /* 0x000fcc00078e0019 */
[----:B------:R-:W1:Y:S08]  /*5060*/  MUFU.EX2 R18, R18 ;  /* 0x0000001200127308 */ /* 0x000e700000000800 */
[----:B------:R-:W2:Y:S01]  /*5070*/  MUFU.EX2 R24, R24 ;  /* 0x0000001800187308 */ /* 0x000ea20000000800 */
[----:B0-----:R-:W-:Y:S01]  /*5080*/  F2FP.SATFINITE.E4M3.F32.PACK_AB_MERGE_C R14, R57, R50, RZ ;  /* 0x00000032390e723e */ /* 0x001fe200048070ff */
[----:B------:R-:W-:-:S03]  /*5090*/  FADD.FTZ R50, R50, R23 ;  /* 0x0000001732327221 */ /* 0x000fc60000010000 */
[----:B------:R-:W-:Y:S01]  /*50a0*/  F2FP.SATFINITE.E4M3.F32.PACK_AB_MERGE_C R215, R47, R44, R14 ;  /* 0x0000002c2fd7723e */ /* 0x000fe2000480700e */
[----:B------:R-:W-:Y:S01]  /*50b0*/  FADD.FTZ R57, R57, R50 ;  /* 0x0000003239397221 */ /* 0x000fe20000010000 */
[----:B------:R-:W-:Y:S01]  /*50c0*/  IMAD.MOV.U32 R44, RZ, RZ, R25 ;  /* 0x000000ffff2c7224 */ /* 0x000fe200078e0019 */
[----:B------:R-:W-:Y:S01]  /*50d0*/  MUFU.EX2 R58, R58 ;  /* 0x0000003a003a7308 */ /* 0x000fe20000000800 */
[----:B-1----:R-:W-:Y:S01]  /*50e0*/  FADD.FTZ R13, R18, R13 ;  /* 0x0000000d120d7221 */ /* 0x002fe20000010000 */
[--C-:B------:R-:W-:Y:S02]  /*50f0*/  IMAD.MOV.U32 R47, RZ, RZ, R25.reuse ;  /* 0x000000ffff2f7224 */ /* 0x100fe400078e0019 */
[----:B------:R-:W-:-:S04]  /*5100*/  IMAD.MOV.U32 R50, RZ, RZ, R25 ;  /* 0x000000ffff327224 */ /* 0x000fc800078e0019 */
[----:B------:R-:W0:Y:S01]  /*5110*/  MUFU.EX2 R67, R67 ;  /* 0x0000004300437308 */ /* 0x000e220000000800 */
[----:B--2---:R-:W-:Y:S01]  /*5120*/  FADD.FTZ R14, R24, R13 ;  /* 0x0000000d180e7221 */ /* 0x004fe20000010000 */
[----:B------:R-:W-:-:S03]  /*5130*/  F2FP.SATFINITE.E4M3.F32.PACK_AB_MERGE_C R24, R21, R24, RZ ;  /* 0x000000181518723e */ /* 0x000fc600048070ff */
[----:B------:R-:W-:Y:S01]  /*5140*/  FADD.FTZ R21, R21, R14 ;  /* 0x0000000e15157221 */ /* 0x000fe20000010000 */
[----:B------:R-:W-:Y:S01]  /*5150*/  F2FP.SATFINITE.E4M3.F32.PACK_AB_MERGE_C R214, R18, R17, R24 ;  /* 0x0000001112d6723e */ /* 0x000fe20004807018 */
[----:B------:R-:W-:Y:S01]  /*5160*/  IMAD.MOV.U32 R24, RZ, RZ, R25 ;  /* 0x000000ffff187224 */ /* 0x000fe200078e0019 */
[----:B------:R-:W1:Y:S08]  /*5170*/  MUFU.EX2 R56, R56 ;  /* 0x0000003800387308 */ /* 0x000e700000000800 */
[----:B------:R-:W2:Y:S01]  /*5180*/  MUFU.EX2 R28, R28 ;  /* 0x0000001c001c7308 */ /* 0x000ea20000000800 */
[----:B0-----:R-:W-:-:S07]  /*5190*/  F2FP.SATFINITE.E4M3.F32.PACK_AB_MERGE_C R5, R67, R58, RZ ;  /* 0x0000003a4305723e */ /* 0x001fce00048070ff */
[----:B------:R-:W0:Y:S01]  /*51a0*/  MUFU.EX2 R59, R59 ;  /* 0x0000003b003b7308 */ /* 0x000e220000000800 */
[----:B-1----:R-:W-:Y:S01]  /*51b0*/  FADD.FTZ R14, R56, R57 ;  /* 0x00000039380e7221 */ /* 0x002fe20000010000 */
[----:B------:R-:W-:-:S06]  /*51c0*/  IMAD.MOV.U32 R57, RZ, RZ, R25 ;  /* 0x000000ffff397224 */ /* 0x000fcc00078e0019 */
[----:B------:R-:W1:Y:S01]  /*51d0*/  MUFU.EX2 R29, R29 ;  /* 0x0000001d001d7308 */ /* 0x000e620000000800 */
[----:B--2---:R-:W-:-:S07]  /*51e0*/  FADD.FTZ R6, R28, R21 ;  /* 0x000000151c067221 */ /* 0x004fce0000010000 */
[----:B------:R-:W2:Y:S01]  /*51f0*/  MUFU.EX2 R83, R83 ;  /* 0x0000005300537308 */ /* 0x000ea20000000800 */
[C---:B0-----:R-:W-:Y:S01]  /*5200*/  F2FP.SATFINITE.E4M3.F32.PACK_AB_MERGE_C R217, R59.reuse, R56, R5 ;  /* 0x000000383bd9723e */ /* 0x041fe20004807005 */
[----:B------:R-:W-:Y:S01]  /*5210*/  FADD.FTZ R59, R59, R14 ;  /* 0x0000000e3b3b7221 */ /* 0x000fe20000010000 */
[----:B------:R-:W-:-:S03]  /*5220*/  IMAD.MOV.U32 R56, RZ, RZ, R25 ;  /* 0x000000ffff387224 */ /* 0x000fc600078e0019 */
[----:B------:R-:W-:Y:S01]  /*5230*/  FADD.FTZ R58, R58, R59 ;  /* 0x0000003b3a3a7221 */ /* 0x000fe20000010000 */
[----:B------:R-:W-:Y:S01]  /*5240*/  MOV R59, R25 ;  /* 0x00000019003b7202 */ /* 0x000fe20000000f00 */
[----:B------:R-:W0:Y:S01]  /*5250*/  MUFU.EX2 R84, R84 ;  /* 0x0000005400547308 */ /* 0x000e220000000800 */
[----:B-1----:R-:W-:Y:S01]  /*5260*/  FADD.FTZ R6, R29, R6 ;  /* 0x000000061d067221 */ /* 0x002fe20000010000 */
[----:B------:R-:W-:Y:S01]  /*5270*/  FADD.FTZ R67, R67, R58 ;  /* 0x0000003a43437221 */ /* 0x000fe20000010000 */
[----:B------:R-:W-:-:S05]  /*5280*/  IMAD.MOV.U32 R58, RZ, RZ, R25 ;  /* 0x000000ffff3a7224 */ /* 0x000fca00078e0019 */
[----:B------:R-:W-:Y:S01]  /*5290*/  MUFU.EX2 R72, R72 ;  /* 0x0000004800487308 */ /* 0x000fe20000000800 */
[----:B--2---:R-:W-:-:S07]  /*52a0*/  FADD.FTZ R5, R83, R6 ;  /* 0x0000000653057221 */ /* 0x004fce0000010000 */
[----:B------:R-:W1:Y:S01]  /*52b0*/  MUFU.EX2 R75, R75 ;  /* 0x0000004b004b7308 */ /* 0x000e620000000800 */
[C---:B0-----:R-:W-:Y:S01]  /*52c0*/  F2FP.SATFINITE.E4M3.F32.PACK_AB_MERGE_C R83, R84.reuse, R83, RZ ;  /* 0x000000535453723e */ /* 0x041fe200048070ff */
[----:B------:R-:W-:-:S03]  /*52d0*/  FADD.FTZ R84, R84, R5 ;  /* 0x0000000554547221 */ /* 0x000fc60000010000 */
[----:B------:R-:W-:Y:S01]  /*52e0*/  F2FP.SATFINITE.E4M3.F32.PACK_AB_MERGE_C R216, R29, R28, R83 ;  /* 0x0000001c1dd8723e */ /* 0x000fe20004807053 */
[--C-:B------:R-:W-:Y:S02]  /*52f0*/  IMAD.MOV.U32 R29, RZ, RZ, R25.reuse ;  /* 0x000000ffff1d7224 */ /* 0x100fe400078e0019 */
[----:B------:R-:W0:Y:S01]  /*5300*/  MUFU.EX2 R70, R70 ;  /* 0x0000004600467308 */ /* 0x000e220000000800 */
[--C-:B------:R-:W-:Y:S02]  /*5310*/  IMAD.MOV.U32 R28, RZ, RZ, R25.reuse ;  /* 0x000000ffff1c7224 */ /* 0x100fe400078e0019 */
[----:B------:R-:W-:-:S05]  /*5320*/  IMAD.MOV.U32 R83, RZ, RZ, R25 ;  /* 0x000000ffff537224 */ /* 0x000fca00078e0019 */
[----:B------:R-:W2:Y:S01]  /*5330*/  MUFU.EX2 R85, R85 ;  /* 0x0000005500557308 */ /* 0x000ea20000000800 */
[----:B-1----:R-:W-:-:S07]  /*5340*/  F2FP.SATFINITE.E4M3.F32.PACK_AB_MERGE_C R7, R75, R72, RZ ;  /* 0x000000484b07723e */ /* 0x002fce00048070ff */
[----:B------:R-:W1:Y:S01]  /*5350*/  MUFU.EX2 R71, R71 ;  /* 0x0000004700477308 */ /* 0x000e620000000800 */
[----:B0-----:R-:W-:Y:S01]  /*5360*/  FADD.FTZ R6, R70, R67 ;  /* 0x0000004346067221 */ /* 0x001fe20000010000 */
[----:B------:R-:W-:-:S06]  /*5370*/  IMAD.MOV.U32 R67, RZ, RZ, R25 ;  /* 0x000000ffff437224 */ /* 0x000fcc00078e0019 */
[----:B------:R-:W0:Y:S01]  /*5380*/  MUFU.EX2 R86, R86 ;  /* 0x0000005600567308 */ /* 0x000e220000000800 */
[----:B--2---:R-:W-:Y:S01]  /*5390*/  FADD.FTZ R5, R85, R84 ;  /* 0x0000005455057221 */ /* 0x004fe20000010000 */
[----:B------:R-:W-:-:S06]  /*53a0*/  MOV R84, R25 ;  /* 0x0000001900547202 */ /* 0x000fcc0000000f00 */
[----:B------:R-:W-:Y:S01]  /*53b0*/  MUFU.EX2 R87, R87 ;  /* 0x0000005700577308 */ /* 0x000fe20000000800 */
[C---:B-1----:R-:W-:Y:S01]  /*53c0*/  F2FP.SATFINITE.E4M3.F32.PACK_AB_MERGE_C R219, R71.reuse, R70, R7 ;  /* 0x0000004647db723e */ /* 0x042fe20004807007 */
[----:B------:R-:W-:Y:S01]  /*53d0*/  FADD.FTZ R71, R71, R6 ;  /* 0x0000000647477221 */ /* 0x000fe20000010000 */
[----:B------:R-:W-:-:S03]  /*53e0*/  IMAD.MOV.U32 R70, RZ, RZ, R25 ;  /* 0x000000ffff467224 */ /* 0x000fc600078e0019 */
[----:B------:R-:W-:Y:S01]  /*53f0*/  FADD.FTZ R8, R72, R71 ;  /* 0x0000004748087221 */ /* 0x000fe20000010000 */
[----:B------:R-:W-:Y:S01]  /*5400*/  IMAD.MOV.U32 R71, RZ, RZ, R25 ;  /* 0x000000ffff477224 */ /* 0x000fe200078e0019 */
[----:B------:R-:W1:Y:S01]  /*5410*/  MUFU.EX2 R80, R80 ;  /* 0x0000005000507308 */ /* 0x000e620000000800 */
[----:B0-----:R-:W-:Y:S01]  /*5420*/  FADD.FTZ R6, R86, R5 ;  /* 0x0000000556067221 */ /* 0x001fe20000010000 */
[----:B------:R-:W-:Y:S01]  /*5430*/  FADD.FTZ R8, R75, R8 ;  /* 0x000000084b087221 */ /* 0x000fe20000010000 */
[--C-:B------:R-:W-:Y:S02]  /*5440*/  IMAD.MOV.U32 R72, RZ, RZ, R25.reuse ;  /* 0x000000ffff487224 */ /* 0x100fe400078e0019 */
[----:B------:R-:W-:Y:S01]  /*5450*/  IMAD.MOV.U32 R75, RZ, RZ, R25 ;  /* 0x000000ffff4b7224 */ /* 0x000fe200078e0019 */
[----:B-1----:R-:W-:Y:S01]  /*5460*/  F2FP.SATFINITE.E4M3.F32.PACK_AB_MERGE_C R5, R80, R87, RZ ;  /* 0x000000575005723e */ /* 0x002fe200048070ff */
[----:B------:R-:W-:-:S03]  /*5470*/  FADD.FTZ R87, R87, R6 ;  /* 0x0000000657577221 */ /* 0x000fc60000010000 */
[----:B------:R-:W-:Y:S01]  /*5480*/  F2FP.SATFINITE.E4M3.F32.PACK_AB_MERGE_C R218, R86, R85, R5 ;  /* 0x0000005556da723e */ /* 0x000fe20004807005 */
[----:B------:R-:W-:Y:S01]  /*5490*/  FADD.FTZ R6, R80, R87 ;  /* 0x0000005750067221 */ /* 0x000fe20000010000 */
[--C-:B------:R-:W-:Y:S02]  /*54a0*/  IMAD.MOV.U32 R80, RZ, RZ, R25.reuse ;  /* 0x000000ffff507224 */ /* 0x100fe400078e0019 */
[--C-:B------:R-:W-:Y:S02]  /*54b0*/  IMAD.MOV.U32 R85, RZ, RZ, R25.reuse ;  /* 0x000000ffff557224 */ /* 0x100fe400078e0019 */
[--C-:B------:R-:W-:Y:S02]  /*54c0*/  IMAD.MOV.U32 R87, RZ, RZ, R25.reuse ;  /* 0x000000ffff577224 */ /* 0x100fe400078e0019 */
[----:B------:R-:W-:Y:S01]  /*54d0*/  IMAD.MOV.U32 R86, RZ, RZ, R25 ;  /* 0x000000ffff567224 */ /* 0x000fe200078e0019 */
[----:B------:R-:W-:Y:S06]  /*54e0*/  @!P1 BRA `(.L_x_18) ;  /* 0x0000003c00209947 */ /* 0x000fec0003800000 */
[----:B------:R-:W-:Y:S01]  /*54f0*/  IMAD.MOV.U32 R7, RZ, RZ, R120 ;  /* 0x000000ffff077224 */ /* 0x000fe200078e0078 */
[----:B------:R-:W-:Y:S02]  /*5500*/  MOV R5, R122 ;  /* 0x0000007a00057202 */ /* 0x000fe40000000f00 */
[----:B------:R-:W-:Y:S02]  /*5510*/  CS2R R118, SRZ ;  /* 0x0000000000767805 */ /* 0x000fe4000001ff00 */
[----:B------:R-:W-:Y:S02]  /*5520*/  CS2R R116, SRZ ;  /* 0x0000000000747805 */ /* 0x000fe4000001ff00 */
[----:B------:R-:W-:Y:S02]  /*5530*/  CS2R R114, SRZ ;  /* 0x0000000000727805 */ /* 0x000fe4000001ff00 */
[----:B------:R-:W-:Y:S02]  /*5540*/  CS2R R112, SRZ ;  /* 0x0000000000707805 */ /* 0x000fe4000001ff00 */
[----:B------:R-:W-:-:S02]  /*5550*/  CS2R R110, SRZ ;  /* 0x00000000006e7805 */ /* 0x000fc4000001ff00 */
[----:B------:R-:W-:Y:S02]  /*5560*/  CS2R R108, SRZ ;  /* 0x00000000006c7805 */ /* 0x000fe4000001ff00 */
        /* <DEDUP_REMOVED lines=41> */
[----:B------:R-:W-:Y:S01]  /*5800*/  CS2R R24, SRZ ;  /* 0x0000000000187805 */ /* 0x000fe2000001ff00 */
[----:B------:R-:W-:Y:S01]  /*5810*/  UMOV UR60, URZ ;  /* 0x0000003f003c7c82 */ /* 0x000fe20008000000 */
[----:B------:R-:W-:Y:S01]  /*5820*/  UMOV UR56, URZ ;  /* 0x0000003f00387c82 */ /* 0x000fe20008000000 */
[----:B------:R-:W-:-:S05]  /*5830*/  ULDC UR53, c[0x0][0x988] ;  /* 0x0002620000357ab9 */ /* 0x000fca0000000800 */
.L_x_29:
[----:B------:R-:W-:Y:S01]  /*5840*/  ISETP.NE.AND P2, PT, RZ, UR49, PT ;  /* 0x00000031ff007c0c */ /* 0x000fe2000bf45270 */
[----:B------:R-:W-:-:S04]  /*5850*/  UISETP.NE.AND UP0, UPT, UR56, 0x1, UPT ;  /* 0x000000013800788c */ /* 0x000fc8000bf05270 */
[----:B------:R-:W-:-:S04]  /*5860*/  USEL UR57, URZ, 0x1, UP0 ;  /* 0x000000013f397887 */ /* 0x000fc80008000000 */
[----:B------:R-:W-:-:S04]  /*5870*/  ULOP3.LUT UR57, UR60, UR57, URZ, 0x3c, !UPT ;  /* 0x000000393c397292 */ /* 0x000fc8000f8e3c3f */
[----:B------:R-:W-:Y:S08]  /*5880*/  @P2 BRA `(.L_x_19) ;  /* 0x0000000000382947 */ /* 0x000ff00003800000 */
[----:B------:R-:W-:Y:S05]  /*5890*/  @!P0 BRA `(.L_x_20) ;  /* 0x0000000000048947 */ /* 0x000fea0003800000 */
[----:B------:R-:W-:Y:S01]  /*58a0*/  BPT.TRAP 0x1 ;  /* 0x000000040000795c */ /* 0x000fe20000300000 */
.L_x_20:
[----:B------:R-:W-:Y:S01]  /*58b0*/  UIADD3 UR4, UR56, 0x1, URZ ;  /* 0x0000000138047890 */ /* 0x000fe2000fffe03f */
[----:B------:R-:W-:-:S03]  /*58c0*/  IMAD.U32 R4, RZ, RZ, UR57 ;  /* 0x00000039ff047e24 */ /* 0x000fc6000f8e00ff */
[----:B------:R-:W-:Y:S02]  /*58d0*/  UISETP.NE.AND UP0, UPT, UR4, 0x2, UPT ;  /* 0x000000020400788c */ /* 0x000fe4000bf05270 */
[----:B------:R-:W-:Y:S02]  /*58e0*/  SHF.L.U32 R4, R4, 0x1f, RZ ;  /* 0x0000001f04047819 */ /* 0x000fe400000006ff */
[----:B------:R-:W-:-:S04]  /*58f0*/  USEL UR4, UR4, URZ, UP0 ;  /* 0x0000003f04047287 */ /* 0x000fc80008000000 */
[----:B------:R-:W-:-:S09]  /*5900*/  ULEA UR4, UR4, UR36, 0x3 ;  /* 0x0000002404047291 */ /* 0x000fd2000f8e183f */
[----:B------:R0:W1:Y:S01]  /*5910*/  SYNCS.PHASECHK.TRANS64.TRYWAIT P1, [UR4+0x33430], R4 ;  /* 0x03343004ff0075a7 */ /* 0x0000620008020144 */
[----:B------:R-:W-:Y:S05]  /*5920*/  @!P0 BRA `(.L_x_21) ;  /* 0x0000000000048947 */ /* 0x000fea0003800000 */
[----:B------:R-:W-:Y:S01]  /*5930*/  BPT.TRAP 0x1 ;  /* 0x000000040000795c */ /* 0x000fe20000300000 */
.L_x_21:
[----:B-1----:R-:W-:Y:S05]  /*5940*/  @P1 BRA `(.L_x_19) ;  /* 0x0000000000081947 */ /* 0x002fea0003800000 */
[----:B------:R-:W1:Y:S02]  /*5950*/  SYNCS.PHASECHK.TRANS64.TRYWAIT P1, [UR4+0x33430], R4 ;  /* 0x03343004ff0075a7 */ /* 0x000e640008020144 */
[----:B-1----:R-:W-:Y:S05]  /*5960*/  @!P1 BRA `(.L_x_22) ;  /* 0x000000c4002c9947 */ /* 0x002fea0003800000 */
.L_x_19:
[----:B01----:R-:W-:Y:S01]  /*5970*/  VIADD R4, R16, 0x8 ;  /* 0x0000000810047836 */ /* 0x003fe20000000000 */
[----:B------:R-:W-:Y:S01]  /*5980*/  UIADD3 UR59, UR56, 0x1, URZ ;  /* 0x00000001383b7890 */ /* 0x000fe2000fffe03f */
[C---:B------:R-:W-:Y:S01]  /*5990*/  R2UR UR4, R2.reuse ;  /* 0x00000000020472ca */ /* 0x040fe200000e0000 */
[----:B------:R-:W-:Y:S01]  /*59a0*/  UMOV UR7, 0x80000020 ;  /* 0x8000002000077882 */ /* 0x000fe20000000000 */
[C---:B------:R-:W-:Y:S01]  /*59b0*/  R2UR UR5, R3.reuse ;  /* 0x00000000030572ca */ /* 0x040fe200000e0000 */
[----:B------:R0:W-:Y:S01]  /*59c0*/  BAR.SYNC.DEFER_BLOCKING R4, 0x100 ;  /* 0x000400040000751d */ /* 0x0001e20000010000 */
[----:B------:R-:W-:Y:S01]  /*59d0*/  UISETP.NE.AND UP0, UPT, UR59, 0x2, UPT ;  /* 0x000000023b00788c */ /* 0x000fe2000bf05270 */
[C---:B------:R-:W-:Y:S02]  /*59e0*/  R2UR UR8, R2.reuse ;  /* 0x00000000020872ca */ /* 0x040fe400000e0000 */
[C---:B------:R-:W-:Y:S01]  /*59f0*/  R2UR UR9, R3.reuse ;  /* 0x00000000030972ca */ /* 0x040fe200000e0000 */
[----:B------:R-:W-:Y:S01]  /*5a00*/  USEL UR59, UR59, URZ, UP0 ;  /* 0x0000003f3b3b7287 */ /* 0x000fe20008000000 */
[C---:B------:R-:W-:Y:S01]  /*5a10*/  R2UR UR12, R2.reuse ;  /* 0x00000000020c72ca */ /* 0x040fe200000e0000 */
[----:B------:R-:W-:Y:S01]  /*5a20*/  UMOV UR11, 0x80000020 ;  /* 0x80000020000b7882 */ /* 0x000fe20000000000 */
[C---:B------:R-:W-:Y:S01]  /*5a30*/  R2UR UR13, R3.reuse ;  /* 0x00000000030d72ca */ /* 0x040fe200000e0000 */
[----:B------:R-:W-:Y:S01]  /*5a40*/  UIMAD UR61, UR59, 0x780, UR52 ;  /* 0x000007803b3d78a4 */ /* 0x000fe2000f8e0234 */
[C---:B------:R-:W-:Y:S01]  /*5a50*/  R2UR UR16, R2.reuse ;  /* 0x00000000021072ca */ /* 0x040fe200000e0000 */
[----:B------:R-:W-:Y:S01]  /*5a60*/  UMOV UR15, 0x80000020 ;  /* 0x80000020000f7882 */ /* 0x000fe20000000000 */
[C---:B------:R-:W-:Y:S01]  /*5a70*/  R2UR UR17, R3.reuse ;  /* 0x00000000031172ca */ /* 0x040fe200000e0000 */
[----:B------:R-:W-:Y:S01]  /*5a80*/  UIADD3 UR10, UR61, 0x80, URZ ;  /* 0x000000803d0a7890 */ /* 0x000fe2000fffe03f */
[----:B------:R-:W-:Y:S01]  /*5a90*/  R2UR UR20, R2 ;  /* 0x00000000021472ca */ /* 0x000fe200000e0000 */
[----:B------:R-:W-:Y:S01]  /*5aa0*/  UIADD3 UR14, UR61, 0x100, URZ ;  /* 0x000001003d0e7890 */ /* 0x000fe2000fffe03f */
[----:B------:R-:W-:Y:S01]  /*5ab0*/  R2UR UR21, R3 ;  /* 0x00000000031572ca */ /* 0x000fe200000e0000 */
[----:B------:R-:W-:Y:S01]  /*5ac0*/  UMOV UR6, UR61 ;  /* 0x0000003d00067c82 */ /* 0x000fe20008000000 */
[----:B------:R-:W-:Y:S01]  /*5ad0*/  UIADD3 UR18, UR61, 0x180, URZ ;  /* 0x000001803d127890 */ /* 0x000fe2000fffe03f */
[----:B0-----:R-:W-:Y:S01]  /*5ae0*/  IMAD.U32 R4, RZ, RZ, UR59 ;  /* 0x0000003bff047e24 */ /* 0x001fe2000f8e00ff */
[----:B------:R-:W-:Y:S01]  /*5af0*/  UMOV UR19, 0x80000020 ;  /* 0x8000002000137882 */ /* 0x000fe20000000000 */
[----:B------:R-:W-:Y:S01]  /*5b00*/  UIADD3 UR22, UR61, 0x200, URZ ;  /* 0x000002003d167890 */ /* 0x000fe2000fffe03f */
[----:B------:R-:W-:Y:S01]  /*5b10*/  UMOV UR23, 0x80000020 ;  /* 0x8000002000177882 */ /* 0x000fe20000000000 */
[----:B------:R-:W-:Y:S01]  /*5b20*/  WARPGROUP.ARRIVE ;  /* 0x00000000000079c5 */ /* 0x000fe20000000000 */
[----:B------:R-:W-:Y:S01]  /*5b30*/  UIADD3 UR26, UR61, 0x2, URZ ;  /* 0x000000023d1a7890 */ /* 0x000fe2000fffe03f */
[----:B------:R-:W-:Y:S01]  /*5b40*/  UMOV UR27, 0x80000020 ;  /* 0x80000020001b7882 */ /* 0x000fe20000000000 */
[----:B------:R-:W-:-:S03]  /*5b50*/  UIADD3 UR30, UR61, 0x280, URZ ;  /* 0x000002803d1e7890 */ /* 0x000fc6000fffe03f */
[----:B------:R-:W-:Y:S01]  /*5b60*/  QGMMA.64x32x32.F32.E4M3.E4M3 R184, gdesc[UR4], RZ, !UPT, gsb0 ;  /* 0x0060000004b879f3 */ /* 0x000fe2000c0008ff */
[----:B------:R-:W-:Y:S01]  /*5b70*/  UIADD3 UR6, UR61, 0x82, URZ ;  /* 0x000000823d067890 */ /* 0x000fe2000fffe03f */
[----:B------:R-:W-:Y:S01]  /*5b80*/  UMOV UR4, UR24 ;  /* 0x0000001800047c82 */ /* 0x000fe20008000000 */
[----:B------:R-:W-:Y:S01]  /*5b90*/  UMOV UR5, UR25 ;  /* 0x0000001900057c82 */ /* 0x000fe20008000000 */
[----:B------:R-:W-:Y:S01]  /*5ba0*/  UMOV UR7, 0x80000020 ;  /* 0x8000002000077882 */ /* 0x000fe20000000000 */
[----:B------:R-:W-:Y:S01]  /*5bb0*/  UMOV UR31, 0x80000020 ;  /* 0x80000020001f7882 */ /* 0x000fe20000000000 */
[----:B------:R-:W-:Y:S01]  /*5bc0*/  UIADD3 UR34, UR61, 0x282, URZ ;  /* 0x000002823d227890 */ /* 0x000fe2000fffe03f */
[----:B------:R-:W-:Y:S01]  /*5bd0*/  UMOV UR35, 0x80000020 ;  /* 0x8000002000237882 */ /* 0x000fe20000000000 */
[----:B------:R-:W-:Y:S01]  /*5be0*/  UIADD3 UR42, UR61, 0x500, URZ ;  /* 0x000005003d2a7890 */ /* 0x000fe2000fffe03f */
[----:B------:R-:W-:Y:S01]  /*5bf0*/  UMOV UR43, 0x80000020 ;  /* 0x80000020002b7882 */ /* 0x000fe20000000000 */
[----:B------:R-:W-:Y:S01]  /*5c00*/  UIADD3 UR46, UR61, 0x502, URZ ;  /* 0x000005023d2e7890 */ /* 0x000fe2000fffe03f */
[----:B------:R-:W-:Y:S01]  /*5c10*/  UMOV UR47, 0x80000020 ;  /* 0x80000020002f7882 */ /* 0x000fe20000000000 */
[----:B------:R-:W-:-:S02]  /*5c20*/  WARPGROUP.DEPBAR.LE gsb0, 0x0 ;  /* 0x00008000000079c5 */ /* 0x000fc40000010000 */
[----:B------:R-:W-:-:S06]  /*5c30*/  WARPGROUP.ARRIVE ;  /* 0x00000000000079c5 */ /* 0x000fcc0000000000 */
[----:B------:R-:W-:Y:S01]  /*5c40*/  QGMMA.64x32x32.F32.E4M3.E4M3 R168, gdesc[UR8], RZ, !UPT, gsb0 ;  /* 0x0060000008a879f3 */ /* 0x000fe2000c0008ff */
[----:B------:R-:W-:Y:S02]  /*5c50*/  UIADD3 UR8, UR61, 0x102, URZ ;  /* 0x000001023d087890 */ /* 0x000fe4000fffe03f */
[----:B------:R-:W-:Y:S02]  /*5c60*/  UIADD3 UR9, UR61, 0x182, URZ ;  /* 0x000001823d097890 */ /* 0x000fe4000fffe03f */
[----:B------:R-:W-:Y:S01]  /*5c70*/  UIADD3 UR10, UR61, 0x202, URZ ;  /* 0x000002023d0a7890 */ /* 0x000fe2000fffe03f */
[----:B------:R-:W-:Y:S02]  /*5c80*/  WARPGROUP.DEPBAR.LE gsb0, 0x0 ;  /* 0x00008000000079c5 */ /* 0x000fe40000010000 */
[----:B------:R-:W-:-:S06]  /*5c90*/  WARPGROUP.ARRIVE ;  /* 0x00000000000079c5 */ /* 0x000fcc0000000000 */
[----:B------:R-:W-:Y:S03]  /*5ca0*/  QGMMA.64x32x32.F32.E4M3.E4M3 R152, gdesc[UR12], RZ, !UPT, gsb0 ;  /* 0x006000000c9879f3 */ /* 0x000fe6000c0008ff */
        /* <DEDUP_REMOVED lines=8> */
[----:B------:R-:W-:Y:S01]  /*5d30*/  QGMMA.64x32x32.F32.E4M3.E4M3 R184, gdesc[UR24], R184, gsb0 ;  /* 0x0060000018b879f3 */ /* 0x000fe200080008b8 */
[----:B------:R-:W-:Y:S01]  /*5d40*/  UMOV UR26, UR6 ;  /* 0x00000006001a7c82 */ /* 0x000fe20008000000 */
[----:B------:R-:W-:Y:S01]  /*5d50*/  UMOV UR27, 0x80000020 ;  /* 0x80000020001b7882 */ /* 0x000fe20000000000 */
[----:B------:R-:W-:Y:S01]  /*5d60*/  UMOV UR6, UR8 ;  /* 0x0000000800067c82 */ /* 0x000fe20008000000 */
[----:B------:R-:W-:Y:S01]  /*5d70*/  UIADD3 UR8, UR61, 0x380, URZ ;  /* 0x000003803d087890 */ /* 0x000fe2000fffe03f */
[----:B------:R-:W-:Y:S02]  /*5d80*/  WARPGROUP.DEPBAR.LE gsb0, 0x0 ;  /* 0x00008000000079c5 */ /* 0x000fe40000010000 */
[----:B------:R-:W-:-:S06]  /*5d90*/  WARPGROUP.ARRIVE ;  /* 0x00000000000079c5 */ /* 0x000fcc0000000000 */
[----:B------:R-:W-:Y:S01]  /*5da0*/  QGMMA.64x32x32.F32.E4M3.E4M3 R168, gdesc[UR24], R168, gsb0 ;  /* 0x0060000018a879f3 */ /* 0x000fe200080008a8 */
[----:B------:R-:W-:Y:S01]  /*5db0*/  UMOV UR26, UR9 ;  /* 0x00000009001a7c82 */ /* 0x000fe20008000000 */
[----:B------:R-:W-:Y:S01]  /*5dc0*/  UMOV UR27, 0x80000020 ;  /* 0x80000020001b7882 */ /* 0x000fe20000000000 */
[----:B------:R-:W-:Y:S01]  /*5dd0*/  UIADD3 UR9, UR61, 0x400, URZ ;  /* 0x000004003d097890 */ /* 0x000fe2000fffe03f */
        /* <DEDUP_REMOVED lines=94> */
[----:B------:R-:W-:Y:S01]  /*63c0*/  UIADD3 UR61, UR61, 0x702, URZ ;  /* 0x000007023d3d7890 */ /* 0x000fe2000fffe03f */
        /* <DEDUP_REMOVED lines=31> */
[----:B------:R-:W-:Y:S05]  /*65c0*/  @P2 BRA `(.L_x_23) ;  /* 0x00000000002c2947 */ /* 0x000fea0003800000 */
[----:B------:R-:W-:Y:S05]  /*65d0*/  @!P0 BRA `(.L_x_24) ;  /* 0x0000000000048947 */ /* 0x000fea0003800000 */
[----:B------:R-:W-:Y:S01]  /*65e0*/  BPT.TRAP 0x1 ;  /* 0x000000040000795c */ /* 0x000fe20000300000 */
.L_x_24:
[----:B------:R-:W-:Y:S01]  /*65f0*/  ULEA UR4, UR56, UR36, 0x3 ;  /* 0x0000002438047291 */ /* 0x000fe2000f8e183f */
[----:B------:R-:W-:-:S05]  /*6600*/  IMAD.U32 R9, RZ, RZ, UR60 ;  /* 0x0000003cff097e24 */ /* 0x000fca000f8e00ff */
[----:B------:R-:W-:-:S04]  /*6610*/  SHF.L.U32 R9, R9, 0x1f, RZ ;  /* 0x0000001f09097819 */ /* 0x000fc800000006ff */
[----:B------:R0:W1:Y:S01]  /*6620*/  SYNCS.PHASECHK.TRANS64.TRYWAIT P1, [UR4+0x33450], R9 ;  /* 0x03345009ff0075a7 */ /* 0x0000620008020144 */
[----:B------:R-:W-:Y:S05]  /*6630*/  @!P0 BRA `(.L_x_25) ;  /* 0x0000000000048947 */ /* 0x000fea0003800000 */
[----:B------:R-:W-:Y:S01]  /*6640*/  BPT.TRAP 0x1 ;  /* 0x000000040000795c */ /* 0x000fe20000300000 */
.L_x_25:
[----:B-1----:R-:W-:Y:S05]  /*6650*/  @P1 BRA `(.L_x_23) ;  /* 0x0000000000081947 */ /* 0x002fea0003800000 */
[----:B------:R-:W1:Y:S02]  /*6660*/  SYNCS.PHASECHK.TRANS64.TRYWAIT P1, [UR4+0x33450], R9 ;  /* 0x03345009ff0075a7 */ /* 0x000e640008020144 */
[----:B-1----:R-:W-:Y:S05]  /*6670*/  @!P1 BRA `(.L_x_26) ;  /* 0x000000b800009947 */ /* 0x002fea0003800000 */
.L_x_23:
[----:B------:R-:W-:Y:S01]  /*6680*/  UIADD3 UR4, UR36, 0x200, URZ ;  /* 0x0000020024047890 */ /* 0x000fe2000fffe03f */
[----:B------:R-:W-:Y:S01]  /*6690*/  WARPGROUP.ARRIVE ;  /* 0x00000000000079c5 */ /* 0x000fe20000000000 */
[----:B------:R-:W-:Y:S01]  /*66a0*/  UMOV UR7, 0xc0000010 ;  /* 0xc000001000077882 */ /* 0x000fe20000000000 */
[----:B01----:R-:W-:Y:S01]  /*66b0*/  IADD3 R9, -R16, 0xb, RZ ;  /* 0x0000000b10097810 */ /* 0x003fe20007ffe1ff */
[----:B------:R-:W-:-:S04]  /*66c0*/  USHF.R.U32.HI UR4, URZ, 0x4, UR4 ;  /* 0x000000043f047899 */ /* 0x000fc80008011604 */
[----:B------:R-:W-:-:S04]  /*66d0*/  ULOP3.LUT UR4, UR4, 0x3fff, URZ, 0xc0, !UPT ;  /* 0x00003fff04047892 */ /* 0x000fc8000f8ec03f */
[----:B------:R-:W-:-:S04]  /*66e0*/  ULOP3.LUT UR4, UR4, 0x10000, URZ, 0xfc, !UPT ;  /* 0x0001000004047892 */ /* 0x000fc8000f8efc3f */
[----:B------:R-:W-:-:S07]  /*66f0*/  UIMAD UR4, UR56, 0x780, UR4 ;  /* 0x00000780380478a4 */ /* 0x000fce000f8e0204 */
[----:B------:R-:W-:Y:S02]  /*6700*/  UMOV UR6, UR4 ;  /* 0x0000000400067c82 */ /* 0x000fe40008000000 */
[----:B------:R-:W-:Y:S01]  /*6710*/  QGMMA.64x192x32.F32.E4M3.E4M3 R24, R200, gdesc[UR4], R24, gsb0 ;  /* 0x02e00004c8187df3 */ /* 0x000fe20008000818 */
[----:B------:R-:W-:Y:S01]  /*6720*/  UIADD3 UR6, UR4, 0x180, URZ ;  /* 0x0000018004067890 */ /* 0x000fe2000fffe03f */
[----:B------:R-:W-:Y:S01]  /*6730*/  UMOV UR7, 0xc0000010 ;  /* 0xc000001000077882 */ /* 0x000fe20000000000 */
[----:B------:R-:W-:Y:S02]  /*6740*/  WARPGROUP.DEPBAR.LE gsb0, 0x0 ;  /* 0x00008000000079c5 */ /* 0x000fe40000010000 */
[----:B------:R-:W-:-:S15]  /*6750*/  WARPGROUP.ARRIVE ;  /* 0x00000000000079c5 */ /* 0x000fde0000000000 */
        /* <DEDUP_REMOVED lines=15> */
[----:B------:R-:W-:Y:S03]  /*6850*/  QGMMA.64x192x32.F32.E4M3.E4M3 R24, R216, gdesc[UR4], R24, gsb0 ;  /* 0x02e00004d8187df3 */ /* 0x000fe60008000818 */
[----:B------:R-:W-:Y:S02]  /*6860*/  WARPGROUP.DEPBAR.LE gsb0, 0x0 ;  /* 0x00008000000079c5 */ /* 0x000fe40000010000 */
[----:B------:R0:W-:Y:S06]  /*6870*/  BAR.ARV R9, 0x100 ;  /* 0x000400090000751d */ /* 0x0001ec0000002000 */
[----:B------:R-:W-:Y:S05]  /*6880*/  @!P0 BRA `(.L_x_27) ;  /* 0x0000000000048947 */ /* 0x000fea0003800000 */
[----:B------:R-:W-:Y:S01]  /*6890*/  BPT.TRAP 0x1 ;  /* 0x000000040000795c */ /* 0x000fe20000300000 */
.L_x_27:
[C---:B------:R-:W-:Y:S01]  /*68a0*/  FMUL.FTZ R10, R0.reuse, R184 ;  /* 0x000000b8000a7220 */ /* 0x040fe20000410000 */
[C---:B------:R-:W-:Y:S01]  /*68b0*/  FMUL.FTZ R12, R0.reuse, R186 ;  /* 0x000000ba000c7220 */ /* 0x040fe20000410000 */
[C---:B0-----:R-:W-:Y:S01]  /*68c0*/  FMUL.FTZ R9, R0.reuse, R185 ;  /* 0x000000b900097220 */ /* 0x041fe20000410000 */
[C---:B------:R-:W-:Y:S01]  /*68d0*/  FMUL.FTZ R11, R0.reuse, R187 ;  /* 0x000000bb000b7220 */ /* 0x040fe20000410000 */
[C---:B------:R-:W-:Y:S01]  /*68e0*/  FMUL.FTZ R13, R0.reuse, R188 ;  /* 0x000000bc000d7220 */ /* 0x040fe20000410000 */
[C---:B------:R-:W-:Y:S01]  /*68f0*/  FMUL.FTZ R15, R0.reuse, R190 ;  /* 0x000000be000f7220 */ /* 0x040fe20000410000 */
[----:B------:R-:W0:Y:S01]  /*6900*/  MUFU.TANH R10, R10 ;  /* 0x0000000a000a7308 */ /* 0x000e220000002400 */
[C---:B------:R-:W-:Y:S01]  /*6910*/  FMUL.FTZ R14, R0.reuse, R189 ;  /* 0x000000bd000e7220 */ /* 0x040fe20000410000 */
[C---:B------:R-:W-:Y:S01]  /*6920*/  FMUL.FTZ R17, R0.reuse, R191 ;  /* 0x000000bf00117220 */ /* 0x040fe20000410000 */
[C---:B------:R-:W-:Y:S01]  /*6930*/  FMUL.FTZ R18, R0.reuse, R192 ;  /* 0x000000c000127220 */ /* 0x040fe20000410000 */
[C---:B------:R-:W-:Y:S01]  /*6940*/  FMUL.FTZ R20, R0.reuse, R194 ;  /* 0x000000c200147220 */ /* 0x040fe20000410000 */
[C---:B------:R-:W-:Y:S01]  /*6950*/  FMUL.FTZ R19, R0.reuse, R193 ;  /* 0x000000c100137220 */ /* 0x040fe20000410000 */
[C---:B------:R-:W-:Y:S01]  /*6960*/  FMUL.FTZ R21, R0.reuse, R195 ;  /* 0x000000c300157220 */ /* 0x040fe20000410000 */
[C---:B------:R-:W-:Y:S01]  /*6970*/  FMUL.FTZ R22, R0.reuse, R196 ;  /* 0x000000c400167220 */ /* 0x040fe20000410000 */
[----:B------:R-:W1:Y:S01]  /*6980*/  MUFU.TANH R12, R12 ;  /* 0x0000000c000c7308 */ /* 0x000e620000002400 */
[C---:B------:R-:W-:Y:S01]  /*6990*/  FMUL.FTZ R184, R0.reuse, R198 ;  /* 0x000000c600b87220 */ /* 0x040fe20000410000 */
[C---:B------:R-:W-:Y:S01]  /*69a0*/  FMUL.FTZ R23, R0.reuse, R197 ;  /* 0x000000c500177220 */ /* 0x040fe20000410000 */
[C---:B------:R-:W-:Y:S01]  /*69b0*/  FMUL.FTZ R185, R0.reuse, R199 ;  /* 0x000000c700b97220 */ /* 0x040fe20000410000 */
[C---:B------:R-:W-:Y:S01]  /*69c0*/  FMUL.FTZ R168, R0.reuse, R168 ;  /* 0x000000a800a87220 */ /* 0x040fe20000410000 */
[C---:B------:R-:W-:Y:S01]  /*69d0*/  FMUL.FTZ R170, R0.reuse, R170 ;  /* 0x000000aa00aa7220 */ /* 0x040fe20000410000 */
[C---:B------:R-:W-:Y:S01]  /*69e0*/  FMUL.FTZ R169, R0.reuse, R169 ;  /* 0x000000a900a97220 */ /* 0x040fe20000410000 */
[----:B------:R-:W-:Y:S01]  /*69f0*/  FMUL.FTZ R171, R0, R171 ;  /* 0x000000ab00ab7220 */ /* 0x000fe20000410000 */
[----:B------:R-:W2:Y:S01]  /*6a00*/  MUFU.TANH R9, R9 ;  /* 0x0000000900097308 */ /* 0x000ea20000002400 */
[----:B0-----:R-:W-:Y:S01]  /*6a10*/  FMNMX.FTZ R186, R10, R5, !PT ;  /* 0x000000050aba7209 */ /* 0x001fe20007810000 */
[C---:B------:R-:W-:Y:S01]  /*6a20*/  FMUL.FTZ R172, R0.reuse, R172 ;  /* 0x000000ac00ac7220 */ /* 0x040fe20000410000 */
[C---:B------:R-:W-:Y:S01]  /*6a30*/  FMUL.FTZ R174, R0.reuse, R174 ;  /* 0x000000ae00ae7220 */ /* 0x040fe20000410000 */
[C---:B------:R-:W-:Y:S01]  /*6a40*/  FMUL.FTZ R173, R0.reuse, R173 ;  /* 0x000000ad00ad7220 */ /* 0x040fe20000410000 */
[C---:B------:R-:W-:Y:S01]  /*6a50*/  FMUL.FTZ R175, R0.reuse, R175 ;  /* 0x000000af00af7220 */ /* 0x040fe20000410000 */
[C---:B------:R-:W-:Y:S01]  /*6a60*/  FMUL.FTZ R176, R0.reuse, R176 ;  /* 0x000000b000b07220 */ /* 0x040fe20000410000 */
[----:B------:R-:W-:Y:S01]  /*6a70*/  FMUL.FTZ R178, R0, R178 ;  /* 0x000000b200b27220 */ /* 0x000fe20000410000 */
[----:B------:R-:W0:Y:S01]  /*6a80*/  MUFU.TANH R11, R11 ;  /* 0x0000000b000b7308 */ /* 0x000e220000002400 */
[----:B-1----:R-:W-:Y:S01]  /*6a90*/  FMNMX.FTZ R188, R12, R7, !PT ;  /* 0x000000070cbc7209 */ /* 0x002fe20007810000 */
[C---:B------:R-:W-:Y:S01]  /*6aa0*/  FMUL.FTZ R177, R0.reuse, R177 ;  /* 0x000000b100b17220 */ /* 0x040fe20000410000 */
[C---:B------:R-:W-:Y:S01]  /*6ab0*/  FMUL.FTZ R179, R0.reuse, R179 ;  /* 0x000000b300b37220 */ /* 0x040fe20000410000 */
[C---:B------:R-:W-:Y:S01]  /*6ac0*/  FMUL.FTZ R180, R0.reuse, R180 ;  /* 0x000000b400b47220 */ /* 0x040fe20000410000 */
[C---:B------:R-:W-:Y:S01]  /*6ad0*/  FMUL.FTZ R182, R0.reuse, R182 ;  /* 0x000000b600b67220 */ /* 0x040fe20000410000 */
[C---:B------:R-:W-:Y:S01]  /*6ae0*/  FMUL.FTZ R181, R0.reuse, R181 ;  /* 0x000000b500b57220 */ /* 0x040fe20000410000 */
[C---:B------:R-:W-:Y:S01]  /*6af0*/  FMUL.FTZ R183, R0.reuse, R183 ;  /* 0x000000b700b77220 */ /* 0x040fe20000410000 */
[----:B------:R-:W1:Y:S01]  /*6b00*/  MUFU.TANH R13, R13 ;  /* 0x0000000d000d7308 */ /* 0x000e620000002400 */
[----:B--2---:R-:W-:Y:S01]  /*6b10*/  FMNMX.FTZ R186, R9, R186, !PT ;  /* 0x000000ba09ba7209 */ /* 0x004fe20007810000 */
[C---:B------:R-:W-:Y:S01]  /*6b20*/  FMUL.FTZ R152, R0.reuse, R152 ;  /* 0x0000009800987220 */ /* 0x040fe20000410000 */
[C---:B------:R-:W-:Y:S01]  /*6b30*/  FMUL.FTZ R154, R0.reuse, R154 ;  /* 0x0000009a009a7220 */ /* 0x040fe20000410000 */
[C---:B------:R-:W-:Y:S01]  /*6b40*/  FMUL.FTZ R153, R0.reuse, R153 ;  /* 0x0000009900997220 */ /* 0x040fe20000410000 */
[C---:B------:R-:W-:Y:S01]  /*6b50*/  FMUL.FTZ R155, R0.reuse, R155 ;  /* 0x0000009b009b7220 */ /* 0x040fe20000410000 */
[C---:B------:R-:W-:Y:S01]  /*6b60*/  FMUL.FTZ R156, R0.reuse, R156 ;  /* 0x0000009c009c7220 */ /* 0x040fe20000410000 */
[C---:B------:R-:W-:Y:S01]  /*6b70*/  FMUL.FTZ R158, R0.reuse, R158 ;  /* 0x0000009e009e7220 */ /* 0x040fe20000410000 */
[----:B------:R-:W2:Y:S01]  /*6b80*/  MUFU.TANH R15, R15 ;  /* 0x0000000f000f7308 */ /* 0x000ea20000002400 */
[----:B0-----:R-:W-:Y:S01]  /*6b90*/  FMNMX.FTZ R188, R11, R188, !PT ;  /* 0x000000bc0bbc7209 */ /* 0x001fe20007810000 */
[C---:B------:R-:W-:Y:S01]  /*6ba0*/  FMUL.FTZ R157, R0.reuse, R157 ;  /* 0x0000009d009d7220 */ /* 0x040fe20000410000 */
[C---:B------:R-:W-:Y:S01]  /*6bb0*/  FMUL.FTZ R159, R0.reuse, R159 ;  /* 0x0000009f009f7220 */ /* 0x040fe20000410000 */
[C---:B------:R-:W-:Y:S01]  /*6bc0*/  FMUL.FTZ R160, R0.reuse, R160 ;  /* 0x000000a000a07220 */ /* 0x040fe20000410000 */
[C---:B------:R-:W-:Y:S01]  /*6bd0*/  FMUL.FTZ R162, R0.reuse, R162 ;  /* 0x000000a200a27220 */ /* 0x040fe20000410000 */
[C---:B------:R-:W-:Y:S01]  /*6be0*/  FMUL.FTZ R161, R0.reuse, R161 ;  /* 0x000000a100a17220 */ /* 0x040fe20000410000 */
[C---:B------:R-:W-:Y:S01]  /*6bf0*/  FMUL.FTZ R163, R0.reuse, R163 ;  /* 0x000000a300a37220 */ /* 0x040fe20000410000 */
        /* <DEDUP_REMOVED lines=31> */
[----:B------:R-:W-:Y:S01]  /*6df0*/  FMUL.FTZ R124, R0, R124 ;  /* 0x0000007c007c7220 */ /* 0x000fe20000410000 */
        /* <DEDUP_REMOVED lines=14> */
[----:B------:R-:W-:Y:S01]  /*6ee0*/  FMUL.FTZ R135, R0, R135 ;  /* 0x0000008700877220 */ /* 0x000fe20000410000 */
[----:B------:R-:W-:Y:S01]  /*6ef0*/  R2UR UR4, R4 ;  /* 0x00000000040472ca */ /* 0x000fe200000e0000 */
[----:B------:R-:W0:Y:S01]  /*6f00*/  MUFU.TANH R22, R22 ;  /* 0x0000001600167308 */ /* 0x000e220000002400 */
[----:B-1----:R-:W-:-:S07]  /*6f10*/  FMNMX.FTZ R187, R19, R188, !PT ;  /* 0x000000bc13bb7209 */ /* 0x002fce0007810000 */
[----:B------:R-:W1:Y:S01]  /*6f20*/  MUFU.TANH R184, R184 ;  /* 0x000000b800b87308 */ /* 0x000e620000002400 */
[----:B--2---:R-:W-:-:S03]  /*6f30*/  FMNMX.FTZ R189, R21, R120, !PT ;  /* 0x0000007815bd7209 */ /* 0x004fc60007810000 */
[----:B------:R-:W-:-:S04]  /*6f40*/  ULEA UR4, UR4, UR36, 0x3 ;  /* 0x0000002404047291 */ /* 0x000fc8000f8e183f */
[----:B------:R-:W2:Y:S01]  /*6f50*/  MUFU.TANH R23, R23 ;  /* 0x0000001700177308 */ /* 0x000ea20000002400 */
[----:B0-----:R-:W-:Y:S01]  /*6f60*/  FMNMX.FTZ R120, R22, R187, !PT ;  /* 0x000000bb16787209 */ /* 0x001fe20007810000 */
[----:B------:R-:W-:-:S04]  /*6f70*/  UIADD3 UR4, UR4, 0x33440, URZ ;  /* 0x0003344004047890 */ /* 0x000fc8000fffe03f */
[----:B------:R-:W-:Y:S02]  /*6f80*/  UPRMT UR4, UR51, 0x654, UR4 ;  /* 0x0000065433047896 */ /* 0x000fe40008000004 */
[----:B------:R-:W0:Y:S01]  /*6f90*/  MUFU.TANH R185, R185 ;  /* 0x000000b900b97308 */ /* 0x000e220000002400 */
[----:B-1----:R-:W-:-:S06]  /*6fa0*/  FMNMX.FTZ R188, R184, R189, !PT ;  /* 0x000000bdb8bc7209 */ /* 0x002fcc0007810000 */
[----:B------:R-:W-:Y:S01]  /*6fb0*/  SYNCS.ARRIVE.TRANS64.RED.A1T0 RZ, [UR4], RZ ;  /* 0x000000ffffff79a7 */ /* 0x000fe20008100404 */
[----:B------:R-:W1:Y:S01]  /*6fc0*/  MUFU.TANH R168, R168 ;  /* 0x000000a800a87308 */ /* 0x000e620000002400 */
[----:B--2---:R-:W-:-:S07]  /*6fd0*/  FMNMX.FTZ R187, R23, R120, !PT ;  /* 0x0000007817bb7209 */ /* 0x004fce0007810000 */
[----:B------:R-:W2:Y:S01]  /*6fe0*/  MUFU.TANH R170, R170 ;  /* 0x000000aa00aa7308 */ /* 0x000ea20000002400 */
[----:B0-----:R-:W-:-:S07]  /*6ff0*/  FMNMX.FTZ R189, R185, R188, !PT ;  /* 0x000000bcb9bd7209 */ /* 0x001fce0007810000 */
[----:B------:R-:W0:Y:S01]  /*7000*/  MUFU.TANH R169, R169 ;  /* 0x000000a900a97308 */ /* 0x000e220000002400 */
[----:B-1----:R-:W-:Y:S01]  /*7010*/  FMNMX.FTZ R120, R168, R187, !PT ;  /* 0x000000bba8787209 */ /* 0x002fe20007810000 */
[----:B------:R-:W-:-:S06]  /*7020*/  FMUL.FTZ R187, R0, R122 ;  /* 0x0000007a00bb7220 */ /* 0x000fcc0000410000 */
[----:B------:R-:W1:Y:S01]  /*7030*/  MUFU.TANH R171, R171 ;  /* 0x000000ab00ab7308 */ /* 0x000e620000002400 */
[----:B--2---:R-:W-:-:S07]  /*7040*/  FMNMX.FTZ R122, R170, R189, !PT ;  /* 0x000000bdaa7a7209 */ /* 0x004fce0007810000 */
[----:B------:R-:W2:Y:S01]  /*7050*/  MUFU.TANH R172, R172 ;  /* 0x000000ac00ac7308 */ /* 0x000ea20000002400 */
[----:B0-----:R-:W-:-:S07]  /*7060*/  FMNMX.FTZ R189, R169, R120, !PT ;  /* 0x00000078a9bd7209 */ /* 0x001fce0007810000 */
[----:B------:R-:W0:Y:S01]  /*7070*/  MUFU.TANH R174, R174 ;  /* 0x000000ae00ae7308 */ /* 0x000e220000002400 */
[----:B-1----:R-:W-:-:S07]  /*7080*/  FMNMX.FTZ R191, R171, R122, !PT ;  /* 0x0000007aabbf7209 */ /* 0x002fce0007810000 */
        /* <DEDUP_REMOVED lines=115> */
[----:B--2---:R-:W-:Y:S02]  /*77c0*/  FMNMX.FTZ R122, R134, R191, !PT ;  /* 0x000000bf867a7209 */ /* 0x004fe40007810000 */
[----:B0-----:R-:W-:-:S05]  /*77d0*/  FMNMX.FTZ R188, R133, R120, !PT ;  /* 0x0000007885bc7209 */ /* 0x001fca0007810000 */
[----:B------:R-:W0:Y:S01]  /*77e0*/  SHFL.BFLY PT, R191, R188, 0x2, 0x1f ;  /* 0x0c401f00bcbf7f89 */ /* 0x000e2200000e0000 */
[----:B-1----:R-:W-:-:S05]  /*77f0*/  FMNMX.FTZ R189, R135, R122, !PT ;  /* 0x0000007a87bd7209 */ /* 0x002fca0007810000 */
[----:B------:R-:W1:Y:S01]  /*7800*/  SHFL.BFLY PT, R120, R189, 0x2, 0x1f ;  /* 0x0c401f00bd787f89 */ /* 0x000e6200000e0000 */
[----:B0-----:R-:W-:-:S05]  /*7810*/  FMNMX.FTZ R191, R188, R191, !PT ;  /* 0x000000bfbcbf7209 */ /* 0x001fca0007810000 */
[----:B------:R-:W0:Y:S01]  /*7820*/  SHFL.BFLY PT, R122, R191, 0x1, 0x1f ;  /* 0x0c201f00bf7a7f89 */ /* 0x000e2200000e0000 */
[----:B-1----:R-:W-:Y:S01]  /*7830*/  FMNMX.FTZ R190, R189, R120, !PT ;  /* 0x00000078bdbe7209 */ /* 0x002fe20007810000 */
[----:B------:R-:W-:-:S04]  /*7840*/  IMAD.U32 R189, RZ, RZ, UR53 ;  /* 0x00000035ffbd7e24 */ /* 0x000fc8000f8e00ff */
[----:B------:R-:W1:Y:S01]  /*7850*/  SHFL.BFLY PT, R193, R190, 0x1, 0x1f ;  /* 0x0c201f00bec17f89 */ /* 0x000e6200000e0000 */
[----:B0-----:R-:W-:-:S05]  /*7860*/  FMNMX.FTZ R122, R191, R122, !PT ;  /* 0x0000007abf7a7209 */ /* 0x001fca0007810000 */
[----:B------:R-:W-:Y:S01]  /*7870*/  FADD.FTZ R5, -R122, R5 ;  /* 0x000000057a057221 */ /* 0x000fe20000010100 */
[----:B-1----:R-:W-:Y:S01]  /*7880*/  FMNMX.FTZ R120, R190, R193, !PT ;  /* 0x000000c1be787209 */ /* 0x002fe20007810000 */
[----:B------:R-:W-:Y:S02]  /*7890*/  IMAD.U32 R193, RZ, RZ, UR53 ;  /* 0x00000035ffc17e24 */ /* 0x000fe4000f8e00ff */
[----:B------:R-:W-:Y:S02]  /*78a0*/  FMUL.FTZ R192, R5, UR53 ;  /* 0x0000003505c07c20 */ /* 0x000fe40008410000 */
[----:B------:R-:W-:Y:S01]  /*78b0*/  FFMA.FTZ R188, R122, R193, -8 ;  /* 0xc10000007abc7423 */ /* 0x000fe200000100c1 */
[----:B------:R-:W-:-:S02]  /*78c0*/  FADD.FTZ R5, -R120, R7 ;  /* 0x0000000778057221 */ /* 0x000fc40000010100 */
[----:B------:R-:W-:Y:S01]  /*78d0*/  MUFU.EX2 R7, R192 ;  /* 0x000000c000077308 */ /* 0x000fe20000000800 */
[----:B------:R-:W-:-:S01]  /*78e0*/  FFMA.FTZ R10, R10, UR53, -R188 ;  /* 0x000000350a0a7c23 */ /* 0x000fc200080108bc */
[--C-:B------:R-:W-:Y:S01]  /*78f0*/  FFMA.FTZ R9, R9, UR53, -R188.reuse ;  /* 0x0000003509097c23 */ /* 0x100fe200080108bc */
        /* <DEDUP_REMOVED lines=37> */
[----:B------:R-:W-:Y:S01]  /*7b50*/  FFMA.FTZ R133, R133, UR53, -R188 ;  /* 0x0000003585857c23 */ /* 0x000fe200080108bc */
[----:B------:R-:W-:-:S01]  /*7b60*/  FFMA.FTZ R188, R120, R189, -8 ;  /* 0xc100000078bc7423 */ /* 0x000fc200000100bd */
[----:B------:R-:W-:Y:S01]  /*7b70*/  FMUL.FTZ R5, R5, UR53 ;  /* 0x0000003505057c20 */ /* 0x000fe20008410000 */
[----:B------:R-:W0:Y:S02]  /*7b80*/  MUFU.EX2 R10, R10 ;  /* 0x0000000a000a7308 */ /* 0x000e240000000800 */
[----:B------:R-:W-:-:S01]  /*7b90*/  FFMA.FTZ R12, R12, UR53, -R188 ;  /* 0x000000350c0c7c23 */ /* 0x000fc200080108bc */
[--C-:B------:R-:W-:Y:S01]  /*7ba0*/  FFMA.FTZ R11, R11, UR53, -R188.reuse ;  /* 0x000000350b0b7c23 */ /* 0x100fe200080108bc */
[----:B------:R-:W-:-:S01]  /*7bb0*/  FFMA.FTZ R15, R15, UR53, -R188 ;  /* 0x000000350f0f7c23 */ /* 0x000fc200080108bc */
[--C-:B------:R-:W-:Y:S01]  /*7bc0*/  FFMA.FTZ R190, R17, UR53, -R188.reuse ;  /* 0x0000003511be7c23 */ /* 0x100fe200080108bc */
[----:B------:R-:W-:-:S01]  /*7bd0*/  FFMA.FTZ R17, R20, UR53, -R188 ;  /* 0x0000003514117c23 */ /* 0x000fc200080108bc */
[--C-:B------:R-:W-:Y:S01]  /*7be0*/  FFMA.FTZ R20, R21, UR53, -R188.reuse ;  /* 0x0000003515147c23 */ /* 0x100fe200080108bc */
        /* <DEDUP_REMOVED lines=8> */
[----:B------:R-:W1:Y:S01]  /*7c70*/  MUFU.EX2 R12, R12 ;  /* 0x0000000c000c7308 */ /* 0x000e620000000800 */
[----:B0-----:R-:W-:-:S01]  /*7c80*/  FFMA.FTZ R6, R7, R6, R10 ;  /* 0x0000000607067223 */ /* 0x001fc2000001000a */
[--C-:B------:R-:W-:Y:S01]  /*7c90*/  FFMA.FTZ R179, R179, UR53, -R188.reuse ;  /* 0x00000035b3b37c23 */ /* 0x100fe200080108bc */
[----:B------:R-:W-:-:S01]  /*7ca0*/  FFMA.FTZ R182, R182, UR53, -R188 ;  /* 0x00000035b6b67c23 */ /* 0x000fc200080108bc */
[--C-:B------:R-:W-:Y:S01]  /*7cb0*/  FFMA.FTZ R183, R183, UR53, -R188.reuse ;  /* 0x00000035b7b77c23 */ /* 0x100fe200080108bc */
[----:B------:R-:W-:-:S01]  /*7cc0*/  FFMA.FTZ R154, R154, UR53, -R188 ;  /* 0x000000359a9a7c23 */ /* 0x000fc200080108bc */
[--C-:B------:R-:W-:Y:S01]  /*7cd0*/  FFMA.FTZ R155, R155, UR53, -R188.reuse ;  /* 0x000000359b9b7c23 */ /* 0x100fe200080108bc */
[----:B------:R-:W-:-:S01]  /*7ce0*/  FFMA.FTZ R158, R158, UR53, -R188 ;  /* 0x000000359e9e7c23 */ /* 0x000fc200080108bc */
[----:B------:R-:W0:Y:S01]  /*7cf0*/  MUFU.EX2 R9, R9 ;  /* 0x0000000900097308 */ /* 0x000e220000000800 */
[----:B------:R-:W-:-:S01]  /*7d00*/  FFMA.FTZ R159, R159, UR53, -R188 ;  /* 0x000000359f9f7c23 */ /* 0x000fc200080108bc */
[--C-:B------:R-:W-:Y:S01]  /*7d10*/  FFMA.FTZ R162, R162, UR53, -R188.reuse ;  /* 0x00000035a2a27c23 */ /* 0x100fe200080108bc */
[----:B------:R-:W-:-:S01]  /*7d20*/  FFMA.FTZ R163, R163, UR53, -R188 ;  /* 0x00000035a3a37c23 */ /* 0x000fc200080108bc */
[--C-:B------:R-:W-:Y:S01]  /*7d30*/  FFMA.FTZ R166, R166, UR53, -R188.reuse ;  /* 0x00000035a6a67c23 */ /* 0x100fe200080108bc */
[----:B------:R-:W-:-:S01]  /*7d40*/  FFMA.FTZ R167, R167, UR53, -R188 ;  /* 0x00000035a7a77c23 */ /* 0x000fc200080108bc */
[--C-:B------:R-:W-:Y:S01]  /*7d50*/  FFMA.FTZ R138, R138, UR53, -R188.reuse ;  /* 0x000000358a8a7c23 */ /* 0x100fe200080108bc */
[----:B------:R-:W-:-:S01]  /*7d60*/  FFMA.FTZ R139, R139, UR53, -R188 ;  /* 0x000000358b8b7c23 */ /* 0x000fc200080108bc */
[----:B------:R-:W2:Y:S01]  /*7d70*/  MUFU.EX2 R11, R11 ;  /* 0x0000000b000b7308 */ /* 0x000ea20000000800 */
[----:B-1----:R-:W-:-:S01]  /*7d80*/  FFMA.FTZ R8, R5, R8, R12 ;  /* 0x0000000805087223 */ /* 0x002fc2000001000c */
[--C-:B------:R-:W-:Y:S01]  /*7d90*/  FFMA.FTZ R142, R142, UR53, -R188.reuse ;  /* 0x000000358e8e7c23 */ /* 0x100fe200080108bc */
[----:B------:R-:W-:-:S01]  /*7da0*/  FFMA.FTZ R143, R143, UR53, -R188 ;  /* 0x000000358f8f7c23 */ /* 0x000fc200080108bc */
[--C-:B------:R-:W-:Y:S01]  /*7db0*/  FFMA.FTZ R146, R146, UR53, -R188.reuse ;  /* 0x0000003592927c23 */ /* 0x100fe200080108bc */
[----:B------:R-:W-:-:S01]  /*7dc0*/  FFMA.FTZ R147, R147, UR53, -R188 ;  /* 0x0000003593937c23 */ /* 0x000fc200080108bc */
[--C-:B------:R-:W-:Y:S01]  /*7dd0*/  FFMA.FTZ R150, R150, UR53, -R188.reuse ;  /* 0x0000003596967c23 */ /* 0x100fe200080108bc */
[----:B------:R-:W-:-:S01]  /*7de0*/  FFMA.FTZ R151, R151, UR53, -R188 ;  /* 0x0000003597977c23 */ /* 0x000fc200080108bc */
[----:B------:R-:W1:Y:S01]  /*7df0*/  MUFU.EX2 R13, R13 ;  /* 0x0000000d000d7308 */ /* 0x000e620000000800 */
[----:B0-----:R-:W-:-:S01]  /*7e00*/  FADD.FTZ R6, R9, R6 ;  /* 0x0000000609067221 */ /* 0x001fc20000010000 */
[--C-:B------:R-:W-:Y:S01]  /*7e10*/  FFMA.FTZ R194, R127, UR53, -R188.reuse ;  /* 0x000000357fc27c23 */ /* 0x100fe200080108bc */
[----:B------:R-:W-:-:S01]  /*7e20*/  FFMA.FTZ R192, R123, UR53, -R188 ;  /* 0x000000357bc07c23 */ /* 0x000fc200080108bc */
[--C-:B------:R-:W-:Y:S01]  /*7e30*/  FFMA.FTZ R123, R126, UR53, -R188.reuse ;  /* 0x000000357e7b7c23 */ /* 0x100fe200080108bc */
[----:B------:R-:W-:-:S01]  /*7e40*/  FFMA.FTZ R126, R130, UR53, -R188 ;  /* 0x00000035827e7c23 */ /* 0x000fc200080108bc */
[--C-:B------:R-:W-:Y:S01]  /*7e50*/  FFMA.FTZ R134, R134, UR53, -R188.reuse ;  /* 0x0000003586867c23 */ /* 0x100fe200080108bc */
[----:B------:R-:W-:-:S01]  /*7e60*/  FFMA.FTZ R135, R135, UR53, -R188 ;  /* 0x0000003587877c23 */ /* 0x000fc200080108bc */
[----:B------:R-:W0:Y:S01]  /*7e70*/  MUFU.EX2 R15, R15 ;  /* 0x0000000f000f7308 */ /* 0x000e220000000800 */
[----:B--2---:R-:W-:-:S07]  /*7e80*/  FADD.FTZ R8, R11, R8 ;  /* 0x000000080b087221 */ /* 0x004fce0000010000 */
[----:B------:R-:W2:Y:S01]  /*7e90*/  MUFU.EX2 R14, R14 ;  /* 0x0000000e000e7308 */ /* 0x000ea20000000800 */
[----:B-1----:R-:W-:-:S07]  /*7ea0*/  FADD.FTZ R185, R13, R6 ;  /* 0x000000060db97221 */ /* 0x002fce0000010000 */
[----:B------:R-:W1:Y:S01]  /*7eb0*/  MUFU.EX2 R190, R190 ;  /* 0x000000be00be7308 */ /* 0x000e620000000800 */
[----:B0-----:R-:W-:-:S07]  /*7ec0*/  FADD.FTZ R189, R15, R8 ;  /* 0x000000080fbd7221 */ /* 0x001fce0000010000 */
        /* <DEDUP_REMOVED lines=61> */
[----:B--2---:R-:W-:-:S01]  /*82a0*/  FADD.FTZ R6, R156, R185 ;  /* 0x000000b99c067221 */ /* 0x004fc20000010000 */
[----:B------:R-:W-:-:S06]  /*82b0*/  FFMA.FTZ R185, R187, UR53, -R188 ;  /* 0x00000035bbb97c23 */ /* 0x000fcc00080108bc */
        /* <DEDUP_REMOVED lines=39> */
[----:B0-----:R-:W-:-:S01]  /*8530*/  FADD.FTZ R6, R144, R127 ;  /* 0x0000007f90067221 */ /* 0x001fc20000010000 */
[----:B------:R-:W-:-:S06]  /*8540*/  FFMA.FTZ R127, R131, UR53, -R188 ;  /* 0x00000035837f7c23 */ /* 0x000fcc00080108bc */
        /* <DEDUP_REMOVED lines=42> */
[----:B--2---:R-:W-:-:S03]  /*87f0*/  FADD.FTZ R6, R133, R6 ;  /* 0x0000000685067221 */ /* 0x004fc60000010000 */
[----:B-1----:R-:W-:Y:S01]  /*8800*/  FADD.FTZ R8, R135, R8 ;  /* 0x0000000887087221 */ /* 0x002fe20000010000 */
[----:B------:R-:W-:Y:S06]  /*8810*/  @!P0 BRA `(.L_x_28) ;  /* 0x0000000000048947 */ /* 0x000fec0003800000 */
[----:B------:R-:W-:Y:S01]  /*8820*/  BPT.TRAP 0x1 ;  /* 0x000000040000795c */ /* 0x000fe20000300000 */
.L_x_28:
[----:B------:R-:W-:Y:S01]  /*8830*/  UISETP.GT.AND UP0, UPT, UR58, UR38, UPT ;  /* 0x000000263a00728c */ /* 0x000fe2000bf04270 */
[----:B------:R-:W-:Y:S01]  /*8840*/  F2FP.SATFINITE.E4M3.F32.PACK_AB_MERGE_C R13, R14, R13, RZ ;  /* 0x0000000d0e0d723e */ /* 0x000fe200048070ff */
[----:B------:R-:W-:Y:S01]  /*8850*/  ULEA UR4, UR56, UR36, 0x3 ;  /* 0x0000002438047291 */ /* 0x000fe2000f8e183f */
[----:B------:R-:W-:Y:S01]  /*8860*/  F2FP.SATFINITE.E4M3.F32.PACK_AB_MERGE_C R15, R190, R15, RZ ;  /* 0x0000000fbe0f723e */ /* 0x000fe200048070ff */
[----:B------:R-:W-:Y:S01]  /*8870*/  UIADD3 UR58, UR58, -0x1, URZ ;  /* 0xffffffff3a3a7890 */ /* 0x000fe2000fffe03f */
[----:B------:R-:W-:Y:S01]  /*8880*/  F2FP.SATFINITE.E4M3.F32.PACK_AB_MERGE_C R22, R23, R22, RZ ;  /* 0x000000161716723e */ /* 0x000fe200048070ff */
[----:B------:R-:W-:Y:S01]  /*8890*/  UIADD3 UR4, UR4, 0x33460, URZ ;  /* 0x0003346004047890 */ /* 0x000fe2000fffe03f */
[----:B------:R-:W-:Y:S01]  /*88a0*/  PLOP3.LUT P1, PT, PT, PT, UP0, 0x80, 0x0 ;  /* 0x000000000000781c */ /* 0x000fe20003f2f008 */
[----:B------:R-:W-:Y:S01]  /*88b0*/  UMOV UR60, UR57 ;  /* 0x00000039003c7c82 */ /* 0x000fe20008000000 */
[----:B------:R-:W-:Y:S01]  /*88c0*/  F2FP.SATFINITE.E4M3.F32.PACK_AB_MERGE_C R21, R184, R21, RZ ;  /* 0x00000015b815723e */ /* 0x000fe200048070ff */
[----:B------:R-:W-:Y:S01]  /*88d0*/  UPRMT UR4, UR51, 0x654, UR4 ;  /* 0x0000065433047896 */ /* 0x000fe20008000004 */
[----:B------:R-:W-:Y:S01]  /*88e0*/  F2FP.SATFINITE.E4M3.F32.PACK_AB_MERGE_C R172, R173, R172, RZ ;  /* 0x000000acadac723e */ /* 0x000fe200048070ff */
[-C--:B------:R-:W-:Y:S01]  /*88f0*/  FMUL.FTZ R24, R24, R7.reuse ;  /* 0x0000000718187220 */ /* 0x080fe20000410000 */
[----:B------:R-:W-:Y:S01]  /*8900*/  F2FP.SATFINITE.E4M3.F32.PACK_AB_MERGE_C R174, R175, R174, RZ ;  /* 0x000000aeafae723e */ /* 0x000fe200048070ff */
[-C--:B------:R-:W-:Y:S01]  /*8910*/  FMUL.FTZ R25, R25, R7.reuse ;  /* 0x0000000719197220 */ /* 0x080fe20000410000 */
[----:B------:R-:W-:Y:S01]  /*8920*/  F2FP.SATFINITE.E4M3.F32.PACK_AB_MERGE_C R180, R181, R180, RZ ;  /* 0x000000b4b5b4723e */ /* 0x000fe200048070ff */
[-C--:B------:R-:W-:Y:S01]  /*8930*/  FMUL.FTZ R28, R28, R7.reuse ;  /* 0x000000071c1c7220 */ /* 0x080fe20000410000 */
[----:B------:R-:W-:Y:S01]  /*8940*/  F2FP.SATFINITE.E4M3.F32.PACK_AB_MERGE_C R182, R183, R182, RZ ;  /* 0x000000b6b7b6723e */ /* 0x000fe200048070ff */
[-C--:B------:R-:W-:Y:S01]  /*8950*/  FMUL.FTZ R29, R29, R7.reuse ;  /* 0x000000071d1d7220 */ /* 0x080fe20000410000 */
[----:B------:R-:W-:Y:S01]  /*8960*/  F2FP.SATFINITE.E4M3.F32.PACK_AB_MERGE_C R156, R157, R156, RZ ;  /* 0x0000009c9d9c723e */ /* 0x000fe200048070ff */
[----:B------:R-:W-:Y:S01]  /*8970*/  SYNCS.ARRIVE.TRANS64.RED.A1T0 RZ, [UR4], RZ ;  /* 0x000000ffffff79a7 */ /* 0x000fe20008100404 */
        /* <DEDUP_REMOVED lines=15> */
[----:B------:R-:W-:Y:S01]  /*8a70*/  FMUL.FTZ R45, R45, R7 ;  /* 0x000000072d2d7220 */ /* 0x000fe20000410000 */
[----:B------:R-:W-:Y:S01]  /*8a80*/  F2FP.SATFINITE.E4M3.F32.PACK_AB_MERGE_C R123, R194, R123, RZ ;  /* 0x0000007bc27b723e */ /* 0x000fe200048070ff */
[-C--:B------:R-:W-:Y:S01]  /*8a90*/  FMUL.FTZ R48, R48, R7.reuse ;  /* 0x0000000730307220 */ /* 0x080fe20000410000 */
[----:B------:R-:W-:Y:S01]  /*8aa0*/  F2FP.SATFINITE.E4M3.F32.PACK_AB_MERGE_C R132, R133, R132, RZ ;  /* 0x000000848584723e */ /* 0x000fe200048070ff */
[----:B------:R-:W-:Y:S01]  /*8ab0*/  FMUL.FTZ R49, R49, R7 ;  /* 0x0000000731317220 */ /* 0x000fe20000410000 */
[----:B------:R-:W-:Y:S01]  /*8ac0*/  F2FP.SATFINITE.E4M3.F32.PACK_AB_MERGE_C R14, R135, R189, RZ ;  /* 0x000000bd870e723e */ /* 0x000fe200048070ff */
[-C--:B------:R-:W-:Y:S01]  /*8ad0*/  FMUL.FTZ R52, R52, R7.reuse ;  /* 0x0000000734347220 */ /* 0x080fe20000410000 */
[----:B------:R-:W-:Y:S01]  /*8ae0*/  R2UR UR56, R4 ;  /* 0x00000000043872ca */ /* 0x000fe200000e0000 */
[-C--:B------:R-:W-:Y:S01]  /*8af0*/  FMUL.FTZ R53, R53, R7.reuse ;  /* 0x0000000735357220 */ /* 0x080fe20000410000 */
        /* <DEDUP_REMOVED lines=31> */
[----:B------:R-:W-:Y:S01]  /*8cf0*/  FMUL.FTZ R117, R117, R7 ;  /* 0x0000000775757220 */ /* 0x000fe20000410000 */
        /* <DEDUP_REMOVED lines=48> */
[----:B------:R-:W-:Y:S01]  /*9000*/  F2FP.SATFINITE.E4M3.F32.PACK_AB_MERGE_C R200, R9, R10, R13 ;  /* 0x0000000a09c8723e */ /* 0x000fe2000480700d */
[----:B------:R-:W-:Y:S01]  /*9010*/  IMAD.MOV.U32 R7, RZ, RZ, R120 ;  /* 0x000000ffff077224 */ /* 0x000fe200078e0078 */
[----:B------:R-:W-:Y:S01]  /*9020*/  F2FP.SATFINITE.E4M3.F32.PACK_AB_MERGE_C R201, R11, R12, R15 ;  /* 0x0000000c0bc9723e */ /* 0x000fe2000480700f */
[----:B------:R-:W-:Y:S01]  /*9030*/  IMAD.MOV.U32 R5, RZ, RZ, R122 ;  /* 0x000000ffff057224 */ /* 0x000fe200078e007a */
[----:B------:R-:W-:-:S02]  /*9040*/  F2FP.SATFINITE.E4M3.F32.PACK_AB_MERGE_C R202, R19, R18, R22 ;  /* 0x0000001213ca723e */ /* 0x000fc40004807016 */
[----:B------:R-:W-:Y:S02]  /*9050*/  F2FP.SATFINITE.E4M3.F32.PACK_AB_MERGE_C R203, R20, R17, R21 ;  /* 0x0000001114cb723e */ /* 0x000fe40004807015 */
[----:B------:R-:W-:Y:S02]  /*9060*/  F2FP.SATFINITE.E4M3.F32.PACK_AB_MERGE_C R204, R169, R168, R172 ;  /* 0x000000a8a9cc723e */ /* 0x000fe400048070ac */
[----:B------:R-:W-:Y:S02]  /*9070*/  F2FP.SATFINITE.E4M3.F32.PACK_AB_MERGE_C R205, R171, R170, R174 ;  /* 0x000000aaabcd723e */ /* 0x000fe400048070ae */
[----:B------:R-:W-:Y:S02]  /*9080*/  F2FP.SATFINITE.E4M3.F32.PACK_AB_MERGE_C R206, R177, R176, R180 ;  /* 0x000000b0b1ce723e */ /* 0x000fe400048070b4 */
[----:B------:R-:W-:Y:S02]  /*9090*/  F2FP.SATFINITE.E4M3.F32.PACK_AB_MERGE_C R207, R179, R178, R182 ;  /* 0x000000b2b3cf723e */ /* 0x000fe400048070b6 */
        /* <DEDUP_REMOVED lines=11> */
[----:B------:R-:W-:Y:S01]  /*9150*/  F2FP.SATFINITE.E4M3.F32.PACK_AB_MERGE_C R219, R127, R126, R14 ;  /* 0x0000007e7fdb723e */ /* 0x000fe2000480700e */
[----:B------:R-:W-:Y:S06]  /*9160*/  @P1 BRA `(.L_x_29) ;  /* 0xffffffc400b41947 */ /* 0x000fec000383ffff */
.L_x_18:
[----:B------:R-:W-:Y:S06]  /*9170*/  BAR.ARV 0x8, 0x180 ;  /* 0x0206000000007b1d */ /* 0x000fec0000002000 */
[----:B------:R-:W-:Y:S05]  /*9180*/  @!P0 BRA `(.L_x_30) ;  /* 0x0000000000048947 */ /* 0x000fea0003800000 */
[----:B------:R-:W-:Y:S01]  /*9190*/  BPT.TRAP 0x1 ;  /* 0x000000040000795c */ /* 0x000fe20000300000 */
.L_x_30:
[----:B------:R-:W-:Y:S02]  /*91a0*/  R2UR UR9, R4 ;  /* 0x00000000040972ca */ /* 0x000fe400000e0000 */
[----:B------:R-:W-:-:S04]  /*91b0*/  MOV R0, UR57 ;  /* 0x0000003900007c02 */ /* 0x000fc80008000f00 */
[----:B------:R-:W-:-:S07]  /*91c0*/  SHF.L.U32 R0, R0, 0x1f, RZ ;  /* 0x0000001f00007819 */ /* 0x000fce00000006ff */
[----:B------:R-:W-:-:S09]  /*91d0*/  ULEA UR9, UR9, UR36, 0x3 ;  /* 0x0000002409097291 */ /* 0x000fd2000f8e183f */
[----:B------:R0:W1:Y:S01]  /*91e0*/  SYNCS.PHASECHK.TRANS64.TRYWAIT P1, [UR9+0x33450], R0 ;  /* 0x03345000ff0075a7 */ /* 0x0000620008020149 */
[----:B------:R-:W-:Y:S05]  /*91f0*/  @!P0 BRA `(.L_x_31) ;  /* 0x0000000000048947 */ /* 0x000fea0003800000 */
[----:B------:R-:W-:Y:S01]  /*9200*/  BPT.TRAP 0x1 ;  /* 0x000000040000795c */ /* 0x000fe20000300000 */
.L_x_31:
[----:B-1----:R-:W-:Y:S05]  /*9210*/  @P1 BRA `(.L_x_32) ;  /* 0x0000000000081947 */ /* 0x002fea0003800000 */
[----:B------:R-:W1:Y:S02]  /*9220*/  SYNCS.PHASECHK.TRANS64.TRYWAIT P1, [UR9+0x33450], R0 ;  /* 0x03345000ff0075a7 */ /* 0x000e640008020149 */
[----:B-1----:R-:W-:Y:S05]  /*9230*/  @!P1 BRA `(.L_x_33) ;  /* 0x0000008c00289947 */ /* 0x002fea0003800000 */
.L_x_32:
[----:B------:R-:W-:Y:S01]  /*9240*/  UIADD3 UR36, UR36, 0x200, URZ ;  /* 0x0000020024247890 */ /* 0x000fe2000fffe03f */
[----:B------:R-:W-:Y:S01]  /*9250*/  R2UR UR4, R4 ;  /* 0x00000000040472ca */ /* 0x000fe200000e0000 */
[----:B------:R-:W-:Y:S01]  /*9260*/  WARPGROUP.ARRIVE ;  /* 0x00000000000079c5 */ /* 0x000fe20000000000 */
[----:B------:R-:W-:Y:S01]  /*9270*/  UMOV UR7, 0xc0000010 ;  /* 0xc000001000077882 */ /* 0x000fe20000000000 */
[----:B------:R-:W-:Y:S01]  /*9280*/  USHF.R.U32.HI UR36, URZ, 0x4, UR36 ;  /* 0x000000043f247899 */ /* 0x000fe20008011624 */
[----:B------:R-:W-:Y:S01]  /*9290*/  IMAD.MOV.U32 R4, RZ, RZ, 0x3f800000 ;  /* 0x3f800000ff047424 */ /* 0x000fe200078e00ff */
[----:B------:R-:W-:Y:S02]  /*92a0*/  ULDC.64 UR10, c[0x0][0x9a0] ;  /* 0x00026800000a7ab9 */ /* 0x000fe40000000a00 */
[----:B------:R-:W-:Y:S02]  /*92b0*/  ULOP3.LUT UR36, UR36, 0x3fff, URZ, 0xc0, !UPT ;  /* 0x00003fff24247892 */ /* 0x000fe4000f8ec03f */
[----:B------:R-:W-:-:S02]  /*92c0*/  UISETP.NE.U32.AND UP0, UPT, UR10, URZ, UPT ;  /* 0x0000003f0a00728c */ /* 0x000fc4000bf05070 */
[----:B------:R-:W-:Y:S02]  /*92d0*/  ULOP3.LUT UR8, UR36, 0x10000, URZ, 0xfc, !UPT ;  /* 0x0001000024087892 */ /* 0x000fe4000f8efc3f */
[----:B------:R-:W-:Y:S02]  /*92e0*/  UISETP.NE.AND.EX UP0, UPT, UR11, URZ, UPT, UP0 ;  /* 0x0000003f0b00728c */ /* 0x000fe4000bf05300 */
[----:B------:R-:W-:-:S04]  /*92f0*/  UIMAD UR8, UR4, 0x780, UR8 ;  /* 0x00000780040878a4 */ /* 0x000fc8000f8e0208 */
[----:B------:R-:W-:Y:S01]  /*9300*/  UIADD3 UR4, UR8, 0x180, URZ ;  /* 0x0000018008047890 */ /* 0x000fe2000fffe03f */
[----:B------:R-:W-:Y:S02]  /*9310*/  PLOP3.LUT P1, PT, PT, PT, UP0, 0x80, 0x0 ;  /* 0x000000000000781c */ /* 0x000fe40003f2f008 */
[----:B------:R-:W-:-:S06]  /*9320*/  UMOV UR6, UR8 ;  /* 0x0000000800067c82 */ /* 0x000fcc0008000000 */
[----:B------:R-:W-:Y:S01]  /*9330*/  QGMMA.64x192x32.F32.E4M3.E4M3 R24, R200, gdesc[UR4], R24, gsb0 ;  /* 0x02e00004c8187df3 */ /* 0x000fe20008000818 */
[----:B------:R-:W-:Y:S01]  /*9340*/  UMOV UR7, 0xc0000010 ;  /* 0xc000001000077882 */ /* 0x000fe20000000000 */
[----:B------:R-:W-:Y:S01]  /*9350*/  UMOV UR6, UR4 ;  /* 0x0000000400067c82 */ /* 0x000fe20008000000 */
[----:B------:R-:W-:Y:S01]  /*9360*/  UIADD3 UR4, UR8, 0x300, URZ ;  /* 0x0000030008047890 */ /* 0x000fe2000fffe03f */
[----:B------:R-:W-:Y:S01]  /*9370*/  @UP0 ULDC.64 UR12, c[0x0][0x9c8] ;  /* 0x00027200000c0ab9 */ /* 0x000fe20000000a00 */
[----:B------:R-:W-:Y:S02]  /*9380*/  WARPGROUP.DEPBAR.LE gsb0, 0x0 ;  /* 0x00008000000079c5 */ /* 0x000fe40000010000 */
[----:B------:R-:W-:-:S13]  /*9390*/  WARPGROUP.ARRIVE ;  /* 0x00000000000079c5 */ /* 0x000fda0000000000 */
[----:B------:R-:W-:Y:S01]  /*93a0*/  QGMMA.64x192x32.F32.E4M3.E4M3 R24, R204, gdesc[UR4], R24, gsb0 ;  /* 0x02e00004cc187df3 */ /* 0x000fe20008000818 */
[----:B------:R-:W-:Y:S01]  /*93b0*/  UMOV UR6, UR4 ;  /* 0x0000000400067c82 */ /* 0x000fe20008000000 */
[----:B------:R-:W-:Y:S01]  /*93c0*/  UMOV UR7, 0xc0000010 ;  /* 0xc000001000077882 */ /* 0x000fe20000000000 */
[----:B------:R-:W-:Y:S01]  /*93d0*/  @UP0 UIMAD.WIDE.U32 UR4, UR48, UR12, URZ ;  /* 0x0000000c300402a5 */ /* 0x000fe2000f8e003f */
[----:B------:R-:W-:Y:S02]  /*93e0*/  WARPGROUP.DEPBAR.LE gsb0, 0x0 ;  /* 0x00008000000079c5 */ /* 0x000fe40000010000 */
[----:B------:R-:W-:-:S14]  /*93f0*/  WARPGROUP.ARRIVE ;  /* 0x00000000000079c5 */ /* 0x000fdc0000000000 */
[----:B------:R-:W-:Y:S01]  /*9400*/  QGMMA.64x192x32.F32.E4M3.E4M3 R24, R208, gdesc[UR4], R24, gsb0 ;  /* 0x02e00004d0187df3 */ /* 0x000fe20008000818 */
[----:B------:R-:W-:Y:S02]  /*9410*/  @UP0 UIMAD UR6, UR37, UR12, URZ ;  /* 0x0000000c250602a4 */ /* 0x000fe4000f8e023f */
[----:B------:R-:W-:Y:S02]  /*9420*/  @UP0 USHF.R.S32.HI UR7, URZ, 0x1f, UR50 ;  /* 0x0000001f3f070899 */ /* 0x000fe40008011432 */
[----:B------:R-:W-:-:S03]  /*9430*/  @UP0 UIMAD UR6, UR48, UR13, UR6 ;  /* 0x0000000d300602a4 */ /* 0x000fc6000f8e0206 */
[----:B------:R-:W-:Y:S01]  /*9440*/  @UP0 ULDC.64 UR12, c[0x0][0x9d0] ;  /* 0x00027400000c0ab9 */ /* 0x000fe20000000a00 */
[----:B------:R-:W-:Y:S02]  /*9450*/  @UP0 UIADD3 UR5, UR5, UR6, URZ ;  /* 0x0000000605050290 */ /* 0x000fe4000fffe03f */
[----:B------:R-:W-:Y:S02]  /*9460*/  @UP0 UIMAD UR6, UR7, UR12, URZ ;  /* 0x0000000c070602a4 */ /* 0x000fe4000f8e023f */
[----:B------:R-:W-:Y:S02]  /*9470*/  @UP0 UIMAD.WIDE.U32 UR4, UR50, UR12, UR4 ;  /* 0x0000000c320402a5 */ /* 0x000fe4000f8e0004 */
[----:B------:R-:W-:-:S04]  /*9480*/  @UP0 UIMAD UR6, UR50, UR13, UR6 ;  /* 0x0000000d320602a4 */ /* 0x000fc8000f8e0206 */
[----:B------:R-:W-:Y:S02]  /*9490*/  @UP0 UIADD3 UR5, UR5, UR6, URZ ;  /* 0x0000000605050290 */ /* 0x000fe4000fffe03f */
[----:B------:R-:W-:-:S04]  /*94a0*/  @UP0 ULEA UR6, UP1, UR4, UR10, 0x2 ;  /* 0x0000000a04060291 */ /* 0x000fc8000f82103f */
[----:B------:R-:W-:Y:S02]  /*94b0*/  @UP0 ULEA.HI.X UR7, UR4, UR11, UR5, 0x2, UP1 ;  /* 0x0000000b04070291 */ /* 0x000fe400088f1405 */
[----:B------:R-:W-:-:S04]  /*94c0*/  IMAD.U32 R2, RZ, RZ, UR6 ;  /* 0x00000006ff027e24 */ /* 0x000fc8000f8e00ff */
[----:B-1----:R-:W-:-:S05]  /*94d0*/  IMAD.U32 R3, RZ, RZ, UR7 ;  /* 0x00000007ff037e24 */ /* 0x002fca000f8e00ff */
[----:B------:R1:W2:Y:S01]  /*94e0*/  @P1 LDG.E R4, desc[UR54][R2.64] ;  /* 0x0000003602041981 */ /* 0x0002a2000c1e1900 */
[----:B------:R-:W-:Y:S01]  /*94f0*/  UIADD3 UR4, UR8, 0x480, URZ ;  /* 0x0000048008047890 */ /* 0x000fe2000fffe03f */
[----:B------:R-:W-:-:S06]  /*9500*/  UMOV UR7, 0xc0000010 ;  /* 0xc000001000077882 */ /* 0x000fcc0000000000 */
[----:B------:R-:W-:Y:S01]  /*9510*/  UMOV UR6, UR4 ;  /* 0x0000000400067c82 */ /* 0x000fe20008000000 */
[----:B------:R-:W-:Y:S01]  /*9520*/  UIADD3 UR8, UR8, 0x600, URZ ;  /* 0x0000060008087890 */ /* 0x000fe2000fffe03f */
[----:B------:R-:W-:Y:S02]  /*9530*/  WARPGROUP.DEPBAR.LE gsb0, 0x0 ;  /* 0x00008000000079c5 */ /* 0x000fe40000010000 */
[----:B------:R-:W-:-:S06]  /*9540*/  WARPGROUP.ARRIVE ;  /* 0x00000000000079c5 */ /* 0x000fcc0000000000 */
[----:B------:R-:W-:Y:S01]  /*9550*/  QGMMA.64x192x32.F32.E4M3.E4M3 R24, R212, gdesc[UR4], R24, gsb0 ;  /* 0x02e00004d4187df3 */ /* 0x000fe20008000818 */
[----:B------:R-:W-:Y:S01]  /*9560*/  UMOV UR6, UR8 ;  /* 0x0000000800067c82 */ /* 0x000fe20008000000 */
[----:B------:R-:W-:Y:S01]  /*9570*/  UMOV UR7, 0xc0000010 ;  /* 0xc000001000077882 */ /* 0x000fe20000000000 */
[----:B------:R-:W3:Y:S04]  /*9580*/  SHFL.BFLY PT, R5, R6, 0x2, 0x1f ;  /* 0x0c401f0006057f89 */ /* 0x000ee800000e0000 */
[----:B------:R-:W4:Y:S01]  /*9590*/  SHFL.BFLY PT, R7, R8, 0x2, 0x1f ;  /* 0x0c401f0008077f89 */ /* 0x000f2200000e0000 */
[----:B---3--:R-:W-:Y:S01]  /*95a0*/  FADD.FTZ R5, R5, R6 ;  /* 0x0000000605057221 */ /* 0x008fe20000010000 */
[----:B----4-:R-:W-:-:S04]  /*95b0*/  FADD.FTZ R7, R7, R8 ;  /* 0x0000000807077221 */ /* 0x010fc80000010000 */
[----:B0-----:R-:W0:Y:S04]  /*95c0*/  SHFL.BFLY PT, R0, R5, 0x1, 0x1f ;  /* 0x0c201f0005007f89 */ /* 0x001e2800000e0000 */
[----:B-1----:R-:W1:Y:S01]  /*95d0*/  SHFL.BFLY PT, R2, R7, 0x1, 0x1f ;  /* 0x0c201f0007027f89 */ /* 0x002e6200000e0000 */
[----:B------:R-:W-:Y:S02]  /*95e0*/  IMAD.MOV.U32 R3, RZ, RZ, RZ ;  /* 0x000000ffff037224 */ /* 0x000fe400078e00ff */
[----:B0-----:R-:W-:Y:S01]  /*95f0*/  FADD.FTZ R9, R5, R0 ;  /* 0x0000000005097221 */ /* 0x001fe20000010000 */
[----:B-1----:R-:W-:-:S04]  /*9600*/  FADD.FTZ R10, R7, R2 ;  /* 0x00000002070a7221 */ /* 0x002fc80000010000 */
[C---:B------:R-:W-:Y:S01]  /*9610*/  FSETP.NE.FTZ.AND P1, PT, R9.reuse, RZ, PT ;  /* 0x000000ff0900720b */ /* 0x040fe20003f35000 */
[----:B------:R-:W-:Y:S01]  /*9620*/  FMUL.FTZ R11, R9, 0.00390625 ;  /* 0x3b800000090b7820 */ /* 0x000fe20000410000 */
[----:B------:R-:W-:-:S04]  /*9630*/  FMUL.FTZ R8, R10, 0.00390625 ;  /* 0x3b8000000a087820 */ /* 0x000fc80000410000 */
[----:B------:R-:W-:Y:S02]  /*9640*/  FSETP.NE.FTZ.AND P2, PT, R11, RZ, PT ;  /* 0x000000ff0b00720b */ /* 0x000fe40003f55000 */
[----:B------:R-:W-:-:S05]  /*9650*/  FSETP.NE.FTZ.AND P3, PT, R8, RZ, PT ;  /* 0x000000ff0800720b */ /* 0x000fca0003f75000 */
[----:B------:R-:W-:Y:S01]  /*9660*/  @P1 MUFU.RCP R3, R9 ;  /* 0x0000000900031308 */ /* 0x000fe20000001000 */
[----:B------:R-:W-:Y:S01]  /*9670*/  FSETP.NE.FTZ.AND P1, PT, R10, RZ, PT ;  /* 0x000000ff0a00720b */ /* 0x000fe20003f35000 */
[----:B------:R-:W-:-:S06]  /*9680*/  IMAD.MOV.U32 R7, RZ, RZ, RZ ;  /* 0x000000ffff077224 */ /* 0x000fcc00078e00ff */
[----:B------:R-:W0:Y:S01]  /*9690*/  @P2 MUFU.LG2 R6, R11 ;  /* 0x0000000b00062308 */ /* 0x000e220000000c00 */
[----:B------:R-:W-:Y:S02]  /*96a0*/  WARPGROUP.DEPBAR.LE gsb0, 0x0 ;  /* 0x00008000000079c5 */ /* 0x000fe40000010000 */
[----:B------:R-:W-:-:S06]  /*96b0*/  WARPGROUP.ARRIVE ;  /* 0x00000000000079c5 */ /* 0x000fcc0000000000 */
[----:B------:R-:W-:Y:S01]  /*96c0*/  QGMMA.64x192x32.F32.E4M3.E4M3 R24, R216, gdesc[UR4], R24, gsb0 ;  /* 0x02e00004d8187df3 */ /* 0x000fe20008000818 */
[----:B------:R-:W1:Y:S08]  /*96d0*/  @P3 MUFU.LG2 R8, R8 ;  /* 0x0000000800083308 */ /* 0x000e700000000c00 */
[----:B------:R-:W3:Y:S01]  /*96e0*/  @P1 MUFU.RCP R7, R10 ;  /* 0x0000000a00071308 */ /* 0x000ee20000001000 */
[----:B------:R-:W-:-:S02]  /*96f0*/  IMAD.U32 R5, RZ, RZ, UR53 ;  /* 0x00000035ff057e24 */ /* 0x000fc4000f8e00ff */
[----:B------:R-:W-:Y:S02]  /*9700*/  IMAD.U32 R12, RZ, RZ, UR53 ;  /* 0x00000035ff0c7e24 */ /* 0x000fe4000f8e00ff */
[----:B0-----:R-:W-:Y:S01]  /*9710*/  @P2 FMUL.FTZ R6, R6, 0.69314718246459960938 ;  /* 0x3f31721806062820 */ /* 0x001fe20000410000 */
[----:B------:R-:W-:Y:S01]  /*9720*/  @P2 FMUL.FTZ R5, R5, 0.69314718246459960938 ;  /* 0x3f31721805052820 */ /* 0x000fe20000410000 */
[----:B------:R-:W-:Y:S01]  /*9730*/  @P3 FMUL.FTZ R12, R12, 0.69314718246459960938 ;  /* 0x3f3172180c0c3820 */ /* 0x000fe20000410000 */
[----:B-1----:R-:W-:Y:S01]  /*9740*/  @P3 FMUL.FTZ R9, R8, 0.69314718246459960938 ;  /* 0x3f31721808093820 */ /* 0x002fe20000410000 */
[----:B------:R-:W-:Y:S01]  /*9750*/  IMAD.MOV.U32 R2, RZ, RZ, -0x800000 ;  /* 0xff800000ff027424 */ /* 0x000fe200078e00ff */
[----:B------:R-:W-:Y:S01]  /*9760*/  MOV R0, 0xff800000 ;  /* 0xff80000000007802 */ /* 0x000fe20000000f00 */
[----:B--2---:R-:W-:Y:S01]  /*9770*/  FMUL.FTZ R3, R3, R4 ;  /* 0x0000000403037220 */ /* 0x004fe20000410000 */
[----:B------:R-:W-:Y:S01]  /*9780*/  @P2 FFMA.FTZ R2, R5, R122, R6 ;  /* 0x0000007a05022223 */ /* 0x000fe20000010006 */
[----:B------:R-:W-:Y:S01]  /*9790*/  @P3 FFMA.FTZ R0, R12, R120, R9 ;  /* 0x000000780c003223 */ /* 0x000fe20000010009 */
[----:B---3--:R-:W-:Y:S01]  /*97a0*/  FMUL.FTZ R4, R7, R4 ;  /* 0x0000000407047220 */ /* 0x008fe20000410000 */
[----:B------:R-:W-:-:S02]  /*97b0*/  WARPGROUP.DEPBAR.LE gsb0, 0x0 ;  /* 0x00008000000079c5 */ /* 0x000fc40000010000 */
[----:B------:R-:W-:Y:S05]  /*97c0*/  @!P0 BRA `(.L_x_34) ;  /* 0x0000000000048947 */ /* 0x000fea0003800000 */
[----:B------:R-:W-:Y:S01]  /*97d0*/  BPT.TRAP 0x1 ;  /* 0x000000040000795c */ /* 0x000fe20000300000 */
.L_x_34:
[----:B------:R-:W-:Y:S01]  /*97e0*/  UIADD3 UR4, UR9, 0x33460, URZ ;  /* 0x0003346009047890 */ /* 0x000fe2000fffe03f */
[-C--:B------:R-:W-:Y:S01]  /*97f0*/  FMUL.FTZ R11, R40, R3.reuse ;  /* 0x00000003280b7220 */ /* 0x080fe20000410000 */
[-C--:B------:R-:W-:Y:S01]  /*9800*/  FMUL.FTZ R15, R48, R3.reuse ;  /* 0x00000003300f7220 */ /* 0x080fe20000410000 */
[-C--:B------:R-:W-:Y:S01]  /*9810*/  FMUL.FTZ R9, R24, R3.reuse ;  /* 0x0000000318097220 */ /* 0x080fe20000410000 */
[----:B------:R-:W-:Y:S01]  /*9820*/  UPRMT UR4, UR51, 0x654, UR4 ;  /* 0x0000065433047896 */ /* 0x000fe20008000004 */
        /* <DEDUP_REMOVED lines=8> */
[----:B------:R-:W-:Y:S01]  /*98b0*/  SYNCS.ARRIVE.TRANS64.RED.A1T0 RZ, [UR4], RZ ;  /* 0x000000ffffff79a7 */ /* 0x000fe20008100404 */
        /* <DEDUP_REMOVED lines=79> */
[----:B------:R-:W-:Y:S01]  /*9db0*/  PLOP3.LUT P0, PT, PT, PT, PT, 0x8, 0x0 ;  /* 0x000000000000781c */ /* 0x000fe20003f0e170 */
[-C--:B------:R-:W-:Y:S01]  /*9dc0*/  FMUL.FTZ R51, R102, R4.reuse ;  /* 0x0000000466337220 */ /* 0x080fe20000410000 */
[-C--:B------:R-:W-:Y:S01]  /*9dd0*/  FMUL.FTZ R99, R99, R4.reuse ;  /* 0x0000000463637220 */ /* 0x080fe20000410000 */
[-C--:B------:R-:W-:Y:S01]  /*9de0*/  FMUL.FTZ R110, R110, R4.reuse ;  /* 0x000000046e6e7220 */ /* 0x080fe20000410000 */
[-C--:B------:R-:W-:Y:S01]  /*9df0*/  FMUL.FTZ R116, R107, R4.reuse ;  /* 0x000000046b747220 */ /* 0x080fe20000410000 */
[-C--:B------:R-:W-:Y:S01]  /*9e00*/  FMUL.FTZ R118, R118, R4.reuse ;  /* 0x0000000476767220 */ /* 0x080fe20000410000 */
[----:B------:R-:W-:-:S07]  /*9e10*/  FMUL.FTZ R115, R115, R4 ;  /* 0x0000000473737220 */ /* 0x000fce0000410000 */
.L_x_10:
[----:B------:R-:W-:Y:S05]  /*9e20*/  @P0 BRA `(.L_x_35) ;  /* 0x0000002c006c0947 */ /* 0x000fea0003800000 */
[----:B------:R-:W0:Y:S01]  /*9e30*/  S2R R67, SR_TID.X ;  /* 0x0000000000437919 */ /* 0x000e220000002100 */
[----:B------:R-:W-:Y:S01]  /*9e40*/  ULDC.64 UR4, c[0x4][0x38] ;  /* 0x01000e0000047ab9 */ /* 0x000fe20000000a00 */
[----:B------:R-:W1:Y:S01]  /*9e50*/  LDC R113, c[0x0][0xbe8] ;  /* 0x0002fa00ff717b82 */ /* 0x000e620000000800 */
[----:B------:R-:W-:Y:S01]  /*9e60*/  ULDC.64 UR8, c[0x0][0xbd0] ;  /* 0x0002f40000087ab9 */ /* 0x000fe20000000a00 */
[----:B------:R-:W-:Y:S01]  /*9e70*/  USHF.R.S32.HI UR7, URZ, 0x1f, UR50 ;  /* 0x0000001f3f077899 */ /* 0x000fe20008011432 */
[----:B------:R-:W-:Y:S01]  /*9e80*/  ULDC.64 UR10, c[0x0][0xb38] ;  /* 0x0002ce00000a7ab9 */ /* 0x000fe20000000a00 */
[----:B0-----:R-:W-:-:S05]  /*9e90*/  IMAD.SHL.U32 R3, R67, 0x4, RZ ;  /* 0x0000000443037824 */ /* 0x001fca00078e00ff */
[----:B------:R-:W-:Y:S01]  /*9ea0*/  LOP3.LUT R3, R3, 0xc, RZ, 0xc0, !PT ;  /* 0x0000000c03037812 */ /* 0x000fe200078ec0ff */
[----:B------:R-:W-:Y:S03]  /*9eb0*/  BAR.SYNC.DEFER_BLOCKING 0x1, 0x100 ;  /* 0x0044000000007b1d */ /* 0x000fe60000010000 */
[----:B------:R-:W-:-:S05]  /*9ec0*/  IADD3 R4, P0, R3, UR4, RZ ;  /* 0x0000000403047c10 */ /* 0x000fca000ff1e0ff */
[----:B------:R-:W-:-:S05]  /*9ed0*/  IMAD.X R5, RZ, RZ, UR5, P0 ;  /* 0x00000005ff057e24 */ /* 0x000fca00080e06ff */
[----:B------:R0:W2:Y:S01]  /*9ee0*/  LDG.E.CONSTANT R3, desc[UR54][R4.64] ;  /* 0x0000003604037981 */ /* 0x0000a2000c1e9900 */
[----:B------:R-:W-:Y:S01]  /*9ef0*/  LOP3.LUT P0, R8, R67, 0x3, RZ, 0xc0, !PT ;  /* 0x0000000343087812 */ /* 0x000fe2000780c0ff */
[----:B------:R-:W-:Y:S01]  /*9f00*/  UIMAD.WIDE.U32 UR4, UR50, UR8, URZ ;  /* 0x00000008320472a5 */ /* 0x000fe2000f8e003f */
[----:B-1----:R-:W-:Y:S01]  /*9f10*/  ISETP.NE.AND P2, PT, R113, 0x1, PT ;  /* 0x000000017100780c */ /* 0x002fe20003f45270 */
[----:B------:R-:W-:Y:S01]  /*9f20*/  UIMAD UR6, UR7, UR8, URZ ;  /* 0x00000008070672a4 */ /* 0x000fe2000f8e023f */
[----:B------:R-:W-:Y:S01]  /*9f30*/  ISETP.EQ.OR P0, PT, R8, 0x3, !P0 ;  /* 0x000000030800780c */ /* 0x000fe20004702670 */
[----:B------:R-:W-:Y:S01]  /*9f40*/  UIMAD UR8, UR7, UR10, URZ ;  /* 0x0000000a070872a4 */ /* 0x000fe2000f8e023f */
[----:B------:R-:W-:Y:S01]  /*9f50*/  BSSY B0, `(.L_x_36) ;  /* 0x000021e000007945 */ /* 0x000fe20003800000 */
[----:B------:R-:W-:Y:S01]  /*9f60*/  UIMAD UR9, UR50, UR9, UR6 ;  /* 0x00000009320972a4 */ /* 0x000fe2000f8e0206 */
[----:B------:R-:W-:Y:S01]  /*9f70*/  SEL R38, R19, R22, P0 ;  /* 0x0000001613267207 */ /* 0x000fe20000000000 */
[----:B------:R-:W-:Y:S01]  /*9f80*/  UIMAD.WIDE.U32 UR6, UR50, UR10, URZ ;  /* 0x0000000a320672a5 */ /* 0x000fe2000f8e003f */
[----:B------:R-:W-:Y:S01]  /*9f90*/  SEL R19, R22, R19, P0 ;  /* 0x0000001316137207 */ /* 0x000fe20000000000 */
[----:B------:R-:W-:Y:S01]  /*9fa0*/  UIADD3 UR9, UR5, UR9, URZ ;  /* 0x0000000905097290 */ /* 0x000fe2000fffe03f */
[----:B------:R-:W-:Y:S01]  /*9fb0*/  SEL R176, R121, R60, P0 ;  /* 0x0000003c79b07207 */ /* 0x000fe20000000000 */
[----:B------:R-:W-:Y:S01]  /*9fc0*/  UIMAD UR8, UR50, UR11, UR8 ;  /* 0x0000000b320872a4 */ /* 0x000fe2000f8e0208 */
[----:B------:R-:W-:-:S02]  /*9fd0*/  SEL R22, R60, R121, P0 ;  /* 0x000000793c167207 */ /* 0x000fc40000000000 */
[----:B------:R-:W-:Y:S01]  /*9fe0*/  SEL R146, R46, R47, P0 ;  /* 0x0000002f2e927207 */ /* 0x000fe20000000000 */
[----:B------:R-:W-:Y:S01]  /*9ff0*/  UIADD3 UR8, UR7, UR8, URZ ;  /* 0x0000000807087290 */ /* 0x000fe2000fffe03f */
[----:B------:R-:W-:Y:S01]  /*a000*/  SEL R60, R47, R46, P0 ;  /* 0x0000002e2f3c7207 */ /* 0x000fe20000000000 */
[----:B------:R-:W-:Y:S01]  /*a010*/  VIADD R46, R67, 0xffffff80 ;  /* 0xffffff80432e7836 */ /* 0x000fe20000000000 */
[----:B------:R-:W-:Y:S02]  /*a020*/  SEL R148, R56, R7, P0 ;  /* 0x0000000738947207 */ /* 0x000fe40000000000 */
[----:B------:R-:W-:Y:S02]  /*a030*/  SEL R56, R7, R56, P0 ;  /* 0x0000003807387207 */ /* 0x000fe40000000000 */
[----:B0-----:R-:W-:Y:S02]  /*a040*/  SHF.R.S32.HI R5, RZ, 0x1f, R46 ;  /* 0x0000001fff057819 */ /* 0x001fe4000001142e */
[----:B------:R-:W-:-:S02]  /*a050*/  SEL R8, R9, R10, P0 ;  /* 0x0000000a09087207 */ /* 0x000fc40000000000 */
[----:B------:R-:W-:Y:S02]  /*a060*/  LEA.HI R4, R5, R46, RZ, 0x7 ;  /* 0x0000002e05047211 */ /* 0x000fe400078f38ff */
[----:B------:R-:W-:Y:S02]  /*a070*/  SEL R9, R10, R9, P0 ;  /* 0x000000090a097207 */ /* 0x000fe40000000000 */
[----:B------:R-:W-:Y:S02]  /*a080*/  LOP3.LUT R7, R4, 0xffffff80, RZ, 0xc0, !PT ;  /* 0xffffff8004077812 */ /* 0x000fe400078ec0ff */
[----:B------:R-:W-:Y:S02]  /*a090*/  SEL R10, R12, R33, P0 ;  /* 0x000000210c0a7207 */ /* 0x000fe40000000000 */
[----:B------:R-:W-:Y:S02]  /*a0a0*/  SEL R36, R11, R24, P0 ;  /* 0x000000180b247207 */ /* 0x000fe40000000000 */
[----:B------:R-:W-:-:S02]  /*a0b0*/  SEL R16, R24, R11, P0 ;  /* 0x0000000b18107207 */ /* 0x000fc40000000000 */
[----:B------:R-:W-:Y:S02]  /*a0c0*/  SEL R178, R25, R122, P0 ;  /* 0x0000007a19b27207 */ /* 0x000fe40000000000 */
[----:B------:R-:W-:Y:S02]  /*a0d0*/  SEL R12, R33, R12, P0 ;  /* 0x0000000c210c7207 */ /* 0x000fe40000000000 */
[----:B------:R-:W-:Y:S02]  /*a0e0*/  SEL R25, R122, R25, P0 ;  /* 0x000000197a197207 */ /* 0x000fe40000000000 */
[----:B------:R-:W-:Y:S02]  /*a0f0*/  SHF.R.S32.HI R11, RZ, 0x7, R4 ;  /* 0x00000007ff0b7819 */ /* 0x000fe40000011404 */
[----:B------:R-:W-:Y:S02]  /*a100*/  SEL R122, R96, R97, P0 ;  /* 0x00000061607a7207 */ /* 0x000fe40000000000 */
[----:B------:R-:W-:Y:S01]  /*a110*/  SEL R33, R97, R96, P0 ;  /* 0x0000006061217207 */ /* 0x000fe20000000000 */
[----:B------:R-:W-:Y:S01]  /*a120*/  IMAD.IADD R96, R46, 0x1, -R7 ;  /* 0x000000012e607824 */ /* 0x000fe200078e0a07 */
[----:B------:R-:W-:-:S02]  /*a130*/  LEA.HI R5, R5, R46, RZ, 0x2 ;  /* 0x0000002e05057211 */ /* 0x000fc400078f10ff */
[----:B------:R-:W-:Y:S02]  /*a140*/  LEA.HI R4, R4, R11, RZ, 0x1 ;  /* 0x0000000b04047211 */ /* 0x000fe400078f08ff */
[----:B------:R-:W-:Y:S02]  /*a150*/  LOP3.LUT R7, R5, 0xfffffffc, RZ, 0xc0, !PT ;  /* 0xfffffffc05077812 */ /* 0x000fe400078ec0ff */
[----:B------:R-:W-:Y:S02]  /*a160*/  SEL R140, R29, R64, P0 ;  /* 0x000000401d8c7207 */ /* 0x000fe40000000000 */
[----:B------:R-:W-:Y:S02]  /*a170*/  SEL R59, R64, R29, P0 ;  /* 0x0000001d403b7207 */ /* 0x000fe40000000000 */
[----:B------:R-:W-:Y:S02]  /*a180*/  SHF.R.S32.HI R29, RZ, 0x1f, R96 ;  /* 0x0000001fff1d7819 */ /* 0x000fe40000011460 */
[----:B------:R-:W-:-:S02]  /*a190*/  SEL R28, R17, R20, P0 ;  /* 0x00000014111c7207 */ /* 0x000fc40000000000 */
[----:B------:R-:W-:Y:S02]  /*a1a0*/  SEL R144, R57, R52, P0 ;  /* 0x0000003439907207 */ /* 0x000fe40000000000 */
[----:B------:R-:W-:Y:S02]  /*a1b0*/  LOP3.LUT R4, R4, 0x3fffffe, RZ, 0xc0, !PT ;  /* 0x03fffffe04047812 */ /* 0x000fe400078ec0ff */
[----:B------:R-:W-:Y:S02]  /*a1c0*/  SEL R17, R20, R17, P0 ;  /* 0x0000001114117207 */ /* 0x000fe40000000000 */
[----:B------:R-:W-:Y:S01]  /*a1d0*/  SEL R42, R15, R40, P0 ;  /* 0x000000280f2a7207 */ /* 0x000fe20000000000 */
[----:B------:R-:W-:Y:S01]  /*a1e0*/  IMAD.IADD R11, R11, 0x1, -R4 ;  /* 0x000000010b0b7824 */ /* 0x000fe200078e0a04 */
[----:B------:R-:W-:Y:S01]  /*a1f0*/  SEL R18, R40, R15, P0 ;  /* 0x0000000f28127207 */ /* 0x000fe20000000000 */
[----:B------:R-:W-:Y:S01]  /*a200*/  IMAD.IADD R15, R46, 0x1, -R7 ;  /* 0x000000012e0f7824 */ /* 0x000fe200078e0a07 */
[----:B------:R-:W-:Y:S01]  /*a210*/  SEL R57, R52, R57, P0 ;  /* 0x0000003934397207 */ /* 0x000fe20000000000 */
[----:B------:R-:W-:Y:S01]  /*a220*/  IMAD.U32 R7, RZ, RZ, UR5 ;  /* 0x00000005ff077e24 */ /* 0x000fe2000f8e00ff */
[----:B------:R-:W-:Y:S01]  /*a230*/  SEL R180, R37, R44, P0 ;  /* 0x0000002c25b47207 */ /* 0x000fe20000000000 */
[----:B------:R-:W-:Y:S01]  /*a240*/  IMAD.U32 R7, RZ, RZ, UR9 ;  /* 0x00000009ff077e24 */ /* 0x000fe2000f8e00ff */
[----:B------:R-:W-:-:S02]  /*a250*/  SEL R20, R44, R37, P0 ;  /* 0x000000252c147207 */ /* 0x000fc40000000000 */
[----:B------:R-:W-:Y:S02]  /*a260*/  SEL R142, R54, R55, P0 ;  /* 0x00000037368e7207 */ /* 0x000fe40000000000 */
[----:B------:R-:W-:Y:S02]  /*a270*/  SEL R106, R55, R54, P0 ;  /* 0x00000036376a7207 */ /* 0x000fe40000000000 */
[----:B------:R-:W-:Y:S02]  /*a280*/  SEL R138, R62, R63, P0 ;  /* 0x0000003f3e8a7207 */ /* 0x000fe40000000000 */
[----:B------:R-:W-:Y:S02]  /*a290*/  SEL R52, R63, R62, P0 ;  /* 0x0000003e3f347207 */ /* 0x000fe40000000000 */
[----:B------:R-:W-:Y:S02]  /*a2a0*/  SEL R184, R21, R32, P0 ;  /* 0x0000002015b87207 */ /* 0x000fe40000000000 */
[----:B------:R-:W-:-:S02]  /*a2b0*/  SEL R54, R31, R68, P0 ;  /* 0x000000441f367207 */ /* 0x000fc40000000000 */
[----:B------:R-:W-:Y:S02]  /*a2c0*/  SEL R62, R68, R31, P0 ;  /* 0x0000001f443e7207 */ /* 0x000fe40000000000 */
[----:B------:R-:W-:Y:S01]  /*a2d0*/  LEA.HI R37, R29, R96, RZ, 0x2 ;  /* 0x000000601d257211 */ /* 0x000fe200078f10ff */
[----:B------:R-:W0:Y:S01]  /*a2e0*/  S2R R31, SR_CTAID.X ;  /* 0x00000000001f7919 */ /* 0x000e220000002500 */
[----:B------:R-:W-:Y:S02]  /*a2f0*/  SEL R21, R32, R21, P0 ;  /* 0x0000001520157207 */ /* 0x000fe40000000000 */
[----:B------:R-:W-:Y:S02]  /*a300*/  SEL R14, R13, R6, P0 ;  /* 0x000000060d0e7207 */ /* 0x000fe40000000000 */
[----:B------:R-:W-:Y:S02]  /*a310*/  SEL R170, R84, R85, P0 ;  /* 0x0000005554aa7207 */ /* 0x000fe40000000000 */
[----:B------:R-:W-:-:S02]  /*a320*/  SEL R32, R85, R84, P0 ;  /* 0x0000005455207207 */ /* 0x000fc40000000000 */
[----:B------:R-:W-:Y:S02]  /*a330*/  SEL R13, R6, R13, P0 ;  /* 0x0000000d060d7207 */ /* 0x000fe40000000000 */
[----:B------:R-:W-:Y:S02]  /*a340*/  SEL R64, R82, R83, P0 ;  /* 0x0000005352407207 */ /* 0x000fe40000000000 */
[----:B------:R-:W-:Y:S02]  /*a350*/  SEL R91, R83, R82, P0 ;  /* 0x00000052535b7207 */ /* 0x000fe40000000000 */
[----:B------:R-:W-:Y:S02]  /*a360*/  SEL R128, R94, R95, P0 ;  /* 0x0000005f5e807207 */ /* 0x000fe40000000000 */
[----:B------:R-:W-:Y:S02]  /*a370*/  SEL R85, R95, R94, P0 ;  /* 0x0000005e5f557207 */ /* 0x000fe40000000000 */
[----:B------:R-:W-:-:S02]  /*a380*/  LEA.HI R4, R29, R96, RZ, 0x5 ;  /* 0x000000601d047211 */ /* 0x000fc400078f28ff */
[----:B------:R-:W-:Y:S02]  /*a390*/  SEL R172, R69, R72, P0 ;  /* 0x0000004845ac7207 */ /* 0x000fe40000000000 */
[----:B------:R-:W-:Y:S02]  /*a3a0*/  SEL R24, R72, R69, P0 ;  /* 0x0000004548187207 */ /* 0x000fe40000000000 */
[----:B------:R-:W-:Y:S02]  /*a3b0*/  SEL R94, R65, R116, P0 ;  /* 0x00000074415e7207 */ /* 0x000fe40000000000 */
[----:B------:R-:W-:Y:S02]  /*a3c0*/  SEL R83, R116, R65, P0 ;  /* 0x0000004174537207 */ /* 0x000fe40000000000 */
[--C-:B------:R-:W-:Y:S02]  /*a3d0*/  SHF.R.S32.HI R5, RZ, 0x2, R37.reuse ;  /* 0x00000002ff057819 */ /* 0x100fe40000011425 */
[----:B------:R-:W-:-:S02]  /*a3e0*/  SHF.R.S32.HI R6, RZ, 0x1f, R37 ;  /* 0x0000001fff067819 */ /* 0x000fc40000011425 */
[----:B------:R-:W-:Y:S02]  /*a3f0*/  LEA.HI R29, R15, R15, RZ, 0x1 ;  /* 0x0000000f0f1d7211 */ /* 0x000fe400078f08ff */
[----:B------:R-:W-:Y:S02]  /*a400*/  SEL R166, R88, R89, P0 ;  /* 0x0000005958a67207 */ /* 0x000fe40000000000 */
[----:B------:R-:W-:Y:S02]  /*a410*/  SEL R30, R89, R88, P0 ;  /* 0x00000058591e7207 */ /* 0x000fe40000000000 */
[----:B------:R-:W-:Y:S02]  /*a420*/  SEL R72, R118, R119, P0 ;  /* 0x0000007776487207 */ /* 0x000fe40000000000 */
[----:B------:R-:W-:Y:S02]  /*a430*/  SEL R154, R53, R48, P0 ;  /* 0x00000030359a7207 */ /* 0x000fe40000000000 */
[----:B------:R-:W-:-:S02]  /*a440*/  SEL R88, R119, R118, P0 ;  /* 0x0000007677587207 */ /* 0x000fc40000000000 */
[----:B------:R-:W-:Y:S02]  /*a450*/  SEL R53, R48, R53, P0 ;  /* 0x0000003530357207 */ /* 0x000fe40000000000 */
[----:B------:R-:W-:Y:S02]  /*a460*/  SEL R136, R70, R71, P0 ;  /* 0x0000004746887207 */ /* 0x000fe40000000000 */
[----:B------:R-:W-:Y:S02]  /*a470*/  SEL R102, R71, R70, P0 ;  /* 0x0000004647667207 */ /* 0x000fe40000000000 */
[----:B------:R-:W-:Y:S02]  /*a480*/  LEA.HI R6, R6, R5, RZ, 0x3 ;  /* 0x0000000506067211 */ /* 0x000fe400078f18ff */
[----:B------:R-:W-:Y:S02]  /*a490*/  LOP3.LUT R48, R29, 0x1ffffffe, RZ, 0xc0, !PT ;  /* 0x1ffffffe1d307812 */ /* 0x000fe400078ec0ff */
[----:B------:R-:W-:-:S02]  /*a4a0*/  SEL R68, R98, R99, P0 ;  /* 0x0000006362447207 */ /* 0x000fc40000000000 */
[----:B------:R-:W-:Y:S01]  /*a4b0*/  SEL R82, R99, R98, P0 ;  /* 0x0000006263527207 */ /* 0x000fe20000000000 */
[----:B------:R-:W-:Y:S01]  /*a4c0*/  IMAD.IADD R48, R15, 0x1, -R48 ;  /* 0x000000010f307824 */ /* 0x000fe200078e0a30 */
[----:B------:R-:W-:Y:S02]  /*a4d0*/  SEL R70, R51, R104, P0 ;  /* 0x0000006833467207 */ /* 0x000fe40000000000 */
[----:B------:R-:W-:Y:S02]  /*a4e0*/  SEL R182, R23, R120, P0 ;  /* 0x0000007817b67207 */ /* 0x000fe40000000000 */
[----:B------:R-:W-:Y:S02]  /*a4f0*/  SEL R174, R76, R77, P0 ;  /* 0x0000004d4cae7207 */ /* 0x000fe40000000000 */
[----:B------:R-:W-:Y:S02]  /*a500*/  SEL R27, R77, R76, P0 ;  /* 0x0000004c4d1b7207 */ /* 0x000fe40000000000 */
[----:B------:R-:W-:-:S02]  /*a510*/  SEL R132, R74, R75, P0 ;  /* 0x0000004b4a847207 */ /* 0x000fc40000000000 */
[----:B------:R-:W-:Y:S02]  /*a520*/  SEL R97, R75, R74, P0 ;  /* 0x0000004a4b617207 */ /* 0x000fe40000000000 */
[----:B------:R-:W-:Y:S02]  /*a530*/  LOP3.LUT R6, R6, 0xfffffff8, RZ, 0xc0, !PT ;  /* 0xfffffff806067812 */ /* 0x000fe400078ec0ff */
[----:B------:R-:W-:Y:S02]  /*a540*/  SEL R23, R120, R23, P0 ;  /* 0x0000001778177207 */ /* 0x000fe40000000000 */
[----:B------:R-:W-:Y:S01]  /*a550*/  SEL R120, R92, R93, P0 ;  /* 0x0000005d5c787207 */ /* 0x000fe20000000000 */
[----:B------:R-:W-:Y:S01]  /*a560*/  IMAD.IADD R5, R5, 0x1, -R6 ;  /* 0x0000000105057824 */ /* 0x000fe200078e0a06 */
        /* <DEDUP_REMOVED lines=8> */
[----:B------:R-:W-:Y:S01]  /*a5f0*/  IMAD R46, R4, 0x10, R5 ;  /* 0x00000010042e7824 */ /* 0x000fe200078e0205 */
[----:B------:R-:W-:Y:S01]  /*a600*/  SEL R152, R45, R50, P0 ;  /* 0x000000322d987207 */ /* 0x000fe20000000000 */
[----:B------:R-:W-:Y:S01]  /*a610*/  IMAD.U32 R5, RZ, RZ, UR7 ;  /* 0x00000007ff057e24 */ /* 0x000fe2000f8e00ff */
        /* <DEDUP_REMOVED lines=9> */
[----:B0-----:R-:W-:Y:S01]  /*a6b0*/  IMAD R48, R31, 0x80, R48 ;  /* 0x000000801f307824 */ /* 0x001fe200078e0230 */
[----:B------:R-:W-:Y:S01]  /*a6c0*/  SEL R160, R123, R112, P0 ;  /* 0x000000707ba07207 */ /* 0x000fe20000000000 */
[----:B------:R-:W-:Y:S01]  /*a6d0*/  ULDC.64 UR6, c[0x0][0xb48] ;  /* 0x0002d20000067ab9 */ /* 0x000fe20000000a00 */
[----:B------:R-:W-:Y:S01]  /*a6e0*/  SEL R35, R112, R123, P0 ;  /* 0x0000007b70237207 */ /* 0x000fe20000000000 */
[----:B------:R-:W-:Y:S01]  /*a6f0*/  ULDC.64 UR8, c[0x0][0xb28] ;  /* 0x0002ca0000087ab9 */ /* 0x000fe20000000a00 */
[----:B------:R-:W-:-:S02]  /*a700*/  SEL R156, R124, R41, P0 ;  /* 0x000000297c9c7207 */ /* 0x000fc40000000000 */
[----:B------:R-:W-:Y:S02]  /*a710*/  SEL R158, R49, R126, P0 ;  /* 0x0000007e319e7207 */ /* 0x000fe40000000000 */
[----:B------:R-:W-:Y:S02]  /*a720*/  SEL R40, R101, R100, P0 ;  /* 0x0000006465287207 */ /* 0x000fe40000000000 */
[----:B------:R-:W-:Y:S02]  /*a730*/  SEL R41, R41, R124, P0 ;  /* 0x0000007c29297207 */ /* 0x000fe40000000000 */
[----:B------:R-:W-:Y:S02]  /*a740*/  SEL R49, R126, R49, P0 ;  /* 0x000000317e317207 */ /* 0x000fe40000000000 */
[----:B------:R-:W-:Y:S02]  /*a750*/  LOP3.LUT R37, R37, 0x7ffffffc, RZ, 0xc0, !PT ;  /* 0x7ffffffc25257812 */ /* 0x000fe400078ec0ff */
[----:B------:R-:W-:Y:S01]  /*a760*/  SEL R164, R100, R101, P0 ;  /* 0x0000006564a47207 */ /* 0x000fe20000000000 */
[----:B------:R-:W-:Y:S01]  /*a770*/  IMAD R100, R31, 0x80, R11 ;  /* 0x000000801f647824 */ /* 0x000fe200078e020b */
[----:B------:R-:W-:-:S02]  /*a780*/  SEL R162, R108, R109, P0 ;  /* 0x0000006d6ca27207 */ /* 0x000fc40000000000 */
[----:B------:R-:W-:Y:S02]  /*a790*/  SEL R150, R58, R39, P0 ;  /* 0x000000273a967207 */ /* 0x000fe40000000000 */
[----:B------:R-:W-:Y:S02]  /*a7a0*/  SEL R126, R90, R43, P0 ;  /* 0x0000002b5a7e7207 */ /* 0x000fe40000000000 */
[----:B------:R-:W-:Y:S02]  /*a7b0*/  SEL R124, R110, R111, P0 ;  /* 0x0000006f6e7c7207 */ /* 0x000fe40000000000 */
[----:B------:R-:W-:Y:S02]  /*a7c0*/  LOP3.LUT P1, RZ, R96, 0x3, RZ, 0xc0, !PT ;  /* 0x0000000360ff7812 */ /* 0x000fe4000782c0ff */
[----:B------:R-:W-:Y:S02]  /*a7d0*/  SEL R44, R109, R108, P0 ;  /* 0x0000006c6d2c7207 */ /* 0x000fe40000000000 */
[----:B------:R-:W-:-:S02]  /*a7e0*/  SEL R58, R39, R58, P0 ;  /* 0x0000003a273a7207 */ /* 0x000fc40000000000 */
[----:B------:R-:W-:Y:S02]  /*a7f0*/  SEL R90, R43, R90, P0 ;  /* 0x0000005a2b5a7207 */ /* 0x000fe40000000000 */
[----:B------:R-:W-:Y:S02]  /*a800*/  SEL R81, R104, R51, P0 ;  /* 0x0000003368517207 */ /* 0x000fe40000000000 */
[----:B------:R-:W-:Y:S02]  /*a810*/  SEL R79, R111, R110, P0 ;  /* 0x0000006e6f4f7207 */ /* 0x000fe40000000000 */
[----:B------:R-:W-:Y:S02]  /*a820*/  IADD3 R96, R96, -R37, RZ ;  /* 0x8000002560607210 */ /* 0x000fe40007ffe0ff */
[----:B------:R-:W-:Y:S01]  /*a830*/  MOV R6, UR4 ;  /* 0x0000000400067c02 */ /* 0x000fe20008000f00 */
[----:B------:R-:W0:Y:S02]  /*a840*/  S2UR UR4, SR_CTAID.Y ;  /* 0x00000000000479c3 */ /* 0x000e240000002600 */
[----:B------:R-:W-:Y:S01]  /*a850*/  IMAD.SHL.U32 R96, R96, 0x2, RZ ;  /* 0x0000000260607824 */ /* 0x000fe200078e00ff */
[----:B--2---:R-:W-:Y:S01]  /*a860*/  LOP3.LUT R65, R3, 0x2, RZ, 0x3c, !PT ;  /* 0x0000000203417812 */ /* 0x004fe200078e3cff */
[----:B------:R-:W-:Y:S04]  /*a870*/  SHFL.IDX PT, R72, R72, R3, 0x1c1f ;  /* 0x001c1f0348487589 */ /* 0x000fe800000e0000 */
[----:B------:R-:W-:Y:S04]  /*a880*/  SHFL.IDX PT, R99, R9, R65, 0x1c1f ;  /* 0x001c1f4109637589 */ /* 0x000fe800000e0000 */
[----:B------:R-:W-:Y:S04]  /*a890*/  SHFL.IDX PT, R9, R88, R65, 0x1c1f ;  /* 0x001c1f4158097589 */ /* 0x000fe800000e0000 */
[----:B------:R-:W-:Y:S04]  /*a8a0*/  SHFL.IDX PT, R63, R14, R3, 0x1c1f ;  /* 0x001c1f030e3f7589 */ /* 0x000fe800000e0000 */
[----:B------:R-:W-:Y:S04]  /*a8b0*/  SHFL.IDX PT, R98, R8, R3, 0x1c1f ;  /* 0x001c1f0308627589 */ /* 0x000fe800000e0000 */
[----:B------:R-:W-:Y:S04]  /*a8c0*/  SHFL.IDX PT, R76, R36, R3, 0x1c1f ;  /* 0x001c1f03244c7589 */ /* 0x000fe800000e0000 */
[----:B------:R-:W-:Y:S04]  /*a8d0*/  SHFL.IDX PT, R67, R38, R3, 0x1c1f ;  /* 0x001c1f0326437589 */ /* 0x000fe800000e0000 */
[----:B------:R-:W-:Y:S04]  /*a8e0*/  SHFL.IDX PT, R74, R42, R3, 0x1c1f ;  /* 0x001c1f032a4a7589 */ /* 0x000fe800000e0000 */
[----:B------:R-:W1:Y:S04]  /*a8f0*/  SHFL.IDX PT, R77, R16, R65, 0x1c1f ;  /* 0x001c1f41104d7589 */ /* 0x000e6800000e0000 */
[----:B------:R-:W-:Y:S04]  /*a900*/  SHFL.IDX PT, R75, R18, R65, 0x1c1f ;  /* 0x001c1f41124b7589 */ /* 0x000fe800000e0000 */
[----:B------:R-:W-:Y:S04]  /*a910*/  SHFL.IDX PT, R38, R64, R3, 0x1c1f ;  /* 0x001c1f0340267589 */ /* 0x000fe800000e0000 */
[----:B------:R-:W-:Y:S04]  /*a920*/  SHFL.IDX PT, R15, R68, R3, 0x1c1f ;  /* 0x001c1f03440f7589 */ /* 0x000fe800000e0000 */
[----:B------:R-:W-:Y:S04]  /*a930*/  SHFL.IDX PT, R14, R70, R3, 0x1c1f ;  /* 0x001c1f03460e7589 */ /* 0x000fe800000e0000 */
[----:B------:R-:W-:Y:S04]  /*a940*/  SHFL.IDX PT, R69, R184, R3, 0x1c1f ;  /* 0x001c1f03b8457589 */ /* 0x000fe800000e0000 */
[----:B------:R-:W2:Y:S01]  /*a950*/  SHFL.IDX PT, R64, R13, R65, 0x1c1f ;  /* 0x001c1f410d407589 */ /* 0x000ea200000e0000 */
[----:B-1----:R-:W-:-:S02]  /*a960*/  SEL R88, R76, R77, P0 ;  /* 0x0000004d4c587207 */ /* 0x002fc40000000000 */
[----:B------:R-:W-:Y:S01]  /*a970*/  SEL R76, R77, R76, P0 ;  /* 0x0000004c4d4c7207 */ /* 0x000fe20000000000 */
[----:B------:R-:W1:Y:S04]  /*a980*/  SHFL.IDX PT, R68, R19, R65, 0x1c1f ;  /* 0x001c1f4113447589 */ /* 0x000e6800000e0000 */
[----:B------:R-:W3:Y:S04]  /*a990*/  SHFL.IDX PT, R70, R21, R65, 0x1c1f ;  /* 0x001c1f4115467589 */ /* 0x000ee800000e0000 */
[----:B------:R-:W-:Y:S04]  /*a9a0*/  SHFL.IDX PT, R115, R176, R3, 0x1c1f ;  /* 0x001c1f03b0737589 */ /* 0x000fe800000e0000 */
[----:B------:R-:W-:Y:S04]  /*a9b0*/  SHFL.IDX PT, R114, R178, R3, 0x1c1f ;  /* 0x001c1f03b2727589 */ /* 0x000fe800000e0000 */
[----:B------:R-:W-:Y:S04]  /*a9c0*/  SHFL.IDX PT, R25, R25, R65, 0x1c1f ;  /* 0x001c1f4119197589 */ /* 0x000fe800000e0000 */
[----:B------:R-:W4:Y:S01]  /*a9d0*/  SHFL.IDX PT, R22, R22, R65, 0x1c1f ;  /* 0x001c1f4116167589 */ /* 0x000f2200000e0000 */
[----:B--2---:R-:W-:-:S03]  /*a9e0*/  SEL R95, R63, R64, P0 ;  /* 0x000000403f5f7207 */ /* 0x004fc60000000000 */
[----:B------:R-:W-:Y:S01]  /*a9f0*/  SHFL.IDX PT, R86, R10, R3, 0x1c1f ;  /* 0x001c1f030a567589 */ /* 0x000fe200000e0000 */
[----:B-1----:R-:W-:Y:S02]  /*aa00*/  SEL R89, R67, R68, P0 ;  /* 0x0000004443597207 */ /* 0x002fe40000000000 */
[----:B------:R-:W-:Y:S01]  /*aa10*/  SEL R77, R68, R67, P0 ;  /* 0x00000043444d7207 */ /* 0x000fe20000000000 */
[----:B------:R-:W-:Y:S01]  /*aa20*/  SHFL.IDX PT, R87, R12, R65, 0x1c1f ;  /* 0x001c1f410c577589 */ /* 0x000fe200000e0000 */
[----:B---3--:R-:W-:-:S03]  /*aa30*/  SEL R73, R69, R70, P0 ;  /* 0x0000004645497207 */ /* 0x008fc60000000000 */
[----:B------:R-:W-:Y:S04]  /*aa40*/  SHFL.IDX PT, R66, R28, R3, 0x1c1f ;  /* 0x001c1f031c427589 */ /* 0x000fe800000e0000 */
[----:B------:R-:W1:Y:S04]  /*aa50*/  SHFL.IDX PT, R17, R17, R65, 0x1c1f ;  /* 0x001c1f4111117589 */ /* 0x000e6800000e0000 */
[----:B------:R-:W-:Y:S04]  /*aa60*/  SHFL.IDX PT, R71, R180, R3, 0x1c1f ;  /* 0x001c1f03b4477589 */ /* 0x000fe800000e0000 */
[----:B------:R-:W-:Y:S01]  /*aa70*/  SHFL.IDX PT, R20, R20, R65, 0x1c1f ;  /* 0x001c1f4114147589 */ /* 0x000fe200000e0000 */
[----:B----4-:R-:W-:-:S03]  /*aa80*/  SEL R68, R115, R22, P0 ;  /* 0x0000001673447207 */ /* 0x010fc60000000000 */
[----:B------:R-:W-:Y:S04]  /*aa90*/  SHFL.IDX PT, R112, R182, R3, 0x1c1f ;  /* 0x001c1f03b6707589 */ /* 0x000fe800000e0000 */
[----:B------:R-:W-:Y:S04]  /*aaa0*/  SHFL.IDX PT, R117, R172, R3, 0x1c1f ;  /* 0x001c1f03ac757589 */ /* 0x000fe800000e0000 */
[----:B------:R-:W-:Y:S04]  /*aab0*/  SHFL.IDX PT, R116, R174, R3, 0x1c1f ;  /* 0x001c1f03ae747589 */ /* 0x000fe800000e0000 */
[----:B------:R-:W2:Y:S01]  /*aac0*/  SHFL.IDX PT, R23, R23, R65, 0x1c1f ;  /* 0x001c1f4117177589 */ /* 0x000ea200000e0000 */
[----:B-1----:R-:W-:-:S03]  /*aad0*/  SEL R93, R66, R17, P0 ;  /* 0x00000011425d7207 */ /* 0x002fc60000000000 */
[----:B------:R-:W1:Y:S04]  /*aae0*/  SHFL.IDX PT, R27, R27, R65, 0x1c1f ;  /* 0x001c1f411b1b7589 */ /* 0x000e6800000e0000 */
[----:B------:R-:W-:Y:S04]  /*aaf0*/  SHFL.IDX PT, R24, R24, R65, 0x1c1f ;  /* 0x001c1f4118187589 */ /* 0x000fe800000e0000 */
[----:B------:R-:W-:Y:S04]  /*ab00*/  SHFL.IDX PT, R119, R168, R3, 0x1c1f ;  /* 0x001c1f03a8777589 */ /* 0x000fe800000e0000 */
[----:B------:R-:W-:Y:S04]  /*ab10*/  SHFL.IDX PT, R118, R170, R3, 0x1c1f ;  /* 0x001c1f03aa767589 */ /* 0x000fe800000e0000 */
[----:B------:R-:W-:Y:S04]  /*ab20*/  SHFL.IDX PT, R121, R166, R3, 0x1c1f ;  /* 0x001c1f03a6797589 */ /* 0x000fe800000e0000 */
[----:B------:R-:W-:Y:S01]  /*ab30*/  SHFL.IDX PT, R120, R120, R3, 0x1c1f ;  /* 0x001c1f0378787589 */ /* 0x000fe200000e0000 */
[----:B--2---:R-:W-:-:S03]  /*ab40*/  SEL R67, R23, R112, P0 ;  /* 0x0000007017437207 */ /* 0x004fc60000000000 */
        /* <DEDUP_REMOVED lines=23> */
[----:B------:R2:W-:Y:S04]  /*acc0*/  SHFL.IDX PT, R10, R94, R3, 0x1c1f ;  /* 0x001c1f035e0a7589 */ /* 0x0005e800000e0000 */
[----:B------:R-:W-:Y:S04]  /*acd0*/  SHFL.IDX PT, R8, R124, R3, 0x1c1f ;  /* 0x001c1f037c087589 */ /* 0x000fe800000e0000 */
[----:B------:R3:W-:Y:S01]  /*ace0*/  SHFL.IDX PT, R11, R92, R3, 0x1c1f ;  /* 0x001c1f035c0b7589 */ /* 0x0007e200000e0000 */
[----:B--2---:R-:W-:-:S03]  /*acf0*/  SEL R94, R98, R99, P0 ;  /* 0x00000063625e7207 */ /* 0x004fc60000000000 */
[----:B------:R-:W2:Y:S01]  /*ad00*/  SHFL.IDX PT, R40, R40, R65, 0x1c1f ;  /* 0x001c1f4128287589 */ /* 0x000ea200000e0000 */
[----:B------:R-:W-:Y:S02]  /*ad10*/  SEL R98, R99, R98, P0 ;  /* 0x0000006263627207 */ /* 0x000fe40000000000 */
[----:B------:R-:W-:Y:S01]  /*ad20*/  SEL R99, R64, R63, P0 ;  /* 0x0000003f40637207 */ /* 0x000fe20000000000 */
[----:B------:R-:W4:Y:S01]  /*ad30*/  SHFL.IDX PT, R16, R41, R65, 0x1c1f ;  /* 0x001c1f4129107589 */ /* 0x000f2200000e0000 */
[----:B------:R-:W-:Y:S02]  /*ad40*/  SEL R64, R22, R115, P0 ;  /* 0x0000007316407207 */ /* 0x000fe40000000000 */
[----:B---3--:R-:W-:Y:S01]  /*ad50*/  SEL R3, R72, R9, P0 ;  /* 0x0000000948037207 */ /* 0x008fe20000000000 */
[----:B------:R-:W3:Y:S01]  /*ad60*/  SHFL.IDX PT, R12, R49, R65, 0x1c1f ;  /* 0x001c1f41310c7589 */ /* 0x000ee200000e0000 */
[----:B------:R-:W-:Y:S02]  /*ad70*/  SEL R9, R9, R72, P0 ;  /* 0x0000004809097207 */ /* 0x000fe40000000000 */
[----:B------:R-:W-:Y:S01]  /*ad80*/  SEL R72, R74, R75, P0 ;  /* 0x0000004b4a487207 */ /* 0x000fe20000000000 */
[----:B------:R-:W5:Y:S01]  /*ad90*/  SHFL.IDX PT, R18, R53, R65, 0x1c1f ;  /* 0x001c1f4135127589 */ /* 0x000f6200000e0000 */
[----:B------:R-:W-:-:S02]  /*ada0*/  SEL R74, R75, R74, P0 ;  /* 0x0000004a4b4a7207 */ /* 0x000fc40000000000 */
[----:B------:R-:W-:Y:S01]  /*adb0*/  SEL R75, R70, R69, P0 ;  /* 0x00000045464b7207 */ /* 0x000fe20000000000 */
[----:B------:R-:W-:Y:S01]  /*adc0*/  SHFL.IDX PT, R13, R32, R65, 0x1c1f ;  /* 0x001c1f41200d7589 */ /* 0x000fe200000e0000 */
[----:B------:R-:W-:Y:S02]  /*add0*/  SEL R69, R114, R25, P0 ;  /* 0x0000001972457207 */ /* 0x000fe40000000000 */
[----:B------:R-:W-:Y:S01]  /*ade0*/  SEL R92, R86, R87, P0 ;  /* 0x00000057565c7207 */ /* 0x000fe20000000000 */
[----:B------:R-:W-:Y:S01]  /*adf0*/  SHFL.IDX PT, R26, R26, R65, 0x1c1f ;  /* 0x001c1f411a1a7589 */ /* 0x000fe200000e0000 */
[----:B------:R-:W-:Y:S02]  /*ae00*/  SEL R86, R87, R86, P0 ;  /* 0x0000005657567207 */ /* 0x000fe40000000000 */
[----:B------:R-:W-:Y:S01]  /*ae10*/  SEL R87, R17, R66, P0 ;  /* 0x0000004211577207 */ /* 0x000fe20000000000 */
[----:B------:R-:W-:Y:S01]  /*ae20*/  SHFL.IDX PT, R19, R34, R65, 0x1c1f ;  /* 0x001c1f4122137589 */ /* 0x000fe200000e0000 */
[----:B------:R-:W-:-:S02]  /*ae30*/  SEL R70, R71, R20, P0 ;  /* 0x0000001447467207 */ /* 0x000fc40000000000 */
[----:B------:R-:W-:Y:S01]  /*ae40*/  SEL R66, R20, R71, P0 ;  /* 0x0000004714427207 */ /* 0x000fe20000000000 */
[----:B------:R-:W-:Y:S01]  /*ae50*/  SHFL.IDX PT, R30, R30, R65, 0x1c1f ;  /* 0x001c1f411e1e7589 */ /* 0x000fe200000e0000 */
[----:B------:R-:W-:Y:S02]  /*ae60*/  SEL R71, R112, R23, P0 ;  /* 0x0000001770477207 */ /* 0x000fe40000000000 */
[----:B-1----:R-:W-:Y:S01]  /*ae70*/  SEL R63, R27, R116, P0 ;  /* 0x000000741b3f7207 */ /* 0x002fe20000000000 */
[----:B------:R-:W1:Y:S01]  /*ae80*/  SHFL.IDX PT, R33, R33, R65, 0x1c1f ;  /* 0x001c1f4121217589 */ /* 0x000e6200000e0000 */
[----:B------:R-:W0:Y:S01]  /*ae90*/  LDC R112, c[0x0][0xc50] ;  /* 0x00031400ff707b82 */ /* 0x000e220000000800 */
[----:B--2---:R-:W-:Y:S02]  /*aea0*/  SEL R21, R111, R40, P0 ;  /* 0x000000286f157207 */ /* 0x004fe40000000000 */
[----:B------:R2:W-:Y:S01]  /*aeb0*/  SHFL.IDX PT, R123, R44, R65, 0x1c1f ;  /* 0x001c1f412c7b7589 */ /* 0x0005e200000e0000 */
[----:B------:R-:W-:Y:S01]  /*aec0*/  SEL R23, R40, R111, P0 ;  /* 0x0000006f28177207 */ /* 0x000fe20000000000 */
[----:B------:R-:W-:Y:S01]  /*aed0*/  IMAD R111, RZ, RZ, -UR50 ;  /* 0x80000032ff6f7e24 */ /* 0x000fe2000f8e02ff */
[----:B----4-:R-:W-:Y:S01]  /*aee0*/  SEL R40, R107, R16, P0 ;  /* 0x000000106b287207 */ /* 0x010fe20000000000 */
[----:B------:R-:W4:Y:S01]  /*aef0*/  SHFL.IDX PT, R35, R35, R65, 0x1c1f ;  /* 0x001c1f4123237589 */ /* 0x000f2200000e0000 */
[----:B---3--:R-:W-:-:S02]  /*af00*/  SEL R41, R105, R12, P0 ;  /* 0x0000000c69297207 */ /* 0x008fc40000000000 */
[----:B-----5:R-:W-:Y:S01]  /*af10*/  SEL R17, R18, R103, P0 ;  /* 0x0000006712117207 */ /* 0x020fe20000000000 */
[----:B------:R3:W5:Y:S01]  /*af20*/  SHFL.IDX PT, R125, R45, R65, 0x1c1f ;  /* 0x001c1f412d7d7589 */ /* 0x00076200000e0000 */
[----:B--2---:R-:W-:-:S03]  /*af30*/  SEL R44, R16, R107, P0 ;  /* 0x0000006b102c7207 */ /* 0x004fc60000000000 */
[----:B------:R2:W-:Y:S01]  /*af40*/  SHFL.IDX PT, R124, R58, R65, 0x1c1f ;  /* 0x001c1f413a7c7589 */ /* 0x0005e200000e0000 */
[----:B------:R-:W5:Y:S03]  /*af50*/  @P2 LDC R107, c[0x0][0xbec] ;  /* 0x0002fb00ff6b2b82 */ /* 0x000f660000000800 */
[----:B------:R4:W5:Y:S01]  /*af60*/  SHFL.IDX PT, R126, R56, R65, 0x1c1f ;  /* 0x001c1f41387e7589 */ /* 0x00096200000e0000 */
[----:B---3--:R-:W-:-:S03]  /*af70*/  SEL R45, R12, R105, P0 ;  /* 0x000000690c2d7207 */ /* 0x008fc60000000000 */
[----:B------:R3:W-:Y:S01]  /*af80*/  SHFL.IDX PT, R128, R60, R65, 0x1c1f ;  /* 0x001c1f413c807589 */ /* 0x0007e200000e0000 */
[----:B-1----:R-:W-:Y:S02]  /*af90*/  SEL R20, R122, R33, P0 ;  /* 0x000000217a147207 */ /* 0x002fe40000000000 */
[----:B--2---:R-:W-:Y:S01]  /*afa0*/  SEL R58, R119, R26, P0 ;  /* 0x0000001a773a7207 */ /* 0x004fe20000000000 */
[----:B------:R1:W2:Y:S01]  /*afb0*/  SHFL.IDX PT, R127, R57, R65, 0x1c1f ;  /* 0x001c1f41397f7589 */ /* 0x0002a200000e0000 */
[----:B------:R-:W-:Y:S02]  /*afc0*/  SEL R22, R33, R122, P0 ;  /* 0x0000007a21167207 */ /* 0x000fe40000000000 */
[----:B----4-:R-:W-:Y:S01]  /*afd0*/  SEL R56, R26, R119, P0 ;  /* 0x000000771a387207 */ /* 0x010fe20000000000 */
[----:B------:R-:W-:Y:S01]  /*afe0*/  SHFL.IDX PT, R106, R106, R65, 0x1c1f ;  /* 0x001c1f416a6a7589 */ /* 0x000fe200000e0000 */
[----:B------:R-:W-:Y:S01]  /*aff0*/  SEL R32, R110, R35, P0 ;  /* 0x000000236e207207 */ /* 0x000fe20000000000 */
[----:B0-----:R-:W-:Y:S01]  /*b000*/  IMAD R119, R112, R111, UR4 ;  /* 0x0000000470777e24 */ /* 0x001fe2000f8e026f */
[----:B---3--:R-:W-:Y:S01]  /*b010*/  SEL R60, R117, R24, P0 ;  /* 0x00000018753c7207 */ /* 0x008fe20000000000 */
[----:B------:R0:W-:Y:S01]  /*b020*/  SHFL.IDX PT, R109, R59, R65, 0x1c1f ;  /* 0x001c1f413b6d7589 */ /* 0x0001e200000e0000 */
[----:B------:R-:W-:Y:S01]  /*b030*/  SEL R34, R35, R110, P0 ;  /* 0x0000006e23227207 */ /* 0x000fe20000000000 */
[----:B------:R-:W-:Y:S01]  /*b040*/  ULDC.64 UR4, c[0x0][0xbe0] ;  /* 0x0002f80000047ab9 */ /* 0x000fe20000000a00 */
[----:B-----5:R-:W-:Y:S01]  /*b050*/  SEL R12, R104, R125, P0 ;  /* 0x0000007d680c7207 */ /* 0x020fe20000000000 */
[----:B------:R-:W-:Y:S01]  /*b060*/  SHFL.IDX PT, R52, R52, R65, 0x1c1f ;  /* 0x001c1f4134347589 */ /* 0x000fe200000e0000 */
[----:B------:R-:W-:Y:S01]  /*b070*/  SEL R16, R125, R104, P0 ;  /* 0x000000687d107207 */ /* 0x000fe20000000000 */
[----:B------:R-:W3:Y:S01]  /*b080*/  @P2 LDC R110, c[0x0][0xbf0] ;  /* 0x0002fc00ff6e2b82 */ /* 0x000ee20000000800 */
[----:B------:R-:W-:Y:S01]  /*b090*/  SEL R26, R121, R30, P0 ;  /* 0x0000001e791a7207 */ /* 0x000fe20000000000 */
[----:B------:R4:W5:Y:S01]  /*b0a0*/  SHFL.IDX PT, R49, R61, R65, 0x1c1f ;  /* 0x001c1f413d317589 */ /* 0x00096200000e0000 */
[----:B-1----:R-:W-:-:S02]  /*b0b0*/  SEL R57, R13, R118, P0 ;  /* 0x000000760d397207 */ /* 0x002fc40000000000 */
[----:B0-----:R-:W-:Y:S01]  /*b0c0*/  SEL R59, R118, R13, P0 ;  /* 0x0000000d763b7207 */ /* 0x001fe20000000000 */
[----:B------:R-:W-:Y:S01]  /*b0d0*/  SHFL.IDX PT, R102, R102, R65, 0x1c1f ;  /* 0x001c1f4166667589 */ /* 0x000fe200000e0000 */
[----:B------:R-:W-:Y:S01]  /*b0e0*/  SEL R13, R103, R18, P0 ;  /* 0x00000012670d7207 */ /* 0x000fe20000000000 */
[----:B------:R-:W-:Y:S01]  /*b0f0*/  @P2 IMAD.HI.U32 R103, R48, R107, RZ ;  /* 0x0000006b30672227 */ /* 0x000fe200078e00ff */
[----:B------:R-:W-:Y:S01]  /*b100*/  SEL R18, R101, R126, P0 ;  /* 0x0000007e65127207 */ /* 0x000fe20000000000 */
[----:B------:R0:W1:Y:S01]  /*b110*/  SHFL.IDX PT, R53, R62, R65, 0x1c1f ;  /* 0x001c1f413e357589 */ /* 0x00006200000e0000 */
[----:B------:R-:W-:Y:S02]  /*b120*/  SEL R33, R108, R123, P0 ;  /* 0x0000007b6c217207 */ /* 0x000fe40000000000 */
[----:B----4-:R-:W-:Y:S01]  /*b130*/  SEL R61, R116, R27, P0 ;  /* 0x0000001b743d7207 */ /* 0x010fe20000000000 */
[----:B------:R-:W-:Y:S01]  /*b140*/  SHFL.IDX PT, R84, R84, R65, 0x1c1f ;  /* 0x001c1f4154547589 */ /* 0x000fe200000e0000 */
[----:B------:R-:W-:-:S02]  /*b150*/  SEL R35, R123, R108, P0 ;  /* 0x0000006c7b237207 */ /* 0x000fc40000000000 */
[----:B------:R-:W-:Y:S01]  /*b160*/  SEL R27, R120, R19, P0 ;  /* 0x00000013781b7207 */ /* 0x000fe20000000000 */
[----:B------:R-:W-:Y:S01]  /*b170*/  SHFL.IDX PT, R97, R97, R65, 0x1c1f ;  /* 0x001c1f4161617589 */ /* 0x000fe200000e0000 */
[----:B0-----:R-:W-:-:S03]  /*b180*/  SEL R62, R24, R117, P0 ;  /* 0x00000075183e7207 */ /* 0x001fc60000000000 */
[----:B------:R-:W-:Y:S01]  /*b190*/  SHFL.IDX PT, R80, R80, R65, 0x1c1f ;  /* 0x001c1f4150507589 */ /* 0x000fe200000e0000 */
[----:B------:R-:W0:Y:S01]  /*b1a0*/  LDC.64 R116, c[0x0][0xb40] ;  /* 0x0002d000ff747b82 */ /* 0x000e220000000a00 */
[----:B------:R-:W-:Y:S02]  /*b1b0*/  SEL R24, R30, R121, P0 ;  /* 0x000000791e187207 */ /* 0x000fe40000000000 */
[----:B------:R-:W-:Y:S01]  /*b1c0*/  SHFL.IDX PT, R91, R91, R65, 0x1c1f ;  /* 0x001c1f415b5b7589 */ /* 0x000fe200000e0000 */
[----:B------:R-:W-:-:S03]  /*b1d0*/  SEL R30, R126, R101, P0 ;  /* 0x000000657e1e7207 */ /* 0x000fc60000000000 */
[----:B------:R-:W-:Y:S01]  /*b1e0*/  SHFL.IDX PT, R85, R85, R65, 0x1c1f ;  /* 0x001c1f4155557589 */ /* 0x000fe200000e0000 */
[----:B------:R-:W4:Y:S03]  /*b1f0*/  @P2 LDC R121, c[0x0][0xbec] ;  /* 0x0002fb00ff792b82 */ /* 0x000f260000000800 */
[----:B------:R-:W-:Y:S04]  /*b200*/  SHFL.IDX PT, R90, R90, R65, 0x1c1f ;  /* 0x001c1f415a5a7589 */ /* 0x000fe800000e0000 */
[----:B------:R-:W-:Y:S04]  /*b210*/  SHFL.IDX PT, R81, R81, R65, 0x1c1f ;  /* 0x001c1f4151517589 */ /* 0x000fe800000e0000 */
[----:B------:R-:W-:Y:S04]  /*b220*/  SHFL.IDX PT, R82, R82, R65, 0x1c1f ;  /* 0x001c1f4152527589 */ /* 0x000fe800000e0000 */
[----:B------:R-:W-:Y:S01]  /*b230*/  SHFL.IDX PT, R79, R79, R65, 0x1c1f ;  /* 0x001c1f414f4f7589 */ /* 0x000fe200000e0000 */
[----:B0-----:R-:W-:-:S02]  /*b240*/  IMAD R108, R116, UR37, RZ ;  /* 0x00000025746c7c24 */ /* 0x001fc4000f8e02ff */
[----:B------:R-:W-:Y:S01]  /*b250*/  IMAD.WIDE.U32 R4, R116, UR48, R4 ;  /* 0x0000003074047c25 */ /* 0x000fe2000f8e0004 */
[----:B------:R-:W-:Y:S03]  /*b260*/  SHFL.IDX PT, R83, R83, R65, 0x1c1f ;  /* 0x001c1f4153537589 */ /* 0x000fe600000e0000 */
[----:B------:R-:W-:Y:S01]  /*b270*/  IMAD R111, R117, UR48, R108 ;  /* 0x00000030756f7c24 */ /* 0x000fe2000f8e026c */
[----:B------:R0:W-:Y:S01]  /*b280*/  SHFL.IDX PT, R78, R78, R65, 0x1c1f ;  /* 0x001c1f414e4e7589 */ /* 0x0001e200000e0000 */
[----:B------:R-:W-:Y:S01]  /*b290*/  SHF.R.S32.HI R108, RZ, 0x1f, R119 ;  /* 0x0000001fff6c7819 */ /* 0x000fe20000011477 */
[----:B----4-:R-:W-:-:S04]  /*b2a0*/  @P2 IMAD.HI.U32 R121, R48, R121, RZ ;  /* 0x0000007930792227 */ /* 0x010fc800078e00ff */
[----:B------:R-:W-:Y:S02]  /*b2b0*/  IMAD.IADD R111, R5, 0x1, R111 ;  /* 0x00000001056f7824 */ /* 0x000fe400078e026f */
[C---:B------:R-:W-:Y:S01]  /*b2c0*/  IMAD R5, R108.reuse, UR4, RZ ;  /* 0x000000046c057c24 */ /* 0x040fe2000f8e02ff */
[----:B0-----:R-:W-:Y:S01]  /*b2d0*/  SEL R65, R25, R114, P0 ;  /* 0x0000007219417207 */ /* 0x001fe20000000000 */
[----:B------:R-:W-:Y:S01]  /*b2e0*/  IMAD R108, R108, UR6, RZ ;  /* 0x000000066c6c7c24 */ /* 0x000fe2000f8e02ff */
[----:B------:R-:W0:Y:S01]  /*b2f0*/  LDC.64 R114, c[0x0][0xbd8] ;  /* 0x0002f600ff727b82 */ /* 0x000e220000000a00 */
[----:B------:R-:W-:Y:S01]  /*b300*/  IMAD R107, R119, UR5, R5 ;  /* 0x00000005776b7c24 */ /* 0x000fe2000f8e0205 */
[----:B------:R-:W-:Y:S02]  /*b310*/  SEL R25, R19, R120, P0 ;  /* 0x0000007813197207 */ /* 0x000fe40000000000 */
[----:B------:R-:W-:Y:S02]  /*b320*/  SEL R19, R31, R124, P0 ;  /* 0x0000007c1f137207 */ /* 0x000fe40000000000 */
[----:B------:R-:W-:Y:S01]  /*b330*/  SEL R31, R124, R31, P0 ;  /* 0x0000001f7c1f7207 */ /* 0x000fe20000000000 */
[----:B0-----:R-:W-:-:S04]  /*b340*/  IMAD R104, R114, UR37, RZ ;  /* 0x0000002572687c24 */ /* 0x001fc8000f8e02ff */
[----:B------:R-:W-:Y:S02]  /*b350*/  IMAD R101, R115, UR48, R104 ;  /* 0x0000003073657c24 */ /* 0x000fe4000f8e0268 */
[----:B------:R-:W-:Y:S01]  /*b360*/  IMAD.WIDE.U32 R104, R114, UR48, R6 ;  /* 0x0000003072687c25 */ /* 0x000fe2000f8e0006 */
[----:B--2---:R-:W-:Y:S01]  /*b370*/  SEL R6, R42, R127, P0 ;  /* 0x0000007f2a067207 */ /* 0x004fe20000000000 */
[----:B------:R-:W0:Y:S01]  /*b380*/  @P2 LDC R114, c[0x0][0xbf0] ;  /* 0x0002fc00ff722b82 */ /* 0x000e220000000800 */
[----:B------:R-:W-:Y:S01]  /*b390*/  SEL R7, R43, R128, P0 ;  /* 0x000000802b077207 */ /* 0x000fe20000000000 */
[----:B------:R-:W-:Y:S01]  /*b3a0*/  IMAD.IADD R105, R105, 0x1, R101 ;  /* 0x0000000169697824 */ /* 0x000fe200078e0265 */
[----:B------:R-:W-:Y:S01]  /*b3b0*/  SEL R42, R127, R42, P0 ;  /* 0x0000002a7f2a7207 */ /* 0x000fe20000000000 */
[----:B------:R-:W-:Y:S01]  /*b3c0*/  IMAD.MOV.U32 R101, RZ, RZ, R48 ;  /* 0x000000ffff657224 */ /* 0x000fe200078e0030 */
[----:B---3--:R-:W-:Y:S01]  /*b3d0*/  @P2 SHF.R.U32.HI R101, RZ, R110, R103 ;  /* 0x0000006eff652219 */ /* 0x008fe20000011667 */
[----:B------:R-:W-:Y:S01]  /*b3e0*/  IMAD.MOV.U32 R110, RZ, RZ, R4 ;  /* 0x000000ffff6e7224 */ /* 0x000fe200078e0004 */
[----:B------:R-:W-:Y:S01]  /*b3f0*/  SEL R43, R128, R43, P0 ;  /* 0x0000002b802b7207 */ /* 0x000fe20000000000 */
[----:B------:R-:W-:Y:S01]  /*b400*/  IMAD.WIDE.U32 R4, R119, UR4, R104 ;  /* 0x0000000477047c25 */ /* 0x000fe2000f8e0068 */
[----:B------:R-:W-:Y:S01]  /*b410*/  SHF.R.S32.HI R105, RZ, 0x1f, R101 ;  /* 0x0000001fff697819 */ /* 0x000fe20000011465 */
[----:B------:R-:W-:-:S02]  /*b420*/  ULDC.64 UR4, c[0x0][0xb30] ;  /* 0x0002cc0000047ab9 */ /* 0x000fc40000000a00 */
[----:B------:R-:W-:Y:S02]  /*b430*/  IMAD.MOV.U32 R103, RZ, RZ, R48 ;  /* 0x000000ffff677224 */ /* 0x000fe400078e0030 */
[C---:B------:R-:W-:Y:S02]  /*b440*/  IMAD R115, R119.reuse, UR7, R108 ;  /* 0x0000000777737c24 */ /* 0x040fe4000f8e026c */
[----:B------:R-:W-:Y:S01]  /*b450*/  IMAD.WIDE.U32 R110, R119, UR6, R110 ;  /* 0x00000006776e7c25 */ /* 0x000fe2000f8e006e */
[----:B------:R-:W-:-:S03]  /*b460*/  ULDC.64 UR6, c[0x0][0xbc8] ;  /* 0x0002f20000067ab9 */ /* 0x000fc60000000a00 */
[----:B------:R-:W-:Y:S01]  /*b470*/  IMAD.IADD R111, R111, 0x1, R115 ;  /* 0x000000016f6f7824 */ /* 0x000fe200078e0273 */
[----:B0-----:R-:W-:Y:S02]  /*b480*/  @P2 SHF.R.U32.HI R103, RZ, R114, R121 ;  /* 0x00000072ff672219 */ /* 0x001fe40000011679 */
[C---:B------:R-:W-:Y:S02]  /*b490*/  IADD3 R104, P2, R101.reuse, R4, RZ ;  /* 0x0000000465687210 */ /* 0x040fe40007f5e0ff */
[----:B------:R-:W-:Y:S01]  /*b4a0*/  IADD3 R101, -R101, RZ, RZ ;  /* 0x000000ff65657210 */ /* 0x000fe20007ffe1ff */
[--C-:B------:R-:W-:Y:S01]  /*b4b0*/  IMAD.MOV R108, RZ, RZ, -R103.reuse ;  /* 0x000000ffff6c7224 */ /* 0x100fe200078e0a67 */
[----:B------:R-:W-:Y:S02]  /*b4c0*/  SHF.R.S32.HI R4, RZ, 0x1f, R103 ;  /* 0x0000001fff047819 */ /* 0x000fe40000011467 */
[----:B------:R-:W-:Y:S01]  /*b4d0*/  IADD3.X R105, R105, R5, R107, P2, !PT ;  /* 0x0000000569697210 */ /* 0x000fe200017fe46b */
[----:B------:R-:W-:-:S02]  /*b4e0*/  IMAD R101, R113, R101, R48 ;  /* 0x0000006571657224 */ /* 0x000fc400078e0230 */
[----:B------:R-:W-:Y:S02]  /*b4f0*/  IMAD R4, R4, UR4, RZ ;  /* 0x0000000404047c24 */ /* 0x000fe4000f8e02ff */
[----:B------:R-:W-:Y:S01]  /*b500*/  IMAD R107, R113, R108, R48 ;  /* 0x0000006c716b7224 */ /* 0x000fe200078e0230 */
[----:B------:R-:W-:Y:S01]  /*b510*/  SHF.R.S32.HI R48, RZ, 0x1f, R101 ;  /* 0x0000001fff307819 */ /* 0x000fe20000011465 */
[C---:B------:R-:W-:Y:S01]  /*b520*/  IMAD R115, R103.reuse, UR5, R4 ;  /* 0x0000000567737c24 */ /* 0x040fe2000f8e0204 */
[----:B------:R-:W0:Y:S01]  /*b530*/  S2UR UR5, SR_CgaCtaId ;  /* 0x00000000000579c3 */ /* 0x000e220000008800 */
[----:B------:R-:W-:Y:S01]  /*b540*/  IMAD.WIDE.U32 R4, R103, UR4, R110 ;  /* 0x0000000467047c25 */ /* 0x000fe2000f8e006e */
[----:B------:R-:W-:Y:S01]  /*b550*/  SHF.R.S32.HI R103, RZ, 0x1f, R107 ;  /* 0x0000001fff677819 */ /* 0x000fe2000001146b */
[----:B------:R-:W-:Y:S02]  /*b560*/  UMOV UR4, 0x400 ;  /* 0x0000040000047882 */ /* 0x000fe40000000000 */
[----:B------:R-:W-:-:S02]  /*b570*/  IMAD R48, R48, UR6, RZ ;  /* 0x0000000630307c24 */ /* 0x000fc4000f8e02ff */
[----:B------:R-:W-:Y:S02]  /*b580*/  IMAD.IADD R5, R5, 0x1, R115 ;  /* 0x0000000105057824 */ /* 0x000fe400078e0273 */
[----:B------:R-:W-:Y:S02]  /*b590*/  IMAD R108, R103, UR8, RZ ;  /* 0x00000008676c7c24 */ /* 0x000fe4000f8e02ff */
[C---:B------:R-:W-:Y:S01]  /*b5a0*/  IMAD R103, R101.reuse, UR7, R48 ;  /* 0x0000000765677c24 */ /* 0x040fe2000f8e0230 */
[----:B-----5:R-:W-:Y:S01]  /*b5b0*/  SEL R48, R50, R49, P0 ;  /* 0x0000003132307207 */ /* 0x020fe20000000000 */
[----:B------:R-:W-:Y:S01]  /*b5c0*/  IMAD.WIDE.U32 R104, R101, UR6, R104 ;  /* 0x0000000665687c25 */ /* 0x000fe2000f8e0068 */
[----:B------:R-:W-:Y:S01]  /*b5d0*/  ULDC.64 UR6, c[0x0][0xba8] ;  /* 0x0002ea0000067ab9 */ /* 0x000fe20000000a00 */
[----:B------:R-:W-:Y:S02]  /*b5e0*/  SEL R50, R49, R50, P0 ;  /* 0x0000003231327207 */ /* 0x000fe40000000000 */
[----:B------:R-:W-:Y:S01]  /*b5f0*/  IMAD.WIDE.U32 R110, R107, UR8, R4 ;  /* 0x000000086b6e7c25 */ /* 0x000fe2000f8e0004 */
[----:B------:R-:W-:Y:S01]  /*b600*/  LEA R112, P2, R104, UR6, 0x2 ;  /* 0x0000000668707c11 */ /* 0x000fe2000f8410ff */
[----:B------:R-:W-:Y:S01]  /*b610*/  ULDC UR6, c[0x0][0xa88] ;  /* 0x0002a20000067ab9 */ /* 0x000fe20000000800 */
[----:B------:R-:W-:Y:S01]  /*b620*/  SEL R4, R46, R109, P0 ;  /* 0x0000006d2e047207 */ /* 0x000fe20000000000 */
[----:B------:R-:W-:Y:S01]  /*b630*/  IMAD.IADD R5, R105, 0x1, R103 ;  /* 0x0000000169057824 */ /* 0x000fe200078e0267 */
[----:B------:R-:W-:Y:S01]  /*b640*/  SEL R46, R109, R46, P0 ;  /* 0x0000002e6d2e7207 */ /* 0x000fe20000000000 */
[----:B------:R-:W-:Y:S01]  /*b650*/  IMAD R101, R107, UR9, R108 ;  /* 0x000000096b657c24 */ /* 0x000fe2000f8e026c */
[----:B------:R-:W-:Y:S01]  /*b660*/  ULDC.64 UR8, c[0x0][0xb00] ;  /* 0x0002c00000087ab9 */ /* 0x000fe20000000a00 */
[----:B------:R-:W-:Y:S01]  /*b670*/  SHFL.IDX PT, R108, R112, RZ, 0x1c1f ;  /* 0x001c1fff706c7589 */ /* 0x000fe200000e0000 */
[----:B------:R-:W-:Y:S01]  /*b680*/  LEA.HI.X R114, R104, UR7, R5, 0x2, P2 ;  /* 0x0000000768727c11 */ /* 0x000fe200090f1405 */
[----:B------:R-:W-:Y:S01]  /*b690*/  IMAD.IADD R107, R111, 0x1, R101 ;  /* 0x000000016f6b7824 */ /* 0x000fe200078e0265 */
[C---:B------:R-:W-:Y:S01]  /*b6a0*/  LEA R103, P3, R110.reuse, UR8, 0x2 ;  /* 0x000000086e677c11 */ /* 0x040fe2000f8610ff */
[----:B0-----:R-:W-:Y:S01]  /*b6b0*/  ULEA UR4, UR5, UR4, 0x18 ;  /* 0x0000000405047291 */ /* 0x001fe2000f8ec03f */
[----:B------:R-:W-:Y:S01]  /*b6c0*/  SEL R5, R47, R106, P0 ;  /* 0x0000006a2f057207 */ /* 0x000fe20000000000 */
[----:B------:R-:W0:Y:S01]  /*b6d0*/  SHFL.IDX PT, R109, R114, RZ, 0x1c1f ;  /* 0x001c1fff726d7589 */ /* 0x000e2200000e0000 */
[----:B------:R-:W-:Y:S01]  /*b6e0*/  LEA.HI.X R107, R110, UR9, R107, 0x2, P3 ;  /* 0x000000096e6b7c11 */ /* 0x000fe200098f146b */
[----:B------:R-:W-:Y:S01]  /*b6f0*/  IMAD R101, R113, UR6, RZ ;  /* 0x0000000671657c24 */ /* 0x000fe2000f8e02ff */
[----:B------:R-:W-:Y:S01]  /*b700*/  SEL R47, R106, R47, P0 ;  /* 0x0000002f6a2f7207 */ /* 0x000fe20000000000 */
[----:B------:R-:W-:Y:S01]  /*b710*/  SHFL.IDX PT, R110, R112, 0x1, 0x1c1f ;  /* 0x003c1f00706e7f89 */ /* 0x000fe200000e0000 */
[C---:B------:R-:W-:Y:S01]  /*b720*/  VIADD R106, R100.reuse, 0x8 ;  /* 0x00000008646a7836 */ /* 0x040fe20000000000 */
[----:B------:R-:W-:Y:S01]  /*b730*/  UIADD3 UR4, UR4, 0x33420, URZ ;  /* 0x0003342004047890 */ /* 0x000fe2000fffe03f */
[CC--:B------:R-:W-:Y:S01]  /*b740*/  ISETP.GE.OR P2, PT, R100.reuse, R101.reuse, P1 ;  /* 0x000000656400720c */ /* 0x0c0fe20000f46670 */
[----:B------:R-:W2:Y:S01]  /*b750*/  SHFL.IDX PT, R111, R114, 0x1, 0x1c1f ;  /* 0x003c1f00726f7f89 */ /* 0x000ea200000e0000 */
[-C--:B------:R-:W-:Y:S01]  /*b760*/  ISETP.GE.AND P3, PT, R100, R101.reuse, PT ;  /* 0x000000656400720c */ /* 0x080fe20003f66270 */
[----:B------:R-:W-:Y:S01]  /*b770*/  UPRMT UR4, URZ, 0x654, UR4 ;  /* 0x000006543f047896 */ /* 0x000fe20008000004 */
[----:B------:R-:W-:Y:S01]  /*b780*/  ISETP.GE.OR P1, PT, R106, R101, P1 ;  /* 0x000000656a00720c */ /* 0x000fe20000f26670 */
[----:B------:R3:W4:Y:S01]  /*b790*/  SHFL.IDX PT, R104, R103, RZ, 0x1c1f ;  /* 0x001c1fff67687589 */ /* 0x00072200000e0000 */
[----:B------:R-:W-:-:S02]  /*b7a0*/  SEL R49, R51, R52, P0 ;  /* 0x0000003433317207 */ /* 0x000fc40000000000 */
[----:B------:R-:W-:Y:S01]  /*b7b0*/  SEL R51, R52, R51, P0 ;  /* 0x0000003334337207 */ /* 0x000fe20000000000 */
[----:B------:R3:W3:Y:S01]  /*b7c0*/  SHFL.IDX PT, R105, R107, RZ, 0x1c1f ;  /* 0x001c1fff6b697589 */ /* 0x0006e200000e0000 */
[----:B-1----:R-:W-:Y:S02]  /*b7d0*/  SEL R52, R54, R53, P0 ;  /* 0x0000003536347207 */ /* 0x002fe40000000000 */
[----:B------:R-:W-:Y:S01]  /*b7e0*/  SYNCS.ARRIVE.TRANS64.RED.A1T0 RZ, [UR4], RZ ;  /* 0x000000ffffff79a7 */ /* 0x000fe20008100404 */
[----:B------:R-:W-:Y:S02]  /*b7f0*/  SEL R54, R53, R54, P0 ;  /* 0x0000003635367207 */ /* 0x000fe40000000000 */
[----:B------:R-:W-:Y:S01]  /*b800*/  SEL R53, R55, R102, P0 ;  /* 0x0000006637357207 */ /* 0x000fe20000000000 */
[----:B0-----:R0:W-:Y:S01]  /*b810*/  @!P2 ST.E desc[UR54][R108.64], R2 ;  /* 0x000000026c00a985 */ /* 0x0011e2000c101936 */
[----:B------:R-:W-:-:S03]  /*b820*/  SEL R55, R102, R55, P0 ;  /* 0x0000003766377207 */ /* 0x000fc60000000000 */
[----:B--2---:R0:W-:Y:S01]  /*b830*/  @!P1 ST.E desc[UR54][R110.64], R0 ;  /* 0x000000006e009985 */ /* 0x0041e2000c101936 */
[----:B------:R-:W-:Y:S05]  /*b840*/  @P3 BRA `(.L_x_37) ;  /* 0x0000000800383947 */ /* 0x000fea0003800000 */
[C---:B0-----:R-:W-:Y:S01]  /*b850*/  VIADD R0, R96.reuse, 0x8 ;  /* 0x0000000860007836 */ /* 0x041fe20000000000 */
[----:B------:R-:W-:Y:S01]  /*b860*/  ULDC UR4, c[0x0][0xac8] ;  /* 0x0002b20000047ab9 */ /* 0x000fe20000000800 */
[C---:B------:R-:W-:Y:S01]  /*b870*/  IADD3 R100, R96.reuse, 0x10, RZ ;  /* 0x0000001060647810 */ /* 0x040fe20007ffe0ff */
[C---:B------:R-:W-:Y:S01]  /*b880*/  VIADD R102, R96.reuse, 0x18 ;  /* 0x0000001860667836 */ /* 0x040fe20000000000 */
[C---:B------:R-:W-:Y:S01]  /*b890*/  ISETP.GE.AND P4, PT, R96.reuse, UR4, PT ;  /* 0x0000000460007c0c */ /* 0x040fe2000bf86270 */
[----:B------:R-:W-:Y:S01]  /*b8a0*/  VIADD R112, R96, 0x20 ;  /* 0x0000002060707836 */ /* 0x000fe20000000000 */
[----:B------:R-:W-:Y:S01]  /*b8b0*/  ISETP.GE.AND P5, PT, R0, UR4, PT ;  /* 0x0000000400007c0c */ /* 0x000fe2000bfa6270 */
[----:B------:R-:W-:Y:S01]  /*b8c0*/  VIADD R114, R96, 0x30 ;  /* 0x0000003060727836 */ /* 0x000fe20000000000 */
[----:B------:R-:W-:Y:S02]  /*b8d0*/  ISETP.GE.AND P3, PT, R100, UR4, PT ;  /* 0x0000000464007c0c */ /* 0x000fe4000bf66270 */
[----:B------:R-:W-:-:S02]  /*b8e0*/  ISETP.GE.AND P1, PT, R102, UR4, PT ;  /* 0x0000000466007c0c */ /* 0x000fc4000bf26270 */
[----:B------:R-:W-:-:S05]  /*b8f0*/  ISETP.GE.AND P2, PT, R112, UR4, PT ;  /* 0x0000000470007c0c */ /* 0x000fca000bf46270 */
[--C-:B---34-:R-:W-:Y:S02]  /*b900*/  @!P4 IMAD.WIDE R108, R96, 0x4, R104.reuse ;  /* 0x00000004606cc825 */ /* 0x118fe400078e0268 */
[----:B------:R-:W-:Y:S02]  /*b910*/  @!P5 LEA.HI R0, R0, R0, RZ, 0x1 ;  /* 0x000000000000d211 */ /* 0x000fe400078f08ff */
[----:B------:R-:W-:Y:S01]  /*b920*/  @!P3 LEA.HI R100, R100, R100, RZ, 0x1 ;  /* 0x000000646464b211 */ /* 0x000fe200078f08ff */
[----:B------:R0:W-:Y:S01]  /*b930*/  @!P4 ST.E.64 desc[UR54][R108.64], R94 ;  /* 0x0000005e6c00c985 */ /* 0x0001e2000c101b36 */
[----:B------:R-:W-:Y:S01]  /*b940*/  @!P5 LOP3.LUT R111, R0, 0xfffffffe, RZ, 0xc0, !PT ;  /* 0xfffffffe006fd812 */ /* 0x000fe200078ec0ff */
[----:B------:R-:W-:Y:S01]  /*b950*/  VIADD R0, R96, 0x28 ;  /* 0x0000002860007836 */ /* 0x000fe20000000000 */
[----:B------:R-:W-:Y:S01]  /*b960*/  @!P3 LOP3.LUT R113, R100, 0xfffffffe, RZ, 0xc0, !PT ;  /* 0xfffffffe6471b812 */ /* 0x000fe200078ec0ff */
[----:B------:R-:W-:Y:S01]  /*b970*/  VIADD R100, R96, 0x38 ;  /* 0x0000003860647836 */ /* 0x000fe20000000000 */
[----:B------:R-:W-:Y:S01]  /*b980*/  @!P1 LEA.HI R102, R102, R102, RZ, 0x1 ;  /* 0x0000006666669211 */ /* 0x000fe200078f08ff */
[----:B------:R-:W-:Y:S01]  /*b990*/  @!P5 IMAD.WIDE R110, R111, 0x4, R104 ;  /* 0x000000046f6ed825 */ /* 0x000fe200078e0268 */
[----:B------:R-:W-:-:S02]  /*b9a0*/  ISETP.GE.AND P4, PT, R0, UR4, PT ;  /* 0x0000000400007c0c */ /* 0x000fc4000bf86270 */
[----:B------:R-:W-:Y:S02]  /*b9b0*/  @!P2 LEA.HI R112, R112, R112, RZ, 0x1 ;  /* 0x000000707070a211 */ /* 0x000fe400078f08ff */
[----:B------:R1:W-:Y:S01]  /*b9c0*/  @!P5 ST.E.64 desc[UR54][R110.64], R98 ;  /* 0x000000626e00d985 */ /* 0x0003e2000c101b36 */
[----:B------:R-:W-:Y:S02]  /*b9d0*/  ISETP.GE.AND P5, PT, R114, UR4, PT ;  /* 0x0000000472007c0c */ /* 0x000fe4000bfa6270 */
[----:B------:R-:W-:Y:S01]  /*b9e0*/  @!P1 LOP3.LUT R115, R102, 0xfffffffe, RZ, 0xc0, !PT ;  /* 0xfffffffe66739812 */ /* 0x000fe200078ec0ff */
[--C-:B0-----:R-:W-:Y:S01]  /*b9f0*/  @!P3 IMAD.WIDE R94, R113, 0x4, R104.reuse ;  /* 0x00000004715eb825 */ /* 0x101fe200078e0268 */
[----:B------:R-:W-:Y:S02]  /*ba00*/  ISETP.GE.AND P6, PT, R100, UR4, PT ;  /* 0x0000000464007c0c */ /* 0x000fe4000bfc6270 */
[----:B------:R-:W-:Y:S01]  /*ba10*/  @!P2 LOP3.LUT R109, R112, 0xfffffffe, RZ, 0xc0, !PT ;  /* 0xfffffffe706da812 */ /* 0x000fe200078ec0ff */
[----:B------:R-:W-:Y:S01]  /*ba20*/  VIADD R102, R96, 0x40 ;  /* 0x0000004060667836 */ /* 0x000fe20000000000 */
[----:B------:R-:W-:Y:S01]  /*ba30*/  @!P4 LEA.HI R0, R0, R0, RZ, 0x1 ;  /* 0x000000000000c211 */ /* 0x000fe200078f08ff */
[----:B------:R0:W-:Y:S02]  /*ba40*/  @!P3 ST.E.64 desc[UR54][R94.64], R92 ;  /* 0x0000005c5e00b985 */ /* 0x0001e4000c101b36 */
[----:B------:R-:W-:Y:S01]  /*ba50*/  @!P2 IMAD.WIDE R108, R109, 0x4, R104 ;  /* 0x000000046d6ca825 */ /* 0x000fe200078e0268 */
[----:B------:R-:W-:-:S02]  /*ba60*/  ISETP.GE.AND P3, PT, R102, UR4, PT ;  /* 0x0000000466007c0c */ /* 0x000fc4000bf66270 */
[----:B-1----:R-:W-:Y:S01]  /*ba70*/  @!P4 LOP3.LUT R111, R0, 0xfffffffe, RZ, 0xc0, !PT ;  /* 0xfffffffe006fc812 */ /* 0x002fe200078ec0ff */
[----:B------:R-:W-:Y:S01]  /*ba80*/  @!P1 IMAD.WIDE R98, R115, 0x4, R104 ;  /* 0x0000000473629825 */ /* 0x000fe200078e0268 */
[----:B------:R-:W-:Y:S02]  /*ba90*/  @!P5 LEA.HI R114, R114, R114, RZ, 0x1 ;  /* 0x000000727272d211 */ /* 0x000fe400078f08ff */
[----:B------:R-:W-:Y:S01]  /*baa0*/  @!P6 LEA.HI R100, R100, R100, RZ, 0x1 ;  /* 0x000000646464e211 */ /* 0x000fe200078f08ff */
[C---:B------:R-:W-:Y:S01]  /*bab0*/  VIADD R110, R96.reuse, 0x48 ;  /* 0x00000048606e7836 */ /* 0x040fe20000000000 */
[----:B------:R1:W-:Y:S01]  /*bac0*/  @!P1 ST.E.64 desc[UR54][R98.64], R86 ;  /* 0x0000005662009985 */ /* 0x0003e2000c101b36 */
[----:B------:R-:W-:Y:S01]  /*bad0*/  VIADD R0, R96, 0x50 ;  /* 0x0000005060007836 */ /* 0x000fe20000000000 */
[----:B0-----:R-:W-:Y:S02]  /*bae0*/  @!P5 LOP3.LUT R93, R114, 0xfffffffe, RZ, 0xc0, !PT ;  /* 0xfffffffe725dd812 */ /* 0x001fe400078ec0ff */
[----:B------:R0:W-:Y:S01]  /*baf0*/  @!P2 ST.E.64 desc[UR54][R108.64], R88 ;  /* 0x000000586c00a985 */ /* 0x0001e2000c101b36 */
[----:B------:R-:W-:-:S02]  /*bb00*/  ISETP.GE.AND P1, PT, R110, UR4, PT ;  /* 0x000000046e007c0c */ /* 0x000fc4000bf26270 */
[----:B------:R-:W-:Y:S02]  /*bb10*/  ISETP.GE.AND P2, PT, R0, UR4, PT ;  /* 0x0000000400007c0c */ /* 0x000fe4000bf46270 */
[----:B------:R-:W-:Y:S02]  /*bb20*/  @!P6 LOP3.LUT R95, R100, 0xfffffffe, RZ, 0xc0, !PT ;  /* 0xfffffffe645fe812 */ /* 0x000fe400078ec0ff */
[----:B------:R-:W-:Y:S01]  /*bb30*/  @!P3 LEA.HI R102, R102, R102, RZ, 0x1 ;  /* 0x000000666666b211 */ /* 0x000fe200078f08ff */
[----:B-1----:R-:W-:Y:S01]  /*bb40*/  @!P4 IMAD.WIDE R86, R111, 0x4, R104 ;  /* 0x000000046f56c825 */ /* 0x002fe200078e0268 */
[----:B------:R-:W-:-:S03]  /*bb50*/  IADD3 R98, R96, 0x58, RZ ;  /* 0x0000005860627810 */ /* 0x000fc60007ffe0ff */
[--C-:B0-----:R-:W-:Y:S01]  /*bb60*/  @!P5 IMAD.WIDE R88, R93, 0x4, R104.reuse ;  /* 0x000000045d58d825 */ /* 0x101fe200078e0268 */
[----:B------:R0:W-:Y:S01]  /*bb70*/  @!P4 ST.E.64 desc[UR54][R86.64], R76 ;  /* 0x0000004c5600c985 */ /* 0x0001e2000c101b36 */
[----:B------:R-:W-:Y:S02]  /*bb80*/  ISETP.GE.AND P4, PT, R98, UR4, PT ;  /* 0x0000000462007c0c */ /* 0x000fe4000bf86270 */
[--C-:B------:R-:W-:Y:S01]  /*bb90*/  @!P6 IMAD.WIDE R92, R95, 0x4, R104.reuse ;  /* 0x000000045f5ce825 */ /* 0x100fe200078e0268 */
[----:B------:R-:W-:Y:S01]  /*bba0*/  @!P3 LOP3.LUT R95, R102, 0xfffffffe, RZ, 0xc0, !PT ;  /* 0xfffffffe665fb812 */ /* 0x000fe200078ec0ff */
[----:B------:R1:W-:Y:S01]  /*bbb0*/  @!P5 ST.E.64 desc[UR54][R88.64], R72 ;  /* 0x000000485800d985 */ /* 0x0003e2000c101b36 */
[----:B------:R-:W-:Y:S01]  /*bbc0*/  @!P1 LEA.HI R110, R110, R110, RZ, 0x1 ;  /* 0x0000006e6e6e9211 */ /* 0x000fe200078f08ff */
[----:B------:R-:W-:Y:S01]  /*bbd0*/  VIADD R99, R96, 0x60 ;  /* 0x0000006060637836 */ /* 0x000fe20000000000 */
[----:B------:R-:W-:Y:S01]  /*bbe0*/  @!P2 LEA.HI R0, R0, R0, RZ, 0x1 ;  /* 0x000000000000a211 */ /* 0x000fe200078f08ff */
[----:B------:R-:W-:Y:S01]  /*bbf0*/  @!P3 IMAD.WIDE R94, R95, 0x4, R104 ;  /* 0x000000045f5eb825 */ /* 0x000fe200078e0268 */
[----:B------:R2:W-:Y:S01]  /*bc00*/  @!P6 ST.E.64 desc[UR54][R92.64], R74 ;  /* 0x0000004a5c00e985 */ /* 0x0005e2000c101b36 */
[----:B0-----:R-:W-:-:S02]  /*bc10*/  @!P1 LOP3.LUT R77, R110, 0xfffffffe, RZ, 0xc0, !PT ;  /* 0xfffffffe6e4d9812 */ /* 0x001fc400078ec0ff */
[----:B------:R-:W-:Y:S01]  /*bc20*/  VIADD R76, R96, 0x70 ;  /* 0x00000070604c7836 */ /* 0x000fe20000000000 */
[----:B------:R-:W-:Y:S01]  /*bc30*/  @!P4 LEA.HI R98, R98, R98, RZ, 0x1 ;  /* 0x000000626262c211 */ /* 0x000fe200078f08ff */
[----:B------:R0:W-:Y:S01]  /*bc40*/  @!P3 ST.E.64 desc[UR54][R94.64], R70 ;  /* 0x000000465e00b985 */ /* 0x0001e2000c101b36 */
[----:B------:R-:W-:Y:S01]  /*bc50*/  @!P2 LOP3.LUT R87, R0, 0xfffffffe, RZ, 0xc0, !PT ;  /* 0xfffffffe0057a812 */ /* 0x000fe200078ec0ff */
[--C-:B-1----:R-:W-:Y:S01]  /*bc60*/  @!P1 IMAD.WIDE R72, R77, 0x4, R104.reuse ;  /* 0x000000044d489825 */ /* 0x102fe200078e0268 */
[----:B------:R-:W-:Y:S02]  /*bc70*/  ISETP.GE.AND P3, PT, R99, UR4, PT ;  /* 0x0000000463007c0c */ /* 0x000fe4000bf66270 */
[----:B------:R-:W-:Y:S01]  /*bc80*/  ISETP.GE.AND P6, PT, R76, UR4, PT ;  /* 0x000000044c007c0c */ /* 0x000fe2000bfc6270 */
[----:B------:R-:W-:Y:S01]  /*bc90*/  VIADD R0, R96, 0x68 ;  /* 0x0000006860007836 */ /* 0x000fe20000000000 */
[----:B------:R1:W-:Y:S01]  /*bca0*/  @!P1 ST.E.64 desc[UR54][R72.64], R66 ;  /* 0x0000004248009985 */ /* 0x0003e2000c101b36 */
[----:B--2---:R-:W-:-:S03]  /*bcb0*/  @!P2 IMAD.WIDE R74, R87, 0x4, R104 ;  /* 0x00000004574aa825 */ /* 0x004fc600078e0268 */
[----:B------:R-:W-:Y:S01]  /*bcc0*/  ISETP.GE.AND P1, PT, R0, UR4, PT ;  /* 0x0000000400007c0c */ /* 0x000fe2000bf26270 */
[----:B------:R-:W-:Y:S01]  /*bcd0*/  VIADD R77, R96, 0x78 ;  /* 0x00000078604d7836 */ /* 0x000fe20000000000 */
[----:B------:R2:W-:Y:S01]  /*bce0*/  @!P2 ST.E.64 desc[UR54][R74.64], R68 ;  /* 0x000000444a00a985 */ /* 0x0005e2000c101b36 */
[----:B0-----:R-:W-:Y:S01]  /*bcf0*/  @!P4 LOP3.LUT R71, R98, 0xfffffffe, RZ, 0xc0, !PT ;  /* 0xfffffffe6247c812 */ /* 0x001fe200078ec0ff */
[C---:B------:R-:W-:Y:S01]  /*bd00*/  VIADD R86, R96.reuse, 0x80 ;  /* 0x0000008060567836 */ /* 0x040fe20000000000 */
[----:B------:R-:W-:Y:S01]  /*bd10*/  @!P3 LEA.HI R99, R99, R99, RZ, 0x1 ;  /* 0x000000636363b211 */ /* 0x000fe200078f08ff */
[----:B------:R-:W-:Y:S01]  /*bd20*/  VIADD R87, R96, 0x88 ;  /* 0x0000008860577836 */ /* 0x000fe20000000000 */
[----:B------:R-:W-:Y:S02]  /*bd30*/  ISETP.GE.AND P5, PT, R77, UR4, PT ;  /* 0x000000044d007c0c */ /* 0x000fe4000bfa6270 */
[----:B------:R-:W-:Y:S01]  /*bd40*/  ISETP.GE.AND P2, PT, R86, UR4, PT ;  /* 0x0000000456007c0c */ /* 0x000fe2000bf46270 */
[----:B-1----:R-:W-:Y:S01]  /*bd50*/  @!P4 IMAD.WIDE R66, R71, 0x4, R104 ;  /* 0x000000044742c825 */ /* 0x002fe200078e0268 */
[----:B------:R-:W-:-:S02]  /*bd60*/  @!P6 LEA.HI R76, R76, R76, RZ, 0x1 ;  /* 0x0000004c4c4ce211 */ /* 0x000fc400078f08ff */
[----:B------:R-:W-:Y:S02]  /*bd70*/  @!P1 LEA.HI R0, R0, R0, RZ, 0x1 ;  /* 0x0000000000009211 */ /* 0x000fe400078f08ff */
[----:B------:R0:W-:Y:S01]  /*bd80*/  @!P4 ST.E.64 desc[UR54][R66.64], R64 ;  /* 0x000000404200c985 */ /* 0x0001e2000c101b36 */
[----:B------:R-:W-:Y:S02]  /*bd90*/  ISETP.GE.AND P4, PT, R87, UR4, PT ;  /* 0x0000000457007c0c */ /* 0x000fe4000bf86270 */
[----:B--2---:R-:W-:Y:S02]  /*bda0*/  @!P3 LOP3.LUT R69, R99, 0xfffffffe, RZ, 0xc0, !PT ;  /* 0xfffffffe6345b812 */ /* 0x004fe400078ec0ff */
[----:B------:R-:W-:Y:S02]  /*bdb0*/  @!P6 LOP3.LUT R73, R76, 0xfffffffe, RZ, 0xc0, !PT ;  /* 0xfffffffe4c49e812 */ /* 0x000fe400078ec0ff */
[----:B------:R-:W-:Y:S01]  /*bdc0*/  @!P5 LEA.HI R77, R77, R77, RZ, 0x1 ;  /* 0x0000004d4d4dd211 */ /* 0x000fe200078f08ff */
[----:B------:R-:W-:Y:S01]  /*bdd0*/  @!P3 IMAD.WIDE R68, R69, 0x4, R104 ;  /* 0x000000044544b825 */ /* 0x000fe200078e0268 */
[----:B------:R-:W-:-:S02]  /*bde0*/  @!P1 LOP3.LUT R71, R0, 0xfffffffe, RZ, 0xc0, !PT ;  /* 0xfffffffe00479812 */ /* 0x000fc400078ec0ff */
[----:B------:R-:W-:Y:S01]  /*bdf0*/  @!P2 LEA.HI R86, R86, R86, RZ, 0x1 ;  /* 0x000000565656a211 */ /* 0x000fe200078f08ff */
[----:B------:R-:W-:Y:S01]  /*be00*/  VIADD R0, R96, 0x90 ;  /* 0x0000009060007836 */ /* 0x000fe20000000000 */
[----:B------:R1:W-:Y:S01]  /*be10*/  @!P3 ST.E.64 desc[UR54][R68.64], R60 ;  /* 0x0000003c4400b985 */ /* 0x0003e2000c101b36 */
[----:B------:R-:W-:Y:S01]  /*be20*/  @!P4 LEA.HI R87, R87, R87, RZ, 0x1 ;  /* 0x000000575757c211 */ /* 0x000fe200078f08ff */
[--C-:B0-----:R-:W-:Y:S01]  /*be30*/  @!P6 IMAD.WIDE R64, R73, 0x4, R104.reuse ;  /* 0x000000044940e825 */ /* 0x101fe200078e0268 */
[----:B------:R-:W-:Y:S02]  /*be40*/  @!P5 LOP3.LUT R67, R77, 0xfffffffe, RZ, 0xc0, !PT ;  /* 0xfffffffe4d43d812 */ /* 0x000fe400078ec0ff */
[----:B------:R-:W-:Y:S01]  /*be50*/  @!P2 LOP3.LUT R73, R86, 0xfffffffe, RZ, 0xc0, !PT ;  /* 0xfffffffe5649a812 */ /* 0x000fe200078ec0ff */
[----:B------:R-:W-:Y:S01]  /*be60*/  @!P1 IMAD.WIDE R70, R71, 0x4, R104 ;  /* 0x0000000447469825 */ /* 0x000fe200078e0268 */
[----:B------:R-:W-:-:S03]  /*be70*/  @!P4 LOP3.LUT R87, R87, 0xfffffffe, RZ, 0xc0, !PT ;  /* 0xfffffffe5757c812 */ /* 0x000fc600078ec0ff */
[--C-:B------:R-:W-:Y:S01]  /*be80*/  @!P5 IMAD.WIDE R66, R67, 0x4, R104.reuse ;  /* 0x000000044342d825 */ /* 0x100fe200078e0268 */
[----:B------:R0:W-:Y:S01]  /*be90*/  @!P1 ST.E.64 desc[UR54][R70.64], R62 ;  /* 0x0000003e46009985 */ /* 0x0001e2000c101b36 */
[----:B------:R-:W-:Y:S02]  /*bea0*/  ISETP.GE.AND P1, PT, R0, UR4, PT ;  /* 0x0000000400007c0c */ /* 0x000fe4000bf26270 */
[----:B-1----:R-:W-:Y:S01]  /*beb0*/  @!P2 IMAD.WIDE R60, R73, 0x4, R104 ;  /* 0x00000004493ca825 */ /* 0x002fe200078e0268 */
[----:B------:R1:W-:Y:S01]  /*bec0*/  @!P6 ST.E.64 desc[UR54][R64.64], R58 ;  /* 0x0000003a4000e985 */ /* 0x0003e2000c101b36 */
[C---:B------:R-:W-:Y:S02]  /*bed0*/  IADD3 R69, R96.reuse, 0xa0, RZ ;  /* 0x000000a060457810 */ /* 0x040fe40007ffe0ff */
[----:B------:R-:W-:Y:S01]  /*bee0*/  VIADD R68, R96, 0x98 ;  /* 0x0000009860447836 */ /* 0x000fe20000000000 */
[----:B------:R-:W-:Y:S01]  /*bef0*/  @!P5 ST.E.64 desc[UR54][R66.64], R56 ;  /* 0x000000384200d985 */ /* 0x000fe2000c101b36 */
[----:B------:R-:W-:-:S03]  /*bf00*/  ISETP.GE.AND P3, PT, R69, UR4, PT ;  /* 0x0000000445007c0c */ /* 0x000fc6000bf66270 */
[----:B------:R-:W-:Y:S01]  /*bf10*/  @!P2 ST.E.64 desc[UR54][R60.64], R26 ;  /* 0x0000001a3c00a985 */ /* 0x000fe2000c101b36 */
[----:B------:R-:W-:Y:S01]  /*bf20*/  ISETP.GE.AND P2, PT, R68, UR4, PT ;  /* 0x0000000444007c0c */ /* 0x000fe2000bf46270 */
[----:B0-----:R-:W-:Y:S01]  /*bf30*/  @!P4 IMAD.WIDE R62, R87, 0x4, R104 ;  /* 0x00000004573ec825 */ /* 0x001fe200078e0268 */
[----:B------:R-:W-:-:S03]  /*bf40*/  @!P1 LEA.HI R0, R0, R0, RZ, 0x1 ;  /* 0x0000000000009211 */ /* 0x000fc600078f08ff */
[C---:B------:R-:W-:Y:S01]  /*bf50*/  VIADD R70, R96.reuse, 0xa8 ;  /* 0x000000a860467836 */ /* 0x040fe20000000000 */
[----:B------:R0:W-:Y:S01]  /*bf60*/  @!P4 ST.E.64 desc[UR54][R62.64], R24 ;  /* 0x000000183e00c985 */ /* 0x0001e2000c101b36 */
[C---:B-1----:R-:W-:Y:S02]  /*bf70*/  VIADD R58, R96.reuse, 0xb0 ;  /* 0x000000b0603a7836 */ /* 0x042fe40000000000 */
[----:B------:R-:W-:Y:S01]  /*bf80*/  VIADD R59, R96, 0xb8 ;  /* 0x000000b8603b7836 */ /* 0x000fe20000000000 */
[----:B------:R-:W-:Y:S02]  /*bf90*/  ISETP.GE.AND P4, PT, R70, UR4, PT ;  /* 0x0000000446007c0c */ /* 0x000fe4000bf86270 */
[----:B------:R-:W-:Y:S02]  /*bfa0*/  ISETP.GE.AND P5, PT, R58, UR4, PT ;  /* 0x000000043a007c0c */ /* 0x000fe4000bfa6270 */
[----:B------:R-:W-:Y:S02]  /*bfb0*/  ISETP.GE.AND P6, PT, R59, UR4, PT ;  /* 0x000000043b007c0c */ /* 0x000fe4000bfc6270 */
[----:B------:R-:W-:-:S02]  /*bfc0*/  @!P2 LEA.HI R68, R68, R68, RZ, 0x1 ;  /* 0x000000444444a211 */ /* 0x000fc400078f08ff */
[----:B------:R-:W-:Y:S02]  /*bfd0*/  @!P3 LEA.HI R69, R69, R69, RZ, 0x1 ;  /* 0x000000454545b211 */ /* 0x000fe400078f08ff */
[----:B0-----:R-:W-:Y:S02]  /*bfe0*/  @!P1 LOP3.LUT R25, R0, 0xfffffffe, RZ, 0xc0, !PT ;  /* 0xfffffffe00199812 */ /* 0x001fe400078ec0ff */
[----:B------:R-:W-:Y:S02]  /*bff0*/  @!P2 LOP3.LUT R27, R68, 0xfffffffe, RZ, 0xc0, !PT ;  /* 0xfffffffe441ba812 */ /* 0x000fe400078ec0ff */
[----:B------:R-:W-:Y:S02]  /*c000*/  @!P4 LEA.HI R70, R70, R70, RZ, 0x1 ;  /* 0x000000464646c211 */ /* 0x000fe400078f08ff */
[----:B------:R-:W-:Y:S01]  /*c010*/  @!P5 LEA.HI R58, R58, R58, RZ, 0x1 ;  /* 0x0000003a3a3ad211 */ /* 0x000fe200078f08ff */
[----:B------:R-:W-:Y:S01]  /*c020*/  @!P2 IMAD.WIDE R26, R27, 0x4, R104 ;  /* 0x000000041b1aa825 */ /* 0x000fe200078e0268 */
[----:B------:R-:W-:-:S02]  /*c030*/  @!P6 LEA.HI R24, R59, R59, RZ, 0x1 ;  /* 0x0000003b3b18e211 */ /* 0x000fc400078f08ff */
[----:B------:R-:W-:Y:S02]  /*c040*/  @!P3 LOP3.LUT R57, R69, 0xfffffffe, RZ, 0xc0, !PT ;  /* 0xfffffffe4539b812 */ /* 0x000fe400078ec0ff */
[----:B------:R-:W-:Y:S02]  /*c050*/  @!P4 LOP3.LUT R59, R70, 0xfffffffe, RZ, 0xc0, !PT ;  /* 0xfffffffe463bc812 */ /* 0x000fe400078ec0ff */
[----:B------:R-:W-:Y:S01]  /*c060*/  @!P5 LOP3.LUT R61, R58, 0xfffffffe, RZ, 0xc0, !PT ;  /* 0xfffffffe3a3dd812 */ /* 0x000fe200078ec0ff */
[----:B------:R-:W-:Y:S01]  /*c070*/  @!P3 IMAD.WIDE R56, R57, 0x4, R104 ;  /* 0x000000043938b825 */ /* 0x000fe200078e0268 */
[----:B------:R-:W-:-:S03]  /*c080*/  @!P6 LOP3.LUT R63, R24, 0xfffffffe, RZ, 0xc0, !PT ;  /* 0xfffffffe183fe812 */ /* 0x000fc600078ec0ff */
[----:B------:R-:W-:-:S04]  /*c090*/  @!P1 IMAD.WIDE R24, R25, 0x4, R104 ;  /* 0x0000000419189825 */ /* 0x000fc800078e0268 */
[--C-:B------:R-:W-:Y:S01]  /*c0a0*/  @!P4 IMAD.WIDE R58, R59, 0x4, R104.reuse ;  /* 0x000000043b3ac825 */ /* 0x100fe200078e0268 */
[----:B------:R1:W-:Y:S03]  /*c0b0*/  @!P1 ST.E.64 desc[UR54][R24.64], R20 ;  /* 0x0000001418009985 */ /* 0x0003e6000c101b36 */
[--C-:B------:R-:W-:Y:S01]  /*c0c0*/  @!P5 IMAD.WIDE R60, R61, 0x4, R104.reuse ;  /* 0x000000043d3cd825 */ /* 0x100fe200078e0268 */
[----:B------:R1:W-:Y:S03]  /*c0d0*/  @!P2 ST.E.64 desc[UR54][R26.64], R22 ;  /* 0x000000161a00a985 */ /* 0x0003e6000c101b36 */
[----:B------:R-:W-:Y:S01]  /*c0e0*/  @!P6 IMAD.WIDE R104, R63, 0x4, R104 ;  /* 0x000000043f68e825 */ /* 0x000fe200078e0268 */
[----:B------:R1:W-:Y:S04]  /*c0f0*/  @!P3 ST.E.64 desc[UR54][R56.64], R32 ;  /* 0x000000203800b985 */ /* 0x0003e8000c101b36 */
[----:B------:R1:W-:Y:S04]  /*c100*/  @!P4 ST.E.64 desc[UR54][R58.64], R34 ;  /* 0x000000223a00c985 */ /* 0x0003e8000c101b36 */
[----:B------:R1:W-:Y:S04]  /*c110*/  @!P5 ST.E.64 desc[UR54][R60.64], R40 ;  /* 0x000000283c00d985 */ /* 0x0003e8000c101b36 */
[----:B------:R1:W-:Y:S02]  /*c120*/  @!P6 ST.E.64 desc[UR54][R104.64], R44 ;  /* 0x0000002c6800e985 */ /* 0x0003e4000c101b36 */
.L_x_37:
[----:B------:R-:W-:Y:S05]  /*c130*/  BSYNC B0 ;  /* 0x0000000000007941 */ /* 0x000fea0003800000 */
.L_x_36:
[----:B------:R-:W-:Y:S01]  /*c140*/  ISETP.GE.AND P1, PT, R106, R101, PT ;  /* 0x000000656a00720c */ /* 0x000fe20003f26270 */
[----:B-1----:R1:W2:Y:S01]  /*c150*/  SHFL.IDX PT, R21, R107, 0x1, 0x1c1f ;  /* 0x003c1f006b157f89 */ /* 0x0022a200000e0000 */
[----:B------:R-:W-:Y:S02]  /*c160*/  SEL R40, R38, R91, P0 ;  /* 0x0000005b26287207 */ /* 0x000fe40000000000 */
[----:B------:R-:W-:Y:S01]  /*c170*/  SEL R22, R29, R90, P0 ;  /* 0x0000005a1d167207 */ /* 0x000fe20000000000 */
[----:B------:R1:W0:Y:S01]  /*c180*/  SHFL.IDX PT, R20, R103, 0x1, 0x1c1f ;  /* 0x003c1f0067147f89 */ /* 0x00022200000e0000 */
        /* <DEDUP_REMOVED lines=18> */
[----:B0-----:R-:W-:Y:S02]  /*c2b0*/  SEL R2, R11, R78, P0 ;  /* 0x0000004e0b027207 */ /* 0x001fe40000000000 */
[----:B------:R-:W-:Y:S01]  /*c2c0*/  SEL R8, R78, R11, P0 ;  /* 0x0000000b4e087207 */ /* 0x000fe20000000000 */
[----:B-12---:R-:W-:Y:S06]  /*c2d0*/  @P1 BRA `(.L_x_8) ;  /* 0x0000005800981947 */ /* 0x006fec0003800000 */
[C---:B------:R-:W-:Y:S01]  /*c2e0*/  VIADD R0, R96.reuse, 0x8 ;  /* 0x0000000860007836 */ /* 0x040fe20000000000 */
[----:B------:R-:W-:Y:S01]  /*c2f0*/  ULDC UR4, c[0x0][0xac8] ;  /* 0x0002b20000047ab9 */ /* 0x000fe20000000800 */
[C---:B------:R-:W-:Y:S01]  /*c300*/  VIADD R32, R96.reuse, 0x10 ;  /* 0x0000001060207836 */ /* 0x040fe20000000000 */
[C---:B------:R-:W-:Y:S01]  /*c310*/  ISETP.GE.AND P0, PT, R96.reuse, UR4, PT ;  /* 0x0000000460007c0c */ /* 0x040fe2000bf06270 */
[----:B------:R-:W-:Y:S01]  /*c320*/  VIADD R33, R96, 0x18 ;  /* 0x0000001860217836 */ /* 0x000fe20000000000 */
[----:B------:R-:W-:Y:S01]  /*c330*/  ISETP.GE.AND P1, PT, R0, UR4, PT ;  /* 0x0000000400007c0c */ /* 0x000fe2000bf26270 */
[----:B------:R-:W-:Y:S01]  /*c340*/  VIADD R56, R96, 0x20 ;  /* 0x0000002060387836 */ /* 0x000fe20000000000 */
[----:B------:R-:W-:Y:S01]  /*c350*/  ISETP.GE.AND P5, PT, R32, UR4, PT ;  /* 0x0000000420007c0c */ /* 0x000fe2000bfa6270 */
[----:B------:R-:W-:Y:S01]  /*c360*/  VIADD R58, R96, 0x28 ;  /* 0x00000028603a7836 */ /* 0x000fe20000000000 */
[----:B------:R-:W-:Y:S02]  /*c370*/  ISETP.GE.AND P6, PT, R33, UR4, PT ;  /* 0x0000000421007c0c */ /* 0x000fe4000bfc6270 */
[----:B------:R-:W-:-:S02]  /*c380*/  ISETP.GE.AND P2, PT, R56, UR4, PT ;  /* 0x0000000438007c0c */ /* 0x000fc4000bf46270 */
[----:B------:R-:W-:Y:S02]  /*c390*/  IADD3 R59, R96, 0x30, RZ ;  /* 0x00000030603b7810 */ /* 0x000fe40007ffe0ff */
[----:B------:R-:W-:Y:S01]  /*c3a0*/  ISETP.GE.AND P3, PT, R58, UR4, PT ;  /* 0x000000043a007c0c */ /* 0x000fe2000bf66270 */
[----:B------:R-:W-:Y:S01]  /*c3b0*/  @!P0 IMAD.WIDE R10, R96, 0x4, R20 ;  /* 0x00000004600a8825 */ /* 0x000fe200078e0214 */
[----:B------:R-:W-:Y:S02]  /*c3c0*/  ISETP.GE.AND P4, PT, R59, UR4, PT ;  /* 0x000000043b007c0c */ /* 0x000fe4000bf86270 */
[----:B------:R-:W-:Y:S02]  /*c3d0*/  @!P1 LEA.HI R0, R0, R0, RZ, 0x1 ;  /* 0x0000000000009211 */ /* 0x000fe400078f08ff */
[----:B------:R-:W-:Y:S01]  /*c3e0*/  @!P5 LEA.HI R32, R32, R32, RZ, 0x1 ;  /* 0x000000202020d211 */ /* 0x000fe200078f08ff */
[----:B------:R0:W-:Y:S01]  /*c3f0*/  @!P0 ST.E.64 desc[UR54][R10.64], R12 ;  /* 0x0000000c0a008985 */ /* 0x0001e2000c101b36 */
[----:B------:R-:W-:-:S02]  /*c400*/  @!P6 LEA.HI R44, R33, R33, RZ, 0x1 ;  /* 0x00000021212ce211 */ /* 0x000fc400078f08ff */
[----:B------:R-:W-:Y:S01]  /*c410*/  @!P1 LOP3.LUT R33, R0, 0xfffffffe, RZ, 0xc0, !PT ;  /* 0xfffffffe00219812 */ /* 0x000fe200078ec0ff */
[----:B------:R-:W-:Y:S01]  /*c420*/  VIADD R0, R96, 0x38 ;  /* 0x0000003860007836 */ /* 0x000fe20000000000 */
[----:B------:R-:W-:Y:S02]  /*c430*/  @!P5 LOP3.LUT R45, R32, 0xfffffffe, RZ, 0xc0, !PT ;  /* 0xfffffffe202dd812 */ /* 0x000fe400078ec0ff */
[----:B------:R-:W-:Y:S01]  /*c440*/  @!P6 LOP3.LUT R57, R44, 0xfffffffe, RZ, 0xc0, !PT ;  /* 0xfffffffe2c39e812 */ /* 0x000fe200078ec0ff */
[----:B------:R-:W-:Y:S01]  /*c450*/  VIADD R44, R96, 0x40 ;  /* 0x00000040602c7836 */ /* 0x000fe20000000000 */
[----:B------:R-:W-:Y:S02]  /*c460*/  @!P2 LEA.HI R56, R56, R56, RZ, 0x1 ;  /* 0x000000383838a211 */ /* 0x000fe400078f08ff */
[----:B------:R-:W-:Y:S02]  /*c470*/  @!P3 LEA.HI R58, R58, R58, RZ, 0x1 ;  /* 0x0000003a3a3ab211 */ /* 0x000fe400078f08ff */
[----:B------:R-:W-:Y:S01]  /*c480*/  @!P4 LEA.HI R59, R59, R59, RZ, 0x1 ;  /* 0x0000003b3b3bc211 */ /* 0x000fe200078f08ff */
[----:B0-----:R-:W-:-:S03]  /*c490*/  @!P1 IMAD.WIDE R10, R33, 0x4, R20 ;  /* 0x00000004210a9825 */ /* 0x001fc600078e0214 */
[----:B------:R-:W-:Y:S01]  /*c4a0*/  @!P4 LOP3.LUT R59, R59, 0xfffffffe, RZ, 0xc0, !PT ;  /* 0xfffffffe3b3bc812 */ /* 0x000fe200078ec0ff */
[--C-:B------:R-:W-:Y:S01]  /*c4b0*/  @!P5 IMAD.WIDE R12, R45, 0x4, R20.reuse ;  /* 0x000000042d0cd825 */ /* 0x100fe200078e0214 */
[----:B------:R0:W-:Y:S01]  /*c4c0*/  @!P1 ST.E.64 desc[UR54][R10.64], R16 ;  /* 0x000000100a009985 */ /* 0x0001e2000c101b36 */
[----:B------:R-:W-:Y:S02]  /*c4d0*/  ISETP.GE.AND P1, PT, R44, UR4, PT ;  /* 0x000000042c007c0c */ /* 0x000fe4000bf26270 */
[----:B------:R-:W-:Y:S01]  /*c4e0*/  @!P6 IMAD.WIDE R32, R57, 0x4, R20 ;  /* 0x000000043920e825 */ /* 0x000fe200078e0214 */
[----:B------:R1:W-:Y:S01]  /*c4f0*/  @!P5 ST.E.64 desc[UR54][R12.64], R18 ;  /* 0x000000120c00d985 */ /* 0x0003e2000c101b36 */
[----:B------:R-:W-:Y:S02]  /*c500*/  ISETP.GE.AND P5, PT, R0, UR4, PT ;  /* 0x0000000400007c0c */ /* 0x000fe4000bfa6270 */
[----:B------:R-:W-:Y:S01]  /*c510*/  VIADD R57, R96, 0x48 ;  /* 0x0000004860397836 */ /* 0x000fe20000000000 */
[----:B------:R-:W-:Y:S01]  /*c520*/  @!P2 LOP3.LUT R45, R56, 0xfffffffe, RZ, 0xc0, !PT ;  /* 0xfffffffe382da812 */ /* 0x000fe200078ec0ff */
[----:B------:R2:W-:Y:S03]  /*c530*/  @!P6 ST.E.64 desc[UR54][R32.64], R30 ;  /* 0x0000001e2000e985 */ /* 0x0005e6000c101b36 */
[----:B------:R-:W-:-:S02]  /*c540*/  ISETP.GE.AND P0, PT, R57, UR4, PT ;  /* 0x0000000439007c0c */ /* 0x000fc4000bf06270 */
[----:B0-----:R-:W-:Y:S01]  /*c550*/  @!P3 LOP3.LUT R17, R58, 0xfffffffe, RZ, 0xc0, !PT ;  /* 0xfffffffe3a11b812 */ /* 0x001fe200078ec0ff */
[--C-:B------:R-:W-:Y:S01]  /*c560*/  @!P2 IMAD.WIDE R10, R45, 0x4, R20.reuse ;  /* 0x000000042d0aa825 */ /* 0x100fe200078e0214 */
[----:B------:R-:W-:Y:S02]  /*c570*/  @!P1 LEA.HI R44, R44, R44, RZ, 0x1 ;  /* 0x0000002c2c2c9211 */ /* 0x000fe400078f08ff */
[----:B------:R-:W-:Y:S01]  /*c580*/  @!P5 LEA.HI R0, R0, R0, RZ, 0x1 ;  /* 0x000000000000d211 */ /* 0x000fe200078f08ff */
[--C-:B-1----:R-:W-:Y:S01]  /*c590*/  @!P3 IMAD.WIDE R12, R17, 0x4, R20.reuse ;  /* 0x00000004110cb825 */ /* 0x102fe200078e0214 */
[----:B------:R0:W-:Y:S02]  /*c5a0*/  @!P2 ST.E.64 desc[UR54][R10.64], R6 ;  /* 0x000000060a00a985 */ /* 0x0001e4000c101b36 */
[----:B------:R-:W-:Y:S01]  /*c5b0*/  @!P5 LOP3.LUT R19, R0, 0xfffffffe, RZ, 0xc0, !PT ;  /* 0xfffffffe0013d812 */ /* 0x000fe200078ec0ff */
[----:B------:R-:W-:Y:S01]  /*c5c0*/  VIADD R18, R96, 0x50 ;  /* 0x0000005060127836 */ /* 0x000fe20000000000 */
[----:B------:R1:W-:Y:S01]  /*c5d0*/  @!P3 ST.E.64 desc[UR54][R12.64], R42 ;  /* 0x0000002a0c00b985 */ /* 0x0003e2000c101b36 */
[----:B------:R-:W-:Y:S01]  /*c5e0*/  @!P4 IMAD.WIDE R16, R59, 0x4, R20 ;  /* 0x000000043b10c825 */ /* 0x000fe200078e0214 */
[----:B------:R-:W-:-:S02]  /*c5f0*/  @!P0 LEA.HI R57, R57, R57, RZ, 0x1 ;  /* 0x0000003939398211 */ /* 0x000fc400078f08ff */
[----:B------:R-:W-:Y:S01]  /*c600*/  ISETP.GE.AND P2, PT, R18, UR4, PT ;  /* 0x0000000412007c0c */ /* 0x000fe2000bf46270 */
[C---:B------:R-:W-:Y:S01]  /*c610*/  VIADD R0, R96.reuse, 0x58 ;  /* 0x0000005860007836 */ /* 0x040fe20000000000 */
[----:B------:R-:W-:Y:S01]  /*c620*/  @!P0 LOP3.LUT R57, R57, 0xfffffffe, RZ, 0xc0, !PT ;  /* 0xfffffffe39398812 */ /* 0x000fe200078ec0ff */
[----:B------:R5:W-:Y:S01]  /*c630*/  @!P4 ST.E.64 desc[UR54][R16.64], R4 ;  /* 0x000000041000c985 */ /* 0x000be2000c101b36 */
[----:B--2---:R-:W-:Y:S01]  /*c640*/  VIADD R30, R96, 0x60 ;  /* 0x00000060601e7836 */ /* 0x004fe20000000000 */
[----:B0-----:R-:W-:Y:S01]  /*c650*/  @!P1 LOP3.LUT R11, R44, 0xfffffffe, RZ, 0xc0, !PT ;  /* 0xfffffffe2c0b9812 */ /* 0x001fe200078ec0ff */
[----:B------:R-:W-:Y:S01]  /*c660*/  @!P5 IMAD.WIDE R6, R19, 0x4, R20 ;  /* 0x000000041306d825 */ /* 0x000fe200078e0214 */
[----:B------:R-:W-:Y:S02]  /*c670*/  ISETP.GE.AND P3, PT, R0, UR4, PT ;  /* 0x0000000400007c0c */ /* 0x000fe4000bf66270 */
[----:B------:R-:W-:Y:S01]  /*c680*/  ISETP.GE.AND P4, PT, R30, UR4, PT ;  /* 0x000000041e007c0c */ /* 0x000fe2000bf86270 */
[----:B-1----:R-:W-:Y:S01]  /*c690*/  VIADD R12, R96, 0x68 ;  /* 0x00000068600c7836 */ /* 0x002fe20000000000 */
[----:B------:R0:W-:Y:S02]  /*c6a0*/  @!P5 ST.E.64 desc[UR54][R6.64], R46 ;  /* 0x0000002e0600d985 */ /* 0x0001e4000c101b36 */
[----:B------:R-:W-:-:S02]  /*c6b0*/  @!P2 LEA.HI R18, R18, R18, RZ, 0x1 ;  /* 0x000000121212a211 */ /* 0x000fc400078f08ff */
[----:B------:R-:W-:Y:S01]  /*c6c0*/  ISETP.GE.AND P5, PT, R12, UR4, PT ;  /* 0x000000040c007c0c */ /* 0x000fe2000bfa6270 */
[----:B-----5:R-:W-:Y:S01]  /*c6d0*/  @!P1 IMAD.WIDE R4, R11, 0x4, R20 ;  /* 0x000000040b049825 */ /* 0x020fe200078e0214 */
[----:B------:R-:W-:-:S03]  /*c6e0*/  IADD3 R17, R96, 0x78, RZ ;  /* 0x0000007860117810 */ /* 0x000fc60007ffe0ff */
[----:B------:R-:W-:Y:S01]  /*c6f0*/  VIADD R16, R96, 0x70 ;  /* 0x0000007060107836 */ /* 0x000fe20000000000 */
[----:B------:R1:W-:Y:S01]  /*c700*/  @!P1 ST.E.64 desc[UR54][R4.64], R48 ;  /* 0x0000003004009985 */ /* 0x0003e2000c101b36 */
[----:B------:R-:W-:Y:S01]  /*c710*/  @!P0 IMAD.WIDE R10, R57, 0x4, R20 ;  /* 0x00000004390a8825 */ /* 0x000fe200078e0214 */
[----:B------:R-:W-:Y:S02]  /*c720*/  @!P3 LEA.HI R0, R0, R0, RZ, 0x1 ;  /* 0x000000000000b211 */ /* 0x000fe400078f08ff */
[----:B------:R-:W-:Y:S02]  /*c730*/  ISETP.GE.AND P1, PT, R16, UR4, PT ;  /* 0x0000000410007c0c */ /* 0x000fe4000bf26270 */
[----:B------:R2:W-:Y:S01]  /*c740*/  @!P0 ST.E.64 desc[UR54][R10.64], R50 ;  /* 0x000000320a008985 */ /* 0x0005e2000c101b36 */
[----:B------:R-:W-:Y:S02]  /*c750*/  ISETP.GE.AND P0, PT, R17, UR4, PT ;  /* 0x0000000411007c0c */ /* 0x000fe4000bf06270 */
[----:B0-----:R-:W-:Y:S01]  /*c760*/  @!P2 LOP3.LUT R7, R18, 0xfffffffe, RZ, 0xc0, !PT ;  /* 0xfffffffe1207a812 */ /* 0x001fe200078ec0ff */
[----:B------:R-:W-:Y:S01]  /*c770*/  VIADD R18, R96, 0x80 ;  /* 0x0000008060127836 */ /* 0x000fe20000000000 */
[----:B------:R-:W-:-:S02]  /*c780*/  @!P3 LOP3.LUT R13, R0, 0xfffffffe, RZ, 0xc0, !PT ;  /* 0xfffffffe000db812 */ /* 0x000fc400078ec0ff */
[----:B------:R-:W-:Y:S01]  /*c790*/  @!P4 LEA.HI R30, R30, R30, RZ, 0x1 ;  /* 0x0000001e1e1ec211 */ /* 0x000fe200078f08ff */
[--C-:B-1----:R-:W-:Y:S01]  /*c7a0*/  @!P2 IMAD.WIDE R4, R7, 0x4, R20.reuse ;  /* 0x000000040704a825 */ /* 0x102fe200078e0214 */
[----:B------:R-:W-:Y:S02]  /*c7b0*/  @!P5 LEA.HI R12, R12, R12, RZ, 0x1 ;  /* 0x0000000c0c0cd211 */ /* 0x000fe400078f08ff */
[----:B------:R-:W-:Y:S01]  /*c7c0*/  @!P1 LEA.HI R16, R16, R16, RZ, 0x1 ;  /* 0x0000001010109211 */ /* 0x000fe200078f08ff */
[--C-:B------:R-:W-:Y:S01]  /*c7d0*/  @!P3 IMAD.WIDE R6, R13, 0x4, R20.reuse ;  /* 0x000000040d06b825 */ /* 0x100fe200078e0214 */
[----:B------:R-:W-:Y:S01]  /*c7e0*/  @!P5 LOP3.LUT R13, R12, 0xfffffffe, RZ, 0xc0, !PT ;  /* 0xfffffffe0c0dd812 */ /* 0x000fe200078ec0ff */
[----:B------:R0:W-:Y:S01]  /*c7f0*/  @!P2 ST.E.64 desc[UR54][R4.64], R52 ;  /* 0x000000340400a985 */ /* 0x0001e2000c101b36 */
[----:B--2---:R-:W-:Y:S02]  /*c800*/  @!P4 LOP3.LUT R11, R30, 0xfffffffe, RZ, 0xc0, !PT ;  /* 0xfffffffe1e0bc812 */ /* 0x004fe400078ec0ff */
[----:B------:R-:W-:Y:S01]  /*c810*/  @!P0 LEA.HI R0, R17, R17, RZ, 0x1 ;  /* 0x0000001111008211 */ /* 0x000fe200078f08ff */
[--C-:B------:R-:W-:Y:S01]  /*c820*/  @!P5 IMAD.WIDE R12, R13, 0x4, R20.reuse ;  /* 0x000000040d0cd825 */ /* 0x100fe200078e0214 */
[----:B------:R-:W-:Y:S01]  /*c830*/  @!P1 LOP3.LUT R17, R16, 0xfffffffe, RZ, 0xc0, !PT ;  /* 0xfffffffe10119812 */ /* 0x000fe200078ec0ff */
[----:B------:R1:W-:Y:S01]  /*c840*/  @!P3 ST.E.64 desc[UR54][R6.64], R54 ;  /* 0x000000360600b985 */ /* 0x0003e2000c101b36 */
[----:B------:R-:W-:Y:S01]  /*c850*/  @!P0 LOP3.LUT R19, R0, 0xfffffffe, RZ, 0xc0, !PT ;  /* 0xfffffffe00138812 */ /* 0x000fe200078ec0ff */
[----:B------:R-:W-:Y:S01]  /*c860*/  @!P4 IMAD.WIDE R10, R11, 0x4, R20 ;  /* 0x000000040b0ac825 */ /* 0x000fe200078e0214 */
[----:B------:R-:W-:-:S03]  /*c870*/  ISETP.GE.AND P2, PT, R18, UR4, PT ;  /* 0x0000000412007c0c */ /* 0x000fc6000bf46270 */
[----:B------:R-:W-:Y:S01]  /*c880*/  VIADD R0, R96, 0x90 ;  /* 0x0000009060007836 */ /* 0x000fe20000000000 */
[----:B------:R2:W-:Y:S01]  /*c890*/  @!P4 ST.E.64 desc[UR54][R10.64], R34 ;  /* 0x000000220a00c985 */ /* 0x0005e2000c101b36 */
[----:B0-----:R-:W-:-:S03]  /*c8a0*/  @!P1 IMAD.WIDE R4, R17, 0x4, R20 ;  /* 0x0000000411049825 */ /* 0x001fc600078e0214 */
[----:B------:R0:W-:Y:S01]  /*c8b0*/  @!P5 ST.E.64 desc[UR54][R12.64], R36 ;  /* 0x000000240c00d985 */ /* 0x0001e2000c101b36 */
[----:B------:R-:W-:Y:S02]  /*c8c0*/  VIADD R16, R96, 0x88 ;  /* 0x0000008860107836 */ /* 0x000fe40000000000 */
[----:B-1----:R-:W-:Y:S01]  /*c8d0*/  @!P0 IMAD.WIDE R6, R19, 0x4, R20 ;  /* 0x0000000413068825 */ /* 0x002fe200078e0214 */
[----:B------:R1:W-:Y:S01]  /*c8e0*/  @!P1 ST.E.64 desc[UR54][R4.64], R40 ;  /* 0x0000002804009985 */ /* 0x0003e2000c101b36 */
[----:B------:R-:W-:Y:S02]  /*c8f0*/  ISETP.GE.AND P1, PT, R0, UR4, PT ;  /* 0x0000000400007c0c */ /* 0x000fe4000bf26270 */
[----:B------:R-:W-:Y:S01]  /*c900*/  ISETP.GE.AND P3, PT, R16, UR4, PT ;  /* 0x0000000410007c0c */ /* 0x000fe2000bf66270 */
[----:B------:R5:W-:Y:S01]  /*c910*/  @!P0 ST.E.64 desc[UR54][R6.64], R38 ;  /* 0x0000002606008985 */ /* 0x000be2000c101b36 */
[----:B------:R-:W-:Y:S01]  /*c920*/  VIADD R17, R96, 0xa8 ;  /* 0x000000a860117836 */ /* 0x000fe20000000000 */
[----:B------:R-:W-:Y:S01]  /*c930*/  @!P2 LEA.HI R18, R18, R18, RZ, 0x1 ;  /* 0x000000121212a211 */ /* 0x000fe200078f08ff */
[----:B--2---:R-:W-:-:S02]  /*c940*/  VIADD R10, R96, 0x98 ;  /* 0x00000098600a7836 */ /* 0x004fc40000000000 */
[C---:B------:R-:W-:Y:S01]  /*c950*/  VIADD R19, R96.reuse, 0xb0 ;  /* 0x000000b060137836 */ /* 0x040fe20000000000 */
[----:B------:R-:W-:Y:S01]  /*c960*/  ISETP.GE.AND P5, PT, R17, UR4, PT ;  /* 0x0000000411007c0c */ /* 0x000fe2000bfa6270 */
[----:B0-----:R-:W-:Y:S01]  /*c970*/  VIADD R12, R96, 0xa0 ;  /* 0x000000a0600c7836 */ /* 0x001fe20000000000 */
[----:B------:R-:W-:Y:S01]  /*c980*/  ISETP.GE.AND P0, PT, R10, UR4, PT ;  /* 0x000000040a007c0c */ /* 0x000fe2000bf06270 */
[----:B------:R-:W-:Y:S01]  /*c990*/  VIADD R96, R96, 0xb8 ;  /* 0x000000b860607836 */ /* 0x000fe20000000000 */
[----:B------:R-:W-:Y:S02]  /*c9a0*/  @!P2 LOP3.LUT R11, R18, 0xfffffffe, RZ, 0xc0, !PT ;  /* 0xfffffffe120ba812 */ /* 0x000fe400078ec0ff */
[----:B------:R-:W-:Y:S02]  /*c9b0*/  ISETP.GE.AND P4, PT, R12, UR4, PT ;  /* 0x000000040c007c0c */ /* 0x000fe4000bf86270 */
[----:B------:R-:W-:Y:S01]  /*c9c0*/  ISETP.GE.AND P6, PT, R19, UR4, PT ;  /* 0x0000000413007c0c */ /* 0x000fe2000bfc6270 */
[----:B-1----:R-:W-:Y:S01]  /*c9d0*/  @!P2 IMAD.WIDE R4, R11, 0x4, R20 ;  /* 0x000000040b04a825 */ /* 0x002fe200078e0214 */
[----:B------:R-:W-:-:S02]  /*c9e0*/  @!P1 LEA.HI R0, R0, R0, RZ, 0x1 ;  /* 0x0000000000009211 */ /* 0x000fc400078f08ff */
[----:B------:R-:W-:Y:S02]  /*c9f0*/  @!P3 LEA.HI R16, R16, R16, RZ, 0x1 ;  /* 0x000000101010b211 */ /* 0x000fe400078f08ff */
[----:B------:R-:W-:Y:S01]  /*ca00*/  @!P1 LOP3.LUT R11, R0, 0xfffffffe, RZ, 0xc0, !PT ;  /* 0xfffffffe000b9812 */ /* 0x000fe200078ec0ff */
[----:B------:R0:W-:Y:S01]  /*ca10*/  @!P2 ST.E.64 desc[UR54][R4.64], R22 ;  /* 0x000000160400a985 */ /* 0x0001e2000c101b36 */
[----:B------:R-:W-:Y:S02]  /*ca20*/  @!P0 LEA.HI R0, R10, R10, RZ, 0x1 ;  /* 0x0000000a0a008211 */ /* 0x000fe400078f08ff */
[----:B-----5:R-:W-:Y:S01]  /*ca30*/  @!P3 LOP3.LUT R7, R16, 0xfffffffe, RZ, 0xc0, !PT ;  /* 0xfffffffe1007b812 */ /* 0x020fe200078ec0ff */
[--C-:B------:R-:W-:Y:S01]  /*ca40*/  @!P1 IMAD.WIDE R10, R11, 0x4, R20.reuse ;  /* 0x000000040b0a9825 */ /* 0x100fe200078e0214 */
[----:B------:R-:W-:Y:S02]  /*ca50*/  @!P4 LEA.HI R12, R12, R12, RZ, 0x1 ;  /* 0x0000000c0c0cc211 */ /* 0x000fe400078f08ff */
[----:B------:R-:W-:Y:S01]  /*ca60*/  @!P0 LOP3.LUT R13, R0, 0xfffffffe, RZ, 0xc0, !PT ;  /* 0xfffffffe000d8812 */ /* 0x000fe200078ec0ff */
[----:B------:R-:W-:Y:S01]  /*ca70*/  @!P3 IMAD.WIDE R6, R7, 0x4, R20 ;  /* 0x000000040706b825 */ /* 0x000fe200078e0214 */
[----:B------:R-:W-:-:S02]  /*ca80*/  @!P5 LEA.HI R0, R17, R17, RZ, 0x1 ;  /* 0x000000111100d211 */ /* 0x000fc400078f08ff */
[----:B------:R-:W-:Y:S02]  /*ca90*/  @!P6 LEA.HI R16, R19, R19, RZ, 0x1 ;  /* 0x000000131310e211 */ /* 0x000fe400078f08ff */
[----:B------:R-:W-:Y:S01]  /*caa0*/  @!P4 LOP3.LUT R17, R12, 0xfffffffe, RZ, 0xc0, !PT ;  /* 0xfffffffe0c11c812 */ /* 0x000fe200078ec0ff */
[--C-:B------:R-:W-:Y:S01]  /*cab0*/  @!P0 IMAD.WIDE R12, R13, 0x4, R20.reuse ;  /* 0x000000040d0c8825 */ /* 0x100fe200078e0214 */
[----:B------:R-:W-:Y:S01]  /*cac0*/  @!P5 LOP3.LUT R19, R0, 0xfffffffe, RZ, 0xc0, !PT ;  /* 0xfffffffe0013d812 */ /* 0x000fe200078ec0ff */
[----:B------:R1:W-:Y:S01]  /*cad0*/  @!P3 ST.E.64 desc[UR54][R6.64], R90 ;  /* 0x0000005a0600b985 */ /* 0x0003e2000c101b36 */
[----:B0-----:R-:W-:Y:S01]  /*cae0*/  @!P6 LOP3.LUT R23, R16, 0xfffffffe, RZ, 0xc0, !PT ;  /* 0xfffffffe1017e812 */ /* 0x001fe200078ec0ff */
[--C-:B------:R-:W-:Y:S02]  /*caf0*/  @!P4 IMAD.WIDE R4, R17, 0x4, R20.reuse ;  /* 0x000000041104c825 */ /* 0x100fe400078e0214 */
[----:B------:R2:W-:Y:S02]  /*cb00*/  @!P1 ST.E.64 desc[UR54][R10.64], R26 ;  /* 0x0000001a0a009985 */ /* 0x0005e4000c101b36 */
[----:B------:R-:W-:-:S02]  /*cb10*/  @!P6 IMAD.WIDE R16, R23, 0x4, R20 ;  /* 0x000000041710e825 */ /* 0x000fc400078e0214 */
[----:B------:R2:W-:Y:S01]  /*cb20*/  @!P0 ST.E.64 desc[UR54][R12.64], R24 ;  /* 0x000000180c008985 */ /* 0x0005e2000c101b36 */
[----:B------:R-:W-:-:S03]  /*cb30*/  ISETP.GE.AND P0, PT, R96, UR4, PT ;  /* 0x0000000460007c0c */ /* 0x000fc6000bf06270 */
[----:B------:R2:W-:Y:S01]  /*cb40*/  @!P4 ST.E.64 desc[UR54][R4.64], R14 ;  /* 0x0000000e0400c985 */ /* 0x0005e2000c101b36 */
[----:B-1----:R-:W-:-:S05]  /*cb50*/  @!P5 IMAD.WIDE R6, R19, 0x4, R20 ;  /* 0x000000041306d825 */ /* 0x002fca00078e0214 */
[----:B------:R2:W-:Y:S04]  /*cb60*/  @!P5 ST.E.64 desc[UR54][R6.64], R28 ;  /* 0x0000001c0600d985 */ /* 0x0005e8000c101b36 */
[----:B------:R2:W-:Y:S01]  /*cb70*/  @!P6 ST.E.64 desc[UR54][R16.64], R2 ;  /* 0x000000021000e985 */ /* 0x0005e2000c101b36 */
[----:B------:R-:W-:Y:S05]  /*cb80*/  @P0 BRA `(.L_x_8) ;  /* 0x00000050006c0947 */ /* 0x000fea0003800000 */
[----:B------:R-:W-:-:S04]  /*cb90*/  LEA.HI R96, R96, R96, RZ, 0x1 ;  /* 0x0000006060607211 */ /* 0x000fc800078f08ff */
[----:B--2---:R-:W-:-:S05]  /*cba0*/  LOP3.LUT R3, R96, 0xfffffffe, RZ, 0xc0, !PT ;  /* 0xfffffffe60037812 */ /* 0x004fca00078ec0ff */
[----:B------:R-:W-:-:S05]  /*cbb0*/  IMAD.WIDE R20, R3, 0x4, R20 ;  /* 0x0000000403147825 */ /* 0x000fca00078e0214 */
[----:B------:R1:W-:Y:S01]  /*cbc0*/  ST.E.64 desc[UR54][R20.64], R8 ;  /* 0x0000000814007985 */ /* 0x0003e2000c101b36 */
[----:B------:R-:W-:Y:S05]  /*cbd0*/  BRA `(.L_x_8) ;  /* 0x0000005000587947 */ /* 0x000fea0003800000 */
.L_x_35:
[----:B------:R-:W0:Y:S02]  /*cbe0*/  S2R R0, SR_TID.X ;  /* 0x0000000000007919 */ /* 0x000e240000002100 */
[----:B0-----:R-:W-:-:S04]  /*cbf0*/  IADD3 R2, R0, -0x80, RZ ;  /* 0xffffff8000027810 */ /* 0x001fc80007ffe0ff */
[----:B------:R-:W-:-:S13]  /*cc00*/  ISETP.GT.AND P0, PT, R2, 0x7f, PT ;  /* 0x0000007f0200780c */ /* 0x000fda0003f04270 */
[----:B------:R-:W-:Y:S05]  /*cc10*/  @P0 BRA `(.L_x_8) ;  /* 0x0000005000480947 */ /* 0x000fea0003800000 */
[----:B------:R-:W0:Y:S01]  /*cc20*/  S2R R3, SR_CTAID.X ;  /* 0x0000000000037919 */ /* 0x000e220000002500 */
[----:B------:R-:W1:Y:S01]  /*cc30*/  LDC R6, c[0x0][0xbe8] ;  /* 0x0002fa00ff067b82 */ /* 0x000e620000000800 */
[----:B------:R-:W-:Y:S01]  /*cc40*/  ULDC UR4, c[0x0][0xa88] ;  /* 0x0002a20000047ab9 */ /* 0x000fe20000000800 */
[----:B0-----:R-:W-:Y:S02]  /*cc50*/  IMAD R0, R3, 0x80, R0 ;  /* 0x0000008003007824 */ /* 0x001fe400078e0200 */
[----:B-1----:R-:W-:Y:S02]  /*cc60*/  IMAD R3, R6, UR4, RZ ;  /* 0x0000000406037c24 */ /* 0x002fe4000f8e02ff */
[----:B------:R-:W-:-:S05]  /*cc70*/  VIADD R0, R0, 0xffffff80 ;  /* 0xffffff8000007836 */ /* 0x000fca0000000000 */
[----:B------:R-:W-:-:S13]  /*cc80*/  ISETP.GE.AND P0, PT, R0, R3, PT ;  /* 0x000000030000720c */ /* 0x000fda0003f06270 */
[----:B------:R-:W-:Y:S05]  /*cc90*/  @P0 BRA `(.L_x_8) ;  /* 0x0000005000280947 */ /* 0x000fea0003800000 */
[----:B------:R-:W-:Y:S01]  /*cca0*/  ISETP.NE.AND P0, PT, R6, 0x1, PT ;  /* 0x000000010600780c */ /* 0x000fe20003f05270 */
[----:B------:R-:W0:Y:S01]  /*ccb0*/  LDC.64 R10, c[0x0][0xbd8] ;  /* 0x0002f600ff0a7b82 */ /* 0x000e220000000a00 */
[----:B------:R-:W-:Y:S01]  /*ccc0*/  USHF.R.S32.HI UR6, URZ, 0x1f, UR50 ;  /* 0x0000001f3f067899 */ /* 0x000fe20008011432 */
[----:B------:R-:W-:Y:S01]  /*ccd0*/  IMAD.MOV.U32 R5, RZ, RZ, R0 ;  /* 0x000000ffff057224 */ /* 0x000fe200078e0000 */
[----:B------:R-:W-:Y:S02]  /*cce0*/  ULDC.64 UR8, c[0x0][0xbd0] ;  /* 0x0002f40000087ab9 */ /* 0x000fe40000000a00 */
[----:B------:R-:W-:Y:S02]  /*ccf0*/  UIMAD UR6, UR6, UR8, URZ ;  /* 0x00000008060672a4 */ /* 0x000fe4000f8e023f */
[----:B------:R-:W-:Y:S01]  /*cd00*/  UIMAD.WIDE.U32 UR4, UR50, UR8, URZ ;  /* 0x00000008320472a5 */ /* 0x000fe2000f8e003f */
[----:B------:R-:W1:Y:S01]  /*cd10*/  S2UR UR7, SR_CTAID.Y ;  /* 0x00000000000779c3 */ /* 0x000e620000002600 */
[----:B------:R-:W-:-:S04]  /*cd20*/  UIMAD UR6, UR50, UR9, UR6 ;  /* 0x00000009320672a4 */ /* 0x000fc8000f8e0206 */
[----:B------:R-:W-:Y:S02]  /*cd30*/  UIADD3 UR6, UR5, UR6, URZ ;  /* 0x0000000605067290 */ /* 0x000fe4000fffe03f */
[----:B------:R-:W-:Y:S01]  /*cd40*/  IMAD.U32 R3, RZ, RZ, UR5 ;  /* 0x00000005ff037e24 */ /* 0x000fe2000f8e00ff */
[----:B------:R-:W2:Y:S01]  /*cd50*/  @P0 LDC R7, c[0x0][0xbec] ;  /* 0x0002fb00ff070b82 */ /* 0x000ea20000000800 */
[----:B------:R-:W-:Y:S01]  /*cd60*/  IMAD.U32 R2, RZ, RZ, UR4 ;  /* 0x00000004ff027e24 */ /* 0x000fe2000f8e00ff */
[----:B------:R-:W-:Y:S01]  /*cd70*/  ULDC.64 UR4, c[0x0][0xbe0] ;  /* 0x0002f80000047ab9 */ /* 0x000fe20000000a00 */
[----:B------:R-:W-:-:S05]  /*cd80*/  IMAD.U32 R3, RZ, RZ, UR6 ;  /* 0x00000006ff037e24 */ /* 0x000fca000f8e00ff */
[----:B------:R-:W3:Y:S01]  /*cd90*/  @P0 LDC R9, c[0x0][0xbf0] ;  /* 0x0002fc00ff090b82 */ /* 0x000ee20000000800 */
[C---:B0-----:R-:W-:Y:S02]  /*cda0*/  IMAD R12, R10.reuse, UR37, RZ ;  /* 0x000000250a0c7c24 */ /* 0x041fe4000f8e02ff */
[----:B------:R-:W-:-:S04]  /*cdb0*/  IMAD.WIDE.U32 R2, R10, UR48, R2 ;  /* 0x000000300a027c25 */ /* 0x000fc8000f8e0002 */
[----:B------:R-:W-:Y:S01]  /*cdc0*/  IMAD R11, R11, UR48, R12 ;  /* 0x000000300b0b7c24 */ /* 0x000fe2000f8e020c */
[----:B------:R-:W1:Y:S04]  /*cdd0*/  LDC R8, c[0x0][0xc50] ;  /* 0x00031400ff087b82 */ /* 0x000e680000000800 */
[----:B------:R-:W-:Y:S01]  /*cde0*/  IADD3 R3, R11, R3, RZ ;  /* 0x000000030b037210 */ /* 0x000fe20007ffe0ff */
[----:B--2---:R-:W-:-:S04]  /*cdf0*/  @P0 IMAD.HI.U32 R4, R0, R7, RZ ;  /* 0x0000000700040227 */ /* 0x004fc800078e00ff */
[----:B------:R-:W-:Y:S01]  /*ce00*/  IMAD R7, RZ, RZ, -UR50 ;  /* 0x80000032ff077e24 */ /* 0x000fe2000f8e02ff */
[----:B---3--:R-:W-:-:S03]  /*ce10*/  @P0 SHF.R.U32.HI R5, RZ, R9, R4 ;  /* 0x00000009ff050219 */ /* 0x008fc60000011604 */
[----:B-1----:R-:W-:Y:S02]  /*ce20*/  IMAD R9, R8, R7, UR7 ;  /* 0x0000000708097e24 */ /* 0x002fe4000f8e0207 */
[----:B------:R-:W-:Y:S02]  /*ce30*/  IMAD.MOV R7, RZ, RZ, -R5 ;  /* 0x000000ffff077224 */ /* 0x000fe400078e0a05 */
[----:B------:R-:W-:Y:S01]  /*ce40*/  IMAD.WIDE.U32 R2, R9, UR4, R2 ;  /* 0x0000000409027c25 */ /* 0x000fe2000f8e0002 */
[----:B------:R-:W-:-:S03]  /*ce50*/  SHF.R.S32.HI R4, RZ, 0x1f, R9 ;  /* 0x0000001fff047819 */ /* 0x000fc60000011409 */
[----:B------:R-:W-:Y:S01]  /*ce60*/  IMAD R7, R6, R7, R0 ;  /* 0x0000000706077224 */ /* 0x000fe200078e0200 */
[----:B------:R-:W-:Y:S01]  /*ce70*/  IADD3 R2, P0, R5, R2, RZ ;  /* 0x0000000205027210 */ /* 0x000fe20007f1e0ff */
[----:B------:R-:W-:-:S03]  /*ce80*/  IMAD R4, R4, UR4, RZ ;  /* 0x0000000404047c24 */ /* 0x000fc6000f8e02ff */
[----:B------:R-:W-:Y:S01]  /*ce90*/  SHF.R.S32.HI R0, RZ, 0x1f, R7 ;  /* 0x0000001fff007819 */ /* 0x000fe20000011407 */
[----:B------:R-:W-:Y:S01]  /*cea0*/  IMAD R4, R9, UR5, R4 ;  /* 0x0000000509047c24 */ /* 0x000fe2000f8e0204 */
[----:B------:R-:W-:Y:S01]  /*ceb0*/  SHF.R.S32.HI R9, RZ, 0x1f, R5 ;  /* 0x0000001fff097819 */ /* 0x000fe20000011405 */
[----:B------:R-:W-:Y:S02]  /*cec0*/  ULDC.64 UR4, c[0x0][0xbc8] ;  /* 0x0002f20000047ab9 */ /* 0x000fe40000000a00 */
[----:B------:R-:W-:Y:S01]  /*ced0*/  IMAD R0, R0, UR4, RZ ;  /* 0x0000000400007c24 */ /* 0x000fe2000f8e02ff */
[----:B------:R-:W-:-:S03]  /*cee0*/  IADD3.X R3, R9, R3, R4, P0, !PT ;  /* 0x0000000309037210 */ /* 0x000fc600007fe404 */
[C---:B------:R-:W-:Y:S02]  /*cef0*/  IMAD R5, R7.reuse, UR5, R0 ;  /* 0x0000000507057c24 */ /* 0x040fe4000f8e0200 */
[----:B------:R-:W-:Y:S01]  /*cf00*/  IMAD.WIDE.U32 R2, R7, UR4, R2 ;  /* 0x0000000407027c25 */ /* 0x000fe2000f8e0002 */
[----:B------:R-:W-:-:S03]  /*cf10*/  ULDC.64 UR4, c[0x0][0xba8] ;  /* 0x0002ea0000047ab9 */ /* 0x000fc60000000a00 */
[----:B------:R-:W-:Y:S01]  /*cf20*/  IMAD.IADD R3, R3, 0x1, R5 ;  /* 0x0000000103037824 */ /* 0x000fe200078e0205 */
[----:B------:R-:W-:-:S04]  /*cf30*/  LEA R4, P0, R2, UR4, 0x2 ;  /* 0x0000000402047c11 */ /* 0x000fc8000f8010ff */
[----:B------:R-:W-:Y:S01]  /*cf40*/  LEA.HI.X R5, R2, UR5, R3, 0x2, P0 ;  /* 0x0000000502057c11 */ /* 0x000fe200080f1403 */
[----:B------:R-:W-:-:S05]  /*cf50*/  IMAD.MOV.U32 R3, RZ, RZ, -0x800000 ;  /* 0xff800000ff037424 */ /* 0x000fca00078e00ff */
[----:B------:R0:W-:Y:S01]  /*cf60*/  STG.E desc[UR54][R4.64], R3 ;  /* 0x0000000304007986 */ /* 0x0001e2000c101936 */
[----:B------:R-:W-:Y:S05]  /*cf70*/  BRA `(.L_x_8) ;  /* 0x0000004c00707947 */ /* 0x000fea0003800000 */
.L_x_6:
[----:B------:R-:W-:-:S08]  /*cf80*/  NOP ;  /* 0x0000000000007918 */ /* 0x000fd00000000000 */
[----:B------:R-:W0:-:S00]  /*cf90*/  USETMAXREG.DEALLOC.CTAPOOL 0x28 ;  /* 0x00000028000079c8 */ /* 0x000e0000080e0500 */
[----:B0-----:R-:W-:Y:S01]  /*cfa0*/  LOP3.LUT R19, R0, 0x3, RZ, 0xc0, !PT ;  /* 0x0000000300137812 */ /* 0x001fe200078ec0ff */
[----:B------:R-:W0:Y:S05]  /*cfb0*/  S2R R29, SR_CTAID.Z ;  /* 0x00000000001d7919 */ /* 0x000e2a0000002700 */
[----:B-1----:R-:W1:Y:S01]  /*cfc0*/  S2UR UR6, SR_CTAID.Y ;  /* 0x00000000000679c3 */ /* 0x002e620000002600 */
[----:B------:R-:W2:Y:S02]  /*cfd0*/  SHFL.IDX PT, R0, R19, RZ, 0x1f ;  /* 0x00001fff13007589 */ /* 0x000ea400000e0000 */
[----:B--2---:R-:W-:-:S13]  /*cfe0*/  ISETP.NE.AND P0, PT, R0, RZ, PT ;  /* 0x000000ff0000720c */ /* 0x004fda0003f05270 */
[----:B01----:R-:W-:Y:S05]  /*cff0*/  @!P0 BRA `(.L_x_38) ;  /* 0x0000000000288947 */ /* 0x003fea0003800000 */
[----:B------:R-:W-:Y:S01]  /*d000*/  ULDC UR7, c[0x0][0xc50] ;  /* 0x0003140000077ab9 */ /* 0x000fe20000000800 */
[----:B------:R-:W-:Y:S01]  /*d010*/  UMOV UR40, UR6 ;  /* 0x0000000600287c82 */ /* 0x000fe20008000000 */
[----:B------:R-:W-:-:S06]  /*d020*/  UISETP.NE.AND UP0, UPT, UR7, 0x1, UPT ;  /* 0x000000010700788c */ /* 0x000fcc000bf05270 */
[----:B------:R-:W-:-:S13]  /*d030*/  PLOP3.LUT P0, PT, PT, PT, UP0, 0x80, 0x0 ;  /* 0x000000000000781c */ /* 0x000fda0003f0f008 */
[----:B------:R-:W-:Y:S05]  /*d040*/  @!P0 BRA `(.L_x_39) ;  /* 0x0000000000308947 */ /* 0x000fea0003800000 */
[----:B------:R-:W-:Y:S01]  /*d050*/  ULDC UR4, c[0x0][0xc54] ;  /* 0x0003150000047ab9 */ /* 0x000fe20000000800 */
[----:B------:R-:W-:Y:S01]  /*d060*/  ULDC UR40, c[0x0][0xc58] ;  /* 0x0003160000287ab9 */ /* 0x000fe20000000800 */
[----:B------:R-:W-:-:S04]  /*d070*/  UIMAD.WIDE.U32 UR4, UR6, UR4, URZ ;  /* 0x00000004060472a5 */ /* 0x000fc8000f8e003f */
[----:B------:R-:W-:Y:S01]  /*d080*/  USHF.R.U32.HI UR40, URZ, UR40, UR5 ;  /* 0x000000283f287299 */ /* 0x000fe20008011605 */
[----:B------:R-:W-:Y:S11]  /*d090*/  BRA `(.L_x_39) ;  /* 0x00000000001c7947 */ /* 0x000ff60003800000 */
.L_x_38:
[----:B------:R-:W-:Y:S01]  /*d0a0*/  ULDC UR7, c[0x0][0xc50] ;  /* 0x0003140000077ab9 */ /* 0x000fe20000000800 */
[----:B------:R-:W-:Y:S01]  /*d0b0*/  UMOV UR40, UR6 ;  /* 0x0000000600287c82 */ /* 0x000fe20008000000 */
[----:B------:R-:W-:-:S11]  /*d0c0*/  UISETP.NE.AND UP0, UPT, UR7, 0x1, UPT ;  /* 0x000000010700788c */ /* 0x000fd6000bf05270 */
[----:B------:R-:W-:Y:S01]  /*d0d0*/  @UP0 ULDC UR4, c[0x0][0xc54] ;  /* 0x0003150000040ab9 */ /* 0x000fe20000000800 */
[----:B------:R-:W-:Y:S01]  /*d0e0*/  @UP0 ULDC UR8, c[0x0][0xc58] ;  /* 0x0003160000080ab9 */ /* 0x000fe20000000800 */
[----:B------:R-:W-:-:S04]  /*d0f0*/  UIMAD.WIDE.U32 UR4, UR6, UR4, URZ ;  /* 0x00000004060472a5 */ /* 0x000fc8000f8e003f */
[----:B------:R-:W-:-:S12]  /*d100*/  @UP0 USHF.R.U32.HI UR40, URZ, UR8, UR5 ;  /* 0x000000083f280299 */ /* 0x000fd80008011605 */
.L_x_39:
[----:B------:R-:W-:Y:S01]  /*d110*/  ISETP.GE.AND P0, PT, R29, RZ, PT ;  /* 0x000000ff1d00720c */ /* 0x000fe20003f06270 */
[----:B------:R-:W-:Y:S01]  /*d120*/  UIADD3 UR4, -UR40, URZ, URZ ;  /* 0x0000003f28047290 */ /* 0x000fe2000fffe13f */
[----:B------:R-:W-:Y:S02]  /*d130*/  IMAD.MOV.U32 R31, RZ, RZ, 0x1 ;  /* 0x00000001ff1f7424 */ /* 0x000fe400078e00ff */
[----:B------:R-:W-:Y:S01]  /*d140*/  IMAD.MOV.U32 R0, RZ, RZ, RZ ;  /* 0x000000ffff007224 */ /* 0x000fe200078e00ff */
[----:B------:R-:W-:Y:S01]  /*d150*/  UIMAD UR6, UR7, UR4, UR6 ;  /* 0x00000004070672a4 */ /* 0x000fe2000f8e0206 */
[----:B------:R-:W-:-:S07]  /*d160*/  IMAD.MOV.U32 R2, RZ, RZ, 0x1 ;  /* 0x00000001ff027424 */ /* 0x000fce00078e00ff */
[----:B------:R-:W-:Y:S05]  /*d170*/  @!P0 BRA `(.L_x_40) ;  /* 0x0000004800208947 */ /* 0x000fea0003800000 */
[----:B------:R-:W0:Y:S01]  /*d180*/  LDC.64 R2, c[0x0][0xa28] ;  /* 0x00028a00ff027b82 */ /* 0x000e220000000a00 */
[----:B------:R-:W-:Y:S01]  /*d190*/  ULDC.64 UR4, c[0x0][0x418] ;  /* 0x0001060000047ab9 */ /* 0x000fe20000000a00 */
[----:B------:R-:W-:Y:S01]  /*d1a0*/  ULDC UR36, c[0x0][0x2f0] ;  /* 0x0000bc0000247ab9 */ /* 0x000fe20000000800 */
[----:B------:R-:W-:Y:S01]  /*d1b0*/  IMAD.MOV.U32 R17, RZ, RZ, RZ ;  /* 0x000000ffff117224 */ /* 0x000fe200078e00ff */
[----:B0-----:R-:W-:-:S04]  /*d1c0*/  ISETP.NE.U32.AND P0, PT, R2, RZ, PT ;  /* 0x000000ff0200720c */ /* 0x001fc80003f05070 */
[----:B------:R-:W-:Y:S01]  /*d1d0*/  ISETP.NE.AND.EX P0, PT, R3, RZ, PT, P0 ;  /* 0x000000ff0300720c */ /* 0x000fe20003f05300 */
[----:B------:R-:W-:-:S03]  /*d1e0*/  UISETP.NE.U32.AND UP0, UPT, UR4, URZ, UPT ;  /* 0x0000003f0400728c */ /* 0x000fc6000bf05070 */
[----:B------:R-:W-:-:S09]  /*d1f0*/  ULDC UR4, c[0x0][0x424] ;  /* 0x0001090000047ab9 */ /* 0x000fd20000000800 */
[----:B------:R-:W0:Y:S01]  /*d200*/  @P0 LDC.64 R2, c[0x0][0xa28] ;  /* 0x00028a00ff020b82 */ /* 0x000e220000000a00 */
[----:B------:R-:W-:-:S04]  /*d210*/  UISETP.NE.AND.EX UP0, UPT, UR5, URZ, UPT, UP0 ;  /* 0x0000003f0500728c */ /* 0x000fc8000bf05300 */
[----:B------:R-:W-:-:S04]  /*d220*/  USEL UR4, UR4, 0x1, UP0 ;  /* 0x0000000104047887 */ /* 0x000fc80008000000 */
[----:B------:R-:W-:Y:S01]  /*d230*/  UIMAD UR36, UR4, UR36, URZ ;  /* 0x00000024042472a4 */ /* 0x000fe2000f8e023f */
[----:B------:R-:W1:Y:S03]  /*d240*/  S2R R28, SR_CTAID.X ;  /* 0x00000000001c7919 */ /* 0x000e660000002500 */
[----:B------:R-:W-:Y:S02]  /*d250*/  UISETP.GE.AND UP0, UPT, UR36, 0x1, UPT ;  /* 0x000000012400788c */ /* 0x000fe4000bf06270 */
[----:B------:R-:W-:Y:S01]  /*d260*/  UIADD3 UR4, UR36, 0x9f, URZ ;  /* 0x0000009f24047890 */ /* 0x000fe2000fffe03f */
[----:B0-----:R-:W-:-:S05]  /*d270*/  @P0 IMAD.WIDE R2, R29, 0x4, R2 ;  /* 0x000000041d020825 */ /* 0x001fca00078e0202 */
[----:B------:R0:W5:Y:S01]  /*d280*/  @P0 LDG.E R17, desc[UR54][R2.64] ;  /* 0x0000003602110981 */ /* 0x000162000c1e1900 */
[----:B------:R-:W-:Y:S01]  /*d290*/  PLOP3.LUT P0, PT, PT, PT, UP0, 0x80, 0x0 ;  /* 0x000000000000781c */ /* 0x000fe20003f0f008 */
[----:B------:R-:W-:Y:S02]  /*d2a0*/  UIMAD.WIDE UR4, UR4, 0x66666667, URZ ;  /* 0x66666667040478a5 */ /* 0x000fe4000f8e023f */
[----:B------:R-:W-:Y:S02]  /*d2b0*/  ULOP3.LUT UR44, UR6, 0xffff, URZ, 0xc0, !UPT ;  /* 0x0000ffff062c7892 */ /* 0x000fe4000f8ec03f */
[----:B------:R-:W-:Y:S01]  /*d2c0*/  USHF.R.U32.HI UR41, URZ, 0x1f, UR5 ;  /* 0x0000001f3f297899 */ /* 0x000fe20008011605 */
[----:B------:R-:W-:-:S03]  /*d2d0*/  UMOV UR38, URZ ;  /* 0x0000003f00267c82 */ /* 0x000fc60008000000 */
[----:B------:R-:W-:-:S04]  /*d2e0*/  ULEA.HI.SX32 UR41, UR5, UR41, 0x1a ;  /* 0x0000002905297291 */ /* 0x000fc8000f8fd23f */
[----:B01----:R-:W-:Y:S08]  /*d2f0*/  @!P0 BRA `(.L_x_41) ;  /* 0x0000000000848947 */ /* 0x003ff00003800000 */
[----:B------:R-:W-:Y:S01]  /*d300*/  USHF.R.U32.HI UR6, URZ, 0x10, UR6 ;  /* 0x000000103f067899 */ /* 0x000fe20008011606 */
[----:B------:R-:W-:-:S03]  /*d310*/  UMOV UR4, URZ ;  /* 0x0000003f00047c82 */ /* 0x000fc60008000000 */
[----:B------:R-:W-:-:S11]  /*d320*/  UISETP.NE.AND UP0, UPT, UR6, URZ, UPT ;  /* 0x0000003f0600728c */ /* 0x000fd6000bf05270 */
[----:B------:R-:W-:Y:S02]  /*d330*/  @!UP0 ULDC UR6, c[0x0][0x9f0] ;  /* 0x00027c0000068ab9 */ /* 0x000fe40000000800 */
[----:B------:R-:W-:Y:S01]  /*d340*/  IABS R0, UR6 ;  /* 0x0000000600007c13 */ /* 0x000fe20008000000 */
[----:B------:R-:W-:Y:S02]  /*d350*/  UIADD3 UR7, UR41, -0x1, UR6 ;  /* 0xffffffff29077890 */ /* 0x000fe4000fffe006 */
[----:B------:R-:W-:Y:S02]  /*d360*/  IABS R4, UR6 ;  /* 0x0000000600047c13 */ /* 0x000fe40008000000 */
[----:B------:R-:W-:Y:S02]  /*d370*/  R2UR UR10, R0 ;  /* 0x00000000000a72ca */ /* 0x000fe400000e0000 */
[----:B------:R-:W-:Y:S01]  /*d380*/  IABS R3, UR7 ;  /* 0x0000000700037c13 */ /* 0x000fe20008000000 */
[----:B------:R-:W-:-:S03]  /*d390*/  ULOP3.LUT UR7, UR7, UR6, URZ, 0x3c, !UPT ;  /* 0x0000000607077292 */ /* 0x000fc6000f8e3c3f */
[----:B------:R-:W-:-:S07]  /*d3a0*/  R2UR UR9, R3 ;  /* 0x00000000030972ca */ /* 0x000fce00000e0000 */
        /* <DEDUP_REMOVED lines=18> */
[----:B------:R-:W-:Y:S02]  /*d4d0*/  UISETP.NE.AND UP0, UPT, UR6, URZ, UPT ;  /* 0x0000003f0600728c */ /* 0x000fe4000bf05270 */
[----:B------:R-:W-:-:S09]  /*d4e0*/  @!UP1 UIADD3 UR5, -UR5, URZ, URZ ;  /* 0x0000003f05059290 */ /* 0x000fd2000fffe13f */
[----:B------:R-:W-:-:S07]  /*d4f0*/  @!UP0 ULOP3.LUT UR5, URZ, UR6, URZ, 0x33, !UPT ;  /* 0x000000063f058292 */ /* 0x000fce000f8e333f */
[----:B------:R-:W-:-:S05]  /*d500*/  UMOV UR38, UR5 ;  /* 0x0000000500267c82 */ /* 0x000fca0008000000 */
.L_x_41:
[----:B------:R-:W-:Y:S02]  /*d510*/  UIMAD UR45, UR44, UR38, URZ ;  /* 0x000000262c2d72a4 */ /* 0x000fe4000f8e023f */
[----:B------:R-:W-:Y:S01]  /*d520*/  MOV R3, UR38 ;  /* 0x0000002600037c02 */ /* 0x000fe20008000f00 */
[----:B------:R-:W-:-:S03]  /*d530*/  IMAD.MOV.U32 R2, RZ, RZ, 0x1 ;  /* 0x00000001ff027424 */ /* 0x000fc600078e00ff */
[----:B------:R-:W-:-:S05]  /*d540*/  IMAD.U32 R0, RZ, RZ, UR45 ;  /* 0x0000002dff007e24 */ /* 0x000fca000f8e00ff */
[----:B------:R-:W-:-:S04]  /*d550*/  VIADDMNMX R0, R0, R3, UR41, PT ;  /* 0x0000002900007e46 */ /* 0x000fc8000b800103 */
[----:B------:R-:W-:Y:S01]  /*d560*/  R2UR UR46, R0 ;  /* 0x00000000002e72ca */ /* 0x000fe200000e0000 */
[----:B------:R-:W-:-:S12]  /*d570*/  IMAD.MOV.U32 R0, RZ, RZ, RZ ;  /* 0x000000ffff007224 */ /* 0x000fd800078e00ff */
[----:B------:R-:W-:-:S06]  /*d580*/  UISETP.GT.AND UP0, UPT, UR46, UR45, UPT ;  /* 0x0000002d2e00728c */ /* 0x000fcc000bf04270 */
[----:B------:R-:W-:-:S13]  /*d590*/  PLOP3.LUT P0, PT, PT, PT, UP0, 0x80, 0x0 ;  /* 0x000000000000781c */ /* 0x000fda0003f0f008 */
[----:B------:R-:W-:Y:S05]  /*d5a0*/  @!P0 BRA `(.L_x_40) ;  /* 0x0000004400148947 */ /* 0x000fea0003800000 */
[----:B------:R-:W0:Y:S01]  /*d5b0*/  S2UR UR4, SR_CgaCtaId ;  /* 0x00000000000479c3 */ /* 0x000e220000008800 */
[----:B------:R-:W-:-:S04]  /*d5c0*/  MOV R0, 0x400 ;  /* 0x0000040000007802 */ /* 0x000fc80000000f00 */
[----:B------:R-:W-:-:S13]  /*d5d0*/  R2UR UR42, R0 ;  /* 0x00000000002a72ca */ /* 0x000fda00000e0000 */
[----:B0-----:R-:W-:-:S04]  /*d5e0*/  ULEA UR42, UR4, UR42, 0x18 ;  /* 0x0000002a042a7291 */ /* 0x001fc8000f8ec03f */
[----:B------:R-:W-:-:S04]  /*d5f0*/  UIADD3 UR4, UR42, 0x24200, URZ ;  /* 0x000242002a047890 */ /* 0x000fc8000fffe03f */
[----:B------:R-:W-:-:S06]  /*d600*/  ULOP3.LUT UP0, URZ, UR4, 0x1bf, URZ, 0xc0, !UPT ;  /* 0x000001bf043f7892 */ /* 0x000fcc000f80c03f */
[----:B------:R-:W-:-:S13]  /*d610*/  PLOP3.LUT P0, PT, PT, PT, UP0, 0x80, 0x0 ;  /* 0x000000000000781c */ /* 0x000fda0003f0f008 */
[----:B------:R-:W-:Y:S05]  /*d620*/  @!P0 BRA `(.L_x_42) ;  /* 0x0000000000408947 */ /* 0x000fea0003800000 */
[----:B------:R-:W-:Y:S01]  /*d630*/  MOV R2, 0x0 ;  /* 0x0000000000027802 */ /* 0x000fe20000000f00 */
[----:B------:R-:W-:Y:S01]  /*d640*/  ULDC.64 UR4, c[0x4][0xc0] ;  /* 0x0100300000047ab9 */ /* 0x000fe20000000a00 */
[----:B------:R-:W-:Y:S01]  /*d650*/  ULDC.64 UR6, c[0x4][0xc8] ;  /* 0x0100320000067ab9 */ /* 0x000fe20000000a00 */
[----:B------:R-:W-:Y:S02]  /*d660*/  IMAD.U32 R4, RZ, RZ, UR4 ;  /* 0x00000004ff047e24 */ /* 0x000fe4000f8e00ff */
[----:B------:R-:W-:Y:S01]  /*d670*/  IMAD.U32 R5, RZ, RZ, UR5 ;  /* 0x00000005ff057e24 */ /* 0x000fe2000f8e00ff */
[----:B------:R-:W0:Y:S01]  /*d680*/  LDC.64 R2, c[0x4][R2] ;  /* 0x0100000002027b82 */ /* 0x000e220000000a00 */
[----:B------:R-:W-:Y:S01]  /*d690*/  ULDC.64 UR4, c[0x4][0x8] ;  /* 0x0100020000047ab9 */ /* 0x000fe20000000a00 */
[----:B------:R-:W-:Y:S01]  /*d6a0*/  IMAD.U32 R6, RZ, RZ, UR6 ;  /* 0x00000006ff067e24 */ /* 0x000fe2000f8e00ff */
[----:B------:R-:W-:Y:S01]  /*d6b0*/  MOV R11, UR5 ;  /* 0x00000005000b7c02 */ /* 0x000fe20008000f00 */
[----:B------:R-:W-:-:S02]  /*d6c0*/  IMAD.U32 R7, RZ, RZ, UR7 ;  /* 0x00000007ff077e24 */ /* 0x000fc4000f8e00ff */
[----:B------:R-:W-:Y:S02]  /*d6d0*/  IMAD.U32 R10, RZ, RZ, UR4 ;  /* 0x00000004ff0a7e24 */ /* 0x000fe4000f8e00ff */
[----:B------:R-:W-:Y:S02]  /*d6e0*/  IMAD.MOV.U32 R8, RZ, RZ, 0x70 ;  /* 0x00000070ff087424 */ /* 0x000fe400078e00ff */
[----:B------:R-:W-:Y:S02]  /*d6f0*/  IMAD.MOV.U32 R12, RZ, RZ, 0x1 ;  /* 0x00000001ff0c7424 */ /* 0x000fe400078e00ff */
[----:B------:R-:W-:-:S07]  /*d700*/  IMAD.MOV.U32 R13, RZ, RZ, RZ ;  /* 0x000000ffff0d7224 */ /* 0x000fce00078e00ff */
[----:B------:R-:W-:-:S07]  /*d710*/  LEPC R20, `(.L_x_42) ;  /* 0x000000001014794e */ /* 0x000fce0000000000 */
[----:B0----5:R-:W-:Y:S05]  /*d720*/  CALL.ABS.NOINC R2 ;  /* 0x0000000002007343 */ /* 0x021fea0003c00000 */
.L_x_42:
[----:B------:R-:W-:-:S06]  /*d730*/  UIADD3 UR4, UR42, 0xf200, URZ ;  /* 0x0000f2002a047890 */ /* 0x000fcc000fffe03f */
[----:B------:R-:W-:-:S05]  /*d740*/  IMAD.U32 R16, RZ, RZ, UR4 ;  /* 0x00000004ff107e24 */ /* 0x000fca000f8e00ff */
[----:B------:R-:W-:-:S13]  /*d750*/  LOP3.LUT P0, RZ, R16, 0x1bf, RZ, 0xc0, !PT ;  /* 0x000001bf10ff7812 */ /* 0x000fda000780c0ff */
        /* <DEDUP_REMOVED lines=17> */
.L_x_43:
        /* <DEDUP_REMOVED lines=20> */
.L_x_44:
        /* <DEDUP_REMOVED lines=18> */
.L_x_45:
[----:B------:R-:W0:Y:S01]  /*dad0*/  LDC.64 R2, c[0x0][0x9f8] ;  /* 0x00027e00ff027b82 */ /* 0x000e220000000a00 */
[----:B------:R-:W-:-:S07]  /*dae0*/  IMAD.MOV.U32 R32, RZ, RZ, R29 ;  /* 0x000000ffff207224 */ /* 0x000fce00078e001d */
[----:B------:R-:W1:Y:S01]  /*daf0*/  LDC R21, c[0x0][0x430] ;  /* 0x00010c00ff157b82 */ /* 0x000e620000000800 */
[----:B0-----:R-:W-:-:S04]  /*db00*/  ISETP.NE.U32.AND P0, PT, R2, RZ, PT ;  /* 0x000000ff0200720c */ /* 0x001fc80003f05070 */
[----:B------:R-:W-:-:S13]  /*db10*/  ISETP.NE.AND.EX P0, PT, R3, RZ, PT, P0 ;  /* 0x000000ff0300720c */ /* 0x000fda0003f05300 */
[----:B------:R-:W0:Y:S02]  /*db20*/  @P0 LDC.64 R2, c[0x0][0x9f8] ;  /* 0x00027e00ff020b82 */ /* 0x000e240000000a00 */
[----:B0-----:R-:W-:-:S05]  /*db30*/  @P0 IMAD.WIDE R2, R29, 0x4, R2 ;  /* 0x000000041d020825 */ /* 0x001fca00078e0202 */
[----:B------:R0:W5:Y:S01]  /*db40*/  @P0 LDG.E R32, desc[UR54][R2.64] ;  /* 0x0000003602200981 */ /* 0x000162000c1e1900 */
[----:B------:R-:W-:Y:S01]  /*db50*/  UMOV UR4, 0xffffffff ;  /* 0xffffffff00047882 */ /* 0x000fe20000000000 */
[C---:B------:R-:W-:Y:S01]  /*db60*/  LOP3.LUT R9, R18.reuse, 0x7f, RZ, 0xc0, !PT ;  /* 0x0000007f12097812 */ /* 0x040fe200078ec0ff */
[----:B------:R-:W-:-:S03]  /*db70*/  IMAD.SHL.U32 R8, R18, 0x20, RZ ;  /* 0x0000002012087824 */ /* 0x000fc600078e00ff */
[----:B------:R-:W-:Y:S01]  /*db80*/  SHF.R.U32.HI R27, RZ, 0x2, R9 ;  /* 0x00000002ff1b7819 */ /* 0x000fe20000011609 */
[----:B-1----:R-:W-:Y:S06]  /*db90*/  BRA.DIV UR4, `(.L_x_46) ;  /* 0x0000004204e87947 */ /* 0x002fec000b800000 */
.L_x_100:
[----:B------:R-:W-:Y:S01]  /*dba0*/  UMOV UR4, 0xa0 ;  /* 0x000000a000047882 */ /* 0x000fe20000000000 */
[----:B------:R-:W-:Y:S01]  /*dbb0*/  ISETP.NE.AND P3, PT, R21, 0x1, PT ;  /* 0x000000011500780c */ /* 0x000fe20003f65270 */
[----:B------:R-:W-:Y:S01]  /*dbc0*/  UIMAD UR4, UR46, UR4, -0xa0 ;  /* 0xffffff602e0474a4 */ /* 0x000fe2000f8e0204 */
[----:B------:R-:W-:Y:S02]  /*dbd0*/  LOP3.LUT R26, R27, 0x60, R8, 0xf8, !PT ;  /* 0x000000601b1a7812 */ /* 0x000fe400078ef808 */
[----:B-----5:R-:W-:Y:S02]  /*dbe0*/  SHF.R.S32.HI R37, RZ, 0x1f, R32 ;  /* 0x0000001fff257819 */ /* 0x020fe40000011420 */
[C---:B------:R-:W-:Y:S01]  /*dbf0*/  LOP3.LUT R20, R26.reuse, 0x80, RZ, 0xfc, !PT ;  /* 0x000000801a147812 */ /* 0x040fe200078efcff */
[----:B------:R-:W-:Y:S01]  /*dc00*/  VIADD R12, R26, UR4 ;  /* 0x000000041a0c7c36 */ /* 0x000fe20008000000 */
[----:B------:R-:W-:-:S03]  /*dc10*/  LOP3.LUT R16, R16, 0xffffffdf, RZ, 0xc0, !PT ;  /* 0xffffffdf10107812 */ /* 0x000fc600078ec0ff */
[----:B------:R-:W-:Y:S01]  /*dc20*/  VIADD R14, R20, UR4 ;  /* 0x00000004140e7c36 */ /* 0x000fe20008000000 */
[C---:B------:R-:W-:Y:S01]  /*dc30*/  ISETP.GE.AND P1, PT, R12.reuse, UR36, PT ;  /* 0x000000240c007c0c */ /* 0x040fe2000bf26270 */
[----:B0-----:R-:W0:Y:S01]  /*dc40*/  @P3 LDC R3, c[0x0][0x434] ;  /* 0x00010d00ff033b82 */ /* 0x001e220000000800 */
[--C-:B------:R-:W-:Y:S01]  /*dc50*/  IMAD.IADD R12, R12, 0x1, R17.reuse ;  /* 0x000000010c0c7824 */ /* 0x100fe200078e0211 */
[----:B------:R-:W-:Y:S01]  /*dc60*/  STL [R1], R20 ;  /* 0x0000001401007387 */ /* 0x000fe20000100800 */
[C---:B------:R-:W-:Y:S01]  /*dc70*/  ISETP.GE.AND P0, PT, R14.reuse, UR36, PT ;  /* 0x000000240e007c0c */ /* 0x040fe2000bf06270 */
[----:B------:R-:W-:Y:S01]  /*dc80*/  IMAD.IADD R14, R14, 0x1, R17 ;  /* 0x000000010e0e7824 */ /* 0x000fe200078e0211 */
[----:B------:R-:W-:Y:S02]  /*dc90*/  @P3 LOP3.LUT R16, R16, 0x20, RZ, 0xfc, !PT ;  /* 0x0000002010103812 */ /* 0x000fe400078efcff */
[----:B------:R-:W-:Y:S01]  /*dca0*/  MOV R13, R12 ;  /* 0x0000000c000d7202 */ /* 0x000fe20000000f00 */
[----:B------:R-:W1:Y:S01]  /*dcb0*/  @P3 LDC R7, c[0x0][0x438] ;  /* 0x00010e00ff073b82 */ /* 0x000e620000000800 */
[----:B------:R-:W-:-:S07]  /*dcc0*/  ISETP.GT.U32.OR P0, PT, R20, 0x9f, P0 ;  /* 0x0000009f1400780c */ /* 0x000fce0000704470 */
[----:B------:R-:W2:Y:S01]  /*dcd0*/  @!P1 LDC.64 R4, c[0x0][0x428] ;  /* 0x00010a00ff049b82 */ /* 0x000ea20000000a00 */
[----:B0-----:R-:W-:-:S07]  /*dce0*/  @P3 IMAD.HI.U32 R0, R12, R3, RZ ;  /* 0x000000030c003227 */ /* 0x001fce00078e00ff */
[----:B------:R-:W0:Y:S01]  /*dcf0*/  @P3 LDC R15, c[0x0][0x434] ;  /* 0x00010d00ff0f3b82 */ /* 0x000e220000000800 */
[----:B-1----:R-:W-:-:S07]  /*dd00*/  @P3 SHF.R.U32.HI R13, RZ, R7, R0 ;  /* 0x00000007ff0d3219 */ /* 0x002fce0000011600 */
[----:B------:R-:W1:Y:S01]  /*dd10*/  @P3 LDC R19, c[0x0][0x438] ;  /* 0x00010e00ff133b82 */ /* 0x000e620000000800 */
[--C-:B------:R-:W-:Y:S01]  /*dd20*/  @!P1 SHF.R.S32.HI R3, RZ, 0x1f, R13.reuse ;  /* 0x0000001fff039819 */ /* 0x100fe2000001140d */
[----:B------:R-:W-:Y:S02]  /*dd30*/  @!P1 IMAD.MOV.U32 R2, RZ, RZ, R13 ;  /* 0x000000ffff029224 */ /* 0x000fe400078e000d */
[----:B--2---:R-:W-:-:S04]  /*dd40*/  @!P1 IMAD R0, R37, R4, RZ ;  /* 0x0000000425009224 */ /* 0x004fc800078e02ff */
[----:B------:R-:W2:Y:S01]  /*dd50*/  @!P0 LDC.64 R10, c[0x0][0x428] ;  /* 0x00010a00ff0a8b82 */ /* 0x000ea20000000a00 */
[----:B------:R-:W-:-:S04]  /*dd60*/  @!P1 IMAD.WIDE.U32 R2, R32, R4, R2 ;  /* 0x0000000420029225 */ /* 0x000fc800078e0002 */
[----:B------:R-:W-:-:S03]  /*dd70*/  @!P1 IMAD R7, R32, R5, R0 ;  /* 0x0000000520079224 */ /* 0x000fc600078e0200 */
[----:B------:R-:W3:Y:S01]  /*dd80*/  @!P1 LDC.64 R4, c[0x0][0x418] ;  /* 0x00010600ff049b82 */ /* 0x000ee20000000a00 */
[----:B------:R-:W-:-:S07]  /*dd90*/  @!P1 IMAD.IADD R0, R3, 0x1, R7 ;  /* 0x0000000103009824 */ /* 0x000fce00078e0207 */
[----:B------:R-:W4:Y:S01]  /*dda0*/  @!P0 LDC.64 R6, c[0x0][0x418] ;  /* 0x00010600ff068b82 */ /* 0x000f220000000a00 */
[----:B---3--:R-:W-:-:S04]  /*ddb0*/  @!P1 LEA R4, P2, R2, R4, 0x2 ;  /* 0x0000000402049211 */ /* 0x008fc800078410ff */
[----:B------:R-:W-:Y:S01]  /*ddc0*/  @!P1 LEA.HI.X R5, R2, R5, R0, 0x2, P2 ;  /* 0x0000000502059211 */ /* 0x000fe200010f1400 */
[----:B0-----:R-:W-:-:S04]  /*ddd0*/  @P3 IMAD.HI.U32 R0, R14, R15, RZ ;  /* 0x0000000f0e003227 */ /* 0x001fc800078e00ff */
[----:B------:R-:W-:Y:S01]  /*dde0*/  IMAD.MOV.U32 R15, RZ, RZ, R14 ;  /* 0x000000ffff0f7224 */ /* 0x000fe200078e000e */
[----:B-1----:R-:W-:Y:S01]  /*ddf0*/  @P3 SHF.R.U32.HI R15, RZ, R19, R0 ;  /* 0x00000013ff0f3219 */ /* 0x002fe20000011600 */
[----:B--2---:R-:W-:-:S03]  /*de00*/  @!P0 IMAD R0, R37, R10, RZ ;  /* 0x0000000a25008224 */ /* 0x004fc600078e02ff */
[--C-:B------:R-:W-:Y:S01]  /*de10*/  @!P0 SHF.R.S32.HI R3, RZ, 0x1f, R15.reuse ;  /* 0x0000001fff038819 */ /* 0x100fe2000001140f */
[----:B------:R-:W-:Y:S02]  /*de20*/  @!P0 IMAD.MOV.U32 R2, RZ, RZ, R15 ;  /* 0x000000ffff028224 */ /* 0x000fe400078e000f */
[C---:B------:R-:W-:Y:S02]  /*de30*/  @!P0 IMAD R11, R32.reuse, R11, R0 ;  /* 0x0000000b200b8224 */ /* 0x040fe400078e0200 */
[----:B------:R-:W-:-:S04]  /*de40*/  @!P0 IMAD.WIDE.U32 R2, R32, R10, R2 ;  /* 0x0000000a20028225 */ /* 0x000fc800078e0002 */
[----:B------:R-:W-:Y:S01]  /*de50*/  @!P0 IMAD.IADD R0, R11, 0x1, R3 ;  /* 0x000000010b008824 */ /* 0x000fe200078e0203 */
[----:B----4-:R-:W-:-:S04]  /*de60*/  @!P0 LEA R6, P2, R2, R6, 0x2 ;  /* 0x0000000602068211 */ /* 0x010fc800078410ff */
[----:B------:R-:W-:Y:S01]  /*de70*/  @!P0 LEA.HI.X R7, R2, R7, R0, 0x2, P2 ;  /* 0x0000000702078211 */ /* 0x000fe200010f1400 */
[----:B------:R-:W-:Y:S02]  /*de80*/  IMAD.MOV.U32 R0, RZ, RZ, RZ ;  /* 0x000000ffff007224 */ /* 0x000fe400078e00ff */
[----:B------:R-:W-:Y:S02]  /*de90*/  IMAD.MOV R3, RZ, RZ, -R13 ;  /* 0x000000ffff037224 */ /* 0x000fe400078e0a0d */
[----:B------:R-:W-:Y:S02]  /*dea0*/  IMAD.SHL.U32 R2, R18, 0x40, RZ ;  /* 0x0000004012027824 */ /* 0x000fe400078e00ff */
[----:B------:R0:W5:Y:S01]  /*deb0*/  @!P1 LDG.E R0, desc[UR54][R4.64] ;  /* 0x0000003604009981 */ /* 0x000162000c1e1900 */
[----:B------:R-:W-:Y:S01]  /*dec0*/  SHF.R.U32.HI R10, RZ, 0x1, R18 ;  /* 0x00000001ff0a7819 */ /* 0x000fe20000011612 */
[----:B0-----:R-:W-:Y:S01]  /*ded0*/  IMAD R5, R21, R3, R12 ;  /* 0x0000000315057224 */ /* 0x001fe200078e020c */
[----:B------:R-:W-:-:S02]  /*dee0*/  LOP3.LUT R3, R2, 0x180, RZ, 0xc0, !PT ;  /* 0x0000018002037812 */ /* 0x000fc400078ec0ff */
[----:B------:R-:W-:Y:S02]  /*def0*/  MOV R4, RZ ;  /* 0x000000ff00047202 */ /* 0x000fe40000000f00 */
[----:B------:R-:W-:Y:S01]  /*df00*/  LOP3.LUT R3, R3, 0x30, R10, 0xf8, !PT ;  /* 0x0000003003037812 */ /* 0x000fe200078ef80a */
[----:B------:R-:W-:-:S03]  /*df10*/  IMAD.SHL.U32 R10, R18, 0x8, RZ ;  /* 0x00000008120a7824 */ /* 0x000fc600078e00ff */
[----:B------:R0:W5:Y:S01]  /*df20*/  @!P0 LDG.E R4, desc[UR54][R6.64] ;  /* 0x0000003606048981 */ /* 0x000162000c1e1900 */
[----:B------:R-:W-:Y:S01]  /*df30*/  ISETP.GT.U32.AND P0, PT, R20, 0x9f, PT ;  /* 0x0000009f1400780c */ /* 0x000fe20003f04070 */
[----:B------:R-:W-:Y:S01]  /*df40*/  ULOP3.LUT UR4, UR39, 0x2, URZ, 0xfc, !UPT ;  /* 0x0000000227047892 */ /* 0x000fe2000f8efc3f */
[----:B------:R-:W-:Y:S01]  /*df50*/  LOP3.LUT R3, R3, 0x30, R10, 0x78, !PT ;  /* 0x0000003003037812 */ /* 0x000fe200078e780a */
[----:B------:R-:W-:Y:S01]  /*df60*/  IMAD.MOV R11, RZ, RZ, -R15 ;  /* 0x000000ffff0b7224 */ /* 0x000fe200078e0a0f */
[----:B------:R-:W1:Y:S01]  /*df70*/  LDC R10, c[0x0][0x2f4] ;  /* 0x0000bd00ff0a7b82 */ /* 0x000e620000000800 */
[----:B------:R-:W-:Y:S02]  /*df80*/  LOP3.LUT R16, R16, 0xfffffff7, RZ, 0xc0, !PT ;  /* 0xfffffff710107812 */ /* 0x000fe400078ec0ff */
[----:B------:R-:W-:Y:S01]  /*df90*/  LOP3.LUT R3, R3, 0x640, R2, 0xf8, !PT ;  /* 0x0000064003037812 */ /* 0x000fe200078ef802 */
[----:B------:R-:W-:Y:S01]  /*dfa0*/  IMAD.SHL.U32 R2, R18, 0x4, RZ ;  /* 0x0000000412027824 */ /* 0x000fe200078e00ff */
[----:B0-----:R-:W-:Y:S01]  /*dfb0*/  LOP3.LUT R7, R8, 0x80, RZ, 0xc0, !PT ;  /* 0x0000008008077812 */ /* 0x001fe200078ec0ff */
[----:B------:R-:W-:Y:S01]  /*dfc0*/  IMAD R6, R21, R11, R14 ;  /* 0x0000000b15067224 */ /* 0x000fe200078e020e */
[----:B------:R-:W-:Y:S01]  /*dfd0*/  MOV R34, UR40 ;  /* 0x0000002800227c02 */ /* 0x000fe20008000f00 */
[----:B------:R0:W-:Y:S01]  /*dfe0*/  STL [R1+0x8], R3 ;  /* 0x0000080301007387 */ /* 0x0001e20000100800 */
[----:B------:R-:W-:-:S02]  /*dff0*/  LOP3.LUT R7, R7, 0x10, R18, 0xf8, !PT ;  /* 0x0000001007077812 */ /* 0x000fc400078ef812 */
[----:B------:R-:W-:Y:S02]  /*e000*/  @P0 LOP3.LUT R16, R16, 0x8, RZ, 0xfc, !PT ;  /* 0x0000000810100812 */ /* 0x000fe400078efcff */
[----:B------:R-:W-:Y:S02]  /*e010*/  LOP3.LUT R7, R7, 0x10, R2, 0x78, !PT ;  /* 0x0000001007077812 */ /* 0x000fe400078e7802 */
[----:B------:R-:W-:Y:S02]  /*e020*/  LOP3.LUT R16, R16, 0xffffffef, RZ, 0xc0, !PT ;  /* 0xffffffef10107812 */ /* 0x000fe400078ec0ff */
[----:B------:R-:W-:Y:S01]  /*e030*/  SHF.R.S32.HI R34, RZ, 0x1f, R34 ;  /* 0x0000001fff227819 */ /* 0x000fe20000011422 */
[----:B0-----:R-:W-:Y:S01]  /*e040*/  IMAD.SHL.U32 R3, R9, 0x10, RZ ;  /* 0x0000001009037824 */ /* 0x001fe200078e00ff */
[----:B------:R-:W-:-:S04]  /*e050*/  LOP3.LUT R33, R8, 0x60, RZ, 0xc0, !PT ;  /* 0x0000006008217812 */ /* 0x000fc800078ec0ff */
[----:B------:R-:W-:-:S04]  /*e060*/  LOP3.LUT R3, R3, 0x600, RZ, 0xc0, !PT ;  /* 0x0000060003037812 */ /* 0x000fc800078ec0ff */
[----:B------:R-:W-:-:S04]  /*e070*/  LOP3.LUT R9, R3, 0x60, R8, 0xf8, !PT ;  /* 0x0000006003097812 */ /* 0x000fc800078ef808 */
[----:B------:R-:W-:Y:S01]  /*e080*/  LOP3.LUT R2, R9, 0x100, R8, 0xf8, !PT ;  /* 0x0000010009027812 */ /* 0x000fe200078ef808 */
[----:B------:R-:W-:-:S03]  /*e090*/  IMAD.U32 R9, RZ, RZ, UR4 ;  /* 0x00000004ff097e24 */ /* 0x000fc6000f8e00ff */
[----:B------:R-:W-:Y:S01]  /*e0a0*/  LOP3.LUT R2, R2, R7, RZ, 0xfc, !PT ;  /* 0x0000000702027212 */ /* 0x000fe200078efcff */
[----:B------:R-:W-:Y:S01]  /*e0b0*/  IMAD.U32 R7, RZ, RZ, UR46 ;  /* 0x0000002eff077e24 */ /* 0x000fe2000f8e00ff */
[----:B------:R-:W-:-:S03]  /*e0c0*/  ISETP.NE.AND P0, PT, R9, 0x3, PT ;  /* 0x000000030900780c */ /* 0x000fc60003f05270 */
[----:B------:R0:W-:Y:S01]  /*e0d0*/  STL [R1+0x4], R2 ;  /* 0x0000040201007387 */ /* 0x0001e20000100800 */
[----:B------:R-:W-:Y:S02]  /*e0e0*/  VIADD R7, R7, 0xffffffff ;  /* 0xffffffff07077836 */ /* 0x000fe40000000000 */
[----:B0-----:R-:W-:-:S07]  /*e0f0*/  IMAD.SHL.U32 R2, R18, 0x10, RZ ;  /* 0x0000001012027824 */ /* 0x001fce00078e00ff */
[----:B------:R-:W-:Y:S02]  /*e100*/  @P0 LOP3.LUT R16, R16, 0x10, RZ, 0xfc, !PT ;  /* 0x0000001010100812 */ /* 0x000fe400078efcff */
[----:B------:R-:W-:Y:S02]  /*e110*/  SHF.R.U32.HI R18, RZ, 0x3, R18 ;  /* 0x00000003ff127819 */ /* 0x000fe40000011612 */
[----:B------:R-:W-:Y:S02]  /*e120*/  LOP3.LUT R35, R2, 0x30, RZ, 0xc0, !PT ;  /* 0x0000003002237812 */ /* 0x000fe400078ec0ff */
[----:B------:R-:W-:Y:S02]  /*e130*/  LOP3.LUT R16, R16, 0xfffffffb, RZ, 0xc0, !PT ;  /* 0xfffffffb10107812 */ /* 0x000fe400078ec0ff */
[C---:B-1----:R-:W-:Y:S02]  /*e140*/  ISETP.GE.AND P3, PT, R35.reuse, R10, PT ;  /* 0x0000000a2300720c */ /* 0x042fe40003f66270 */
[----:B------:R-:W-:-:S02]  /*e150*/  LOP3.LUT R25, R35, 0x40, RZ, 0xfc, !PT ;  /* 0x0000004023197812 */ /* 0x000fc400078efcff */
[----:B------:R-:W-:Y:S02]  /*e160*/  LOP3.LUT R23, R35, 0x80, RZ, 0xfc, !PT ;  /* 0x0000008023177812 */ /* 0x000fe400078efcff */
[-C--:B------:R-:W-:Y:S02]  /*e170*/  ISETP.GE.AND P2, PT, R25, R10.reuse, PT ;  /* 0x0000000a1900720c */ /* 0x080fe40003f46270 */
[----:B------:R-:W-:-:S05]  /*e180*/  ISETP.GE.AND P1, PT, R23, R10, PT ;  /* 0x0000000a1700720c */ /* 0x000fca0003f26270 */
[----:B------:R-:W-:-:S04]  /*e190*/  @P3 LOP3.LUT R16, R16, 0x4, RZ, 0xfc, !PT ;  /* 0x0000000410103812 */ /* 0x000fc800078efcff */
[----:B------:R-:W-:-:S04]  /*e1a0*/  LOP3.LUT R16, R16, 0xfffffffd, RZ, 0xc0, !PT ;  /* 0xfffffffd10107812 */ /* 0x000fc800078ec0ff */
[----:B------:R-:W-:-:S04]  /*e1b0*/  @P2 LOP3.LUT R16, R16, 0x2, RZ, 0xfc, !PT ;  /* 0x0000000210102812 */ /* 0x000fc800078efcff */
[----:B------:R-:W-:-:S04]  /*e1c0*/  LOP3.LUT R16, R16, 0xfffffffe, RZ, 0xc0, !PT ;  /* 0xfffffffe10107812 */ /* 0x000fc800078ec0ff */
[----:B------:R-:W-:Y:S01]  /*e1d0*/  @P1 LOP3.LUT R16, R16, 0x1, RZ, 0xfc, !PT ;  /* 0x0000000110101812 */ /* 0x000fe200078efcff */
[----:B------:R-:W-:Y:S06]  /*e1e0*/  @!P0 BRA `(.L_x_47) ;  /* 0x0000000000048947 */ /* 0x000fec0003800000 */
[----:B------:R-:W-:Y:S01]  /*e1f0*/  BPT.TRAP 0x1 ;  /* 0x000000040000795c */ /* 0x000fe20000300000 */
.L_x_47:
[----:B------:R-:W-:Y:S01]  /*e200*/  IMAD.MOV.U32 R30, RZ, RZ, 0x1 ;  /* 0x00000001ff1e7424 */ /* 0x000fe200078e00ff */
[----:B------:R-:W-:Y:S01]  /*e210*/  LOP3.LUT R36, R2, 0x40, RZ, 0xc0, !PT ;  /* 0x0000004002247812 */ /* 0x000fe200078ec0ff */
[C---:B------:R-:W-:Y:S02]  /*e220*/  IMAD.SHL.U32 R8, R18.reuse, 0x80, RZ ;  /* 0x0000008012087824 */ /* 0x040fe400078e00ff */
[----:B------:R-:W-:Y:S01]  /*e230*/  IMAD.SHL.U32 R18, R18, 0x10, RZ ;  /* 0x0000001012127824 */ /* 0x000fe200078e00ff */
[----:B------:R-:W-:Y:S02]  /*e240*/  SHF.L.U32 R30, R30, 0x1f, RZ ;  /* 0x0000001f1e1e7819 */ /* 0x000fe400000006ff */
[----:B------:R-:W-:Y:S02]  /*e250*/  LOP3.LUT R9, R8, 0x180, RZ, 0xc0, !PT ;  /* 0x0000018008097812 */ /* 0x000fe400078ec0ff */
[----:B------:R-:W0:Y:S02]  /*e260*/  SYNCS.PHASECHK.TRANS64.TRYWAIT P0, [UR42+0x33480], R30 ;  /* 0x0334801eff0075a7 */ /* 0x000e24000800016a */
[----:B------:R-:W-:-:S04]  /*e270*/  LOP3.LUT R9, R9, 0x30, R2, 0xf8, !PT ;  /* 0x0000003009097812 */ /* 0x000fc800078ef802 */
[----:B------:R-:W-:-:S04]  /*e280*/  LOP3.LUT R9, R9, 0x30, R18, 0x78, !PT ;  /* 0x0000003009097812 */ /* 0x000fc800078e7812 */
[----:B------:R-:W-:Y:S01]  /*e290*/  IADD3 R36, R9, R3, R36 ;  /* 0x0000000309247210 */ /* 0x000fe20007ffe024 */
[----:B0-----:R-:W-:Y:S06]  /*e2a0*/  @!P0 BRA `(.L_x_48) ;  /* 0x0000003c00448947 */ /* 0x001fec0003800000 */
.L_x_101:
[----:B------:R-:W-:Y:S01]  /*e2b0*/  SHF.R.S32.HI R20, RZ, 0x1f, R5 ;  /* 0x0000001fff147819 */ /* 0x000fe20000011405 */
[----:B------:R-:W-:Y:S01]  /*e2c0*/  ULDC.64 UR4, c[0x0][0x328] ;  /* 0x0000ca0000047ab9 */ /* 0x000fe20000000a00 */
[----:B------:R-:W-:Y:S01]  /*e2d0*/  SHF.R.S32.HI R22, RZ, 0x1f, R6 ;  /* 0x0000001fff167819 */ /* 0x000fe20000011406 */
[C---:B------:R-:W-:Y:S01]  /*e2e0*/  IMAD.WIDE.U32 R8, R5.reuse, UR4, RZ ;  /* 0x0000000405087c25 */ /* 0x040fe2000f8e00ff */
[----:B-----5:R-:W-:Y:S02]  /*e2f0*/  SHF.R.S32.HI R21, RZ, 0x1f, R4 ;  /* 0x0000001fff157819 */ /* 0x020fe40000011404 */
[----:B------:R-:W-:Y:S01]  /*e300*/  SHF.R.S32.HI R19, RZ, 0x1f, R0 ;  /* 0x0000001fff137819 */ /* 0x000fe20000011400 */
[----:B------:R-:W-:Y:S01]  /*e310*/  IMAD R2, R20, UR4, RZ ;  /* 0x0000000414027c24 */ /* 0x000fe2000f8e02ff */
[----:B------:R-:W-:Y:S01]  /*e320*/  R2UR UR6, R34 ;  /* 0x00000000220672ca */ /* 0x000fe200000e0000 */
[----:B------:R-:W-:Y:S01]  /*e330*/  IMAD R11, R22, UR4, RZ ;  /* 0x00000004160b7c24 */ /* 0x000fe2000f8e02ff */
[----:B------:R-:W-:Y:S01]  /*e340*/  LOP3.LUT R16, R16, 0xffffffbf, RZ, 0xc0, !PT ;  /* 0xffffffbf10107812 */ /* 0x000fe200078ec0ff */
[----:B------:R-:W-:-:S02]  /*e350*/  IMAD R13, R5, UR5, R2 ;  /* 0x00000005050d7c24 */ /* 0x000fc4000f8e0202 */
[C---:B------:R-:W-:Y:S02]  /*e360*/  IMAD R11, R6.reuse, UR5, R11 ;  /* 0x00000005060b7c24 */ /* 0x040fe4000f8e020b */
[----:B0-----:R-:W-:Y:S01]  /*e370*/  IMAD.WIDE.U32 R2, R6, UR4, RZ ;  /* 0x0000000406027c25 */ /* 0x001fe2000f8e00ff */
[----:B------:R-:W-:-:S03]  /*e380*/  ULDC.64 UR4, c[0x0][0x338] ;  /* 0x0000ce0000047ab9 */ /* 0x000fc60000000a00 */
[----:B------:R-:W-:Y:S02]  /*e390*/  IMAD.IADD R3, R3, 0x1, R11 ;  /* 0x0000000103037824 */ /* 0x000fe400078e020b */
[----:B------:R-:W-:Y:S02]  /*e3a0*/  IMAD R10, R21, UR4, RZ ;  /* 0x00000004150a7c24 */ /* 0x000fe4000f8e02ff */
[----:B------:R-:W-:Y:S02]  /*e3b0*/  IMAD.IADD R9, R9, 0x1, R13 ;  /* 0x0000000109097824 */ /* 0x000fe400078e020d */
[----:B------:R-:W-:Y:S02]  /*e3c0*/  IMAD R11, R19, UR4, RZ ;  /* 0x00000004130b7c24 */ /* 0x000fe4000f8e02ff */
[C---:B------:R-:W-:Y:S02]  /*e3d0*/  IMAD R10, R4.reuse, UR5, R10 ;  /* 0x00000005040a7c24 */ /* 0x040fe4000f8e020a */
[----:B------:R-:W-:-:S04]  /*e3e0*/  IMAD.WIDE.U32 R2, R4, UR4, R2 ;  /* 0x0000000404027c25 */ /* 0x000fc8000f8e0002 */
[C---:B------:R-:W-:Y:S01]  /*e3f0*/  IMAD R11, R0.reuse, UR5, R11 ;  /* 0x00000005000b7c24 */ /* 0x040fe2000f8e020b */
[----:B------:R-:W-:Y:S01]  /*e400*/  IADD3 R3, R3, R10, RZ ;  /* 0x0000000a03037210 */ /* 0x000fe20007ffe0ff */
[----:B------:R-:W-:Y:S01]  /*e410*/  IMAD.WIDE.U32 R8, R0, UR4, R8 ;  /* 0x0000000400087c25 */ /* 0x000fe2000f8e0008 */
[----:B------:R-:W-:-:S03]  /*e420*/  ULDC.64 UR4, c[0x0][0x330] ;  /* 0x0000cc0000047ab9 */ /* 0x000fc60000000a00 */
[----:B------:R-:W-:Y:S02]  /*e430*/  IMAD.IADD R9, R9, 0x1, R11 ;  /* 0x0000000109097824 */ /* 0x000fe400078e020b */
[----:B------:R-:W-:Y:S01]  /*e440*/  IMAD.U32 R10, RZ, RZ, UR4 ;  /* 0x00000004ff0a7e24 */ /* 0x000fe2000f8e00ff */
[----:B------:R-:W-:-:S03]  /*e450*/  UIMAD UR4, UR6, UR4, URZ ;  /* 0x00000004060472a4 */ /* 0x000fc6000f8e023f */
[C---:B------:R-:W-:Y:S01]  /*e460*/  IMAD.WIDE.U32 R8, R10.reuse, UR40, R8 ;  /* 0x000000280a087c25 */ /* 0x040fe2000f8e0008 */
[----:B------:R-:W-:Y:S01]  /*e470*/  ULDC.64 UR6, c[0x0][0x318] ;  /* 0x0000c60000067ab9 */ /* 0x000fe20000000a00 */
[----:B------:R-:W-:Y:S02]  /*e480*/  UIMAD UR4, UR40, UR5, UR4 ;  /* 0x00000005280472a4 */ /* 0x000fe4000f8e0204 */
[----:B------:R-:W-:Y:S01]  /*e490*/  IMAD.WIDE.U32 R2, R10, UR40, R2 ;  /* 0x000000280a027c25 */ /* 0x000fe2000f8e0002 */
[----:B------:R-:W-:-:S03]  /*e4a0*/  IADD3 R8, P0, R8, UR6, RZ ;  /* 0x0000000608087c10 */ /* 0x000fc6000ff1e0ff */
[----:B------:R-:W-:-:S05]  /*e4b0*/  IMAD.U32 R10, RZ, RZ, UR7 ;  /* 0x00000007ff0a7e24 */ /* 0x000fca000f8e00ff */
[----:B------:R-:W-:Y:S02]  /*e4c0*/  IADD3.X R9, R10, UR4, R9, P0, !PT ;  /* 0x000000040a097c10 */ /* 0x000fe400087fe409 */
[----:B------:R-:W-:Y:S01]  /*e4d0*/  IADD3 R18, P0, R2, UR6, RZ ;  /* 0x0000000602127c10 */ /* 0x000fe2000ff1e0ff */
[----:B------:R-:W-:-:S03]  /*e4e0*/  IMAD.MOV.U32 R2, RZ, RZ, -0xa0 ;  /* 0xffffff60ff027424 */ /* 0x000fc600078e00ff */
[----:B------:R-:W-:Y:S01]  /*e4f0*/  IADD3.X R10, R10, UR4, R3, P0, !PT ;  /* 0x000000040a0a7c10 */ /* 0x000fe200087fe403 */
[----:B------:R-:W-:Y:S01]  /*e500*/  IMAD R2, R7, R2, UR36 ;  /* 0x0000002407027e24 */ /* 0x000fe2000f8e0202 */
[----:B------:R-:W-:-:S03]  /*e510*/  UMOV UR4, 0xffffffff ;  /* 0xffffffff00047882 */ /* 0x000fc60000000000 */
[----:B------:R-:W-:-:S05]  /*e520*/  IMAD.IADD R7, R2, 0x1, -R27 ;  /* 0x0000000102077824 */ /* 0x000fca00078e0a1b */
[----:B------:R-:W-:-:S13]  /*e530*/  ISETP.GE.AND P0, PT, R7, 0x1, PT ;  /* 0x000000010700780c */ /* 0x000fda0003f06270 */
[----:B------:R-:W-:Y:S01]  /*e540*/  @P0 LOP3.LUT R16, R16, 0x40, RZ, 0xfc, !PT ;  /* 0x0000004010100812 */ /* 0x000fe200078efcff */
[----:B------:R-:W-:Y:S06]  /*e550*/  BRA.DIV UR4, `(.L_x_49) ;  /* 0x0000003a04b07947 */ /* 0x000fec000b800000 */
[----:B------:R-:W0:Y:S01]  /*e560*/  SHFL.IDX PT, R2, R8, RZ, 0x1c1f ;  /* 0x001c1fff08027589 */ /* 0x000e2200000e0000 */
[----:B------:R-:W1:Y:S01]  /*e570*/  LDC R11, c[0x0][0x2f4] ;  /* 0x0000bd00ff0b7b82 */ /* 0x000e620000000800 */
[----:B------:R-:W-:Y:S01]  /*e580*/  VIADD R24, R36, UR42 ;  /* 0x0000002a24187c36 */ /* 0x000fe20008000000 */
[C---:B------:R-:W-:Y:S01]  /*e590*/  ISETP.GE.AND P6, PT, R7.reuse, 0x81, PT ;  /* 0x000000810700780c */ /* 0x040fe20003fc6270 */
[----:B------:R-:W2:Y:S01]  /*e5a0*/  SHFL.IDX PT, R3, R9, RZ, 0x1c1f ;  /* 0x001c1fff09037589 */ /* 0x000ea200000e0000 */
[----:B------:R-:W-:Y:S02]  /*e5b0*/  LOP3.LUT R16, R16, 0xffffff7f, RZ, 0xc0, !PT ;  /* 0xffffff7f10107812 */ /* 0x000fe400078ec0ff */
[C---:B------:R-:W-:Y:S01]  /*e5c0*/  ISETP.GE.AND P5, PT, R7.reuse, 0x21, PT ;  /* 0x000000210700780c */ /* 0x040fe20003fa6270 */
[----:B------:R-:W-:Y:S01]  /*e5d0*/  SHFL.IDX PT, R10, R10, RZ, 0x1c1f ;  /* 0x001c1fff0a0a7589 */ /* 0x000fe200000e0000 */
[----:B------:R-:W-:-:S03]  /*e5e0*/  ISETP.GE.AND P4, PT, R7, 0x41, PT ;  /* 0x000000410700780c */ /* 0x000fc60003f86270 */
[----:B------:R-:W-:Y:S04]  /*e5f0*/  SHFL.IDX PT, R14, R18, RZ, 0x1c1f ;  /* 0x001c1fff120e7589 */ /* 0x000fe800000e0000 */
[----:B------:R-:W-:Y:S02]  /*e600*/  @P6 LOP3.LUT R16, R16, 0x80, RZ, 0xfc, !PT ;  /* 0x0000008010106812 */ /* 0x000fe400078efcff */
[C---:B0-----:R-:W-:Y:S02]  /*e610*/  IADD3 R2, P0, R35.reuse, R2, RZ ;  /* 0x0000000223027210 */ /* 0x041fe40007f1e0ff */
[-C--:B-1----:R-:W-:Y:S02]  /*e620*/  ISETP.GE.AND P2, PT, R35, R11.reuse, PT ;  /* 0x0000000b2300720c */ /* 0x082fe40003f46270 */
[----:B------:R-:W-:Y:S01]  /*e630*/  ISETP.GE.AND P1, PT, R25, R11, PT ;  /* 0x0000000b1900720c */ /* 0x000fe20003f26270 */
[----:B--2---:R-:W-:Y:S01]  /*e640*/  IMAD.X R3, RZ, RZ, R3, P0 ;  /* 0x000000ffff037224 */ /* 0x004fe200000e0603 */
[----:B------:R-:W-:-:S02]  /*e650*/  ISETP.LT.OR P0, PT, R7, 0x1, P2 ;  /* 0x000000010700780c */ /* 0x000fc40001701670 */
[----:B------:R-:W-:-:S11]  /*e660*/  ISETP.LT.OR P3, PT, R7, 0x1, P1 ;  /* 0x000000010700780c */ /* 0x000fd60000f61670 */
[----:B------:R-:W-:Y:S01]  /*e670*/  LDGSTS.E.BYPASS.LTC128B.128 [R24+0xf200], desc[UR54][R2.64], !P0 ;  /* 0x0f20000002187fae */ /* 0x000fe2000c101d76 */
[----:B------:R-:W-:-:S03]  /*e680*/  ISETP.GE.AND P0, PT, R23, R11, PT ;  /* 0x0000000b1700720c */ /* 0x000fc60003f06270 */
[----:B------:R-:W-:Y:S01]  /*e690*/  LDGSTS.E.BYPASS.LTC128B.128 [R24+0x11a00], desc[UR54][R2.64+0x40], !P3 ;  /* 0x11a0004002187fae */ /* 0x000fe2000d901d76 */
[----:B------:R-:W-:-:S13]  /*e6a0*/  ISETP.LT.OR P3, PT, R7, 0x1, P0 ;  /* 0x000000010700780c */ /* 0x000fda0000761670 */
[----:B------:R0:W-:Y:S04]  /*e6b0*/  LDGSTS.E.BYPASS.LTC128B.128 [R24+0x14200], desc[UR54][R2.64+0x80], !P3 ;  /* 0x1420008002187fae */ /* 0x0001e8000d901d76 */
[----:B0-----:R-:W0:Y:S04]  /*e6c0*/  SHFL.IDX PT, R2, R8, 0x1, 0x1c1f ;  /* 0x003c1f0008027f89 */ /* 0x001e2800000e0000 */
[----:B------:R-:W1:Y:S01]  /*e6d0*/  SHFL.IDX PT, R3, R9, 0x1, 0x1c1f ;  /* 0x003c1f0009037f89 */ /* 0x000e6200000e0000 */
[----:B0-----:R-:W-:-:S05]  /*e6e0*/  IADD3 R2, P3, R35, R2, RZ ;  /* 0x0000000223027210 */ /* 0x001fca0007f7e0ff */
[----:B-1----:R-:W-:Y:S01]  /*e6f0*/  IMAD.X R3, RZ, RZ, R3, P3 ;  /* 0x000000ffff037224 */ /* 0x002fe200018e0603 */
[----:B------:R-:W-:-:S13]  /*e700*/  ISETP.LT.OR P3, PT, R7, 0x21, P2 ;  /* 0x000000210700780c */ /* 0x000fda0001761670 */
[----:B------:R-:W-:Y:S01]  /*e710*/  LDGSTS.E.BYPASS.LTC128B.128 [R24+0xfa00], desc[UR54][R2.64], !P3 ;  /* 0x0fa0000002187fae */ /* 0x000fe2000d901d76 */
[----:B------:R-:W-:-:S13]  /*e720*/  ISETP.LT.OR P3, PT, R7, 0x21, P1 ;  /* 0x000000210700780c */ /* 0x000fda0000f61670 */
[----:B------:R-:W-:Y:S01]  /*e730*/  LDGSTS.E.BYPASS.LTC128B.128 [R24+0x12200], desc[UR54][R2.64+0x40], !P3 ;  /* 0x1220004002187fae */ /* 0x000fe2000d901d76 */
[----:B------:R-:W-:-:S13]  /*e740*/  ISETP.LT.OR P3, PT, R7, 0x21, P0 ;  /* 0x000000210700780c */ /* 0x000fda0000761670 */
[----:B------:R0:W-:Y:S04]  /*e750*/  LDGSTS.E.BYPASS.LTC128B.128 [R24+0x14a00], desc[UR54][R2.64+0x80], !P3 ;  /* 0x14a0008002187fae */ /* 0x0001e8000d901d76 */
[----:B0-----:R-:W0:Y:S04]  /*e760*/  SHFL.IDX PT, R2, R8, 0x2, 0x1c1f ;  /* 0x005c1f0008027f89 */ /* 0x001e2800000e0000 */
[----:B------:R-:W1:Y:S04]  /*e770*/  SHFL.IDX PT, R3, R9, 0x2, 0x1c1f ;  /* 0x005c1f0009037f89 */ /* 0x000e6800000e0000 */
[----:B------:R-:W-:Y:S01]  /*e780*/  SHFL.IDX PT, R9, R9, 0x3, 0x1c1f ;  /* 0x007c1f0009097f89 */ /* 0x000fe200000e0000 */
        /* <DEDUP_REMOVED lines=8> */
[----:B0-----:R-:W0:Y:S02]  /*e810*/  SHFL.IDX PT, R2, R8, 0x3, 0x1c1f ;  /* 0x007c1f0008027f89 */ /* 0x001e2400000e0000 */
[----:B0-----:R-:W-:-:S04]  /*e820*/  IADD3 R2, P3, R35, R2, RZ ;  /* 0x0000000223027210 */ /* 0x001fc80007f7e0ff */
[----:B------:R-:W-:Y:S02]  /*e830*/  IADD3.X R3, RZ, R9, RZ, P3, !PT ;  /* 0x00000009ff037210 */ /* 0x000fe40001ffe4ff */
[----:B------:R-:W-:-:S13]  /*e840*/  ISETP.LT.OR P3, PT, R7, 0x61, P2 ;  /* 0x000000610700780c */ /* 0x000fda0001761670 */
[----:B------:R0:W-:Y:S01]  /*e850*/  LDGSTS.E.BYPASS.LTC128B.128 [R24+0x10a00], desc[UR54][R2.64], !P3 ;  /* 0x10a0000002187fae */ /* 0x0001e2000d901d76 */
[----:B------:R-:W-:-:S13]  /*e860*/  ISETP.LT.OR P3, PT, R7, 0x61, P1 ;  /* 0x000000610700780c */ /* 0x000fda0000f61670 */
[----:B------:R0:W-:Y:S01]  /*e870*/  LDGSTS.E.BYPASS.LTC128B.128 [R24+0x13200], desc[UR54][R2.64+0x40], !P3 ;  /* 0x1320004002187fae */ /* 0x0001e2000d901d76 */
[----:B------:R-:W-:-:S13]  /*e880*/  ISETP.LT.OR P3, PT, R7, 0x61, P0 ;  /* 0x000000610700780c */ /* 0x000fda0000761670 */
[----:B------:R0:W-:Y:S01]  /*e890*/  LDGSTS.E.BYPASS.LTC128B.128 [R24+0x15a00], desc[UR54][R2.64+0x80], !P3 ;  /* 0x15a0008002187fae */ /* 0x0001e2000d901d76 */
[----:B------:R-:W-:-:S13]  /*e8a0*/  ISETP.GE.AND P3, PT, R7, 0x61, PT ;  /* 0x000000610700780c */ /* 0x000fda0003f66270 */
.L_x_113:
[C---:B------:R-:W-:Y:S02]  /*e8b0*/  ISETP.LT.OR P2, PT, R7.reuse, 0x81, P2 ;  /* 0x000000810700780c */ /* 0x040fe40001741670 */
[C---:B------:R-:W-:Y:S02]  /*e8c0*/  ISETP.LT.OR P1, PT, R7.reuse, 0x81, P1 ;  /* 0x000000810700780c */ /* 0x040fe40000f21670 */
[----:B------:R-:W-:Y:S02]  /*e8d0*/  ISETP.LT.OR P0, PT, R7, 0x81, P0 ;  /* 0x000000810700780c */ /* 0x000fe40000701670 */
[----:B01----:R-:W-:-:S05]  /*e8e0*/  IADD3 R2, P6, R35, R14, RZ ;  /* 0x0000000e23027210 */ /* 0x003fca0007fde0ff */
[----:B------:R-:W-:-:S05]  /*e8f0*/  IMAD.X R3, RZ, RZ, R10, P6 ;  /* 0x000000ffff037224 */ /* 0x000fca00030e060a */
[----:B------:R-:W-:Y:S01]  /*e900*/  @!PT LDS RZ, [RZ] ;  /* 0x00000000fffff984 */ /* 0x000fe20000000800 */
[----:B------:R-:W-:Y:S01]  /*e910*/  @!PT LDS RZ, [RZ] ;  /* 0x00000000fffff984 */ /* 0x000fe20000000800 */
[----:B------:R-:W-:Y:S01]  /*e920*/  @!PT LDS RZ, [RZ] ;  /* 0x00000000fffff984 */ /* 0x000fe20000000800 */
[----:B------:R0:W-:Y:S04]  /*e930*/  LDGSTS.E.BYPASS.LTC128B.128 [R24+0x11200], desc[UR54][R2.64], !P2 ;  /* 0x1120000002187fae */ /* 0x0001e8000d101d76 */
[----:B------:R0:W-:Y:S04]  /*e940*/  LDGSTS.E.BYPASS.LTC128B.128 [R24+0x13a00], desc[UR54][R2.64+0x40], !P1 ;  /* 0x13a0004002187fae */ /* 0x0001e8000c901d76 */
[----:B------:R0:W-:Y:S01]  /*e950*/  LDGSTS.E.BYPASS.LTC128B.128 [R24+0x16200], desc[UR54][R2.64+0x80], !P0 ;  /* 0x1620008002187fae */ /* 0x0001e2000c101d76 */
[----:B------:R-:W-:Y:S01]  /*e960*/  NOP ;  /* 0x0000000000007918 */ /* 0x000fe20000000000 */
[----:B------:R-:W-:Y:S02]  /*e970*/  SYNCS.ARRIVE.TRANS64.RED.A0T1 RZ, [UR42+0x33470], RZ ;  /* 0x033470ffffff79a7 */ /* 0x000fe4000820042a */
[----:B------:R-:W-:Y:S01]  /*e980*/  ARRIVES.LDGSTSBAR.64.TRANSCNT [UR42+0x33470] ;  /* 0x03347000ff0079b0 */ /* 0x000fe20008000aaa */
[----:B------:R-:W-:Y:S01]  /*e990*/  NOP ;  /* 0x0000000000007918 */ /* 0x000fe20000000000 */
[----:B------:R-:W-:-:S06]  /*e9a0*/  ULOP3.LUT UR4, UR39, 0x2, URZ, 0xfc, !UPT ;  /* 0x0000000227047892 */ /* 0x000fcc000f8efc3f */
[----:B------:R-:W-:-:S05]  /*e9b0*/  IMAD.U32 R8, RZ, RZ, UR4 ;  /* 0x00000004ff087e24 */ /* 0x000fca000f8e00ff */
[----:B------:R-:W-:-:S13]  /*e9c0*/  ISETP.NE.AND P6, PT, R8, 0x3, PT ;  /* 0x000000030800780c */ /* 0x000fda0003fc5270 */
[----:B0-----:R-:W-:Y:S05]  /*e9d0*/  @!P6 BRA `(.L_x_50) ;  /* 0x000000000004e947 */ /* 0x001fea0003800000 */
[----:B------:R-:W-:Y:S01]  /*e9e0*/  BPT.TRAP 0x1 ;  /* 0x000000040000795c */ /* 0x000fe20000300000 */
.L_x_50:
[----:B------:R-:W-:Y:S01]  /*e9f0*/  SYNCS.ARRIVE.TRANS64.A1T0 RZ, [UR42+0x33470], RZ ;  /* 0x033470ffffff79a7 */ /* 0x000fe2000810002a */
[----:B------:R-:W-:Y:S05]  /*ea00*/  @!P6 BRA `(.L_x_51) ;  /* 0x000000000004e947 */ /* 0x000fea0003800000 */
[----:B------:R-:W-:Y:S01]  /*ea10*/  BPT.TRAP 0x1 ;  /* 0x000000040000795c */ /* 0x000fe20000300000 */
.L_x_51:
[----:B------:R-:W0:Y:S02]  /*ea20*/  SYNCS.PHASECHK.TRANS64.TRYWAIT P0, [UR42+0x33440], R30 ;  /* 0x0334401eff0075a7 */ /* 0x000e24000800016a */
[----:B0-----:R-:W-:Y:S05]  /*ea30*/  @!P0 BRA `(.L_x_52) ;  /* 0x0000003c00648947 */ /* 0x001fea0003800000 */
.L_x_114:
[----:B------:R-:W-:Y:S01]  /*ea40*/  ULDC.64 UR8, c[0x0][0x300] ;  /* 0x0000c00000087ab9 */ /* 0x000fe20000000a00 */
[----:B------:R-:W-:Y:S01]  /*ea50*/  ULDC.64 UR10, c[0x0][0x310] ;  /* 0x0000c400000a7ab9 */ /* 0x000fe20000000a00 */
[----:B------:R-:W-:Y:S01]  /*ea60*/  IMAD R20, R20, UR8, RZ ;  /* 0x0000000814147c24 */ /* 0x000fe2000f8e02ff */
[----:B------:R-:W-:Y:S01]  /*ea70*/  R2UR UR6, R34 ;  /* 0x00000000220672ca */ /* 0x000fe200000e0000 */
[----:B0-----:R-:W-:Y:S01]  /*ea80*/  IMAD.WIDE.U32 R2, R5, UR8, RZ ;  /* 0x0000000805027c25 */ /* 0x001fe2000f8e00ff */
[----:B------:R-:W-:-:S03]  /*ea90*/  ULDC.64 UR4, c[0x0][0x308] ;  /* 0x0000c20000047ab9 */ /* 0x000fc60000000a00 */
[----:B------:R-:W-:Y:S02]  /*eaa0*/  IMAD R7, R5, UR9, R20 ;  /* 0x0000000905077c24 */ /* 0x000fe4000f8e0214 */
[----:B------:R-:W-:Y:S02]  /*eab0*/  IMAD R19, R19, UR10, RZ ;  /* 0x0000000a13137c24 */ /* 0x000fe4000f8e02ff */
[----:B------:R-:W-:Y:S02]  /*eac0*/  IMAD.IADD R3, R3, 0x1, R7 ;  /* 0x0000000103037824 */ /* 0x000fe400078e0207 */
[C---:B------:R-:W-:Y:S02]  /*ead0*/  IMAD R19, R0.reuse, UR11, R19 ;  /* 0x0000000b00137c24 */ /* 0x040fe4000f8e0213 */
[----:B------:R-:W-:-:S04]  /*eae0*/  IMAD.WIDE.U32 R2, R0, UR10, R2 ;  /* 0x0000000a00027c25 */ /* 0x000fc8000f8e0002 */
[----:B------:R-:W-:Y:S02]  /*eaf0*/  IMAD.IADD R3, R3, 0x1, R19 ;  /* 0x0000000103037824 */ /* 0x000fe400078e0213 */
[----:B------:R-:W-:Y:S01]  /*eb00*/  IMAD.U32 R7, RZ, RZ, UR4 ;  /* 0x00000004ff077e24 */ /* 0x000fe2000f8e00ff */
[----:B------:R-:W-:Y:S01]  /*eb10*/  UIMAD UR4, UR6, UR4, URZ ;  /* 0x00000004060472a4 */ /* 0x000fe2000f8e023f */
[----:B------:R-:W-:Y:S02]  /*eb20*/  IMAD R21, R21, UR10, RZ ;  /* 0x0000000a15157c24 */ /* 0x000fe4000f8e02ff */
[----:B------:R-:W-:Y:S01]  /*eb30*/  IMAD.WIDE.U32 R2, R7, UR40, R2 ;  /* 0x0000002807027c25 */ /* 0x000fe2000f8e0002 */
[----:B------:R-:W-:Y:S01]  /*eb40*/  ULDC.64 UR6, c[0x0][0x2e8] ;  /* 0x0000ba0000067ab9 */ /* 0x000fe20000000a00 */
[----:B------:R-:W-:Y:S02]  /*eb50*/  UIMAD UR4, UR40, UR5, UR4 ;  /* 0x00000005280472a4 */ /* 0x000fe4000f8e0204 */
[----:B------:R-:W-:Y:S01]  /*eb60*/  IMAD.U32 R8, RZ, RZ, UR7 ;  /* 0x00000007ff087e24 */ /* 0x000fe2000f8e00ff */
[----:B------:R-:W-:Y:S01]  /*eb70*/  IADD3 R0, P0, R2, UR6, RZ ;  /* 0x0000000602007c10 */ /* 0x000fe2000ff1e0ff */
[----:B------:R-:W-:-:S03]  /*eb80*/  IMAD R21, R4, UR11, R21 ;  /* 0x0000000b04157c24 */ /* 0x000fc6000f8e0215 */
[----:B------:R-:W-:Y:S01]  /*eb90*/  IADD3.X R5, R8, UR4, R3, P0, !PT ;  /* 0x0000000408057c10 */ /* 0x000fe200087fe403 */
[----:B------:R-:W-:-:S04]  /*eba0*/  IMAD R3, R22, UR8, RZ ;  /* 0x0000000816037c24 */ /* 0x000fc8000f8e02ff */
[C---:B------:R-:W-:Y:S02]  /*ebb0*/  IMAD R9, R6.reuse, UR9, R3 ;  /* 0x0000000906097c24 */ /* 0x040fe4000f8e0203 */
[----:B------:R-:W-:-:S04]  /*ebc0*/  IMAD.WIDE.U32 R2, R6, UR8, RZ ;  /* 0x0000000806027c25 */ /* 0x000fc8000f8e00ff */
[----:B------:R-:W-:Y:S02]  /*ebd0*/  IMAD.IADD R3, R3, 0x1, R9 ;  /* 0x0000000103037824 */ /* 0x000fe400078e0209 */
[----:B------:R-:W-:-:S04]  /*ebe0*/  IMAD.WIDE.U32 R2, R4, UR10, R2 ;  /* 0x0000000a04027c25 */ /* 0x000fc8000f8e0002 */
[----:B------:R-:W-:Y:S02]  /*ebf0*/  IMAD.IADD R3, R3, 0x1, R21 ;  /* 0x0000000103037824 */ /* 0x000fe400078e0215 */
[----:B------:R-:W-:-:S03]  /*ec00*/  IMAD.WIDE.U32 R2, R7, UR40, R2 ;  /* 0x0000002807027c25 */ /* 0x000fc6000f8e0002 */
[----:B------:R-:W-:-:S04]  /*ec10*/  IADD3 R4, P0, R2, UR6, RZ ;  /* 0x0000000602047c10 */ /* 0x000fc8000ff1e0ff */
[----:B------:R-:W-:Y:S01]  /*ec20*/  IADD3.X R8, R8, UR4, R3, P0, !PT ;  /* 0x0000000408087c10 */ /* 0x000fe200087fe403 */
[----:B------:R-:W-:-:S03]  /*ec30*/  UMOV UR4, 0xffffffff ;  /* 0xffffffff00047882 */ /* 0x000fc60000000000 */
[----:B------:R-:W-:Y:S05]  /*ec40*/  BRA.DIV UR4, `(.L_x_53) ;  /* 0x0000003a04f87947 */ /* 0x000fea000b800000 */
[----:B------:R-:W0:Y:S01]  /*ec50*/  SHFL.IDX PT, R14, R0, RZ, 0x1c1f ;  /* 0x001c1fff000e7589 */ /* 0x000e2200000e0000 */
[----:B------:R-:W1:Y:S01]  /*ec60*/  LDC R7, c[0x0][0x2f4] ;  /* 0x0000bd00ff077b82 */ /* 0x000e620000000800 */
[----:B------:R-:W-:Y:S02]  /*ec70*/  P2R R6, PR, RZ, 0x8 ;  /* 0x00000008ff067803 */ /* 0x000fe40000000000 */
[----:B------:R-:W2:Y:S01]  /*ec80*/  SHFL.IDX PT, R2, R5, RZ, 0x1c1f ;  /* 0x001c1fff05027589 */ /* 0x000ea200000e0000 */
[----:B------:R-:W-:-:S03]  /*ec90*/  LOP3.LUT P3, RZ, R16, 0x40, RZ, 0xc0, !PT ;  /* 0x0000004010ff7812 */ /* 0x000fc6000786c0ff */
[----:B------:R-:W-:Y:S10]  /*eca0*/  SHFL.IDX PT, R8, R8, RZ, 0x1c1f ;  /* 0x001c1fff08087589 */ /* 0x000ff400000e0000 */
[----:B0-----:R-:W-:-:S02]  /*ecb0*/  @P3 IADD3 R14, P0, R35, R14, RZ ;  /* 0x0000000e230e3210 */ /* 0x001fc40007f1e0ff */
[-C--:B-1----:R-:W-:Y:S02]  /*ecc0*/  ISETP.GE.AND P6, PT, R35, R7.reuse, PT ;  /* 0x000000072300720c */ /* 0x082fe40003fc6270 */
[----:B--2---:R-:W-:Y:S01]  /*ecd0*/  @P3 IADD3.X R3, RZ, R2, RZ, P0, !PT ;  /* 0x00000002ff033210 */ /* 0x004fe200007fe4ff */
[----:B------:R-:W-:Y:S01]  /*ece0*/  @P3 IMAD.MOV.U32 R2, RZ, RZ, R14 ;  /* 0x000000ffff023224 */ /* 0x000fe200078e000e */
[-C--:B------:R-:W-:Y:S01]  /*ecf0*/  ISETP.GE.AND P2, PT, R25, R7.reuse, PT ;  /* 0x000000071900720c */ /* 0x080fe20003f46270 */
[----:B------:R-:W0:Y:S01]  /*ed00*/  SHFL.IDX PT, R14, R0, 0x1, 0x1c1f ;  /* 0x003c1f00000e7f89 */ /* 0x000e2200000e0000 */
[----:B------:R-:W-:-:S07]  /*ed10*/  ISETP.GE.AND P1, PT, R23, R7, PT ;  /* 0x000000071700720c */ /* 0x000fce0003f26270 */
[----:B------:R-:W-:Y:S04]  /*ed20*/  @P3 LDGSTS.E.BYPASS.LTC128B.128 [R24+0x24200], desc[UR54][R2.64], !P6 ;  /* 0x2420000002183fae */ /* 0x000fe8000f101d76 */
[----:B------:R-:W-:Y:S04]  /*ed30*/  @P3 LDGSTS.E.BYPASS.LTC128B.128 [R24+0x26a00], desc[UR54][R2.64+0x40], !P2 ;  /* 0x26a0004002183fae */ /* 0x000fe8000d101d76 */
[----:B------:R1:W-:Y:S01]  /*ed40*/  @P3 LDGSTS.E.BYPASS.LTC128B.128 [R24+0x29200], desc[UR54][R2.64+0x80], !P1 ;  /* 0x2920008002183fae */ /* 0x0003e2000c901d76 */
[----:B------:R-:W-:-:S03]  /*ed50*/  ISETP.NE.AND P3, PT, R6, RZ, PT ;  /* 0x000000ff0600720c */ /* 0x000fc60003f65270 */
[----:B------:R-:W2:Y:S01]  /*ed60*/  SHFL.IDX PT, R6, R5, 0x1, 0x1c1f ;  /* 0x003c1f0005067f89 */ /* 0x000ea200000e0000 */
[----:B0-----:R-:W-:-:S05]  /*ed70*/  @P5 IADD3 R14, P0, R35, R14, RZ ;  /* 0x0000000e230e5210 */ /* 0x001fca0007f1e0ff */
[----:B-1----:R-:W-:Y:S02]  /*ed80*/  @P5 IMAD.MOV.U32 R2, RZ, RZ, R14 ;  /* 0x000000ffff025224 */ /* 0x002fe400078e000e */
[----:B------:R-:W0:Y:S01]  /*ed90*/  SHFL.IDX PT, R14, R0, 0x2, 0x1c1f ;  /* 0x005c1f00000e7f89 */ /* 0x000e2200000e0000 */
[----:B--2---:R-:W-:-:S03]  /*eda0*/  @P5 IMAD.X R7, RZ, RZ, R6, P0 ;  /* 0x000000ffff075224 */ /* 0x004fc600000e0606 */
[----:B------:R-:W1:Y:S01]  /*edb0*/  SHFL.IDX PT, R6, R5, 0x2, 0x1c1f ;  /* 0x005c1f0005067f89 */ /* 0x000e6200000e0000 */
[----:B------:R-:W-:-:S05]  /*edc0*/  @P5 IMAD.MOV.U32 R3, RZ, RZ, R7 ;  /* 0x000000ffff035224 */ /* 0x000fca00078e0007 */
[----:B------:R-:W-:Y:S01]  /*edd0*/  @P5 LDGSTS.E.BYPASS.LTC128B.128 [R24+0x24a00], desc[UR54][R2.64], !P6 ;  /* 0x24a0000002185fae */ /* 0x000fe2000f101d76 */
[----:B0-----:R-:W-:-:S03]  /*ede0*/  @P4 IADD3 R14, P0, R35, R14, RZ ;  /* 0x0000000e230e4210 */ /* 0x001fc60007f1e0ff */
[----:B------:R-:W-:Y:S04]  /*edf0*/  @P5 LDGSTS.E.BYPASS.LTC128B.128 [R24+0x27200], desc[UR54][R2.64+0x40], !P2 ;  /* 0x2720004002185fae */ /* 0x000fe8000d101d76 */
[----:B------:R0:W-:Y:S01]  /*ee00*/  @P5 LDGSTS.E.BYPASS.LTC128B.128 [R24+0x29a00], desc[UR54][R2.64+0x80], !P1 ;  /* 0x29a0008002185fae */ /* 0x0001e2000c901d76 */
[----:B-1----:R-:W-:-:S03]  /*ee10*/  @P4 IMAD.X R7, RZ, RZ, R6, P0 ;  /* 0x000000ffff074224 */ /* 0x002fc600000e0606 */
[----:B------:R-:W-:Y:S01]  /*ee20*/  SHFL.IDX PT, R6, R5, 0x3, 0x1c1f ;  /* 0x007c1f0005067f89 */ /* 0x000fe200000e0000 */
[----:B0-----:R-:W-:Y:S02]  /*ee30*/  @P4 IMAD.MOV.U32 R2, RZ, RZ, R14 ;  /* 0x000000ffff024224 */ /* 0x001fe400078e000e */
[----:B------:R-:W-:Y:S01]  /*ee40*/  @P4 IMAD.MOV.U32 R3, RZ, RZ, R7 ;  /* 0x000000ffff034224 */ /* 0x000fe200078e0007 */
[----:B------:R-:W0:Y:S04]  /*ee50*/  SHFL.IDX PT, R14, R0, 0x3, 0x1c1f ;  /* 0x007c1f00000e7f89 */ /* 0x000e2800000e0000 */
[----:B------:R-:W-:Y:S04]  /*ee60*/  @P4 LDGSTS.E.BYPASS.LTC128B.128 [R24+0x25200], desc[UR54][R2.64], !P6 ;  /* 0x2520000002184fae */ /* 0x000fe8000f101d76 */
[----:B------:R-:W-:Y:S04]  /*ee70*/  @P4 LDGSTS.E.BYPASS.LTC128B.128 [R24+0x27a00], desc[UR54][R2.64+0x40], !P2 ;  /* 0x27a0004002184fae */ /* 0x000fe8000d101d76 */
[----:B------:R1:W-:Y:S01]  /*ee80*/  @P4 LDGSTS.E.BYPASS.LTC128B.128 [R24+0x2a200], desc[UR54][R2.64+0x80], !P1 ;  /* 0x2a20008002184fae */ /* 0x0003e2000c901d76 */
[----:B0-----:R-:W-:-:S04]  /*ee90*/  @P3 IADD3 R14, P0, R35, R14, RZ ;  /* 0x0000000e230e3210 */ /* 0x001fc80007f1e0ff */
[----:B------:R-:W-:Y:S01]  /*eea0*/  @P3 IADD3.X R7, RZ, R6, RZ, P0, !PT ;  /* 0x00000006ff073210 */ /* 0x000fe200007fe4ff */
[----:B-1----:R-:W-:Y:S02]  /*eeb0*/  @P3 IMAD.MOV.U32 R2, RZ, RZ, R14 ;  /* 0x000000ffff023224 */ /* 0x002fe400078e000e */
[----:B------:R0:W1:Y:S02]  /*eec0*/  SHFL.IDX PT, R14, R4, RZ, 0x1c1f ;  /* 0x001c1fff040e7589 */ /* 0x00006400000e0000 */
[----:B------:R-:W-:-:S05]  /*eed0*/  @P3 IMAD.MOV.U32 R3, RZ, RZ, R7 ;  /* 0x000000ffff033224 */ /* 0x000fca00078e0007 */
[----:B------:R0:W-:Y:S04]  /*eee0*/  @P3 LDGSTS.E.BYPASS.LTC128B.128 [R24+0x25a00], desc[UR54][R2.64], !P6 ;  /* 0x25a0000002183fae */ /* 0x0001e8000f101d76 */
[----:B------:R0:W-:Y:S04]  /*eef0*/  @P3 LDGSTS.E.BYPASS.LTC128B.128 [R24+0x28200], desc[UR54][R2.64+0x40], !P2 ;  /* 0x2820004002183fae */ /* 0x0001e8000d101d76 */
[----:B------:R0:W-:Y:S02]  /*ef00*/  @P3 LDGSTS.E.BYPASS.LTC128B.128 [R24+0x2aa00], desc[UR54][R2.64+0x80], !P1 ;  /* 0x2aa0008002183fae */ /* 0x0001e4000c901d76 */
.L_x_126:
[----:B------:R-:W-:Y:S01]  /*ef10*/  LOP3.LUT P0, RZ, R16, 0x80, RZ, 0xc0, !PT ;  /* 0x0000008010ff7812 */ /* 0x000fe2000780c0ff */
[----:B------:R-:W-:-:S12]  /*ef20*/  BSSY B0, `(.L_x_54) ;  /* 0x000000e000007945 */ /* 0x000fd80003800000 */
[----:B------:R-:W-:Y:S05]  /*ef30*/  @!P0 BRA `(.L_x_55) ;  /* 0x0000000000308947 */ /* 0x000fea0003800000 */
[----:B------:R-:W2:Y:S01]  /*ef40*/  LDC R0, c[0x0][0x2f4] ;  /* 0x0000bd00ff007b82 */ /* 0x000ea20000000800 */
[----:B01----:R-:W-:-:S05]  /*ef50*/  IADD3 R2, P0, R35, R14, RZ ;  /* 0x0000000e23027210 */ /* 0x003fca0007f1e0ff */
[----:B------:R-:W-:Y:S01]  /*ef60*/  IMAD.X R3, RZ, RZ, R8, P0 ;  /* 0x000000ffff037224 */ /* 0x000fe200000e0608 */
[-C--:B--2---:R-:W-:Y:S02]  /*ef70*/  ISETP.GE.AND P3, PT, R35, R0.reuse, PT ;  /* 0x000000002300720c */ /* 0x084fe40003f66270 */
[-C--:B------:R-:W-:Y:S02]  /*ef80*/  ISETP.GE.AND P2, PT, R25, R0.reuse, PT ;  /* 0x000000001900720c */ /* 0x080fe40003f46270 */
[----:B------:R-:W-:-:S09]  /*ef90*/  ISETP.GE.AND P1, PT, R23, R0, PT ;  /* 0x000000001700720c */ /* 0x000fd20003f26270 */
[----:B------:R-:W-:Y:S01]  /*efa0*/  @!PT LDS RZ, [RZ] ;  /* 0x00000000fffff984 */ /* 0x000fe20000000800 */
[----:B------:R-:W-:Y:S01]  /*efb0*/  @!PT LDS RZ, [RZ] ;  /* 0x00000000fffff984 */ /* 0x000fe20000000800 */
[----:B------:R-:W-:Y:S01]  /*efc0*/  @!PT LDS RZ, [RZ] ;  /* 0x00000000fffff984 */ /* 0x000fe20000000800 */
[----:B------:R2:W-:Y:S04]  /*efd0*/  LDGSTS.E.BYPASS.LTC128B.128 [R24+0x26200], desc[UR54][R2.64], !P3 ;  /* 0x2620000002187fae */ /* 0x0005e8000d901d76 */
[----:B------:R2:W-:Y:S04]  /*efe0*/  LDGSTS.E.BYPASS.LTC128B.128 [R24+0x28a00], desc[UR54][R2.64+0x40], !P2 ;  /* 0x28a0004002187fae */ /* 0x0005e8000d101d76 */
[----:B------:R2:W-:Y:S02]  /*eff0*/  LDGSTS.E.BYPASS.LTC128B.128 [R24+0x2b200], desc[UR54][R2.64+0x80], !P1 ;  /* 0x2b20008002187fae */ /* 0x0005e4000c901d76 */
.L_x_55:
[----:B------:R-:W-:Y:S05]  /*f000*/  BSYNC B0 ;  /* 0x0000000000007941 */ /* 0x000fea0003800000 */
.L_x_54:
[----:B------:R-:W-:Y:S01]  /*f010*/  NOP ;  /* 0x0000000000007918 */ /* 0x000fe20000000000 */
[----:B------:R-:W-:Y:S01]  /*f020*/  SYNCS.ARRIVE.TRANS64.RED.A0T1 RZ, [UR42+0x33430], RZ ;  /* 0x033430ffffff79a7 */ /* 0x000fe2000820042a */
[----:B------:R-:W-:Y:S01]  /*f030*/  ARRIVES.LDGSTSBAR.64.TRANSCNT [UR42+0x33430] ;  /* 0x03343000ff0079b0 */ /* 0x000fe20008000aaa */
[----:B------:R-:W-:Y:S01]  /*f040*/  NOP ;  /* 0x0000000000007918 */ /* 0x000fe20000000000 */
[----:B------:R-:W-:-:S06]  /*f050*/  ULOP3.LUT UR4, UR39, 0x2, URZ, 0xfc, !UPT ;  /* 0x0000000227047892 */ /* 0x000fcc000f8efc3f */
[----:B0-2---:R-:W-:-:S05]  /*f060*/  IMAD.U32 R2, RZ, RZ, UR4 ;  /* 0x00000004ff027e24 */ /* 0x005fca000f8e00ff */
[----:B------:R-:W-:-:S13]  /*f070*/  ISETP.NE.AND P0, PT, R2, 0x3, PT ;  /* 0x000000030200780c */ /* 0x000fda0003f05270 */
[----:B------:R-:W-:Y:S05]  /*f080*/  @!P0 BRA `(.L_x_56) ;  /* 0x0000000000048947 */ /* 0x000fea0003800000 */
[----:B------:R-:W-:Y:S01]  /*f090*/  BPT.TRAP 0x1 ;  /* 0x000000040000795c */ /* 0x000fe20000300000 */
.L_x_56:
[----:B------:R-:W-:Y:S01]  /*f0a0*/  SYNCS.ARRIVE.TRANS64.A1T0 RZ, [UR42+0x33430], RZ ;  /* 0x033430ffffff79a7 */ /* 0x000fe2000810002a */
[----:B------:R-:W-:Y:S05]  /*f0b0*/  WARPSYNC.ALL ;  /* 0x0000000000007948 */ /* 0x000fea0003800000 */
[----:B------:R-:W-:Y:S01]  /*f0c0*/  UIADD3 UR5, UR42, 0x1e200, URZ ;  /* 0x0001e2002a057890 */ /* 0x000fe2000fffe03f */
[----:B------:R-:W-:Y:S01]  /*f0d0*/  R2UR UR4, R34 ;  /* 0x00000000220472ca */ /* 0x000fe200000e0000 */
[----:B------:R-:W-:Y:S01]  /*f0e0*/  ULDC.64 UR6, c[0x0][0x2d8] ;  /* 0x0000b60000067ab9 */ /* 0x000fe20000000a00 */
[----:B------:R-:W-:Y:S01]  /*f0f0*/  SHF.R.S32.HI R18, RZ, 0x1f, R29 ;  /* 0x0000001fff127819 */ /* 0x000fe2000001141d */
[----:B------:R-:W-:Y:S02]  /*f100*/  ULOP3.LUT UP0, URZ, UR5, 0x1bf, URZ, 0xc0, !UPT ;  /* 0x000001bf053f7892 */ /* 0x000fe4000f80c03f */
[----:B------:R-:W-:Y:S01]  /*f110*/  UIMAD.WIDE.U32 UR36, UR40, UR6, URZ ;  /* 0x00000006282472a5 */ /* 0x000fe2000f8e003f */
[----:B------:R-:W-:Y:S03]  /*f120*/  BAR.SYNC.DEFER_BLOCKING 0x8, 0x180 ;  /* 0x0206000000007b1d */ /* 0x000fe60000010000 */
[----:B------:R-:W-:-:S04]  /*f130*/  PLOP3.LUT P0, PT, PT, PT, UP0, 0x80, 0x0 ;  /* 0x000000000000781c */ /* 0x000fc80003f0f008 */
[----:B------:R-:W-:-:S04]  /*f140*/  UIMAD UR4, UR4, UR6, URZ ;  /* 0x00000006040472a4 */ /* 0x000fc8000f8e023f */
[----:B------:R-:W-:-:S04]  /*f150*/  UIMAD UR4, UR40, UR7, UR4 ;  /* 0x00000007280472a4 */ /* 0x000fc8000f8e0204 */
[----:B------:R-:W-:Y:S01]  /*f160*/  UIADD3 UR43, UR37, UR4, URZ ;  /* 0x00000004252b7290 */ /* 0x000fe2000fffe03f */
[----:B------:R-:W-:Y:S11]  /*f170*/  @!P0 BRA `(.L_x_57) ;  /* 0x0000000000408947 */ /* 0x000ff60003800000 */
[----:B------:R-:W-:Y:S01]  /*f180*/  MOV R2, 0x0 ;  /* 0x0000000000027802 */ /* 0x000fe20000000f00 */
[----:B------:R-:W-:Y:S01]  /*f190*/  ULDC.64 UR6, c[0x4][0xc0] ;  /* 0x0100300000067ab9 */ /* 0x000fe20000000a00 */
[----:B------:R-:W-:Y:S01]  /*f1a0*/  ULDC.64 UR8, c[0x4][0xc8] ;  /* 0x0100320000087ab9 */ /* 0x000fe20000000a00 */
[----:B------:R-:W-:Y:S01]  /*f1b0*/  ULDC.64 UR4, c[0x4][0x28] ;  /* 0x01000a0000047ab9 */ /* 0x000fe20000000a00 */
[----:B------:R-:W-:Y:S01]  /*f1c0*/  IMAD.U32 R4, RZ, RZ, UR6 ;  /* 0x00000006ff047e24 */ /* 0x000fe2000f8e00ff */
[----:B------:R-:W-:Y:S01]  /*f1d0*/  MOV R7, UR9 ;  /* 0x0000000900077c02 */ /* 0x000fe20008000f00 */
[----:B------:R-:W0:Y:S01]  /*f1e0*/  LDC.64 R2, c[0x4][R2] ;  /* 0x0100000002027b82 */ /* 0x000e220000000a00 */
[----:B------:R-:W-:Y:S02]  /*f1f0*/  IMAD.U32 R5, RZ, RZ, UR7 ;  /* 0x00000007ff057e24 */ /* 0x000fe4000f8e00ff */
[----:B------:R-:W-:Y:S02]  /*f200*/  IMAD.U32 R6, RZ, RZ, UR8 ;  /* 0x00000008ff067e24 */ /* 0x000fe4000f8e00ff */
[----:B------:R-:W-:-:S02]  /*f210*/  IMAD.U32 R10, RZ, RZ, UR4 ;  /* 0x00000004ff0a7e24 */ /* 0x000fc4000f8e00ff */
[----:B------:R-:W-:Y:S02]  /*f220*/  IMAD.U32 R11, RZ, RZ, UR5 ;  /* 0x00000005ff0b7e24 */ /* 0x000fe4000f8e00ff */
[----:B------:R-:W-:Y:S02]  /*f230*/  IMAD.MOV.U32 R8, RZ, RZ, 0x70 ;  /* 0x00000070ff087424 */ /* 0x000fe400078e00ff */
[----:B------:R-:W-:Y:S02]  /*f240*/  IMAD.MOV.U32 R12, RZ, RZ, 0x1 ;  /* 0x00000001ff0c7424 */ /* 0x000fe400078e00ff */
[----:B------:R-:W-:-:S07]  /*f250*/  IMAD.MOV.U32 R13, RZ, RZ, RZ ;  /* 0x000000ffff0d7224 */ /* 0x000fce00078e00ff */
[----:B------:R-:W-:-:S07]  /*f260*/  LEPC R20, `(.L_x_57) ;  /* 0x000000001014794e */ /* 0x000fce0000000000 */
[----:B01----:R-:W-:Y:S05]  /*f270*/  CALL.ABS.NOINC R2 ;  /* 0x0000000002007343 */ /* 0x003fea0003c00000 */
.L_x_57:
[----:B------:R-:W0:Y:S01]  /*f280*/  LDC R0, c[0x0][0x448] ;  /* 0x00011200ff007b82 */ /* 0x000e220000000800 */
[----:B------:R-:W-:Y:S01]  /*f290*/  IMAD R7, R28, 0x80, R26 ;  /* 0x000000801c077824 */ /* 0x000fe200078e021a */
[----:B------:R-:W-:Y:S01]  /*f2a0*/  MOV R4, UR36 ;  /* 0x0000002400047c02 */ /* 0x000fe20008000f00 */
[----:B------:R-:W-:Y:S01]  /*f2b0*/  IMAD.U32 R5, RZ, RZ, UR37 ;  /* 0x00000025ff057e24 */ /* 0x000fe2000f8e00ff */
[----:B------:R-:W-:Y:S01]  /*f2c0*/  ULDC.64 UR4, c[0x0][0x2e0] ;  /* 0x0000b80000047ab9 */ /* 0x000fe20000000a00 */
[----:B------:R-:W-:Y:S02]  /*f2d0*/  IMAD.MOV.U32 R5, RZ, RZ, R7 ;  /* 0x000000ffff057224 */ /* 0x000fe400078e0007 */
[----:B------:R-:W-:Y:S02]  /*f2e0*/  IMAD R18, R18, UR4, RZ ;  /* 0x0000000412127c24 */ /* 0x000fe4000f8e02ff */
[----:B------:R-:W-:Y:S02]  /*f2f0*/  IMAD.U32 R3, RZ, RZ, UR43 ;  /* 0x0000002bff037e24 */ /* 0x000fe4000f8e00ff */
[----:B------:R-:W-:-:S02]  /*f300*/  IMAD.MOV.U32 R2, RZ, RZ, R4 ;  /* 0x000000ffff027224 */ /* 0x000fc400078e0004 */
[C---:B------:R-:W-:Y:S02]  /*f310*/  IMAD R11, R29.reuse, UR5, R18 ;  /* 0x000000051d0b7c24 */ /* 0x040fe4000f8e0212 */
[----:B------:R-:W-:Y:S01]  /*f320*/  IMAD.WIDE.U32 R2, R29, UR4, R2 ;  /* 0x000000041d027c25 */ /* 0x000fe2000f8e0002 */
[----:B------:R-:W-:-:S03]  /*f330*/  ULDC.64 UR4, c[0x0][0x2d0] ;  /* 0x0000b40000047ab9 */ /* 0x000fc60000000a00 */
[----:B------:R-:W-:Y:S01]  /*f340*/  IMAD.IADD R3, R3, 0x1, R11 ;  /* 0x0000000103037824 */ /* 0x000fe200078e020b */
[----:B0-----:R-:W-:-:S13]  /*f350*/  ISETP.NE.AND P0, PT, R0, 0x1, PT ;  /* 0x000000010000780c */ /* 0x001fda0003f05270 */
[----:B------:R-:W0:Y:S08]  /*f360*/  @P0 LDC R8, c[0x0][0x44c] ;  /* 0x00011300ff080b82 */ /* 0x000e300000000800 */
[----:B------:R-:W2:Y:S01]  /*f370*/  @P0 LDC R6, c[0x0][0x450] ;  /* 0x00011400ff060b82 */ /* 0x000ea20000000800 */
[----:B0-----:R-:W-:-:S05]  /*f380*/  @P0 IMAD.HI.U32 R9, R7, R8, RZ ;  /* 0x0000000807090227 */ /* 0x001fca00078e00ff */
[----:B--2---:R-:W-:-:S04]  /*f390*/  @P0 SHF.R.U32.HI R5, RZ, R6, R9 ;  /* 0x00000006ff050219 */ /* 0x004fc80000011609 */
[----:B------:R-:W-:Y:S01]  /*f3a0*/  SHF.R.S32.HI R4, RZ, 0x1f, R5 ;  /* 0x0000001fff047819 */ /* 0x000fe20000011405 */
[----:B------:R-:W-:-:S04]  /*f3b0*/  IMAD.WIDE.U32 R2, R5, UR4, R2 ;  /* 0x0000000405027c25 */ /* 0x000fc8000f8e0002 */
[----:B------:R-:W-:-:S04]  /*f3c0*/  IMAD R4, R4, UR4, RZ ;  /* 0x0000000404047c24 */ /* 0x000fc8000f8e02ff */
[----:B------:R-:W-:Y:S01]  /*f3d0*/  IMAD R9, R5, UR5, R4 ;  /* 0x0000000505097c24 */ /* 0x000fe2000f8e0204 */
[----:B------:R-:W-:Y:S01]  /*f3e0*/  ULDC.64 UR4, c[0x0][0x2c8] ;  /* 0x0000b20000047ab9 */ /* 0x000fe20000000a00 */
[----:B------:R-:W-:Y:S02]  /*f3f0*/  IMAD.MOV R4, RZ, RZ, -R5 ;  /* 0x000000ffff047224 */ /* 0x000fe400078e0a05 */
[----:B------:R-:W-:Y:S02]  /*f400*/  IMAD.IADD R3, R3, 0x1, R9 ;  /* 0x0000000103037824 */ /* 0x000fe400078e0209 */
[----:B------:R-:W-:-:S04]  /*f410*/  IMAD R7, R0, R4, R7 ;  /* 0x0000000400077224 */ /* 0x000fc800078e0207 */
[----:B------:R-:W-:Y:S01]  /*f420*/  IMAD.WIDE.U32 R2, R7, UR4, R2 ;  /* 0x0000000407027c25 */ /* 0x000fe2000f8e0002 */
[----:B------:R-:W-:-:S05]  /*f430*/  SHF.R.S32.HI R4, RZ, 0x1f, R7 ;  /* 0x0000001fff047819 */ /* 0x000fca0000011407 */
[----:B------:R-:W-:-:S04]  /*f440*/  IMAD R4, R4, UR4, RZ ;  /* 0x0000000404047c24 */ /* 0x000fc8000f8e02ff */
[----:B------:R-:W-:Y:S01]  /*f450*/  IMAD R5, R7, UR5, R4 ;  /* 0x0000000507057c24 */ /* 0x000fe2000f8e0204 */
[----:B------:R-:W-:Y:S02]  /*f460*/  ULDC.64 UR4, c[0x0][0x280] ;  /* 0x0000a00000047ab9 */ /* 0x000fe40000000a00 */
[----:B------:R-:W-:Y:S01]  /*f470*/  IADD3 R4, P0, R2, UR4, RZ ;  /* 0x0000000402047c10 */ /* 0x000fe2000ff1e0ff */
[----:B------:R-:W-:Y:S02]  /*f480*/  ULDC UR4, c[0x0][0x2b8] ;  /* 0x0000ae0000047ab9 */ /* 0x000fe40000000800 */
[----:B------:R-:W-:Y:S02]  /*f490*/  ISETP.GE.AND P3, PT, R25, UR4, PT ;  /* 0x0000000419007c0c */ /* 0x000fe4000bf66270 */
[----:B------:R-:W-:Y:S01]  /*f4a0*/  IADD3.X R5, R3, UR5, R5, P0, !PT ;  /* 0x0000000503057c10 */ /* 0x000fe200087fe405 */
[----:B------:R-:W-:Y:S01]  /*f4b0*/  UMOV UR5, 0xffffffff ;  /* 0xffffffff00057882 */ /* 0x000fe20000000000 */
[----:B------:R-:W-:-:S02]  /*f4c0*/  ISETP.GE.AND P2, PT, R23, UR4, PT ;  /* 0x0000000417007c0c */ /* 0x000fc4000bf46270 */
[----:B------:R-:W-:Y:S01]  /*f4d0*/  ISETP.GE.AND P4, PT, R35, UR4, PT ;  /* 0x0000000423007c0c */ /* 0x000fe2000bf86270 */
[----:B------:R-:W-:-:S12]  /*f4e0*/  BRA.DIV UR5, `(.L_x_58) ;  /* 0x0000003a057c7947 */ /* 0x000fd8000b800000 */
[----:B-1----:R-:W0:Y:S01]  /*f4f0*/  SHFL.IDX PT, R14, R4, RZ, 0x1c1f ;  /* 0x001c1fff040e7589 */ /* 0x002e2200000e0000 */
[----:B------:R-:W-:Y:S01]  /*f500*/  ULDC UR4, c[0x0][0x288] ;  /* 0x0000a20000047ab9 */ /* 0x000fe20000000800 */
[----:B------:R-:W-:Y:S02]  /*f510*/  IMAD R7, R28, 0x80, R27 ;  /* 0x000000801c077824 */ /* 0x000fe400078e021b */
[----:B------:R-:W1:Y:S01]  /*f520*/  SHFL.IDX PT, R2, R5, RZ, 0x1c1f ;  /* 0x001c1fff05027589 */ /* 0x000e6200000e0000 */
[----:B------:R-:W-:Y:S02]  /*f530*/  IMAD R0, R0, UR4, RZ ;  /* 0x0000000400007c24 */ /* 0x000fe4000f8e02ff */
[C---:B------:R-:W-:Y:S01]  /*f540*/  VIADD R9, R7.reuse, 0x20 ;  /* 0x0000002007097836 */ /* 0x040fe20000000000 */
[----:B------:R-:W-:Y:S01]  /*f550*/  SHFL.IDX PT, R6, R5, 0x1, 0x1c1f ;  /* 0x003c1f0005067f89 */ /* 0x000fe200000e0000 */
[C---:B------:R-:W-:Y:S01]  /*f560*/  VIADD R11, R7.reuse, 0x40 ;  /* 0x00000040070b7836 */ /* 0x040fe20000000000 */
[----:B------:R-:W-:-:S13]  /*f570*/  ISETP.GE.AND P0, PT, R7, R0, PT ;  /* 0x000000000700720c */ /* 0x000fda0003f06270 */
[----:B0-----:R-:W-:-:S04]  /*f580*/  @!P0 IADD3 R14, P1, R35, R14, RZ ;  /* 0x0000000e230e8210 */ /* 0x001fc80007f3e0ff */
[----:B-1----:R-:W-:Y:S01]  /*f590*/  @!P0 IADD3.X R3, RZ, R2, RZ, P1, !PT ;  /* 0x00000002ff038210 */ /* 0x002fe20000ffe4ff */
[----:B------:R-:W-:Y:S01]  /*f5a0*/  @!P0 IMAD.MOV.U32 R2, RZ, RZ, R14 ;  /* 0x000000ffff028224 */ /* 0x000fe200078e000e */
[----:B------:R-:W-:Y:S01]  /*f5b0*/  ISETP.GE.AND P1, PT, R9, R0, PT ;  /* 0x000000000900720c */ /* 0x000fe20003f26270 */
[----:B------:R-:W0:Y:S04]  /*f5c0*/  SHFL.IDX PT, R14, R4, 0x1, 0x1c1f ;  /* 0x003c1f00040e7f89 */ /* 0x000e2800000e0000 */
[----:B------:R-:W-:Y:S04]  /*f5d0*/  @!P0 LDGSTS.E.BYPASS.LTC128B.128 [R24+0x1e200], desc[UR54][R2.64], !P4 ;  /* 0x1e20000002188fae */ /* 0x000fe8000e101d76 */
[----:B------:R-:W-:Y:S04]  /*f5e0*/  @!P0 LDGSTS.E.BYPASS.LTC128B.128 [R24+0x20200], desc[UR54][R2.64+0x40], !P3 ;  /* 0x2020004002188fae */ /* 0x000fe8000d901d76 */
[----:B------:R1:W-:Y:S01]  /*f5f0*/  @!P0 LDGSTS.E.BYPASS.LTC128B.128 [R24+0x22200], desc[UR54][R2.64+0x80], !P2 ;  /* 0x2220008002188fae */ /* 0x0003e2000d101d76 */
[----:B0-----:R-:W-:-:S03]  /*f600*/  @!P1 IADD3 R8, P0, R35, R14, RZ ;  /* 0x0000000e23089210 */ /* 0x001fc60007f1e0ff */
[----:B------:R-:W0:Y:S02]  /*f610*/  SHFL.IDX PT, R14, R4, 0x2, 0x1c1f ;  /* 0x005c1f00040e7f89 */ /* 0x000e2400000e0000 */
[----:B------:R-:W-:Y:S01]  /*f620*/  @!P1 IMAD.X R9, RZ, RZ, R6, P0 ;  /* 0x000000ffff099224 */ /* 0x000fe200000e0606 */
[----:B------:R-:W-:Y:S01]  /*f630*/  ISETP.GE.AND P0, PT, R11, R0, PT ;  /* 0x000000000b00720c */ /* 0x000fe20003f06270 */
[----:B------:R-:W2:Y:S01]  /*f640*/  SHFL.IDX PT, R6, R5, 0x2, 0x1c1f ;  /* 0x005c1f0005067f89 */ /* 0x000ea200000e0000 */
[----:B-1----:R-:W-:Y:S02]  /*f650*/  @!P1 IMAD.MOV.U32 R2, RZ, RZ, R8 ;  /* 0x000000ffff029224 */ /* 0x002fe400078e0008 */
[----:B------:R-:W-:Y:S01]  /*f660*/  @!P1 IMAD.MOV.U32 R3, RZ, RZ, R9 ;  /* 0x000000ffff039224 */ /* 0x000fe200078e0009 */
[----:B------:R-:W1:Y:S04]  /*f670*/  SHFL.IDX PT, R5, R5, 0x3, 0x1c1f ;  /* 0x007c1f0005057f89 */ /* 0x000e6800000e0000 */
[----:B------:R-:W-:Y:S04]  /*f680*/  @!P1 LDGSTS.E.BYPASS.LTC128B.128 [R24+0x1ea00], desc[UR54][R2.64], !P4 ;  /* 0x1ea0000002189fae */ /* 0x000fe8000e101d76 */
[----:B------:R-:W-:Y:S04]  /*f690*/  @!P1 LDGSTS.E.BYPASS.LTC128B.128 [R24+0x20a00], desc[UR54][R2.64+0x40], !P3 ;  /* 0x20a0004002189fae */ /* 0x000fe8000d901d76 */
[----:B------:R3:W-:Y:S01]  /*f6a0*/  @!P1 LDGSTS.E.BYPASS.LTC128B.128 [R24+0x22a00], desc[UR54][R2.64+0x80], !P2 ;  /* 0x22a0008002189fae */ /* 0x0007e2000d101d76 */
[----:B0-----:R-:W-:-:S05]  /*f6b0*/  @!P0 IADD3 R14, P5, R35, R14, RZ ;  /* 0x0000000e230e8210 */ /* 0x001fca0007fbe0ff */
[----:B--2---:R-:W-:Y:S01]  /*f6c0*/  @!P0 IMAD.X R19, RZ, RZ, R6, P5 ;  /* 0x000000ffff138224 */ /* 0x004fe200028e0606 */
[----:B---3--:R-:W-:-:S03]  /*f6d0*/  @!P0 MOV R2, R14 ;  /* 0x0000000e00028202 */ /* 0x008fc60000000f00 */
[----:B------:R-:W-:Y:S01]  /*f6e0*/  @!P0 IMAD.MOV.U32 R3, RZ, RZ, R19 ;  /* 0x000000ffff038224 */ /* 0x000fe200078e0013 */
[----:B------:R0:W2:Y:S04]  /*f6f0*/  SHFL.IDX PT, R14, R4, 0x3, 0x1c1f ;  /* 0x007c1f00040e7f89 */ /* 0x0000a800000e0000 */
[----:B------:R0:W-:Y:S04]  /*f700*/  @!P0 LDGSTS.E.BYPASS.LTC128B.128 [R24+0x1f200], desc[UR54][R2.64], !P4 ;  /* 0x1f20000002188fae */ /* 0x0001e8000e101d76 */
[----:B------:R0:W-:Y:S04]  /*f710*/  @!P0 LDGSTS.E.BYPASS.LTC128B.128 [R24+0x21200], desc[UR54][R2.64+0x40], !P3 ;  /* 0x2120004002188fae */ /* 0x0001e8000d901d76 */
[----:B-1----:R0:W-:Y:S02]  /*f720*/  @!P0 LDGSTS.E.BYPASS.LTC128B.128 [R24+0x23200], desc[UR54][R2.64+0x80], !P2 ;  /* 0x2320008002188fae */ /* 0x0021e4000d101d76 */
.L_x_135:
[----:B------:R-:W-:Y:S01]  /*f730*/  VIADD R7, R7, 0x60 ;  /* 0x0000006007077836 */ /* 0x000fe20000000000 */
[----:B------:R-:W-:Y:S04]  /*f740*/  BSSY B0, `(.L_x_59) ;  /* 0x000000b000007945 */ /* 0x000fe80003800000 */
[----:B------:R-:W-:-:S13]  /*f750*/  ISETP.GE.AND P0, PT, R7, R0, PT ;  /* 0x000000000700720c */ /* 0x000fda0003f06270 */
[----:B------:R-:W-:Y:S05]  /*f760*/  @P0 BRA `(.L_x_60) ;  /* 0x0000000000200947 */ /* 0x000fea0003800000 */
[----:B0-2---:R-:W-:-:S05]  /*f770*/  IADD3 R2, P0, R35, R14, RZ ;  /* 0x0000000e23027210 */ /* 0x005fca0007f1e0ff */
[----:B------:R-:W-:-:S05]  /*f780*/  IMAD.X R3, RZ, RZ, R5, P0 ;  /* 0x000000ffff037224 */ /* 0x000fca00000e0605 */
[----:B------:R-:W-:Y:S01]  /*f790*/  @!PT LDS RZ, [RZ] ;  /* 0x00000000fffff984 */ /* 0x000fe20000000800 */
[----:B------:R-:W-:Y:S01]  /*f7a0*/  @!PT LDS RZ, [RZ] ;  /* 0x00000000fffff984 */ /* 0x000fe20000000800 */
[----:B------:R-:W-:Y:S01]  /*f7b0*/  @!PT LDS RZ, [RZ] ;  /* 0x00000000fffff984 */ /* 0x000fe20000000800 */
[----:B------:R1:W-:Y:S04]  /*f7c0*/  LDGSTS.E.BYPASS.LTC128B.128 [R24+0x1fa00], desc[UR54][R2.64], !P4 ;  /* 0x1fa0000002187fae */ /* 0x0003e8000e101d76 */
[----:B------:R1:W-:Y:S04]  /*f7d0*/  LDGSTS.E.BYPASS.LTC128B.128 [R24+0x21a00], desc[UR54][R2.64+0x40], !P3 ;  /* 0x21a0004002187fae */ /* 0x0003e8000d901d76 */
[----:B------:R1:W-:Y:S02]  /*f7e0*/  LDGSTS.E.BYPASS.LTC128B.128 [R24+0x23a00], desc[UR54][R2.64+0x80], !P2 ;  /* 0x23a0008002187fae */ /* 0x0003e4000d101d76 */
.L_x_60:
[----:B------:R-:W-:Y:S05]  /*f7f0*/  BSYNC B0 ;  /* 0x0000000000007941 */ /* 0x000fea0003800000 */
.L_x_59:
[----:B------:R-:W-:Y:S01]  /*f800*/  NOP ;  /* 0x0000000000007918 */ /* 0x000fe20000000000 */
[----:B------:R-:W-:Y:S01]  /*f810*/  SYNCS.ARRIVE.TRANS64.RED.A0T1 RZ, [UR42+0x33400], RZ ;  /* 0x033400ffffff79a7 */ /* 0x000fe2000820042a */
[----:B------:R-:W-:Y:S01]  /*f820*/  IMAD.MOV.U32 R0, RZ, RZ, 0x1 ;  /* 0x00000001ff007424 */ /* 0x000fe200078e00ff */
[----:B------:R-:W-:Y:S04]  /*f830*/  ARRIVES.LDGSTSBAR.64.TRANSCNT [UR42+0x33400] ;  /* 0x03340000ff0079b0 */ /* 0x000fe80008000aaa */
[----:B------:R-:W-:Y:S01]  /*f840*/  SHF.L.U32 R0, R0, 0x1f, RZ ;  /* 0x0000001f00007819 */ /* 0x000fe200000006ff */
[----:B------:R-:W-:Y:S01]  /*f850*/  NOP ;  /* 0x0000000000007918 */ /* 0x000fe20000000000 */
[----:B------:R-:W-:Y:S02]  /*f860*/  SYNCS.ARRIVE.TRANS64.A1T0 RZ, [UR42+0x33400], RZ ;  /* 0x033400ffffff79a7 */ /* 0x000fe4000810002a */
[----:B------:R-:W3:Y:S02]  /*f870*/  SYNCS.PHASECHK.TRANS64.TRYWAIT P0, [UR42+0x33420], R0 ;  /* 0x03342000ff0075a7 */ /* 0x000ee4000800016a */
[----:B---3--:R-:W-:Y:S05]  /*f880*/  @!P0 BRA `(.L_x_61) ;  /* 0x0000003800d48947 */ /* 0x008fea0003800000 */
.L_x_136:
[----:B------:R-:W-:Y:S01]  /*f890*/  UIADD3 UR4, UR46, -0x2, URZ ;  /* 0xfffffffe2e047890 */ /* 0x000fe2000fffe03f */
[----:B------:R-:W-:-:S03]  /*f8a0*/  IMAD.MOV.U32 R31, RZ, RZ, 0x1 ;  /* 0x00000001ff1f7424 */ /* 0x000fc600078e00ff */
[----:B------:R-:W-:-:S06]  /*f8b0*/  UISETP.GE.AND UP0, UPT, UR4, UR45, UPT ;  /* 0x0000002d0400728c */ /* 0x000fcc000bf06270 */
[----:B------:R-:W-:-:S13]  /*f8c0*/  PLOP3.LUT P0, PT, PT, PT, UP0, 0x80, 0x0 ;  /* 0x000000000000781c */ /* 0x000fda0003f0f008 */
[----:B------:R-:W-:Y:S05]  /*f8d0*/  @!P0 BRA `(.L_x_62) ;  /* 0x00000018000c8947 */ /* 0x000fea0003800000 */
[----:B------:R-:W-:Y:S01]  /*f8e0*/  UIADD3 UR4, UR44, 0x1, URZ ;  /* 0x000000012c047890 */ /* 0x000fe2000fffe03f */
[----:B------:R-:W-:Y:S01]  /*f8f0*/  IADD3 R33, R33, R17, R27 ;  /* 0x0000001121217210 */ /* 0x000fe20007ffe01b */
[----:B------:R-:W-:Y:S01]  /*f900*/  IMAD.MOV.U32 R21, RZ, RZ, 0x1 ;  /* 0x00000001ff157424 */ /* 0x000fe200078e00ff */
[----:B01----:R-:W-:Y:S01]  /*f910*/  LOP3.LUT R3, RZ, UR41, RZ, 0x33, !PT ;  /* 0x00000029ff037c12 */ /* 0x003fe2000f8e33ff */
[----:B------:R-:W-:Y:S01]  /*f920*/  UIMAD UR4, UR4, UR38, URZ ;  /* 0x00000026040472a4 */ /* 0x000fe2000f8e023f */
[----:B------:R-:W-:Y:S01]  /*f930*/  MOV R20, RZ ;  /* 0x000000ff00147202 */ /* 0x000fe20000000f00 */
[----:B------:R-:W-:-:S04]  /*f940*/  VIADD R2, R33, 0xfffffe20 ;  /* 0xfffffe2021027836 */ /* 0x000fc80000000000 */
[----:B------:R-:W-:-:S04]  /*f950*/  LOP3.LUT R0, RZ, UR4, RZ, 0x33, !PT ;  /* 0x00000004ff007c12 */ /* 0x000fc8000f8e33ff */
[----:B------:R-:W-:-:S04]  /*f960*/  VIMNMX R3, R0, R3, !PT ;  /* 0x0000000300037248 */ /* 0x000fc80007fe0100 */
[C---:B------:R-:W-:Y:S01]  /*f970*/  IADD3 R33, -R3.reuse, -0x2, RZ ;  /* 0xfffffffe03217810 */ /* 0x040fe20007ffe1ff */
[----:B------:R-:W-:-:S07]  /*f980*/  IMAD R0, R3, -0xa0, R2 ;  /* 0xffffff6003007824 */ /* 0x000fce00078e0202 */
.L_x_77:
[----:B------:R-:W3:Y:S01]  /*f990*/  LDL R6, [R1] ;  /* 0x0000000001067983 */ /* 0x000ee20000100800 */
[----:B0-----:R-:W0:Y:S01]  /*f9a0*/  LDC R2, c[0x0][0x430] ;  /* 0x00010c00ff027b82 */ /* 0x001e220000000800 */
[----:B------:R-:W-:Y:S01]  /*f9b0*/  VIADD R11, R0, 0x80 ;  /* 0x00000080000b7836 */ /* 0x000fe20000000000 */
[----:B------:R-:W-:Y:S01]  /*f9c0*/  ULDC.64 UR4, c[0x0][0x428] ;  /* 0x00010a0000047ab9 */ /* 0x000fe20000000a00 */
[----:B0-----:R-:W-:-:S13]  /*f9d0*/  ISETP.NE.AND P0, PT, R2, 0x1, PT ;  /* 0x000000010200780c */ /* 0x001fda0003f05270 */
[----:B------:R-:W0:Y:S08]  /*f9e0*/  @P0 LDC R3, c[0x0][0x434] ;  /* 0x00010d00ff030b82 */ /* 0x000e300000000800 */
[----:B------:R-:W1:Y:S08]  /*f9f0*/  @P0 LDC R5, c[0x0][0x438] ;  /* 0x00010e00ff050b82 */ /* 0x000e700000000800 */
[----:B------:R-:W4:Y:S08]  /*fa00*/  @P0 LDC R4, c[0x0][0x434] ;  /* 0x00010d00ff040b82 */ /* 0x000f300000000800 */
[----:B------:R-:W2:Y:S01]  /*fa10*/  @P0 LDC R7, c[0x0][0x438] ;  /* 0x00010e00ff070b82 */ /* 0x000ea20000000800 */
[----:B0-----:R-:W-:-:S04]  /*fa20*/  @P0 IMAD.HI.U32 R2, R0, R3, RZ ;  /* 0x0000000300020227 */ /* 0x001fc800078e00ff */
[----:B------:R-:W-:Y:S01]  /*fa30*/  IMAD.MOV.U32 R10, RZ, RZ, R0 ;  /* 0x000000ffff0a7224 */ /* 0x000fe200078e0000 */
[----:B-1----:R-:W-:Y:S01]  /*fa40*/  @P0 SHF.R.U32.HI R10, RZ, R5, R2 ;  /* 0x00000005ff0a0219 */ /* 0x002fe20000011602 */
[----:B----4-:R-:W-:-:S03]  /*fa50*/  @P0 IMAD.HI.U32 R2, R11, R4, RZ ;  /* 0x000000040b020227 */ /* 0x010fc600078e00ff */
[--C-:B------:R-:W-:Y:S01]  /*fa60*/  SHF.R.S32.HI R5, RZ, 0x1f, R10.reuse ;  /* 0x0000001fff057819 */ /* 0x100fe2000001140a */
[----:B------:R-:W-:Y:S01]  /*fa70*/  IMAD.MOV.U32 R4, RZ, RZ, R10 ;  /* 0x000000ffff047224 */ /* 0x000fe200078e000a */
[----:B--2---:R-:W-:Y:S01]  /*fa80*/  @P0 SHF.R.U32.HI R11, RZ, R7, R2 ;  /* 0x00000007ff0b0219 */ /* 0x004fe20000011602 */
[----:B------:R-:W-:Y:S02]  /*fa90*/  IMAD R7, R37, UR4, RZ ;  /* 0x0000000425077c24 */ /* 0x000fe4000f8e02ff */
[----:B------:R-:W-:-:S04]  /*faa0*/  IMAD.WIDE.U32 R4, R32, UR4, R4 ;  /* 0x0000000420047c25 */ /* 0x000fc8000f8e0004 */
[----:B------:R-:W-:-:S04]  /*fab0*/  IMAD R9, R32, UR5, R7 ;  /* 0x0000000520097c24 */ /* 0x000fc8000f8e0207 */
[----:B------:R-:W-:Y:S01]  /*fac0*/  IMAD.IADD R5, R9, 0x1, R5 ;  /* 0x0000000109057824 */ /* 0x000fe200078e0205 */
[----:B---3--:R-:W-:-:S13]  /*fad0*/  ISETP.GT.U32.AND P1, PT, R6, 0x9f, PT ;  /* 0x0000009f0600780c */ /* 0x008fda0003f24070 */
[--C-:B------:R-:W-:Y:S01]  /*fae0*/  @!P1 SHF.R.S32.HI R3, RZ, 0x1f, R11.reuse ;  /* 0x0000001fff039819 */ /* 0x100fe2000001140b */
[----:B------:R-:W-:-:S04]  /*faf0*/  @!P1 IMAD.MOV.U32 R2, RZ, RZ, R11 ;  /* 0x000000ffff029224 */ /* 0x000fc800078e000b */
[----:B------:R-:W-:Y:S01]  /*fb00*/  @!P1 IMAD.WIDE.U32 R2, R32, UR4, R2 ;  /* 0x0000000420029c25 */ /* 0x000fe2000f8e0002 */
[----:B------:R-:W-:Y:S02]  /*fb10*/  ULDC.64 UR4, c[0x0][0x418] ;  /* 0x0001060000047ab9 */ /* 0x000fe40000000a00 */
[----:B------:R-:W-:-:S04]  /*fb20*/  LEA R6, P0, R4, UR4, 0x2 ;  /* 0x0000000404067c11 */ /* 0x000fc8000f8010ff */
[----:B------:R-:W-:Y:S01]  /*fb30*/  LEA.HI.X R7, R4, UR5, R5, 0x2, P0 ;  /* 0x0000000504077c11 */ /* 0x000fe200080f1405 */
[----:B------:R-:W-:-:S04]  /*fb40*/  @!P1 IMAD.IADD R3, R9, 0x1, R3 ;  /* 0x0000000109039824 */ /* 0x000fc800078e0203 */
[----:B------:R-:W2:Y:S01]  /*fb50*/  LDG.E R9, desc[UR54][R6.64] ;  /* 0x0000003606097981 */ /* 0x000ea2000c1e1900 */
[----:B------:R-:W-:Y:S01]  /*fb60*/  ULOP3.LUT UR6, UR39, 0x2, URZ, 0xfc, !UPT ;  /* 0x0000000227067892 */ /* 0x000fe2000f8efc3f */
[----:B------:R-:W-:Y:S01]  /*fb70*/  @!P1 LEA R4, P0, R2, UR4, 0x2 ;  /* 0x0000000402049c11 */ /* 0x000fe2000f8010ff */
[----:B------:R-:W-:-:S03]  /*fb80*/  IMAD.MOV.U32 R8, RZ, RZ, RZ ;  /* 0x000000ffff087224 */ /* 0x000fc600078e00ff */
[----:B------:R-:W-:Y:S01]  /*fb90*/  @!P1 LEA.HI.X R5, R2, UR5, R3, 0x2, P0 ;  /* 0x0000000502059c11 */ /* 0x000fe200080f1403 */
[----:B------:R-:W-:Y:S01]  /*fba0*/  IMAD.U32 R12, RZ, RZ, UR6 ;  /* 0x00000006ff0c7e24 */ /* 0x000fe2000f8e00ff */
[----:B------:R-:W-:-:S03]  /*fbb0*/  IADD3 R2, R20, 0x1, RZ ;  /* 0x0000000114027810 */ /* 0x000fc60007ffe0ff */
[----:B------:R0:W5:Y:S01]  /*fbc0*/  @!P1 LDG.E R8, desc[UR54][R4.64] ;  /* 0x0000003604089981 */ /* 0x000162000c1e1900 */
[----:B------:R-:W-:Y:S02]  /*fbd0*/  ISETP.NE.AND P1, PT, R12, 0x3, PT ;  /* 0x000000030c00780c */ /* 0x000fe40003f25270 */
[----:B------:R-:W-:Y:S01]  /*fbe0*/  ISETP.NE.AND P0, PT, R2, 0x2, PT ;  /* 0x000000020200780c */ /* 0x000fe20003f05270 */
[----:B------:R-:W-:-:S03]  /*fbf0*/  VIADD R33, R33, 0xffffffff ;  /* 0xffffffff21217836 */ /* 0x000fc60000000000 */
[----:B0-----:R-:W-:Y:S02]  /*fc00*/  SEL R4, R2, RZ, P0 ;  /* 0x000000ff02047207 */ /* 0x001fe40000000000 */
[----:B------:R-:W-:Y:S02]  /*fc10*/  SEL R2, RZ, 0x1, P0 ;  /* 0x00000001ff027807 */ /* 0x000fe40000000000 */
[----:B------:R-:W-:Y:S02]  /*fc20*/  ISETP.GT.AND P2, PT, R33, UR45, PT ;  /* 0x0000002d21007c0c */ /* 0x000fe4000bf44270 */
[----:B------:R-:W-:Y:S02]  /*fc30*/  LOP3.LUT R31, R21, R2, RZ, 0x3c, !PT ;  /* 0x00000002151f7212 */ /* 0x000fe400078e3cff */
[----:B--2---:R-:W-:Y:S01]  /*fc40*/  SHF.R.S32.HI R29, RZ, 0x1f, R9 ;  /* 0x0000001fff1d7819 */ /* 0x004fe20000011409 */
[----:B------:R-:W-:Y:S08]  /*fc50*/  @!P1 BRA `(.L_x_63) ;  /* 0x0000000000049947 */ /* 0x000ff00003800000 */
[----:B------:R-:W-:Y:S01]  /*fc60*/  BPT.TRAP 0x1 ;  /* 0x000000040000795c */ /* 0x000fe20000300000 */
.L_x_63:
[----:B------:R-:W-:Y:S02]  /*fc70*/  LEA R5, R4, UR42, 0x3 ;  /* 0x0000002a04057c11 */ /* 0x000fe4000f8e18ff */
[----:B------:R-:W-:-:S04]  /*fc80*/  SHF.L.U32 R30, R31, 0x1f, RZ ;  /* 0x0000001f1f1e7819 */ /* 0x000fc800000006ff */
[----:B------:R-:W0:Y:S02]  /*fc90*/  SYNCS.PHASECHK.TRANS64.TRYWAIT P0, [R5+URZ+0x33480], R30 ;  /* 0x0334801e050075a7 */ /* 0x000e24000800017f */
[----:B0-----:R-:W-:Y:S05]  /*fca0*/  @!P0 BRA `(.L_x_64) ;  /* 0x0000003400e48947 */ /* 0x001fea0003800000 */
.L_x_137:
[----:B------:R-:W-:Y:S01]  /*fcb0*/  ULDC UR4, c[0x0][0x430] ;  /* 0x00010c0000047ab9 */ /* 0x000fe20000000800 */
[----:B------:R-:W-:Y:S01]  /*fcc0*/  ULDC.64 UR8, c[0x0][0x328] ;  /* 0x0000ca0000087ab9 */ /* 0x000fe20000000a00 */
[----:B------:R-:W-:Y:S01]  /*fcd0*/  UIADD3 UR4, -UR4, URZ, URZ ;  /* 0x0000003f04047290 */ /* 0x000fe2000fffe13f */
[----:B------:R-:W-:Y:S01]  /*fce0*/  R2UR UR5, R34 ;  /* 0x00000000220572ca */ /* 0x000fe200000e0000 */
[----:B------:R-:W-:Y:S01]  /*fcf0*/  ULDC.64 UR10, c[0x0][0x338] ;  /* 0x0000ce00000a7ab9 */ /* 0x000fe20000000a00 */
[----:B------:R-:W-:Y:S01]  /*fd00*/  ULDC.64 UR6, c[0x0][0x330] ;  /* 0x0000cc0000067ab9 */ /* 0x000fe20000000a00 */
[----:B------:R-:W-:Y:S01]  /*fd10*/  IMAD R6, R29, UR10, RZ ;  /* 0x0000000a1d067c24 */ /* 0x000fe2000f8e02ff */
[----:B------:R-:W-:Y:S01]  /*fd20*/  ULDC.64 UR12, c[0x0][0x318] ;  /* 0x0000c600000c7ab9 */ /* 0x000fe20000000a00 */
[----:B------:R-:W-:Y:S01]  /*fd30*/  IMAD R10, R10, UR4, R0 ;  /* 0x000000040a0a7c24 */ /* 0x000fe2000f8e0200 */
[----:B-----5:R-:W-:Y:S01]  /*fd40*/  SHF.R.S32.HI R28, RZ, 0x1f, R8 ;  /* 0x0000001fff1c7819 */ /* 0x020fe20000011408 */
[----:B------:R-:W-:Y:S01]  /*fd50*/  IMAD R17, R11, UR4, R0 ;  /* 0x000000040b117c24 */ /* 0x000fe2000f8e0200 */
[----:B------:R-:W1:Y:S01]  /*fd60*/  LDC R12, c[0x0][0x2f4] ;  /* 0x0000bd00ff0c7b82 */ /* 0x000e620000000800 */
[----:B------:R-:W-:Y:S01]  /*fd70*/  IMAD.U32 R25, RZ, RZ, UR13 ;  /* 0x0000000dff197e24 */ /* 0x000fe2000f8e00ff */
[----:B------:R-:W-:Y:S01]  /*fd80*/  SHF.R.S32.HI R26, RZ, 0x1f, R10 ;  /* 0x0000001fff1a7819 */ /* 0x000fe2000001140a */
[----:B------:R-:W-:Y:S01]  /*fd90*/  VIADD R17, R17, 0x80 ;  /* 0x0000008011117836 */ /* 0x000fe20000000000 */
[----:B------:R-:W-:Y:S01]  /*fda0*/  UMOV UR4, 0xffffffff ;  /* 0xffffffff00047882 */ /* 0x000fe20000000000 */
[----:B------:R-:W-:-:S02]  /*fdb0*/  LOP3.LUT P3, RZ, R16, 0x2, RZ, 0xc0, !PT ;  /* 0x0000000210ff7812 */ /* 0x000fc4000786c0ff */
[----:B------:R-:W-:Y:S01]  /*fdc0*/  IMAD R3, R26, UR8, RZ ;  /* 0x000000081a037c24 */ /* 0x000fe2000f8e02ff */
[----:B------:R-:W-:Y:S02]  /*fdd0*/  SHF.R.S32.HI R27, RZ, 0x1f, R17 ;  /* 0x0000001fff1b7819 */ /* 0x000fe40000011411 */
[----:B------:R-:W-:Y:S01]  /*fde0*/  LOP3.LUT P1, RZ, R16, 0x1, RZ, 0xc0, !PT ;  /* 0x0000000110ff7812 */ /* 0x000fe2000782c0ff */
[C---:B------:R-:W-:Y:S02]  /*fdf0*/  IMAD R7, R10.reuse, UR9, R3 ;  /* 0x000000090a077c24 */ /* 0x040fe4000f8e0203 */
[----:B------:R-:W-:-:S04]  /*fe00*/  IMAD.WIDE.U32 R2, R10, UR8, RZ ;  /* 0x000000080a027c25 */ /* 0x000fc8000f8e00ff */
[----:B------:R-:W-:Y:S02]  /*fe10*/  IMAD.IADD R3, R3, 0x1, R7 ;  /* 0x0000000103037824 */ /* 0x000fe400078e0207 */
[C---:B------:R-:W-:Y:S02]  /*fe20*/  IMAD R7, R9.reuse, UR11, R6 ;  /* 0x0000000b09077c24 */ /* 0x040fe4000f8e0206 */
[----:B------:R-:W-:Y:S01]  /*fe30*/  IMAD.WIDE.U32 R2, R9, UR10, R2 ;  /* 0x0000000a09027c25 */ /* 0x000fe2000f8e0002 */
[----:B-1----:R-:W-:-:S03]  /*fe40*/  ISETP.GE.AND P4, PT, R35, R12, PT ;  /* 0x0000000c2300720c */ /* 0x002fc60003f86270 */
[----:B------:R-:W-:Y:S02]  /*fe50*/  IMAD.IADD R3, R3, 0x1, R7 ;  /* 0x0000000103037824 */ /* 0x000fe400078e0207 */
[----:B------:R-:W-:Y:S01]  /*fe60*/  IMAD.U32 R6, RZ, RZ, UR6 ;  /* 0x00000006ff067e24 */ /* 0x000fe2000f8e00ff */
[----:B------:R-:W-:-:S03]  /*fe70*/  UIMAD UR6, UR5, UR6, URZ ;  /* 0x00000006050672a4 */ /* 0x000fc6000f8e023f */
[----:B------:R-:W-:Y:S01]  /*fe80*/  IMAD.WIDE.U32 R2, R6, UR40, R2 ;  /* 0x0000002806027c25 */ /* 0x000fe2000f8e0002 */
[----:B------:R-:W-:Y:S02]  /*fe90*/  UIMAD UR6, UR40, UR7, UR6 ;  /* 0x00000007280672a4 */ /* 0x000fe4000f8e0206 */
[----:B------:R-:W-:Y:S01]  /*fea0*/  IADD3 R18, P0, R2, UR12, RZ ;  /* 0x0000000c02127c10 */ /* 0x000fe2000ff1e0ff */
[----:B------:R-:W-:-:S03]  /*feb0*/  IMAD R2, R27, UR8, RZ ;  /* 0x000000081b027c24 */ /* 0x000fc6000f8e02ff */
[----:B------:R-:W-:Y:S01]  /*fec0*/  IADD3.X R19, R25, UR6, R3, P0, !PT ;  /* 0x0000000619137c10 */ /* 0x000fe200087fe403 */
[C---:B------:R-:W-:Y:S02]  /*fed0*/  IMAD R7, R17.reuse, UR9, R2 ;  /* 0x0000000911077c24 */ /* 0x040fe4000f8e0202 */
[----:B------:R-:W-:-:S05]  /*fee0*/  IMAD.WIDE.U32 R2, R17, UR8, RZ ;  /* 0x0000000811027c25 */ /* 0x000fca000f8e00ff */
[----:B------:R-:W-:Y:S01]  /*fef0*/  IADD3 R3, R3, R7, RZ ;  /* 0x0000000703037210 */ /* 0x000fe20007ffe0ff */
[----:B------:R-:W-:-:S04]  /*ff00*/  IMAD R7, R28, UR10, RZ ;  /* 0x0000000a1c077c24 */ /* 0x000fc8000f8e02ff */
[C---:B------:R-:W-:Y:S02]  /*ff10*/  IMAD R7, R8.reuse, UR11, R7 ;  /* 0x0000000b08077c24 */ /* 0x040fe4000f8e0207 */
[----:B------:R-:W-:-:S04]  /*ff20*/  IMAD.WIDE.U32 R2, R8, UR10, R2 ;  /* 0x0000000a08027c25 */ /* 0x000fc8000f8e0002 */
[----:B------:R-:W-:Y:S02]  /*ff30*/  IMAD.IADD R3, R3, 0x1, R7 ;  /* 0x0000000103037824 */ /* 0x000fe400078e0207 */
[----:B------:R-:W-:-:S03]  /*ff40*/  IMAD.WIDE.U32 R2, R6, UR40, R2 ;  /* 0x0000002806027c25 */ /* 0x000fc6000f8e0002 */
[----:B------:R-:W-:-:S04]  /*ff50*/  IADD3 R23, P0, R2, UR12, RZ ;  /* 0x0000000c02177c10 */ /* 0x000fc8000ff1e0ff */
[----:B------:R-:W-:Y:S01]  /*ff60*/  IADD3.X R25, R25, UR6, R3, P0, !PT ;  /* 0x0000000619197c10 */ /* 0x000fe200087fe403 */
[----:B------:R-:W-:Y:S08]  /*ff70*/  BRA.DIV UR4, `(.L_x_65) ;  /* 0x0000003604447947 */ /* 0x000ff0000b800000 */
[----:B------:R-:W1:Y:S01]  /*ff80*/  SHFL.IDX PT, R2, R18, RZ, 0x1c1f ;  /* 0x001c1fff12027589 */ /* 0x000e6200000e0000 */
[----:B------:R-:W-:-:S03]  /*ff90*/  IMAD R22, R4, 0x7800, R24 ;  /* 0x0000780004167824 */ /* 0x000fc600078e0218 */
[----:B------:R-:W2:Y:S04]  /*ffa0*/  SHFL.IDX PT, R3, R19, RZ, 0x1c1f ;  /* 0x001c1fff13037589 */ /* 0x000ea800000e0000 */
[----:B------:R-:W-:Y:S04]  /*ffb0*/  SHFL.IDX PT, R7, R19, 0x2, 0x1c1f ;  /* 0x005c1f0013077f89 */ /* 0x000fe800000e0000 */
[----:B------:R-:W-:Y:S04]  /*ffc0*/  SHFL.IDX PT, R25, R25, RZ, 0x1c1f ;  /* 0x001c1fff19197589 */ /* 0x000fe800000e0000 */
[----:B------:R-:W-:Y:S01]  /*ffd0*/  SHFL.IDX PT, R14, R23, RZ, 0x1c1f ;  /* 0x001c1fff170e7589 */ /* 0x000fe200000e0000 */
[----:B-1----:R-:W-:-:S05]  /*ffe0*/  IADD3 R2, P0, R35, R2, RZ ;  /* 0x0000000223027210 */ /* 0x002fca0007f1e0ff */
[----:B--2---:R-:W-:-:S05]  /*fff0*/  IMAD.X R3, RZ, RZ, R3, P0 ;  /* 0x000000ffff037224 */ /* 0x004fca00000e0603 */
[----:B------:R-:W-:Y:S04]  /*10000*/  LDGSTS.E.BYPASS.LTC128B.128 [R22+0xf200], desc[UR54][R2.64], !P4 ;  /* 0x0f20000002167fae */ /* 0x000fe8000e101d76 */
[----:B------:R-:W-:Y:S04]  /*10010*/  LDGSTS.E.BYPASS.LTC128B.128 [R22+0x11a00], desc[UR54][R2.64+0x40], !P3 ;  /* 0x11a0004002167fae */ /* 0x000fe8000d901d76 */
[----:B------:R1:W-:Y:S04]  /*10020*/  LDGSTS.E.BYPASS.LTC128B.128 [R22+0x14200], desc[UR54][R2.64+0x80], !P1 ;  /* 0x1420008002167fae */ /* 0x0003e8000c901d76 */
[----:B-1----:R-:W1:Y:S04]  /*10030*/  SHFL.IDX PT, R2, R18, 0x1, 0x1c1f ;  /* 0x003c1f0012027f89 */ /* 0x002e6800000e0000 */
[----:B------:R-:W2:Y:S04]  /*10040*/  SHFL.IDX PT, R3, R19, 0x1, 0x1c1f ;  /* 0x003c1f0013037f89 */ /* 0x000ea800000e0000 */
[----:B------:R-:W-:Y:S01]  /*10050*/  SHFL.IDX PT, R19, R19, 0x3, 0x1c1f ;  /* 0x007c1f0013137f89 */ /* 0x000fe200000e0000 */
[----:B-1----:R-:W-:-:S05]  /*10060*/  IADD3 R2, P0, R35, R2, RZ ;  /* 0x0000000223027210 */ /* 0x002fca0007f1e0ff */
[----:B--2---:R-:W-:-:S05]  /*10070*/  IMAD.X R3, RZ, RZ, R3, P0 ;  /* 0x000000ffff037224 */ /* 0x004fca00000e0603 */
[----:B------:R-:W-:Y:S04]  /*10080*/  LDGSTS.E.BYPASS.LTC128B.128 [R22+0xfa00], desc[UR54][R2.64], !P4 ;  /* 0x0fa0000002167fae */ /* 0x000fe8000e101d76 */
[----:B------:R-:W-:Y:S04]  /*10090*/  LDGSTS.E.BYPASS.LTC128B.128 [R22+0x12200], desc[UR54][R2.64+0x40], !P3 ;  /* 0x1220004002167fae */ /* 0x000fe8000d901d76 */
[----:B------:R1:W-:Y:S04]  /*100a0*/  LDGSTS.E.BYPASS.LTC128B.128 [R22+0x14a00], desc[UR54][R2.64+0x80], !P1 ;  /* 0x14a0008002167fae */ /* 0x0003e8000c901d76 */
[----:B-1----:R-:W1:Y:S02]  /*100b0*/  SHFL.IDX PT, R2, R18, 0x2, 0x1c1f ;  /* 0x005c1f0012027f89 */ /* 0x002e6400000e0000 */
[----:B-1----:R-:W-:-:S02]  /*100c0*/  IADD3 R6, P0, R35, R2, RZ ;  /* 0x0000000223067210 */ /* 0x002fc40007f1e0ff */
[----:B------:R-:W1:Y:S03]  /*100d0*/  SHFL.IDX PT, R2, R18, 0x3, 0x1c1f ;  /* 0x007c1f0012027f89 */ /* 0x000e6600000e0000 */
[----:B------:R-:W-:-:S05]  /*100e0*/  IMAD.X R7, RZ, RZ, R7, P0 ;  /* 0x000000ffff077224 */ /* 0x000fca00000e0607 */
[----:B------:R2:W-:Y:S04]  /*100f0*/  LDGSTS.E.BYPASS.LTC128B.128 [R22+0x10200], desc[UR54][R6.64], !P4 ;  /* 0x1020000006167fae */ /* 0x0005e8000e101d76 */
[----:B------:R2:W-:Y:S04]  /*10100*/  LDGSTS.E.BYPASS.LTC128B.128 [R22+0x12a00], desc[UR54][R6.64+0x40], !P3 ;  /* 0x12a0004006167fae */ /* 0x0005e8000d901d76 */
[----:B------:R2:W-:Y:S01]  /*10110*/  LDGSTS.E.BYPASS.LTC128B.128 [R22+0x15200], desc[UR54][R6.64+0x80], !P1 ;  /* 0x1520008006167fae */ /* 0x0005e2000c901d76 */
[----:B-1----:R-:W-:-:S05]  /*10120*/  IADD3 R2, P0, R35, R2, RZ ;  /* 0x0000000223027210 */ /* 0x002fca0007f1e0ff */
[----:B------:R-:W-:-:S05]  /*10130*/  IMAD.X R3, RZ, RZ, R19, P0 ;  /* 0x000000ffff037224 */ /* 0x000fca00000e0613 */
[----:B------:R2:W-:Y:S04]  /*10140*/  LDGSTS.E.BYPASS.LTC128B.128 [R22+0x10a00], desc[UR54][R2.64], !P4 ;  /* 0x10a0000002167fae */ /* 0x0005e8000e101d76 */
[----:B------:R2:W-:Y:S04]  /*10150*/  LDGSTS.E.BYPASS.LTC128B.128 [R22+0x13200], desc[UR54][R2.64+0x40], !P3 ;  /* 0x1320004002167fae */ /* 0x0005e8000d901d76 */
[----:B------:R2:W-:Y:S02]  /*10160*/  LDGSTS.E.BYPASS.LTC128B.128 [R22+0x15a00], desc[UR54][R2.64+0x80], !P1 ;  /* 0x15a0008002167fae */ /* 0x0005e4000c901d76 */
.L_x_149:
[----:B--2---:R-:W-:Y:S02]  /*10170*/  IADD3 R2, P0, R35, R14, RZ ;  /* 0x0000000e23027210 */ /* 0x004fe40007f1e0ff */
[----:B------:R-:W-:-:S03]  /*10180*/  R2UR UR4, R5 ;  /* 0x00000000050472ca */ /* 0x000fc600000e0000 */
        /* <DEDUP_REMOVED lines=14> */
[----:B-1----:R-:W-:Y:S05]  /*10270*/  @!P1 BRA `(.L_x_66) ;  /* 0x0000000000049947 */ /* 0x002fea0003800000 */
[----:B------:R-:W-:Y:S01]  /*10280*/  BPT.TRAP 0x1 ;  /* 0x000000040000795c */ /* 0x000fe20000300000 */
.L_x_66:
[----:B------:R1:W-:Y:S01]  /*10290*/  SYNCS.ARRIVE.TRANS64.A1T0 RZ, [R5+URZ+0x33470], RZ ;  /* 0x033470ff05ff79a7 */ /* 0x0003e2000810003f */
[----:B------:R-:W-:Y:S05]  /*102a0*/  @!P1 BRA `(.L_x_67) ;  /* 0x0000000000049947 */ /* 0x000fea0003800000 */
[----:B------:R-:W-:Y:S01]  /*102b0*/  BPT.TRAP 0x1 ;  /* 0x000000040000795c */ /* 0x000fe20000300000 */
.L_x_67:
[----:B------:R-:W2:Y:S02]  /*102c0*/  SYNCS.PHASECHK.TRANS64.TRYWAIT P0, [R5+URZ+0x33440], R30 ;  /* 0x0334401e050075a7 */ /* 0x000ea4000800017f */
[----:B--2---:R-:W-:Y:S05]  /*102d0*/  @!P0 BRA `(.L_x_68) ;  /* 0x0000003400e88947 */ /* 0x004fea0003800000 */
.L_x_150:
[----:B------:R-:W-:Y:S01]  /*102e0*/  ULDC.64 UR8, c[0x0][0x300] ;  /* 0x0000c00000087ab9 */ /* 0x000fe20000000a00 */
[----:B------:R-:W-:Y:S01]  /*102f0*/  ULDC.64 UR10, c[0x0][0x310] ;  /* 0x0000c400000a7ab9 */ /* 0x000fe20000000a00 */
[----:B------:R-:W-:Y:S01]  /*10300*/  IMAD R3, R26, UR8, RZ ;  /* 0x000000081a037c24 */ /* 0x000fe2000f8e02ff */
[----:B------:R-:W-:Y:S01]  /*10310*/  R2UR UR6, R34 ;  /* 0x00000000220672ca */ /* 0x000fe200000e0000 */
[----:B------:R-:W-:Y:S01]  /*10320*/  IMAD R6, R29, UR10, RZ ;  /* 0x0000000a1d067c24 */ /* 0x000fe2000f8e02ff */
[----:B------:R-:W-:Y:S01]  /*10330*/  ULDC.64 UR4, c[0x0][0x308] ;  /* 0x0000c20000047ab9 */ /* 0x000fe20000000a00 */
[C---:B------:R-:W-:Y:S01]  /*10340*/  IMAD R7, R10.reuse, UR9, R3 ;  /* 0x000000090a077c24 */ /* 0x040fe2000f8e0203 */
[----:B------:R-:W3:Y:S01]  /*10350*/  LDC R11, c[0x0][0x2f4] ;  /* 0x0000bd00ff0b7b82 */ /* 0x000ee20000000800 */
[----:B------:R-:W-:Y:S01]  /*10360*/  IMAD.WIDE.U32 R2, R10, UR8, RZ ;  /* 0x000000080a027c25 */ /* 0x000fe2000f8e00ff */
[C---:B------:R-:W-:Y:S02]  /*10370*/  LOP3.LUT P3, RZ, R16.reuse, 0x2, RZ, 0xc0, !PT ;  /* 0x0000000210ff7812 */ /* 0x040fe4000786c0ff */
[----:B------:R-:W-:-:S02]  /*10380*/  LOP3.LUT P1, RZ, R16, 0x1, RZ, 0xc0, !PT ;  /* 0x0000000110ff7812 */ /* 0x000fc4000782c0ff */
[----:B------:R-:W-:Y:S01]  /*10390*/  IADD3 R3, R3, R7, RZ ;  /* 0x0000000703037210 */ /* 0x000fe20007ffe0ff */
[C---:B------:R-:W-:Y:S02]  /*103a0*/  IMAD R7, R9.reuse, UR11, R6 ;  /* 0x0000000b09077c24 */ /* 0x040fe4000f8e0206 */
[----:B------:R-:W-:Y:S01]  /*103b0*/  IMAD.U32 R6, RZ, RZ, UR4 ;  /* 0x00000004ff067e24 */ /* 0x000fe2000f8e00ff */
[----:B------:R-:W-:Y:S01]  /*103c0*/  UIMAD UR4, UR6, UR4, URZ ;  /* 0x00000004060472a4 */ /* 0x000fe2000f8e023f */
[----:B------:R-:W-:Y:S02]  /*103d0*/  IMAD.WIDE.U32 R2, R9, UR10, R2 ;  /* 0x0000000a09027c25 */ /* 0x000fe4000f8e0002 */
[----:B------:R-:W-:Y:S01]  /*103e0*/  ULDC.64 UR6, c[0x0][0x2e8] ;  /* 0x0000ba0000067ab9 */ /* 0x000fe20000000a00 */
[----:B------:R-:W-:Y:S01]  /*103f0*/  UIMAD UR4, UR40, UR5, UR4 ;  /* 0x00000005280472a4 */ /* 0x000fe2000f8e0204 */
[----:B------:R-:W-:Y:S02]  /*10400*/  IMAD.IADD R3, R3, 0x1, R7 ;  /* 0x0000000103037824 */ /* 0x000fe400078e0207 */
[----:B------:R-:W-:-:S02]  /*10410*/  IMAD.U32 R23, RZ, RZ, UR7 ;  /* 0x00000007ff177e24 */ /* 0x000fc4000f8e00ff */
[----:B------:R-:W-:-:S03]  /*10420*/  IMAD.WIDE.U32 R2, R6, UR40, R2 ;  /* 0x0000002806027c25 */ /* 0x000fc6000f8e0002 */
[----:B------:R-:W-:Y:S01]  /*10430*/  IADD3 R18, P0, R2, UR6, RZ ;  /* 0x0000000602127c10 */ /* 0x000fe2000ff1e0ff */
[----:B------:R-:W-:Y:S01]  /*10440*/  IMAD R2, R27, UR8, RZ ;  /* 0x000000081b027c24 */ /* 0x000fe2000f8e02ff */
[----:B---3--:R-:W-:Y:S02]  /*10450*/  ISETP.GE.AND P4, PT, R35, R11, PT ;  /* 0x0000000b2300720c */ /* 0x008fe40003f86270 */
[----:B------:R-:W-:Y:S01]  /*10460*/  IADD3.X R19, R23, UR4, R3, P0, !PT ;  /* 0x0000000417137c10 */ /* 0x000fe200087fe403 */
[C---:B------:R-:W-:Y:S02]  /*10470*/  IMAD R7, R17.reuse, UR9, R2 ;  /* 0x0000000911077c24 */ /* 0x040fe4000f8e0202 */
[----:B------:R-:W-:-:S04]  /*10480*/  IMAD.WIDE.U32 R2, R17, UR8, RZ ;  /* 0x0000000811027c25 */ /* 0x000fc8000f8e00ff */
[----:B------:R-:W-:Y:S02]  /*10490*/  IMAD.IADD R3, R3, 0x1, R7 ;  /* 0x0000000103037824 */ /* 0x000fe400078e0207 */
[----:B------:R-:W-:Y:S02]  /*104a0*/  IMAD R7, R28, UR10, RZ ;  /* 0x0000000a1c077c24 */ /* 0x000fe4000f8e02ff */
[----:B------:R-:W-:-:S04]  /*104b0*/  IMAD.WIDE.U32 R2, R8, UR10, R2 ;  /* 0x0000000a08027c25 */ /* 0x000fc8000f8e0002 */
[----:B------:R-:W-:-:S04]  /*104c0*/  IMAD R7, R8, UR11, R7 ;  /* 0x0000000b08077c24 */ /* 0x000fc8000f8e0207 */
[----:B------:R-:W-:Y:S02]  /*104d0*/  IMAD.IADD R3, R3, 0x1, R7 ;  /* 0x0000000103037824 */ /* 0x000fe400078e0207 */
[----:B------:R-:W-:-:S03]  /*104e0*/  IMAD.WIDE.U32 R2, R6, UR40, R2 ;  /* 0x0000002806027c25 */ /* 0x000fc6000f8e0002 */
[----:B------:R-:W-:-:S04]  /*104f0*/  IADD3 R17, P0, R2, UR6, RZ ;  /* 0x0000000602117c10 */ /* 0x000fc8000ff1e0ff */
[----:B------:R-:W-:Y:S01]  /*10500*/  IADD3.X R23, R23, UR4, R3, P0, !PT ;  /* 0x0000000417177c10 */ /* 0x000fe200087fe403 */
[----:B------:R-:W-:-:S03]  /*10510*/  UMOV UR4, 0xffffffff ;  /* 0xffffffff00047882 */ /* 0x000fc60000000000 */
[----:B------:R-:W-:Y:S05]  /*10520*/  BRA.DIV UR4, `(.L_x_69) ;  /* 0x0000003604687947 */ /* 0x000fea000b800000 */
[----:B------:R-:W3:Y:S01]  /*10530*/  SHFL.IDX PT, R14, R18, RZ, 0x1c1f ;  /* 0x001c1fff120e7589 */ /* 0x000ee200000e0000 */
[----:B------:R-:W-:-:S03]  /*10540*/  IMAD R22, R4, 0x7800, R36 ;  /* 0x0000780004167824 */ /* 0x000fc600078e0224 */
[----:B------:R-:W4:Y:S01]  /*10550*/  SHFL.IDX PT, R3, R19, RZ, 0x1c1f ;  /* 0x001c1fff13037589 */ /* 0x000f2200000e0000 */
[----:B------:R-:W-:-:S03]  /*10560*/  VIADD R22, R22, UR42 ;  /* 0x0000002a16167c36 */ /* 0x000fc60008000000 */
[----:B------:R-:W-:Y:S01]  /*10570*/  SHFL.IDX PT, R23, R23, RZ, 0x1c1f ;  /* 0x001c1fff17177589 */ /* 0x000fe200000e0000 */
[----:B---3--:R-:W-:-:S03]  /*10580*/  IADD3 R10, P0, R35, R14, RZ ;  /* 0x0000000e230a7210 */ /* 0x008fc60007f1e0ff */
[----:B------:R-:W3:Y:S02]  /*10590*/  SHFL.IDX PT, R14, R18, 0x1, 0x1c1f ;  /* 0x003c1f00120e7f89 */ /* 0x000ee400000e0000 */
[----:B----4-:R-:W-:Y:S02]  /*105a0*/  IMAD.X R11, RZ, RZ, R3, P0 ;  /* 0x000000ffff0b7224 */ /* 0x010fe400000e0603 */
[----:B------:R-:W4:Y:S04]  /*105b0*/  SHFL.IDX PT, R3, R19, 0x1, 0x1c1f ;  /* 0x003c1f0013037f89 */ /* 0x000f2800000e0000 */
[----:B------:R0:W-:Y:S04]  /*105c0*/  LDGSTS.E.BYPASS.LTC128B.128 [R22+0x24200], desc[UR54][R10.64], !P4 ;  /* 0x242000000a167fae */ /* 0x0001e8000e101d76 */
[----:B------:R0:W-:Y:S04]  /*105d0*/  LDGSTS.E.BYPASS.LTC128B.128 [R22+0x26a00], desc[UR54][R10.64+0x40], !P3 ;  /* 0x26a000400a167fae */ /* 0x0001e8000d901d76 */
[----:B------:R0:W-:Y:S01]  /*105e0*/  LDGSTS.E.BYPASS.LTC128B.128 [R22+0x29200], desc[UR54][R10.64+0x80], !P1 ;  /* 0x292000800a167fae */ /* 0x0001e2000c901d76 */
[----:B---3--:R-:W-:-:S03]  /*105f0*/  IADD3 R8, P0, R35, R14, RZ ;  /* 0x0000000e23087210 */ /* 0x008fc60007f1e0ff */
[----:B------:R-:W3:Y:S02]  /*10600*/  SHFL.IDX PT, R14, R18, 0x2, 0x1c1f ;  /* 0x005c1f00120e7f89 */ /* 0x000ee400000e0000 */
[----:B----4-:R-:W-:Y:S02]  /*10610*/  IMAD.X R9, RZ, RZ, R3, P0 ;  /* 0x000000ffff097224 */ /* 0x010fe400000e0603 */
[----:B------:R-:W4:Y:S04]  /*10620*/  SHFL.IDX PT, R3, R19, 0x2, 0x1c1f ;  /* 0x005c1f0013037f89 */ /* 0x000f2800000e0000 */
[----:B------:R-:W-:Y:S04]  /*10630*/  SHFL.IDX PT, R19, R19, 0x3, 0x1c1f ;  /* 0x007c1f0013137f89 */ /* 0x000fe800000e0000 */
[----:B------:R0:W-:Y:S04]  /*10640*/  LDGSTS.E.BYPASS.LTC128B.128 [R22+0x24a00], desc[UR54][R8.64], !P4 ;  /* 0x24a0000008167fae */ /* 0x0001e8000e101d76 */
[----:B------:R0:W-:Y:S04]  /*10650*/  LDGSTS.E.BYPASS.LTC128B.128 [R22+0x27200], desc[UR54][R8.64+0x40], !P3 ;  /* 0x2720004008167fae */ /* 0x0001e8000d901d76 */
[----:B------:R0:W-:Y:S01]  /*10660*/  LDGSTS.E.BYPASS.LTC128B.128 [R22+0x29a00], desc[UR54][R8.64+0x80], !P1 ;  /* 0x29a0008008167fae */ /* 0x0001e2000c901d76 */
[----:B---3--:R-:W-:-:S03]  /*10670*/  IADD3 R6, P0, R35, R14, RZ ;  /* 0x0000000e23067210 */ /* 0x008fc60007f1e0ff */
[----:B------:R-:W3:Y:S01]  /*10680*/  SHFL.IDX PT, R14, R18, 0x3, 0x1c1f ;  /* 0x007c1f00120e7f89 */ /* 0x000ee200000e0000 */
[----:B----4-:R-:W-:-:S05]  /*10690*/  IADD3.X R7, RZ, R3, RZ, P0, !PT ;  /* 0x00000003ff077210 */ /* 0x010fca00007fe4ff */
[----:B------:R0:W-:Y:S04]  /*106a0*/  LDGSTS.E.BYPASS.LTC128B.128 [R22+0x25200], desc[UR54][R6.64], !P4 ;  /* 0x2520000006167fae */ /* 0x0001e8000e101d76 */
[----:B------:R0:W-:Y:S04]  /*106b0*/  LDGSTS.E.BYPASS.LTC128B.128 [R22+0x27a00], desc[UR54][R6.64+0x40], !P3 ;  /* 0x27a0004006167fae */ /* 0x0001e8000d901d76 */
[----:B------:R0:W-:Y:S01]  /*106c0*/  LDGSTS.E.BYPASS.LTC128B.128 [R22+0x2a200], desc[UR54][R6.64+0x80], !P1 ;  /* 0x2a20008006167fae */ /* 0x0001e2000c901d76 */
[----:B---3--:R-:W-:-:S03]  /*106d0*/  IADD3 R2, P0, R35, R14, RZ ;  /* 0x0000000e23027210 */ /* 0x008fc60007f1e0ff */
[----:B------:R0:W3:Y:S02]  /*106e0*/  SHFL.IDX PT, R14, R17, RZ, 0x1c1f ;  /* 0x001c1fff110e7589 */ /* 0x0000e400000e0000 */
[----:B------:R-:W-:-:S05]  /*106f0*/  IMAD.X R3, RZ, RZ, R19, P0 ;  /* 0x000000ffff037224 */ /* 0x000fca00000e0613 */
[----:B------:R0:W-:Y:S04]  /*10700*/  LDGSTS.E.BYPASS.LTC128B.128 [R22+0x25a00], desc[UR54][R2.64], !P4 ;  /* 0x25a0000002167fae */ /* 0x0001e8000e101d76 */
[----:B------:R0:W-:Y:S04]  /*10710*/  LDGSTS.E.BYPASS.LTC128B.128 [R22+0x28200], desc[UR54][R2.64+0x40], !P3 ;  /* 0x2820004002167fae */ /* 0x0001e8000d901d76 */
[----:B------:R0:W-:Y:S02]  /*10720*/  LDGSTS.E.BYPASS.LTC128B.128 [R22+0x2aa00], desc[UR54][R2.64+0x80], !P1 ;  /* 0x2aa0008002167fae */ /* 0x0001e4000c901d76 */
.L_x_162:
[----:B0--3--:R-:W-:Y:S02]  /*10730*/  IADD3 R2, P0, R35, R14, RZ ;  /* 0x0000000e23027210 */ /* 0x009fe40007f1e0ff */
        /* <DEDUP_REMOVED lines=17> */
.L_x_70:
[----:B------:R-:W-:Y:S01]  /*10850*/  IMAD.U32 R2, RZ, RZ, UR39 ;  /* 0x00000027ff027e24 */ /* 0x000fe2000f8e00ff */
[----:B------:R0:W-:Y:S04]  /*10860*/  SYNCS.ARRIVE.TRANS64.A1T0 RZ, [R5+URZ+0x33430], RZ ;  /* 0x033430ff05ff79a7 */ /* 0x0001e8000810003f */
[----:B------:R-:W-:-:S04]  /*10870*/  LOP3.LUT R2, R2, 0x1, RZ, 0xfc, !PT ;  /* 0x0000000102027812 */ /* 0x000fc800078efcff */
[----:B------:R-:W-:-:S13]  /*10880*/  ISETP.NE.AND P0, PT, R2, 0x3, PT ;  /* 0x000000030200780c */ /* 0x000fda0003f05270 */
[----:B0-----:R-:W-:Y:S05]  /*10890*/  @!P0 BRA `(.L_x_71) ;  /* 0x0000000000048947 */ /* 0x001fea0003800000 */
[----:B------:R-:W-:Y:S01]  /*108a0*/  BPT.TRAP 0x1 ;  /* 0x000000040000795c */ /* 0x000fe20000300000 */
.L_x_71:
[----:B------:R-:W-:Y:S02]  /*108b0*/  LOP3.LUT R2, R21, 0x1, RZ, 0x3c, !PT ;  /* 0x0000000115027812 */ /* 0x000fe400078e3cff */
[----:B-12---:R-:W-:Y:S02]  /*108c0*/  LEA R5, R20, UR42, 0x3 ;  /* 0x0000002a14057c11 */ /* 0x006fe4000f8e18ff */
[----:B------:R-:W-:-:S04]  /*108d0*/  SHF.L.U32 R2, R2, 0x1f, RZ ;  /* 0x0000001f02027819 */ /* 0x000fc800000006ff */
[----:B------:R-:W0:Y:S02]  /*108e0*/  SYNCS.PHASECHK.TRANS64.TRYWAIT P1, [R5+URZ+0x33470], R2 ;  /* 0x03347002050075a7 */ /* 0x000e24000802017f */
[----:B0-----:R-:W-:Y:S05]  /*108f0*/  @!P1 BRA `(.L_x_72) ;  /* 0x0000003400e49947 */ /* 0x001fea0003800000 */
.L_x_163:
[----:B------:R-:W-:-:S06]  /*10900*/  ULOP3.LUT UR4, UR39, 0x2, URZ, 0xfc, !UPT ;  /* 0x0000000227047892 */ /* 0x000fcc000f8efc3f */
[----:B------:R-:W-:-:S05]  /*10910*/  IMAD.U32 R3, RZ, RZ, UR4 ;  /* 0x00000004ff037e24 */ /* 0x000fca000f8e00ff */
[----:B------:R-:W-:-:S13]  /*10920*/  ISETP.NE.AND P1, PT, R3, 0x3, PT ;  /* 0x000000030300780c */ /* 0x000fda0003f25270 */
[----:B------:R-:W-:Y:S05]  /*10930*/  @!P1 BRA `(.L_x_73) ;  /* 0x0000000000049947 */ /* 0x000fea0003800000 */
[----:B------:R-:W-:Y:S01]  /*10940*/  BPT.TRAP 0x1 ;  /* 0x000000040000795c */ /* 0x000fe20000300000 */
.L_x_73:
[----:B------:R-:W2:Y:S01]  /*10950*/  LDL R3, [R1+0x8] ;  /* 0x0000080001037983 */ /* 0x000ea20000100800 */
[----:B------:R-:W-:Y:S01]  /*10960*/  SHF.L.U32 R6, R21, 0x1f, RZ ;  /* 0x0000001f15067819 */ /* 0x000fe200000006ff */
[----:B0-----:R-:W-:-:S03]  /*10970*/  IMAD R2, R20, 0x7800, RZ ;  /* 0x0000780014027824 */ /* 0x001fc600078e02ff */
[----:B------:R-:W0:Y:S02]  /*10980*/  SYNCS.PHASECHK.TRANS64.TRYWAIT P1, [R5+URZ+0x33460], R6 ;  /* 0x03346006050075a7 */ /* 0x000e24000802017f */
[----:B--2---:R-:W-:Y:S01]  /*10990*/  LOP3.LUT R3, R2, R3, RZ, 0xfc, !PT ;  /* 0x0000000302037212 */ /* 0x004fe200078efcff */
[----:B0-----:R-:W-:Y:S06]  /*109a0*/  @!P1 BRA `(.L_x_74) ;  /* 0x0000003400cc9947 */ /* 0x001fec0003800000 */
.L_x_164:
[----:B------:R-:W2:Y:S01]  /*109b0*/  LDL R7, [R1+0x4] ;  /* 0x0000040001077983 */ /* 0x000ea20000100800 */
[----:B------:R-:W-:Y:S05]  /*109c0*/  WARPSYNC.ALL ;  /* 0x0000000000007948 */ /* 0x000fea0003800000 */
[----:B------:R-:W1:Y:S01]  /*109d0*/  LDSM.16.MT88.4 R8, [R3+UR42+0xf200] ;  /* 0x00f2002a0308783b */ /* 0x000e620008004200 */
[----:B------:R-:W-:-:S06]  /*109e0*/  ULOP3.LUT UR4, UR39, 0x2, URZ, 0xfc, !UPT ;  /* 0x0000000227047892 */ /* 0x000fcc000f8efc3f */
[----:B0-----:R-:W-:-:S04]  /*109f0*/  MOV R6, UR4 ;  /* 0x0000000400067c02 */ /* 0x001fc80008000f00 */
[----:B------:R-:W-:Y:S02]  /*10a00*/  ISETP.NE.AND P1, PT, R6, 0x3, PT ;  /* 0x000000030600780c */ /* 0x000fe40003f25270 */
[C-C-:B-1----:R-:W-:Y:S02]  /*10a10*/  PRMT R20, R8.reuse, 0x6420, R9.reuse ;  /* 0x0000642008147816 */ /* 0x142fe40000000009 */
[----:B------:R-:W-:Y:S02]  /*10a20*/  PRMT R21, R8, 0x7531, R9 ;  /* 0x0000753108157816 */ /* 0x000fe40000000009 */
[C-C-:B------:R-:W-:Y:S02]  /*10a30*/  PRMT R22, R10.reuse, 0x6420, R11.reuse ;  /* 0x000064200a167816 */ /* 0x140fe4000000000b */
[----:B------:R-:W-:Y:S02]  /*10a40*/  PRMT R23, R10, 0x7531, R11 ;  /* 0x000075310a177816 */ /* 0x000fe4000000000b */
[----:B--2---:R-:W-:-:S05]  /*10a50*/  LOP3.LUT R2, R2, R7, RZ, 0xfc, !PT ;  /* 0x0000000702027212 */ /* 0x004fca00078efcff */
[----:B------:R-:W-:-:S05]  /*10a60*/  VIADD R2, R2, UR42 ;  /* 0x0000002a02027c36 */ /* 0x000fca0008000000 */
[----:B------:R-:W-:Y:S04]  /*10a70*/  STSM.16.M88.4 [R2+0x200], R20 ;  /* 0x0002001402007844 */ /* 0x000fe80000000200 */
[----:B------:R-:W0:Y:S02]  /*10a80*/  LDSM.16.MT88.4 R8, [R3+UR42+0x11a00] ;  /* 0x011a002a0308783b */ /* 0x000e240008004200 */
[C-C-:B0-----:R-:W-:Y:S02]  /*10a90*/  PRMT R12, R8.reuse, 0x6420, R9.reuse ;  /* 0x00006420080c7816 */ /* 0x141fe40000000009 */
[----:B------:R-:W-:Y:S02]  /*10aa0*/  PRMT R13, R8, 0x7531, R9 ;  /* 0x00007531080d7816 */ /* 0x000fe40000000009 */
[----:B------:R-:W-:-:S02]  /*10ab0*/  PRMT R14, R10, 0x6420, R11 ;  /* 0x000064200a0e7816 */ /* 0x000fc4000000000b */
[----:B------:R-:W-:-:S05]  /*10ac0*/  PRMT R15, R10, 0x7531, R11 ;  /* 0x000075310a0f7816 */ /* 0x000fca000000000b */
        /* <DEDUP_REMOVED lines=78> */
[----:B------:R0:W-:Y:S01]  /*10fb0*/  STSM.16.M88.4 [R2+0x7200], R12 ;  /* 0x0072000c02007844 */ /* 0x0001e20000000200 */
[----:B------:R-:W-:Y:S01]  /*10fc0*/  @!PT LDS RZ, [RZ] ;  /* 0x00000000fffff984 */ /* 0x000fe20000000800 */
[----:B------:R-:W-:Y:S01]  /*10fd0*/  @!PT LDS RZ, [RZ] ;  /* 0x00000000fffff984 */ /* 0x000fe20000000800 */
[----:B------:R-:W-:Y:S01]  /*10fe0*/  @!PT LDS RZ, [RZ] ;  /* 0x00000000fffff984 */ /* 0x000fe20000000800 */
[----:B------:R-:W-:Y:S01]  /*10ff0*/  @!PT LDS RZ, [RZ] ;  /* 0x00000000fffff984 */ /* 0x000fe20000000800 */
[----:B------:R1:W-:Y:S06]  /*11000*/  MEMBAR.ALL.CTA ;  /* 0x0000000000007992 */ /* 0x0003ec0000008000 */
[----:B-1----:R-:W1:Y:S01]  /*11010*/  FENCE.VIEW.ASYNC.S ;  /* 0x00000000000073c6 */ /* 0x002e620000000000 */
[----:B------:R-:W-:Y:S05]  /*11020*/  @!P1 BRA `(.L_x_75) ;  /* 0x0000000000049947 */ /* 0x000fea0003800000 */
[----:B------:R-:W-:Y:S01]  /*11030*/  BPT.TRAP 0x1 ;  /* 0x000000040000795c */ /* 0x000fe20000300000 */
.L_x_75:
[----:B-1----:R1:W-:Y:S01]  /*11040*/  SYNCS.ARRIVE.TRANS64.A1T0 RZ, [R5+URZ+0x33450], RZ ;  /* 0x033450ff05ff79a7 */ /* 0x0023e2000810003f */
[----:B------:R-:W-:Y:S06]  /*11050*/  BAR.SYNC.DEFER_BLOCKING 0x2, 0x80 ;  /* 0x0082000000007b1d */ /* 0x000fec0000010000 */
[----:B------:R-:W-:Y:S05]  /*11060*/  @!P0 BRA `(.L_x_76) ;  /* 0x0000000000048947 */ /* 0x000fea0003800000 */
[----:B------:R-:W-:Y:S01]  /*11070*/  BPT.TRAP 0x1 ;  /* 0x000000040000795c */ /* 0x000fe20000300000 */
.L_x_76:
[----:B0-----:R-:W0:Y:S01]  /*11080*/  S2R R2, SR_CgaCtaId ;  /* 0x0000000000027919 */ /* 0x001e220000008800 */
[----:B-1----:R-:W-:Y:S02]  /*11090*/  VIADD R5, R5, 0x33480 ;  /* 0x0003348005057836 */ /* 0x002fe40000000000 */
[----:B------:R-:W-:Y:S02]  /*110a0*/  VIADD R0, R0, 0xffffff60 ;  /* 0xffffff6000007836 */ /* 0x000fe40000000000 */
[----:B------:R-:W-:Y:S02]  /*110b0*/  IMAD.MOV.U32 R20, RZ, RZ, R4 ;  /* 0x000000ffff147224 */ /* 0x000fe400078e0004 */
[----:B------:R-:W-:Y:S01]  /*110c0*/  IMAD.MOV.U32 R21, RZ, RZ, R31 ;  /* 0x000000ffff157224 */ /* 0x000fe200078e001f */
[----:B0-----:R-:W-:-:S04]  /*110d0*/  PRMT R5, R2, 0x654, R5 ;  /* 0x0000065402057816 */ /* 0x001fc80000000005 */
[----:B------:R0:W-:Y:S01]  /*110e0*/  SYNCS.ARRIVE.TRANS64.RED.A1T0 RZ, [R5+URZ], RZ ;  /* 0x000000ff05ff79a7 */ /* 0x0001e2000810043f */
[----:B------:R-:W-:Y:S05]  /*110f0*/  @P2 BRA `(.L_x_77) ;  /* 0xffffffe800242947 */ /* 0x000fea000383ffff */
[----:B------:R-:W-:Y:S05]  /*11100*/  BRA `(.L_x_78) ;  /* 0x0000000000047947 */ /* 0x000fea0003800000 */
.L_x_62:
[----:B0-----:R-:W-:-:S07]  /*11110*/  IMAD.MOV.U32 R4, RZ, RZ, RZ ;  /* 0x000000ffff047224 */ /* 0x001fce00078e00ff */
.L_x_78:
[----:B------:R-:W-:-:S06]  /*11120*/  ULOP3.LUT UR4, UR39, 0x1, URZ, 0xfc, !UPT ;  /* 0x0000000127047892 */ /* 0x000fcc000f8efc3f */
[----:B------:R-:W-:-:S05]  /*11130*/  IMAD.U32 R0, RZ, RZ, UR4 ;  /* 0x00000004ff007e24 */ /* 0x000fca000f8e00ff */
[----:B------:R-:W-:-:S13]  /*11140*/  ISETP.NE.AND P1, PT, R0, 0x3, PT ;  /* 0x000000030000780c */ /* 0x000fda0003f25270 */
[----:B------:R-:W-:Y:S05]  /*11150*/  @!P1 BRA `(.L_x_79) ;  /* 0x0000000000049947 */ /* 0x000fea0003800000 */
[----:B------:R-:W-:Y:S01]  /*11160*/  BPT.TRAP 0x1 ;  /* 0x000000040000795c */ /* 0x000fe20000300000 */
.L_x_79:
[----:B-1----:R-:W-:Y:S01]  /*11170*/  LOP3.LUT R3, R31, 0x1, RZ, 0x3c, !PT ;  /* 0x000000011f037812 */ /* 0x002fe200078e3cff */
[----:B------:R-:W-:Y:S01]  /*11180*/  BSSY B0, `(.L_x_80) ;  /* 0x0000005000007945 */ /* 0x000fe20003800000 */
[----:B------:R-:W-:Y:S02]  /*11190*/  LEA R0, R4, UR42, 0x3 ;  /* 0x0000002a04007c11 */ /* 0x000fe4000f8e18ff */
[----:B------:R-:W-:-:S04]  /*111a0*/  SHF.L.U32 R3, R3, 0x1f, RZ ;  /* 0x0000001f03037819 */ /* 0x000fc800000006ff */
[----:B------:R-:W1:Y:S02]  /*111b0*/  SYNCS.PHASECHK.TRANS64.TRYWAIT P0, [R0+URZ+0x33470], R3 ;  /* 0x03347003000075a7 */ /* 0x000e64000800017f */
[----:B-1----:R-:W-:Y:S05]  /*111c0*/  @!P0 BRA `(.L_x_81) ;  /* 0x0000002c00d88947 */ /* 0x002fea0003800000 */
.L_x_165:
[----:B------:R-:W-:Y:S05]  /*111d0*/  BSYNC B0 ;  /* 0x0000000000007941 */ /* 0x000fea0003800000 */
.L_x_80:
[----:B------:R-:W-:-:S06]  /*111e0*/  ULOP3.LUT UR4, UR39, 0x2, URZ, 0xfc, !UPT ;  /* 0x0000000227047892 */ /* 0x000fcc000f8efc3f */
[----:B------:R-:W-:-:S05]  /*111f0*/  IMAD.U32 R2, RZ, RZ, UR4 ;  /* 0x00000004ff027e24 */ /* 0x000fca000f8e00ff */
[----:B------:R-:W-:-:S13]  /*11200*/  ISETP.NE.AND P0, PT, R2, 0x3, PT ;  /* 0x000000030200780c */ /* 0x000fda0003f05270 */
[----:B------:R-:W-:Y:S05]  /*11210*/  @!P0 BRA `(.L_x_82) ;  /* 0x0000000000048947 */ /* 0x000fea0003800000 */
[----:B------:R-:W-:Y:S01]  /*11220*/  BPT.TRAP 0x1 ;  /* 0x000000040000795c */ /* 0x000fe20000300000 */
.L_x_82:
[----:B------:R-:W3:Y:S01]  /*11230*/  LDL.LU R2, [R1+0x8] ;  /* 0x0000080001027983 */ /* 0x000ee20000300800 */
[----:B0-----:R-:W-:Y:S01]  /*11240*/  SHF.L.U32 R5, R31, 0x1f, RZ ;  /* 0x0000001f1f057819 */ /* 0x001fe200000006ff */
[----:B-1----:R-:W-:-:S03]  /*11250*/  IMAD R3, R4, 0x7800, RZ ;  /* 0x0000780004037824 */ /* 0x002fc600078e02ff */
[----:B------:R-:W0:Y:S02]  /*11260*/  SYNCS.PHASECHK.TRANS64.TRYWAIT P0, [R0+URZ+0x33460], R5 ;  /* 0x03346005000075a7 */ /* 0x000e24000800017f */
[----:B---3--:R-:W-:Y:S01]  /*11270*/  LOP3.LUT R2, R3, R2, RZ, 0xfc, !PT ;  /* 0x0000000203027212 */ /* 0x008fe200078efcff */
[----:B0-----:R-:W-:Y:S06]  /*11280*/  @!P0 BRA `(.L_x_83) ;  /* 0x0000002c00bc8947 */ /* 0x001fec0003800000 */
.L_x_166:
[----:B------:R-:W3:Y:S01]  /*11290*/  LDL.LU R6, [R1+0x4] ;  /* 0x0000040001067983 */ /* 0x000ee20000300800 */
[----:B------:R-:W-:Y:S05]  /*112a0*/  WARPSYNC.ALL ;  /* 0x0000000000007948 */ /* 0x000fea0003800000 */
[----:B------:R-:W1:Y:S01]  /*112b0*/  LDSM.16.MT88.4 R8, [R2+UR42+0xf200] ;  /* 0x00f2002a0208783b */ /* 0x000e620008004200 */
[----:B------:R-:W-:-:S06]  /*112c0*/  ULOP3.LUT UR4, UR39, 0x2, URZ, 0xfc, !UPT ;  /* 0x0000000227047892 */ /* 0x000fcc000f8efc3f */
[----:B0-----:R-:W-:-:S05]  /*112d0*/  IMAD.U32 R5, RZ, RZ, UR4 ;  /* 0x00000004ff057e24 */ /* 0x001fca000f8e00ff */
[----:B------:R-:W-:Y:S02]  /*112e0*/  ISETP.NE.AND P0, PT, R5, 0x3, PT ;  /* 0x000000030500780c */ /* 0x000fe40003f05270 */
[C-C-:B-1----:R-:W-:Y:S02]  /*112f0*/  PRMT R12, R8.reuse, 0x6420, R9.reuse ;  /* 0x00006420080c7816 */ /* 0x142fe40000000009 */
[----:B------:R-:W-:Y:S02]  /*11300*/  PRMT R13, R8, 0x7531, R9 ;  /* 0x00007531080d7816 */ /* 0x000fe40000000009 */
[C-C-:B--2---:R-:W-:Y:S02]  /*11310*/  PRMT R14, R10.reuse, 0x6420, R11.reuse ;  /* 0x000064200a0e7816 */ /* 0x144fe4000000000b */
[----:B------:R-:W-:Y:S02]  /*11320*/  PRMT R15, R10, 0x7531, R11 ;  /* 0x000075310a0f7816 */ /* 0x000fe4000000000b */
[----:B---3--:R-:W-:-:S04]  /*11330*/  LOP3.LUT R3, R3, R6, RZ, 0xfc, !PT ;  /* 0x0000000603037212 */ /* 0x008fc800078efcff */
[----:B------:R-:W-:-:S05]  /*11340*/  IADD3 R3, R3, UR42, RZ ;  /* 0x0000002a03037c10 */ /* 0x000fca000fffe0ff */
        /* <DEDUP_REMOVED lines=93> */
.L_x_84:
[----:B-1----:R1:W-:Y:S01]  /*11920*/  SYNCS.ARRIVE.TRANS64.A1T0 RZ, [R0+URZ+0x33450], RZ ;  /* 0x033450ff00ff79a7 */ /* 0x0023e2000810003f */
[----:B------:R-:W-:Y:S06]  /*11930*/  BAR.SYNC.DEFER_BLOCKING 0x2, 0x80 ;  /* 0x0082000000007b1d */ /* 0x000fec0000010000 */
[----:B------:R-:W-:Y:S05]  /*11940*/  @!P1 BRA `(.L_x_85) ;  /* 0x0000000000049947 */ /* 0x000fea0003800000 */
[----:B------:R-:W-:Y:S01]  /*11950*/  BPT.TRAP 0x1 ;  /* 0x000000040000795c */ /* 0x000fe20000300000 */
.L_x_85:
[----:B------:R-:W2:Y:S01]  /*11960*/  S2R R2, SR_CgaCtaId ;  /* 0x0000000000027919 */ /* 0x000ea20000008800 */
[----:B-1----:R-:W-:-:S05]  /*11970*/  VIADD R0, R0, 0x33480 ;  /* 0x0003348000007836 */ /* 0x002fca0000000000 */
[----:B--2---:R-:W-:Y:S01]  /*11980*/  PRMT R0, R2, 0x654, R0 ;  /* 0x0000065402007816 */ /* 0x004fe20000000000 */
[----:B------:R-:W-:-:S03]  /*11990*/  IMAD.MOV.U32 R2, RZ, RZ, RZ ;  /* 0x000000ffff027224 */ /* 0x000fc600078e00ff */
[----:B------:R1:W-:Y:S02]  /*119a0*/  SYNCS.ARRIVE.TRANS64.RED.A1T0 RZ, [R0+URZ], RZ ;  /* 0x000000ff00ff79a7 */ /* 0x0003e4000810043f */
[----:B-1----:R-:W-:-:S05]  /*119b0*/  VIADD R0, R4, 0x1 ;  /* 0x0000000104007836 */ /* 0x002fca0000000000 */
[----:B------:R-:W-:-:S04]  /*119c0*/  ISETP.NE.AND P0, PT, R0, 0x2, PT ;  /* 0x000000020000780c */ /* 0x000fc80003f05270 */
[----:B------:R-:W-:Y:S02]  /*119d0*/  SEL R4, RZ, 0x1, P0 ;  /* 0x00000001ff047807 */ /* 0x000fe40000000000 */
[----:B------:R-:W-:Y:S02]  /*119e0*/  SEL R0, R0, RZ, P0 ;  /* 0x000000ff00007207 */ /* 0x000fe40000000000 */
[----:B------:R-:W-:-:S07]  /*119f0*/  LOP3.LUT R31, R31, R4, RZ, 0x3c, !PT ;  /* 0x000000041f1f7212 */ /* 0x000fce00078e3cff */
.L_x_40:
[----:B------:R-:W1:Y:S01]  /*11a00*/  S2R R4, SR_CgaCtaId ;  /* 0x0000000000047919 */ /* 0x000e620000008800 */
[----:B0-----:R-:W-:Y:S02]  /*11a10*/  MOV R3, 0x400 ;  /* 0x0000040000037802 */ /* 0x001fe40000000f00 */
[----:B------:R-:W-:Y:S02]  /*11a20*/  SHF.L.U32 R2, R2, 0x1f, RZ ;  /* 0x0000001f02027819 */ /* 0x000fe400000006ff */
[----:B-1----:R-:W-:-:S04]  /*11a30*/  LEA R5, R4, R3, 0x18 ;  /* 0x0000000304057211 */ /* 0x002fc800078ec0ff */
[----:B------:R-:W0:Y:S02]  /*11a40*/  SYNCS.PHASECHK.TRANS64.TRYWAIT P0, [R5+URZ+0x33420], R2 ;  /* 0x03342002050075a7 */ /* 0x000e24000800017f */
[----:B0-----:R-:W-:Y:S05]  /*11a50*/  @!P0 BRA `(.L_x_86) ;  /* 0x0000002400dc8947 */ /* 0x001fea0003800000 */
.L_x_167:
[----:B------:R-:W1:Y:S02]  /*11a60*/  S2R R3, SR_TID.X ;  /* 0x0000000000037919 */ /* 0x000e640000002100 */
[----:B-1----:R-:W-:-:S04]  /*11a70*/  SHF.R.U32.HI R3, RZ, 0x5, R3 ;  /* 0x00000005ff037819 */ /* 0x002fc80000011603 */
[----:B------:R-:W-:-:S05]  /*11a80*/  LOP3.LUT R3, R3, 0x3, RZ, 0xc0, !PT ;  /* 0x0000000303037812 */ /* 0x000fca00078ec0ff */
[----:B0-----:R-:W0:Y:S02]  /*11a90*/  SHFL.IDX PT, R2, R3, RZ, 0x1f ;  /* 0x00001fff03027589 */ /* 0x001e2400000e0000 */
[----:B0-----:R-:W-:-:S13]  /*11aa0*/  ISETP.NE.AND P0, PT, R2, RZ, PT ;  /* 0x000000ff0200720c */ /* 0x001fda0003f05270 */
[----:B------:R-:W-:Y:S05]  /*11ab0*/  @P0 BRA `(.L_x_8) ;  /* 0x0000000000a00947 */ /* 0x000fea0003800000 */
[----:B------:R-:W-:-:S13]  /*11ac0*/  ELECT P0, URZ, PT ;  /* 0x00000000003f782f */ /* 0x000fda0003800000 */
[----:B------:R-:W-:Y:S05]  /*11ad0*/  @!P0 BRA `(.L_x_8) ;  /* 0x0000000000988947 */ /* 0x000fea0003800000 */
[----:B------:R-:W-:-:S06]  /*11ae0*/  ULOP3.LUT UR4, UR39, 0x2, URZ, 0xfc, !UPT ;  /* 0x0000000227047892 */ /* 0x000fcc000f8efc3f */
[----:B------:R-:W-:-:S05]  /*11af0*/  IMAD.U32 R2, RZ, RZ, UR4 ;  /* 0x00000004ff027e24 */ /* 0x000fca000f8e00ff */
[----:B------:R-:W-:-:S13]  /*11b00*/  ISETP.NE.AND P0, PT, R2, 0x3, PT ;  /* 0x000000030200780c */ /* 0x000fda0003f05270 */
[----:B------:R-:W-:Y:S05]  /*11b10*/  @!P0 BRA `(.L_x_87) ;  /* 0x0000000000048947 */ /* 0x000fea0003800000 */
[----:B------:R-:W-:Y:S01]  /*11b20*/  BPT.TRAP 0x1 ;  /* 0x000000040000795c */ /* 0x000fe20000300000 */
.L_x_87:
[C---:B------:R-:W-:Y:S01]  /*11b30*/  IMAD R4, R0.reuse, 0x8, R5 ;  /* 0x0000000800047824 */ /* 0x040fe200078e0205 */
[----:B------:R-:W-:Y:S01]  /*11b40*/  SHF.L.U32 R3, R31, 0x1f, RZ ;  /* 0x0000001f1f037819 */ /* 0x000fe200000006ff */
[----:B------:R-:W-:-:S03]  /*11b50*/  VIADD R0, R0, 0x1 ;  /* 0x0000000100007836 */ /* 0x000fc60000000000 */
[----:B------:R-:W0:Y:S02]  /*11b60*/  SYNCS.PHASECHK.TRANS64.TRYWAIT P1, [R4+URZ+0x33440], R3 ;  /* 0x03344003040075a7 */ /* 0x000e24000802017f */
[----:B------:R-:W-:-:S04]  /*11b70*/  ISETP.NE.AND P2, PT, R0, 0x2, PT ;  /* 0x000000020000780c */ /* 0x000fc80003f45270 */
[----:B------:R-:W-:Y:S01]  /*11b80*/  SEL R2, RZ, 0x1, P2 ;  /* 0x00000001ff027807 */ /* 0x000fe20001000000 */
[----:B0-----:R-:W-:Y:S08]  /*11b90*/  @!P1 BRA `(.L_x_88) ;  /* 0x0000002400a09947 */ /* 0x001ff00003800000 */
.L_x_168:
[----:B------:R-:W-:Y:S02]  /*11ba0*/  SEL R0, R0, RZ, P2 ;  /* 0x000000ff00007207 */ /* 0x000fe40001000000 */
[----:B------:R-:W-:Y:S01]  /*11bb0*/  LOP3.LUT R2, R31, R2, RZ, 0x3c, !PT ;  /* 0x000000021f027212 */ /* 0x000fe200078e3cff */
[----:B------:R-:W-:Y:S06]  /*11bc0*/  @!P0 BRA `(.L_x_89) ;  /* 0x0000000000048947 */ /* 0x000fec0003800000 */
[----:B------:R-:W-:Y:S01]  /*11bd0*/  BPT.TRAP 0x1 ;  /* 0x000000040000795c */ /* 0x000fe20000300000 */
.L_x_89:
[----:B------:R-:W-:Y:S02]  /*11be0*/  LEA R5, R0, R5, 0x3 ;  /* 0x0000000500057211 */ /* 0x000fe400078e18ff */
[----:B------:R-:W-:-:S04]  /*11bf0*/  SHF.L.U32 R0, R2, 0x1f, RZ ;  /* 0x0000001f02007819 */ /* 0x000fc800000006ff */
[----:B------:R-:W1:Y:S02]  /*11c00*/  SYNCS.PHASECHK.TRANS64.TRYWAIT P1, [R5+URZ+0x33440], R0 ;  /* 0x03344000050075a7 */ /* 0x000e64000802017f */
[----:B-1----:R-:W-:Y:S05]  /*11c10*/  @!P1 BRA `(.L_x_90) ;  /* 0x0000002400949947 */ /* 0x002fea0003800000 */
.L_x_169:
[----:B------:R-:W-:Y:S05]  /*11c20*/  @!P0 BRA `(.L_x_91) ;  /* 0x0000000000048947 */ /* 0x000fea0003800000 */
[----:B------:R-:W-:Y:S01]  /*11c30*/  BPT.TRAP 0x1 ;  /* 0x000000040000795c */ /* 0x000fe20000300000 */
.L_x_91:
[----:B------:R-:W2:Y:S02]  /*11c40*/  SYNCS.PHASECHK.TRANS64.TRYWAIT P1, [R4+URZ+0x33460], R3 ;  /* 0x03346003040075a7 */ /* 0x000ea4000802017f */
[----:B--2---:R-:W-:Y:S05]  /*11c50*/  @!P1 BRA `(.L_x_92) ;  /* 0x0000002400989947 */ /* 0x004fea0003800000 */
.L_x_170:
[----:B------:R-:W-:Y:S05]  /*11c60*/  @!P0 BRA `(.L_x_93) ;  /* 0x0000000000048947 */ /* 0x000fea0003800000 */
[----:B------:R-:W-:Y:S01]  /*11c70*/  BPT.TRAP 0x1 ;  /* 0x000000040000795c */ /* 0x000fe20000300000 */
.L_x_93:
[----:B------:R-:W3:Y:S02]  /*11c80*/  SYNCS.PHASECHK.TRANS64.TRYWAIT P1, [R5+URZ+0x33460], R0 ;  /* 0x03346000050075a7 */ /* 0x000ee4000802017f */
[----:B---3--:R-:W-:Y:S05]  /*11c90*/  @!P1 BRA `(.L_x_94) ;  /* 0x00000024009c9947 */ /* 0x008fea0003800000 */
.L_x_171:
[----:B------:R-:W-:Y:S05]  /*11ca0*/  @!P0 BRA `(.L_x_95) ;  /* 0x0000000000048947 */ /* 0x000fea0003800000 */
[----:B------:R-:W-:Y:S01]  /*11cb0*/  BPT.TRAP 0x1 ;  /* 0x000000040000795c */ /* 0x000fe20000300000 */
.L_x_95:
[----:B------:R-:W4:Y:S02]  /*11cc0*/  SYNCS.PHASECHK.TRANS64.TRYWAIT P1, [R4+URZ+0x33480], R3 ;  /* 0x03348003040075a7 */ /* 0x000f24000802017f */
[----:B----4-:R-:W-:Y:S05]  /*11cd0*/  @!P1 BRA `(.L_x_96) ;  /* 0x0000002400a09947 */ /* 0x010fea0003800000 */
.L_x_172:
[----:B------:R-:W-:Y:S05]  /*11ce0*/  @!P0 BRA `(.L_x_97) ;  /* 0x0000000000048947 */ /* 0x000fea0003800000 */
[----:B------:R-:W-:Y:S01]  /*11cf0*/  BPT.TRAP 0x1 ;  /* 0x000000040000795c */ /* 0x000fe20000300000 */
.L_x_97:
[----:B------:R0:W0:Y:S02]  /*11d00*/  SYNCS.PHASECHK.TRANS64.TRYWAIT P0, [R5+URZ+0x33480], R0 ;  /* 0x03348000050075a7 */ /* 0x000024000800017f */
[----:B0-----:R-:W-:Y:S05]  /*11d10*/  @!P0 NANOSLEEP.SYNCS 0x989680 ;  /* 0x009896800000895d */ /* 0x001fea0003900000 */
[----:B------:R-:W0:Y:S02]  /*11d20*/  @!P0 SYNCS.PHASECHK.TRANS64 P0, [R5+URZ+0x33480], R0 ;  /* 0x03348000050085a7 */ /* 0x000e24000800007f */
[----:B0-----:R-:W-:Y:S05]  /*11d30*/  @!P0 BRA `(.L_x_97) ;  /* 0xfffffffc00f08947 */ /* 0x001fea000383ffff */
.L_x_8:
[----:B------:R-:W-:Y:S05]  /*11d40*/  BSYNC B6 ;  /* 0x0000000000067941 */ /* 0x000fea0003800000 */
.L_x_5:
[----:B------:R-:W-:Y:S05]  /*11d50*/  EXIT ;  /* 0x000000000000794d */ /* 0x000fea0003800000 */
.L_x_12:
[----:B0-----:R-:W-:-:S04]  /*11d60*/  IMAD.U32 R3, RZ, RZ, UR36 ;  /* 0x00000024ff037e24 */ /* 0x001fc8000f8e00ff */
[----:B------:R0:W1:Y:S03]  /*11d70*/  SYNCS.PHASECHK.TRANS64.TRYWAIT P0, [R3+URZ+0x33400], R6 ;  /* 0x03340006030075a7 */ /* 0x000066000800017f */
[----:B-1----:R-:W-:Y:S05]  /*11d80*/  @!P0 NANOSLEEP.SYNCS 0x989680 ;  /* 0x009896800000895d */ /* 0x002fea0003900000 */
[----:B------:R-:W1:Y:S02]  /*11d90*/  @!P0 SYNCS.PHASECHK.TRANS64 P0, [R3+URZ+0x33400], R6 ;  /* 0x03340006030085a7 */ /* 0x000e64000800007f */
[----:B-1----:R-:W-:Y:S05]  /*11da0*/  @!P0 BRA `(.L_x_12) ;  /* 0xfffffffc00ec8947 */ /* 0x002fea000383ffff */
[----:B------:R-:W-:Y:S05]  /*11db0*/  BRA `(.L_x_98) ;  /* 0xfffffef800407947 */ /* 0x000fea000383ffff */
.L_x_16:
[----:B0-----:R-:W-:-:S04]  /*11dc0*/  IMAD.U32 R3, RZ, RZ, UR36 ;  /* 0x00000024ff037e24 */ /* 0x001fc8000f8e00ff */
[----:B------:R0:W2:Y:S03]  /*11dd0*/  SYNCS.PHASECHK.TRANS64.TRYWAIT P1, [R3+URZ+0x33430], R6 ;  /* 0x03343006030075a7 */ /* 0x0000a6000802017f */
[----:B--2---:R-:W-:Y:S05]  /*11de0*/  @!P1 NANOSLEEP.SYNCS 0x989680 ;  /* 0x009896800000995d */ /* 0x004fea0003900000 */
[----:B------:R-:W2:Y:S02]  /*11df0*/  @!P1 SYNCS.PHASECHK.TRANS64 P1, [R3+URZ+0x33430], R6 ;  /* 0x03343006030095a7 */ /* 0x000ea4000802007f */
[----:B--2---:R-:W-:Y:S05]  /*11e00*/  @!P1 BRA `(.L_x_16) ;  /* 0xfffffffc00ec9947 */ /* 0x004fea000383ffff */
[----:B------:R-:W-:Y:S05]  /*11e10*/  BRA `(.L_x_15) ;  /* 0xfffffef8005c7947 */ /* 0x000fea000383ffff */
.L_x_22:
[----:B-1----:R-:W-:-:S04]  /*11e20*/  IMAD.U32 R9, RZ, RZ, UR4 ;  /* 0x00000004ff097e24 */ /* 0x002fc8000f8e00ff */
[----:B------:R1:W2:Y:S03]  /*11e30*/  SYNCS.PHASECHK.TRANS64.TRYWAIT P1, [R9+URZ+0x33430], R4 ;  /* 0x03343004090075a7 */ /* 0x0002a6000802017f */
[----:B--2---:R-:W-:Y:S05]  /*11e40*/  @!P1 NANOSLEEP.SYNCS 0x989680 ;  /* 0x009896800000995d */ /* 0x004fea0003900000 */
[----:B------:R-:W2:Y:S02]  /*11e50*/  @!P1 SYNCS.PHASECHK.TRANS64 P1, [R9+URZ+0x33430], R4 ;  /* 0x03343004090095a7 */ /* 0x000ea4000802007f */
[----:B--2---:R-:W-:Y:S05]  /*11e60*/  @!P1 BRA `(.L_x_22) ;  /* 0xfffffffc00ec9947 */ /* 0x004fea000383ffff */
[----:B------:R-:W-:Y:S05]  /*11e70*/  BRA `(.L_x_19) ;  /* 0xffffff3800bc7947 */ /* 0x000fea000383ffff */
.L_x_26:
[----:B-1----:R-:W-:-:S04]  /*11e80*/  IMAD.U32 R10, RZ, RZ, UR4 ;  /* 0x00000004ff0a7e24 */ /* 0x002fc8000f8e00ff */
[----:B------:R1:W2:Y:S03]  /*11e90*/  SYNCS.PHASECHK.TRANS64.TRYWAIT P1, [R10+URZ+0x33450], R9 ;  /* 0x033450090a0075a7 */ /* 0x0002a6000802017f */
[----:B--2---:R-:W-:Y:S05]  /*11ea0*/  @!P1 NANOSLEEP.SYNCS 0x989680 ;  /* 0x009896800000995d */ /* 0x004fea0003900000 */
[----:B------:R-:W2:Y:S02]  /*11eb0*/  @!P1 SYNCS.PHASECHK.TRANS64 P1, [R10+URZ+0x33450], R9 ;  /* 0x033450090a0095a7 */ /* 0x000ea4000802007f */
[----:B--2---:R-:W-:Y:S05]  /*11ec0*/  @!P1 BRA `(.L_x_26) ;  /* 0xfffffffc00ec9947 */ /* 0x004fea000383ffff */
[----:B------:R-:W-:Y:S05]  /*11ed0*/  BRA `(.L_x_23) ;  /* 0xffffff4400e87947 */ /* 0x000fea000383ffff */
.L_x_33:
[----:B-1----:R-:W-:-:S04]  /*11ee0*/  IMAD.U32 R3, RZ, RZ, UR9 ;  /* 0x00000009ff037e24 */ /* 0x002fc8000f8e00ff */
[----:B------:R1:W2:Y:S03]  /*11ef0*/  SYNCS.PHASECHK.TRANS64.TRYWAIT P1, [R3+URZ+0x33450], R0 ;  /* 0x03345000030075a7 */ /* 0x0002a6000802017f */
[----:B--2---:R-:W-:Y:S05]  /*11f00*/  @!P1 NANOSLEEP.SYNCS 0x989680 ;  /* 0x009896800000995d */ /* 0x004fea0003900000 */
[----:B------:R-:W2:Y:S02]  /*11f10*/  @!P1 SYNCS.PHASECHK.TRANS64 P1, [R3+URZ+0x33450], R0 ;  /* 0x03345000030095a7 */ /* 0x000ea4000802007f */
[----:B--2---:R-:W-:Y:S05]  /*11f20*/  @!P1 BRA `(.L_x_33) ;  /* 0xfffffffc00ec9947 */ /* 0x004fea000383ffff */
[----:B------:R-:W-:Y:S05]  /*11f30*/  BRA `(.L_x_32) ;  /* 0xffffff7000c07947 */ /* 0x000fea000383ffff */
.L_x_46:
[----:B------:R-:W-:Y:S01]  /*11f40*/  IMAD.MOV.U32 R13, RZ, RZ, R19 ;  /* 0x000000ffff0d7224 */ /* 0x000fe200078e0013 */
[----:B------:R-:W-:Y:S01]  /*11f50*/  MOV R11, 0x1f ;  /* 0x0000001f000b7802 */ /* 0x000fe20000000f00 */
[----:B------:R-:W-:Y:S02]  /*11f60*/  IMAD.MOV.U32 R12, RZ, RZ, RZ ;  /* 0x000000ffff0c7224 */ /* 0x000fe400078e00ff */
[----:B------:R-:W-:-:S07]  /*11f70*/  IMAD.MOV.U32 R15, RZ, RZ, -0x1 ;  /* 0xffffffffff0f7424 */ /* 0x000fce00078e00ff */
[----:B0----5:R-:W-:Y:S05]  /*11f80*/  WARPSYNC.COLLECTIVE R15, `(.L_x_99) ;  /* 0x000000000f087348 */ /* 0x021fea0003c00000 */
[----:B------:R1:W2:Y:S02]  /*11f90*/  SHFL.IDX P6, R14, R13, R12, R11 ;  /* 0x0000000c0d0e7389 */ /* 0x0002a400000c000b */
[----:B012--5:R-:W-:Y:S01]  /*11fa0*/  ENDCOLLECTIVE ;  /* 0x000000000000791b */ /* 0x027fe20003800000 */
.L_x_99:
[----:B------:R-:W-:Y:S05]  /*11fb0*/  BRA `(.L_x_100) ;  /* 0xffffffb800f87947 */ /* 0x000fea000383ffff */
.L_x_48:
[----:B0-----:R-:W-:-:S04]  /*11fc0*/  IMAD.U32 R3, RZ, RZ, UR42 ;  /* 0x0000002aff037e24 */ /* 0x001fc8000f8e00ff */
[----:B------:R0:W1:Y:S03]  /*11fd0*/  SYNCS.PHASECHK.TRANS64.TRYWAIT P0, [R3+URZ+0x33480], R30 ;  /* 0x0334801e030075a7 */ /* 0x000066000800017f */
[----:B-1----:R-:W-:Y:S05]  /*11fe0*/  @!P0 NANOSLEEP.SYNCS 0x989680 ;  /* 0x009896800000895d */ /* 0x002fea0003900000 */
[----:B------:R-:W1:Y:S02]  /*11ff0*/  @!P0 SYNCS.PHASECHK.TRANS64 P0, [R3+URZ+0x33480], R30 ;  /* 0x0334801e030085a7 */ /* 0x000e64000800007f */
[----:B-1----:R-:W-:Y:S05]  /*12000*/  @!P0 BRA `(.L_x_48) ;  /* 0xfffffffc00ec8947 */ /* 0x002fea000383ffff */
[----:B------:R-:W-:Y:S05]  /*12010*/  BRA `(.L_x_101) ;  /* 0xffffffc000a47947 */ /* 0x000fea000383ffff */
.L_x_49:
[----:B------:R-:W-:Y:S01]  /*12020*/  BSSY B0, `(.L_x_102) ;  /* 0x0000008000007945 */ /* 0x000fe20003800000 */
[----:B------:R-:W-:Y:S02]  /*12030*/  IMAD.MOV.U32 R13, RZ, RZ, R9 ;  /* 0x000000ffff0d7224 */ /* 0x000fe400078e0009 */
[----:B------:R-:W-:Y:S02]  /*12040*/  IMAD.MOV.U32 R12, RZ, RZ, RZ ;  /* 0x000000ffff0c7224 */ /* 0x000fe400078e00ff */
[----:B------:R-:W-:Y:S02]  /*12050*/  IMAD.MOV.U32 R11, RZ, RZ, 0x1c1f ;  /* 0x00001c1fff0b7424 */ /* 0x000fe400078e00ff */
[----:B------:R-:W-:-:S07]  /*12060*/  IMAD.MOV.U32 R15, RZ, RZ, -0x1 ;  /* 0xffffffffff0f7424 */ /* 0x000fce00078e00ff */
[----:B------:R-:W-:Y:S05]  /*12070*/  WARPSYNC.COLLECTIVE R15, `(.L_x_103) ;  /* 0x000000000f087348 */ /* 0x000fea0003c00000 */
[----:B------:R0:W1:Y:S02]  /*12080*/  SHFL.IDX P6, R14, R13, R12, R11 ;  /* 0x0000000c0d0e7389 */ /* 0x00006400000c000b */
[----:B01----:R-:W-:Y:S01]  /*12090*/  ENDCOLLECTIVE ;  /* 0x000000000000791b */ /* 0x003fe20003800000 */
.L_x_103:
[----:B------:R-:W-:Y:S05]  /*120a0*/  BSYNC B0 ;  /* 0x0000000000007941 */ /* 0x000fea0003800000 */
.L_x_102:
[----:B------:R-:W-:Y:S01]  /*120b0*/  MOV R13, R8 ;  /* 0x00000008000d7202 */ /* 0x000fe20000000f00 */
[----:B------:R-:W-:Y:S01]  /*120c0*/  IMAD.MOV.U32 R12, RZ, RZ, RZ ;  /* 0x000000ffff0c7224 */ /* 0x000fe200078e00ff */
[----:B------:R-:W0:Y:S01]  /*120d0*/  LDC R31, c[0x0][0x2f4] ;  /* 0x0000bd00ff1f7b82 */ /* 0x000e220000000800 */
[----:B------:R-:W-:Y:S01]  /*120e0*/  IMAD.MOV.U32 R11, RZ, RZ, 0x1c1f ;  /* 0x00001c1fff0b7424 */ /* 0x000fe200078e00ff */
[----:B------:R-:W-:Y:S01]  /*120f0*/  LOP3.LUT R16, R16, 0xffffff7f, RZ, 0xc0, !PT ;  /* 0xffffff7f10107812 */ /* 0x000fe200078ec0ff */
[----:B------:R-:W-:Y:S01]  /*12100*/  IMAD.MOV.U32 R15, RZ, RZ, -0x1 ;  /* 0xffffffffff0f7424 */ /* 0x000fe200078e00ff */
[C---:B------:R-:W-:Y:S01]  /*12110*/  ISETP.GE.AND P5, PT, R7.reuse, 0x21, PT ;  /* 0x000000210700780c */ /* 0x040fe20003fa6270 */
[----:B------:R-:W-:Y:S01]  /*12120*/  IMAD.MOV.U32 R3, RZ, RZ, R14 ;  /* 0x000000ffff037224 */ /* 0x000fe200078e000e */
[----:B------:R-:W-:Y:S01]  /*12130*/  ISETP.GE.AND P4, PT, R7, 0x41, PT ;  /* 0x000000410700780c */ /* 0x000fe20003f86270 */
[----:B------:R-:W-:-:S12]  /*12140*/  VIADD R24, R36, UR42 ;  /* 0x0000002a24187c36 */ /* 0x000fd80008000000 */
[----:B0-----:R-:W-:Y:S05]  /*12150*/  WARPSYNC.COLLECTIVE R15, `(.L_x_104) ;  /* 0x000000000f087348 */ /* 0x001fea0003c00000 */
[----:B------:R1:W2:Y:S02]  /*12160*/  SHFL.IDX P6, R14, R13, R12, R11 ;  /* 0x0000000c0d0e7389 */ /* 0x0002a400000c000b */
[----:B012---:R-:W-:Y:S01]  /*12170*/  ENDCOLLECTIVE ;  /* 0x000000000000791b */ /* 0x007fe20003800000 */
.L_x_104:
[----:B------:R-:W-:Y:S01]  /*12180*/  IMAD.MOV.U32 R13, RZ, RZ, R9 ;  /* 0x000000ffff0d7224 */ /* 0x000fe200078e0009 */
[----:B------:R-:W-:Y:S02]  /*12190*/  MOV R12, 0x1 ;  /* 0x00000001000c7802 */ /* 0x000fe40000000f00 */
[-C--:B------:R-:W-:Y:S02]  /*121a0*/  ISETP.GE.AND P2, PT, R35, R31.reuse, PT ;  /* 0x0000001f2300720c */ /* 0x080fe40003f46270 */
[----:B------:R-:W-:-:S04]  /*121b0*/  ISETP.GE.AND P1, PT, R25, R31, PT ;  /* 0x0000001f1900720c */ /* 0x000fc80003f26270 */
[----:B------:R-:W-:Y:S01]  /*121c0*/  ISETP.LT.OR P3, PT, R7, 0x1, P1 ;  /* 0x000000010700780c */ /* 0x000fe20000f61670 */
[----:B------:R-:W-:-:S12]  /*121d0*/  IMAD.MOV.U32 R2, RZ, RZ, R14 ;  /* 0x000000ffff027224 */ /* 0x000fd800078e000e */
[----:B------:R-:W-:Y:S05]  /*121e0*/  WARPSYNC.COLLECTIVE R15, `(.L_x_105) ;  /* 0x000000000f087348 */ /* 0x000fea0003c00000 */
[----:B------:R0:W1:Y:S02]  /*121f0*/  SHFL.IDX P6, R14, R13, R12, R11 ;  /* 0x0000000c0d0e7389 */ /* 0x00006400000c000b */
[----:B01----:R-:W-:Y:S01]  /*12200*/  ENDCOLLECTIVE ;  /* 0x000000000000791b */ /* 0x003fe20003800000 */
.L_x_105:
[----:B------:R-:W-:-:S05]  /*12210*/  IADD3 R2, P0, R35, R2, RZ ;  /* 0x0000000223027210 */ /* 0x000fca0007f1e0ff */
[----:B------:R-:W-:Y:S01]  /*12220*/  IMAD.X R3, RZ, RZ, R3, P0 ;  /* 0x000000ffff037224 */ /* 0x000fe200000e0603 */
[----:B------:R-:W-:Y:S01]  /*12230*/  ISETP.LT.OR P0, PT, R7, 0x1, P2 ;  /* 0x000000010700780c */ /* 0x000fe20001701670 */
[----:B------:R-:W-:-:S12]  /*12240*/  IMAD.MOV.U32 R13, RZ, RZ, R8 ;  /* 0x000000ffff0d7224 */ /* 0x000fd800078e0008 */
[----:B------:R-:W-:Y:S01]  /*12250*/  @!PT LDS RZ, [RZ] ;  /* 0x00000000fffff984 */ /* 0x000fe20000000800 */
[----:B------:R-:W-:Y:S01]  /*12260*/  @!PT LDS RZ, [RZ] ;  /* 0x00000000fffff984 */ /* 0x000fe20000000800 */
[----:B------:R-:W-:Y:S01]  /*12270*/  @!PT LDS RZ, [RZ] ;  /* 0x00000000fffff984 */ /* 0x000fe20000000800 */
[----:B------:R-:W-:Y:S01]  /*12280*/  LDGSTS.E.BYPASS.LTC128B.128 [R24+0xf200], desc[UR54][R2.64], !P0 ;  /* 0x0f20000002187fae */ /* 0x000fe2000c101d76 */
[----:B------:R-:W-:-:S03]  /*12290*/  ISETP.GE.AND P0, PT, R23, R31, PT ;  /* 0x0000001f1700720c */ /* 0x000fc60003f06270 */
[----:B------:R-:W-:Y:S01]  /*122a0*/  LDGSTS.E.BYPASS.LTC128B.128 [R24+0x11a00], desc[UR54][R2.64+0x40], !P3 ;  /* 0x11a0004002187fae */ /* 0x000fe2000d901d76 */
[----:B------:R-:W-:-:S13]  /*122b0*/  ISETP.LT.OR P3, PT, R7, 0x1, P0 ;  /* 0x000000010700780c */ /* 0x000fda0000761670 */
[----:B------:R0:W-:Y:S02]  /*122c0*/  LDGSTS.E.BYPASS.LTC128B.128 [R24+0x14200], desc[UR54][R2.64+0x80], !P3 ;  /* 0x1420008002187fae */ /* 0x0001e4000d901d76 */
[----:B0-----:R-:W-:-:S07]  /*122d0*/  IMAD.MOV.U32 R3, RZ, RZ, R14 ;  /* 0x000000ffff037224 */ /* 0x001fce00078e000e */
[----:B------:R-:W-:Y:S05]  /*122e0*/  WARPSYNC.COLLECTIVE R15, `(.L_x_106) ;  /* 0x000000000f087348 */ /* 0x000fea0003c00000 */
[----:B------:R0:W1:Y:S02]  /*122f0*/  SHFL.IDX P6, R14, R13, R12, R11 ;  /* 0x0000000c0d0e7389 */ /* 0x00006400000c000b */
[----:B01----:R-:W-:Y:S01]  /*12300*/  ENDCOLLECTIVE ;  /* 0x000000000000791b */ /* 0x003fe20003800000 */
.L_x_106:
[----:B------:R-:W-:Y:S02]  /*12310*/  IMAD.MOV.U32 R13, RZ, RZ, R9 ;  /* 0x000000ffff0d7224 */ /* 0x000fe400078e0009 */
[----:B------:R-:W-:Y:S02]  /*12320*/  IMAD.MOV.U32 R12, RZ, RZ, 0x2 ;  /* 0x00000002ff0c7424 */ /* 0x000fe400078e00ff */
[----:B------:R-:W-:-:S07]  /*12330*/  IMAD.MOV.U32 R2, RZ, RZ, R14 ;  /* 0x000000ffff027224 */ /* 0x000fce00078e000e */
[----:B------:R-:W-:Y:S05]  /*12340*/  WARPSYNC.COLLECTIVE R15, `(.L_x_107) ;  /* 0x000000000f087348 */ /* 0x000fea0003c00000 */
[----:B------:R0:W1:Y:S02]  /*12350*/  SHFL.IDX P6, R14, R13, R12, R11 ;  /* 0x0000000c0d0e7389 */ /* 0x00006400000c000b */
[----:B01----:R-:W-:Y:S01]  /*12360*/  ENDCOLLECTIVE ;  /* 0x000000000000791b */ /* 0x003fe20003800000 */
.L_x_107:
[----:B------:R-:W-:-:S05]  /*12370*/  IADD3 R2, P3, R35, R2, RZ ;  /* 0x0000000223027210 */ /* 0x000fca0007f7e0ff */
[----:B------:R-:W-:Y:S01]  /*12380*/  IMAD.X R3, RZ, RZ, R3, P3 ;  /* 0x000000ffff037224 */ /* 0x000fe200018e0603 */
[----:B------:R-:W-:Y:S02]  /*12390*/  ISETP.LT.OR P3, PT, R7, 0x21, P2 ;  /* 0x000000210700780c */ /* 0x000fe40001761670 */
[----:B------:R-:W-:-:S11]  /*123a0*/  MOV R13, R8 ;  /* 0x00000008000d7202 */ /* 0x000fd60000000f00 */
[----:B------:R-:W-:Y:S01]  /*123b0*/  @!PT LDS RZ, [RZ] ;  /* 0x00000000fffff984 */ /* 0x000fe20000000800 */
[----:B------:R-:W-:Y:S01]  /*123c0*/  @!PT LDS RZ, [RZ] ;  /* 0x00000000fffff984 */ /* 0x000fe20000000800 */
[----:B------:R-:W-:Y:S01]  /*123d0*/  @!PT LDS RZ, [RZ] ;  /* 0x00000000fffff984 */ /* 0x000fe20000000800 */
[----:B------:R-:W-:Y:S01]  /*123e0*/  LDGSTS.E.BYPASS.LTC128B.128 [R24+0xfa00], desc[UR54][R2.64], !P3 ;  /* 0x0fa0000002187fae */ /* 0x000fe2000d901d76 */
[----:B------:R-:W-:-:S13]  /*123f0*/  ISETP.LT.OR P3, PT, R7, 0x21, P1 ;  /* 0x000000210700780c */ /* 0x000fda0000f61670 */
[----:B------:R-:W-:Y:S01]  /*12400*/  LDGSTS.E.BYPASS.LTC128B.128 [R24+0x12200], desc[UR54][R2.64+0x40], !P3 ;  /* 0x1220004002187fae */ /* 0x000fe2000d901d76 */
[----:B------:R-:W-:-:S13]  /*12410*/  ISETP.LT.OR P3, PT, R7, 0x21, P0 ;  /* 0x000000210700780c */ /* 0x000fda0000761670 */
[----:B------:R0:W-:Y:S02]  /*12420*/  LDGSTS.E.BYPASS.LTC128B.128 [R24+0x14a00], desc[UR54][R2.64+0x80], !P3 ;  /* 0x14a0008002187fae */ /* 0x0001e4000d901d76 */
[----:B0-----:R-:W-:-:S07]  /*12430*/  IMAD.MOV.U32 R3, RZ, RZ, R14 ;  /* 0x000000ffff037224 */ /* 0x001fce00078e000e */
[----:B------:R-:W-:Y:S05]  /*12440*/  WARPSYNC.COLLECTIVE R15, `(.L_x_108) ;  /* 0x000000000f087348 */ /* 0x000fea0003c00000 */
[----:B------:R0:W1:Y:S02]  /*12450*/  SHFL.IDX P6, R14, R13, R12, R11 ;  /* 0x0000000c0d0e7389 */ /* 0x00006400000c000b */
[----:B01----:R-:W-:Y:S01]  /*12460*/  ENDCOLLECTIVE ;  /* 0x000000000000791b */ /* 0x003fe20003800000 */
.L_x_108:
[----:B------:R-:W-:Y:S02]  /*12470*/  IMAD.MOV.U32 R13, RZ, RZ, R9 ;  /* 0x000000ffff0d7224 */ /* 0x000fe400078e0009 */
[----:B------:R-:W-:Y:S02]  /*12480*/  IMAD.MOV.U32 R12, RZ, RZ, 0x3 ;  /* 0x00000003ff0c7424 */ /* 0x000fe400078e00ff */
[----:B------:R-:W-:-:S07]  /*12490*/  IMAD.MOV.U32 R2, RZ, RZ, R14 ;  /* 0x000000ffff027224 */ /* 0x000fce00078e000e */
[----:B------:R-:W-:Y:S05]  /*124a0*/  WARPSYNC.COLLECTIVE R15, `(.L_x_109) ;  /* 0x000000000f087348 */ /* 0x000fea0003c00000 */
[----:B------:R0:W1:Y:S02]  /*124b0*/  SHFL.IDX P6, R14, R13, R12, R11 ;  /* 0x0000000c0d0e7389 */ /* 0x00006400000c000b */
[----:B01----:R-:W-:Y:S01]  /*124c0*/  ENDCOLLECTIVE ;  /* 0x000000000000791b */ /* 0x003fe20003800000 */
.L_x_109:
[----:B------:R-:W-:-:S05]  /*124d0*/  IADD3 R2, P3, R35, R2, RZ ;  /* 0x0000000223027210 */ /* 0x000fca0007f7e0ff */
[----:B------:R-:W-:Y:S01]  /*124e0*/  IMAD.X R3, RZ, RZ, R3, P3 ;  /* 0x000000ffff037224 */ /* 0x000fe200018e0603 */
[----:B------:R-:W-:Y:S01]  /*124f0*/  ISETP.LT.OR P3, PT, R7, 0x41, P2 ;  /* 0x000000410700780c */ /* 0x000fe20001761670 */
[----:B------:R-:W-:-:S12]  /*12500*/  IMAD.MOV.U32 R13, RZ, RZ, R8 ;  /* 0x000000ffff0d7224 */ /* 0x000fd800078e0008 */
[----:B------:R-:W-:Y:S01]  /*12510*/  @!PT LDS RZ, [RZ] ;  /* 0x00000000fffff984 */ /* 0x000fe20000000800 */
[----:B------:R-:W-:Y:S01]  /*12520*/  @!PT LDS RZ, [RZ] ;  /* 0x00000000fffff984 */ /* 0x000fe20000000800 */
[----:B------:R-:W-:Y:S01]  /*12530*/  @!PT LDS RZ, [RZ] ;  /* 0x00000000fffff984 */ /* 0x000fe20000000800 */
[----:B------:R0:W-:Y:S01]  /*12540*/  LDGSTS.E.BYPASS.LTC128B.128 [R24+0x10200], desc[UR54][R2.64], !P3 ;  /* 0x1020000002187fae */ /* 0x0001e2000d901d76 */
[----:B------:R-:W-:Y:S01]  /*12550*/  ISETP.LT.OR P3, PT, R7, 0x41, P1 ;  /* 0x000000410700780c */ /* 0x000fe20000f61670 */
[----:B------:R-:W-:-:S12]  /*12560*/  IMAD.MOV.U32 R9, RZ, RZ, R14 ;  /* 0x000000ffff097224 */ /* 0x000fd800078e000e */
[----:B0-----:R-:W-:Y:S05]  /*12570*/  WARPSYNC.COLLECTIVE R15, `(.L_x_110) ;  /* 0x000000000f087348 */ /* 0x001fea0003c00000 */
[----:B------:R1:W2:Y:S02]  /*12580*/  SHFL.IDX P6, R14, R13, R12, R11 ;  /* 0x0000000c0d0e7389 */ /* 0x0002a400000c000b */
[----:B012---:R-:W-:Y:S01]  /*12590*/  ENDCOLLECTIVE ;  /* 0x000000000000791b */ /* 0x007fe20003800000 */
.L_x_110:
[----:B------:R-:W-:Y:S01]  /*125a0*/  @!PT LDS RZ, [RZ] ;  /* 0x00000000fffff984 */ /* 0x000fe20000000800 */
[----:B------:R-:W-:Y:S01]  /*125b0*/  @!PT LDS RZ, [RZ] ;  /* 0x00000000fffff984 */ /* 0x000fe20000000800 */
[----:B------:R-:W-:Y:S01]  /*125c0*/  @!PT LDS RZ, [RZ] ;  /* 0x00000000fffff984 */ /* 0x000fe20000000800 */
[----:B------:R-:W-:Y:S01]  /*125d0*/  LDGSTS.E.BYPASS.LTC128B.128 [R24+0x12a00], desc[UR54][R2.64+0x40], !P3 ;  /* 0x12a0004002187fae */ /* 0x000fe2000d901d76 */
[----:B------:R-:W-:Y:S01]  /*125e0*/  ISETP.LT.OR P3, PT, R7, 0x41, P0 ;  /* 0x000000410700780c */ /* 0x000fe20000761670 */
[----:B------:R-:W-:Y:S02]  /*125f0*/  IMAD.MOV.U32 R13, RZ, RZ, R10 ;  /* 0x000000ffff0d7224 */ /* 0x000fe400078e000a */
[----:B------:R-:W-:-:S10]  /*12600*/  IMAD.MOV.U32 R12, RZ, RZ, RZ ;  /* 0x000000ffff0c7224 */ /* 0x000fd400078e00ff */
[----:B------:R0:W-:Y:S02]  /*12610*/  LDGSTS.E.BYPASS.LTC128B.128 [R24+0x15200], desc[UR54][R2.64+0x80], !P3 ;  /* 0x1520008002187fae */ /* 0x0001e4000d901d76 */
[----:B0-----:R-:W-:-:S07]  /*12620*/  IMAD.MOV.U32 R2, RZ, RZ, R14 ;  /* 0x000000ffff027224 */ /* 0x001fce00078e000e */
[----:B------:R-:W-:Y:S05]  /*12630*/  WARPSYNC.COLLECTIVE R15, `(.L_x_111) ;  /* 0x000000000f087348 */ /* 0x000fea0003c00000 */
[----:B------:R0:W1:Y:S02]  /*12640*/  SHFL.IDX P6, R14, R13, R12, R11 ;  /* 0x0000000c0d0e7389 */ /* 0x00006400000c000b */
[----:B01----:R-:W-:Y:S01]  /*12650*/  ENDCOLLECTIVE ;  /* 0x000000000000791b */ /* 0x003fe20003800000 */
.L_x_111:
[----:B------:R-:W-:-:S04]  /*12660*/  IADD3 R2, P3, R35, R2, RZ ;  /* 0x0000000223027210 */ /* 0x000fc80007f7e0ff */
[----:B------:R-:W-:Y:S02]  /*12670*/  IADD3.X R3, RZ, R9, RZ, P3, !PT ;  /* 0x00000009ff037210 */ /* 0x000fe40001ffe4ff */
        /* <DEDUP_REMOVED lines=11> */
.L_x_112:
[----:B------:R-:W-:Y:S01]  /*12730*/  @!PT LDS RZ, [RZ] ;  /* 0x00000000fffff984 */ /* 0x000fe20000000800 */
[----:B------:R-:W-:Y:S01]  /*12740*/  @!PT LDS RZ, [RZ] ;  /* 0x00000000fffff984 */ /* 0x000fe20000000800 */
[----:B------:R-:W-:Y:S01]  /*12750*/  @!PT LDS RZ, [RZ] ;  /* 0x00000000fffff984 */ /* 0x000fe20000000800 */
[----:B------:R1:W-:Y:S01]  /*12760*/  LDGSTS.E.BYPASS.LTC128B.128 [R24+0x13200], desc[UR54][R2.64+0x40], !P3 ;  /* 0x1320004002187fae */ /* 0x0003e2000d901d76 */
[C---:B------:R-:W-:Y:S02]  /*12770*/  ISETP.LT.OR P3, PT, R7.reuse, 0x61, P0 ;  /* 0x000000610700780c */ /* 0x040fe40000761670 */
[----:B------:R-:W-:-:S11]  /*12780*/  ISETP.GE.AND P6, PT, R7, 0x81, PT ;  /* 0x000000810700780c */ /* 0x000fd60003fc6270 */
[----:B------:R1:W-:Y:S01]  /*12790*/  LDGSTS.E.BYPASS.LTC128B.128 [R24+0x15a00], desc[UR54][R2.64+0x80], !P3 ;  /* 0x15a0008002187fae */ /* 0x0003e2000d901d76 */
[----:B------:R-:W-:Y:S02]  /*127a0*/  ISETP.GE.AND P3, PT, R7, 0x61, PT ;  /* 0x000000610700780c */ /* 0x000fe40003f66270 */
[----:B------:R-:W-:Y:S01]  /*127b0*/  @P6 LOP3.LUT R16, R16, 0x80, RZ, 0xfc, !PT ;  /* 0x0000008010106812 */ /* 0x000fe200078efcff */
[----:B------:R-:W-:Y:S10]  /*127c0*/  BRA `(.L_x_113) ;  /* 0xffffffc000387947 */ /* 0x000ff4000383ffff */
.L_x_52:
[----:B0-----:R-:W-:-:S04]  /*127d0*/  IMAD.U32 R3, RZ, RZ, UR42 ;  /* 0x0000002aff037e24 */ /* 0x001fc8000f8e00ff */
[----:B------:R0:W1:Y:S03]  /*127e0*/  SYNCS.PHASECHK.TRANS64.TRYWAIT P0, [R3+URZ+0x33440], R30 ;  /* 0x0334401e030075a7 */ /* 0x000066000800017f */
[----:B-1----:R-:W-:Y:S05]  /*127f0*/  @!P0 NANOSLEEP.SYNCS 0x989680 ;  /* 0x009896800000895d */ /* 0x002fea0003900000 */
[----:B------:R-:W1:Y:S02]  /*12800*/  @!P0 SYNCS.PHASECHK.TRANS64 P0, [R3+URZ+0x33440], R30 ;  /* 0x0334401e030085a7 */ /* 0x000e64000800007f */
[----:B-1----:R-:W-:Y:S05]  /*12810*/  @!P0 BRA `(.L_x_52) ;  /* 0xfffffffc00ec8947 */ /* 0x002fea000383ffff */
[----:B------:R-:W-:Y:S05]  /*12820*/  BRA `(.L_x_114) ;  /* 0xffffffc000847947 */ /* 0x000fea000383ffff */
.L_x_53:
[----:B------:R-:W-:Y:S01]  /*12830*/  BSSY B0, `(.L_x_115) ;  /* 0x0000008000007945 */ /* 0x000fe20003800000 */
[----:B------:R-:W-:Y:S01]  /*12840*/  IMAD.MOV.U32 R13, RZ, RZ, R5 ;  /* 0x000000ffff0d7224 */ /* 0x000fe200078e0005 */
[----:B------:R-:W-:Y:S01]  /*12850*/  MOV R11, 0x1c1f ;  /* 0x00001c1f000b7802 */ /* 0x000fe20000000f00 */
[----:B------:R-:W-:Y:S02]  /*12860*/  IMAD.MOV.U32 R12, RZ, RZ, RZ ;  /* 0x000000ffff0c7224 */ /* 0x000fe400078e00ff */
[----:B------:R-:W-:-:S07]  /*12870*/  IMAD.MOV.U32 R15, RZ, RZ, -0x1 ;  /* 0xffffffffff0f7424 */ /* 0x000fce00078e00ff */
[----:B------:R-:W-:Y:S05]  /*12880*/  WARPSYNC.COLLECTIVE R15, `(.L_x_116) ;  /* 0x000000000f087348 */ /* 0x000fea0003c00000 */
[----:B------:R0:W1:Y:S02]  /*12890*/  SHFL.IDX P6, R14, R13, R12, R11 ;  /* 0x0000000c0d0e7389 */ /* 0x00006400000c000b */
[----:B01----:R-:W-:Y:S01]  /*128a0*/  ENDCOLLECTIVE ;  /* 0x000000000000791b */ /* 0x003fe20003800000 */
.L_x_116:
[----:B------:R-:W-:Y:S05]  /*128b0*/  BSYNC B0 ;  /* 0x0000000000007941 */ /* 0x000fea0003800000 */
.L_x_115:
[----:B------:R-:W-:Y:S01]  /*128c0*/  IMAD.MOV.U32 R13, RZ, RZ, R0 ;  /* 0x000000ffff0d7224 */ /* 0x000fe200078e0000 */
[----:B------:R-:W0:Y:S01]  /*128d0*/  LDC R10, c[0x0][0x2f4] ;  /* 0x0000bd00ff0a7b82 */ /* 0x000e220000000800 */
[----:B------:R-:W-:Y:S02]  /*128e0*/  IMAD.MOV.U32 R12, RZ, RZ, RZ ;  /* 0x000000ffff0c7224 */ /* 0x000fe400078e00ff */
[----:B------:R-:W-:Y:S02]  /*128f0*/  IMAD.MOV.U32 R11, RZ, RZ, 0x1c1f ;  /* 0x00001c1fff0b7424 */ /* 0x000fe400078e00ff */
[----:B------:R-:W-:Y:S02]  /*12900*/  IMAD.MOV.U32 R15, RZ, RZ, -0x1 ;  /* 0xffffffffff0f7424 */ /* 0x000fe400078e00ff */
[----:B------:R-:W-:-:S07]  /*12910*/  IMAD.MOV.U32 R2, RZ, RZ, R14 ;  /* 0x000000ffff027224 */ /* 0x000fce00078e000e */
[----:B0-----:R-:W-:Y:S05]  /*12920*/  WARPSYNC.COLLECTIVE R15, `(.L_x_117) ;  /* 0x000000000f087348 */ /* 0x001fea0003c00000 */
[----:B------:R1:W2:Y:S02]  /*12930*/  SHFL.IDX P6, R14, R13, R12, R11 ;  /* 0x0000000c0d0e7389 */ /* 0x0002a400000c000b */
[----:B012---:R-:W-:Y:S01]  /*12940*/  ENDCOLLECTIVE ;  /* 0x000000000000791b */ /* 0x007fe20003800000 */
.L_x_117:
[-C--:B------:R-:W-:Y:S01]  /*12950*/  ISETP.GE.AND P2, PT, R25, R10.reuse, PT ;  /* 0x0000000a1900720c */ /* 0x080fe20003f46270 */
[----:B------:R-:W-:Y:S01]  /*12960*/  IMAD.MOV.U32 R13, RZ, RZ, R5 ;  /* 0x000000ffff0d7224 */ /* 0x000fe200078e0005 */
[----:B------:R-:W-:Y:S01]  /*12970*/  ISETP.GE.AND P1, PT, R23, R10, PT ;  /* 0x0000000a1700720c */ /* 0x000fe20003f26270 */
[----:B------:R-:W-:Y:S01]  /*12980*/  IMAD.MOV.U32 R12, RZ, RZ, 0x1 ;  /* 0x00000001ff0c7424 */ /* 0x000fe200078e00ff */
[----:B------:R-:W-:-:S13]  /*12990*/  LOP3.LUT P6, RZ, R16, 0x40, RZ, 0xc0, !PT ;  /* 0x0000004010ff7812 */ /* 0x000fda00078cc0ff */
[----:B------:R-:W-:-:S05]  /*129a0*/  @P6 IADD3 R14, P0, R35, R14, RZ ;  /* 0x0000000e230e6210 */ /* 0x000fca0007f1e0ff */
[----:B------:R-:W-:Y:S01]  /*129b0*/  @P6 IMAD.X R3, RZ, RZ, R2, P0 ;  /* 0x000000ffff036224 */ /* 0x000fe200000e0602 */
[----:B------:R-:W-:Y:S02]  /*129c0*/  ISETP.GE.AND P0, PT, R35, R10, PT ;  /* 0x0000000a2300720c */ /* 0x000fe40003f06270 */
[----:B------:R-:W-:-:S11]  /*129d0*/  @P6 MOV R2, R14 ;  /* 0x0000000e00026202 */ /* 0x000fd60000000f00 */
[----:B------:R-:W-:Y:S01]  /*129e0*/  @!PT LDS RZ, [RZ] ;  /* 0x00000000fffff984 */ /* 0x000fe20000000800 */
[----:B------:R-:W-:Y:S01]  /*129f0*/  @!PT LDS RZ, [RZ] ;  /* 0x00000000fffff984 */ /* 0x000fe20000000800 */
[----:B------:R-:W-:Y:S01]  /*12a00*/  @!PT LDS RZ, [RZ] ;  /* 0x00000000fffff984 */ /* 0x000fe20000000800 */
[----:B------:R0:W-:Y:S04]  /*12a10*/  @P6 LDGSTS.E.BYPASS.LTC128B.128 [R24+0x24200], desc[UR54][R2.64], !P0 ;  /* 0x2420000002186fae */ /* 0x0001e8000c101d76 */
[----:B------:R0:W-:Y:S04]  /*12a20*/  @P6 LDGSTS.E.BYPASS.LTC128B.128 [R24+0x26a00], desc[UR54][R2.64+0x40], !P2 ;  /* 0x26a0004002186fae */ /* 0x0001e8000d101d76 */
[----:B------:R0:W-:Y:S02]  /*12a30*/  @P6 LDGSTS.E.BYPASS.LTC128B.128 [R24+0x29200], desc[UR54][R2.64+0x80], !P1 ;  /* 0x2920008002186fae */ /* 0x0001e4000c901d76 */
[----:B0-----:R-:W-:Y:S05]  /*12a40*/  WARPSYNC.COLLECTIVE R15, `(.L_x_118) ;  /* 0x000000000f087348 */ /* 0x001fea0003c00000 */
[----:B------:R1:W2:Y:S02]  /*12a50*/  SHFL.IDX P6, R14, R13, R12, R11 ;  /* 0x0000000c0d0e7389 */ /* 0x0002a400000c000b */
[----:B012---:R-:W-:Y:S01]  /*12a60*/  ENDCOLLECTIVE ;  /* 0x000000000000791b */ /* 0x007fe20003800000 */
.L_x_118:
[----:B------:R-:W-:Y:S02]  /*12a70*/  IMAD.MOV.U32 R13, RZ, RZ, R0 ;  /* 0x000000ffff0d7224 */ /* 0x000fe400078e0000 */
[----:B------:R-:W-:-:S07]  /*12a80*/  IMAD.MOV.U32 R6, RZ, RZ, R14 ;  /* 0x000000ffff067224 */ /* 0x000fce00078e000e */
[----:B------:R-:W-:Y:S05]  /*12a90*/  WARPSYNC.COLLECTIVE R15, `(.L_x_119) ;  /* 0x000000000f087348 */ /* 0x000fea0003c00000 */
[----:B------:R0:W1:Y:S02]  /*12aa0*/  SHFL.IDX P6, R14, R13, R12, R11 ;  /* 0x0000000c0d0e7389 */ /* 0x00006400000c000b */
[----:B01----:R-:W-:Y:S01]  /*12ab0*/  ENDCOLLECTIVE ;  /* 0x000000000000791b */ /* 0x003fe20003800000 */
.L_x_119:
[----:B------:R-:W-:Y:S01]  /*12ac0*/  MOV R13, R5 ;  /* 0x00000005000d7202 */ /* 0x000fe20000000f00 */
[----:B------:R-:W-:Y:S01]  /*12ad0*/  IMAD.MOV.U32 R12, RZ, RZ, 0x2 ;  /* 0x00000002ff0c7424 */ /* 0x000fe200078e00ff */
[C---:B------:R-:W-:Y:S02]  /*12ae0*/  @P5 IADD3 R14, P0, R35.reuse, R14, RZ ;  /* 0x0000000e230e5210 */ /* 0x040fe40007f1e0ff */
[----:B------:R-:W-:-:S03]  /*12af0*/  ISETP.GE.AND P6, PT, R35, R10, PT ;  /* 0x0000000a2300720c */ /* 0x000fc60003fc6270 */
[----:B------:R-:W-:Y:S02]  /*12b00*/  @P5 IMAD.X R7, RZ, RZ, R6, P0 ;  /* 0x000000ffff075224 */ /* 0x000fe400000e0606 */
[----:B------:R-:W-:Y:S02]  /*12b10*/  @P5 IMAD.MOV.U32 R2, RZ, RZ, R14 ;  /* 0x000000ffff025224 */ /* 0x000fe400078e000e */
[----:B------:R-:W-:-:S06]  /*12b20*/  @P5 IMAD.MOV.U32 R3, RZ, RZ, R7 ;  /* 0x000000ffff035224 */ /* 0x000fcc00078e0007 */
[----:B------:R-:W-:Y:S01]  /*12b30*/  @!PT LDS RZ, [RZ] ;  /* 0x00000000fffff984 */ /* 0x000fe20000000800 */
[----:B------:R-:W-:Y:S01]  /*12b40*/  @!PT LDS RZ, [RZ] ;  /* 0x00000000fffff984 */ /* 0x000fe20000000800 */
[----:B------:R-:W-:Y:S01]  /*12b50*/  @!PT LDS RZ, [RZ] ;  /* 0x00000000fffff984 */ /* 0x000fe20000000800 */
[----:B------:R0:W-:Y:S02]  /*12b60*/  @P5 LDGSTS.E.BYPASS.LTC128B.128 [R24+0x24a00], desc[UR54][R2.64], !P6 ;  /* 0x24a0000002185fae */ /* 0x0001e4000f101d76 */
[----:B0-----:R-:W-:Y:S05]  /*12b70*/  WARPSYNC.COLLECTIVE R15, `(.L_x_120) ;  /* 0x000000000f087348 */ /* 0x001fea0003c00000 */
[----:B------:R1:W2:Y:S02]  /*12b80*/  SHFL.IDX P6, R14, R13, R12, R11 ;  /* 0x0000000c0d0e7389 */ /* 0x0002a400000c000b */
[----:B012---:R-:W-:Y:S01]  /*12b90*/  ENDCOLLECTIVE ;  /* 0x000000000000791b */ /* 0x007fe20003800000 */
.L_x_120:
[----:B------:R-:W-:Y:S01]  /*12ba0*/  @!PT LDS RZ, [RZ] ;  /* 0x00000000fffff984 */ /* 0x000fe20000000800 */
[----:B------:R-:W-:Y:S01]  /*12bb0*/  @!PT LDS RZ, [RZ] ;  /* 0x00000000fffff984 */ /* 0x000fe20000000800 */
[----:B------:R-:W-:Y:S01]  /*12bc0*/  @!PT LDS RZ, [RZ] ;  /* 0x00000000fffff984 */ /* 0x000fe20000000800 */
[----:B------:R0:W-:Y:S04]  /*12bd0*/  @P5 LDGSTS.E.BYPASS.LTC128B.128 [R24+0x27200], desc[UR54][R2.64+0x40], !P2 ;  /* 0x2720004002185fae */ /* 0x0001e8000d101d76 */
[----:B------:R0:W-:Y:S01]  /*12be0*/  @P5 LDGSTS.E.BYPASS.LTC128B.128 [R24+0x29a00], desc[UR54][R2.64+0x80], !P1 ;  /* 0x29a0008002185fae */ /* 0x0001e2000c901d76 */
[----:B------:R-:W-:Y:S01]  /*12bf0*/  ISETP.GE.AND P5, PT, R35, R10, PT ;  /* 0x0000000a2300720c */ /* 0x000fe20003fa6270 */
[----:B------:R-:W-:Y:S02]  /*12c00*/  IMAD.MOV.U32 R13, RZ, RZ, R0 ;  /* 0x000000ffff0d7224 */ /* 0x000fe400078e0000 */
[----:B------:R-:W-:-:S10]  /*12c10*/  IMAD.MOV.U32 R6, RZ, RZ, R14 ;  /* 0x000000ffff067224 */ /* 0x000fd400078e000e */
[----:B0-----:R-:W-:Y:S05]  /*12c20*/  WARPSYNC.COLLECTIVE R15, `(.L_x_121) ;  /* 0x000000000f087348 */ /* 0x001fea0003c00000 */
[----:B------:R1:W2:Y:S02]  /*12c30*/  SHFL.IDX P6, R14, R13, R12, R11 ;  /* 0x0000000c0d0e7389 */ /* 0x0002a400000c000b */
[----:B012---:R-:W-:Y:S01]  /*12c40*/  ENDCOLLECTIVE ;  /* 0x000000000000791b */ /* 0x007fe20003800000 */
.L_x_121:
[----:B------:R-:W-:Y:S01]  /*12c50*/  IMAD.MOV.U32 R13, RZ, RZ, R5 ;  /* 0x000000ffff0d7224 */ /* 0x000fe200078e0005 */
[----:B------:R-:W-:Y:S02]  /*12c60*/  MOV R12, 0x3 ;  /* 0x00000003000c7802 */ /* 0x000fe40000000f00 */
[----:B------:R-:W-:-:S05]  /*12c70*/  @P4 IADD3 R14, P0, R35, R14, RZ ;  /* 0x0000000e230e4210 */ /* 0x000fca0007f1e0ff */
[----:B------:R-:W-:-:S08]  /*12c80*/  @P4 IMAD.MOV.U32 R2, RZ, RZ, R14 ;  /* 0x000000ffff024224 */ /* 0x000fd000078e000e */
[----:B------:R-:W-:Y:S05]  /*12c90*/  WARPSYNC.COLLECTIVE R15, `(.L_x_122) ;  /* 0x000000000f087348 */ /* 0x000fea0003c00000 */
[----:B------:R0:W1:Y:S02]  /*12ca0*/  SHFL.IDX P6, R14, R13, R12, R11 ;  /* 0x0000000c0d0e7389 */ /* 0x00006400000c000b */
[----:B01----:R-:W-:Y:S01]  /*12cb0*/  ENDCOLLECTIVE ;  /* 0x000000000000791b */ /* 0x003fe20003800000 */
.L_x_122:
[----:B------:R-:W-:-:S04]  /*12cc0*/  @P4 IMAD.X R7, RZ, RZ, R6, P0 ;  /* 0x000000ffff074224 */ /* 0x000fc800000e0606 */
[----:B------:R-:W-:-:S05]  /*12cd0*/  @P4 IMAD.MOV.U32 R3, RZ, RZ, R7 ;  /* 0x000000ffff034224 */ /* 0x000fca00078e0007 */
[----:B------:R-:W-:Y:S01]  /*12ce0*/  @!PT LDS RZ, [RZ] ;  /* 0x00000000fffff984 */ /* 0x000fe20000000800 */
[----:B------:R-:W-:Y:S01]  /*12cf0*/  @!PT LDS RZ, [RZ] ;  /* 0x00000000fffff984 */ /* 0x000fe20000000800 */
[----:B------:R-:W-:Y:S01]  /*12d00*/  @!PT LDS RZ, [RZ] ;  /* 0x00000000fffff984 */ /* 0x000fe20000000800 */
[----:B------:R0:W-:Y:S01]  /*12d10*/  @P4 LDGSTS.E.BYPASS.LTC128B.128 [R24+0x25200], desc[UR54][R2.64], !P5 ;  /* 0x2520000002184fae */ /* 0x0001e2000e901d76 */
[----:B------:R-:W-:-:S03]  /*12d20*/  IMAD.MOV.U32 R13, RZ, RZ, R0 ;  /* 0x000000ffff0d7224 */ /* 0x000fc600078e0000 */
[----:B------:R0:W-:Y:S04]  /*12d30*/  @P4 LDGSTS.E.BYPASS.LTC128B.128 [R24+0x27a00], desc[UR54][R2.64+0x40], !P2 ;  /* 0x27a0004002184fae */ /* 0x0001e8000d101d76 */
[----:B------:R0:W-:Y:S01]  /*12d40*/  @P4 LDGSTS.E.BYPASS.LTC128B.128 [R24+0x2a200], desc[UR54][R2.64+0x80], !P1 ;  /* 0x2a20008002184fae */ /* 0x0001e2000c901d76 */
[----:B------:R-:W-:-:S07]  /*12d50*/  IMAD.MOV.U32 R6, RZ, RZ, R14 ;  /* 0x000000ffff067224 */ /* 0x000fce00078e000e */
[----:B0-----:R-:W-:Y:S05]  /*12d60*/  WARPSYNC.COLLECTIVE R15, `(.L_x_123) ;  /* 0x000000000f087348 */ /* 0x001fea0003c00000 */
[----:B------:R1:W2:Y:S02]  /*12d70*/  SHFL.IDX P6, R14, R13, R12, R11 ;  /* 0x0000000c0d0e7389 */ /* 0x0002a400000c000b */
[----:B012---:R-:W-:Y:S01]  /*12d80*/  ENDCOLLECTIVE ;  /* 0x000000000000791b */ /* 0x007fe20003800000 */
.L_x_123:
[----:B------:R-:W-:Y:S02]  /*12d90*/  IMAD.MOV.U32 R13, RZ, RZ, R8 ;  /* 0x000000ffff0d7224 */ /* 0x000fe400078e0008 */
[----:B------:R-:W-:Y:S01]  /*12da0*/  IMAD.MOV.U32 R12, RZ, RZ, RZ ;  /* 0x000000ffff0c7224 */ /* 0x000fe200078e00ff */
[----:B------:R-:W-:-:S05]  /*12db0*/  @P3 IADD3 R14, P0, R35, R14, RZ ;  /* 0x0000000e230e3210 */ /* 0x000fca0007f1e0ff */
[----:B------:R-:W-:-:S08]  /*12dc0*/  @P3 IMAD.MOV.U32 R2, RZ, RZ, R14 ;  /* 0x000000ffff023224 */ /* 0x000fd000078e000e */
[----:B------:R-:W-:Y:S05]  /*12dd0*/  WARPSYNC.COLLECTIVE R15, `(.L_x_124) ;  /* 0x000000000f087348 */ /* 0x000fea0003c00000 */
[----:B------:R0:W1:Y:S02]  /*12de0*/  SHFL.IDX P6, R14, R13, R12, R11 ;  /* 0x0000000c0d0e7389 */ /* 0x00006400000c000b */
[----:B01----:R-:W-:Y:S01]  /*12df0*/  ENDCOLLECTIVE ;  /* 0x000000000000791b */ /* 0x003fe20003800000 */
.L_x_124:
        /* <DEDUP_REMOVED lines=9> */
[----:B------:R-:W-:-:S07]  /*12e90*/  MOV R8, R14 ;  /* 0x0000000e00087202 */ /* 0x000fce0000000f00 */
[----:B0-----:R-:W-:Y:S05]  /*12ea0*/  WARPSYNC.COLLECTIVE R15, `(.L_x_125) ;  /* 0x000000000f087348 */ /* 0x001fea0003c00000 */
[----:B------:R1:W2:Y:S02]  /*12eb0*/  SHFL.IDX P6, R14, R13, R12, R11 ;  /* 0x0000000c0d0e7389 */ /* 0x0002a400000c000b */
[----:B012---:R-:W-:Y:S01]  /*12ec0*/  ENDCOLLECTIVE ;  /* 0x000000000000791b */ /* 0x007fe20003800000 */
.L_x_125:
[----:B------:R-:W-:Y:S05]  /*12ed0*/  BRA `(.L_x_126) ;  /* 0xffffffc0000c7947 */ /* 0x000fea000383ffff */
.L_x_58:
[----:B------:R-:W-:Y:S01]  /*12ee0*/  IMAD.MOV.U32 R13, RZ, RZ, R5 ;  /* 0x000000ffff0d7224 */ /* 0x000fe200078e0005 */
[----:B------:R-:W-:Y:S01]  /*12ef0*/  LEA R7, R28, R27, 0x7 ;  /* 0x0000001b1c077211 */ /* 0x000fe200078e38ff */
[----:B------:R-:W-:Y:S02]  /*12f00*/  IMAD.MOV.U32 R12, RZ, RZ, RZ ;  /* 0x000000ffff0c7224 */ /* 0x000fe400078e00ff */
[----:B------:R-:W-:Y:S02]  /*12f10*/  IMAD.MOV.U32 R11, RZ, RZ, 0x1c1f ;  /* 0x00001c1fff0b7424 */ /* 0x000fe400078e00ff */
[----:B------:R-:W-:Y:S02]  /*12f20*/  IMAD.MOV.U32 R15, RZ, RZ, -0x1 ;  /* 0xffffffffff0f7424 */ /* 0x000fe400078e00ff */
[----:B------:R-:W-:-:S07]  /*12f30*/  VIADD R9, R7, 0x20 ;  /* 0x0000002007097836 */ /* 0x000fce0000000000 */
[----:B-1----:R-:W-:Y:S05]  /*12f40*/  WARPSYNC.COLLECTIVE R15, `(.L_x_127) ;  /* 0x000000000f087348 */ /* 0x002fea0003c00000 */
[----:B-1----:R0:W1:Y:S02]  /*12f50*/  SHFL.IDX P6, R14, R13, R12, R11 ;  /* 0x0000000c0d0e7389 */ /* 0x00206400000c000b */
[----:B01----:R-:W-:Y:S01]  /*12f60*/  ENDCOLLECTIVE ;  /* 0x000000000000791b */ /* 0x003fe20003800000 */
.L_x_127:
[----:B------:R-:W-:Y:S02]  /*12f70*/  IMAD.MOV.U32 R13, RZ, RZ, R4 ;  /* 0x000000ffff0d7224 */ /* 0x000fe400078e0004 */
[----:B------:R-:W-:-:S07]  /*12f80*/  IMAD.MOV.U32 R2, RZ, RZ, R14 ;  /* 0x000000ffff027224 */ /* 0x000fce00078e000e */
[----:B------:R-:W-:Y:S05]  /*12f90*/  WARPSYNC.COLLECTIVE R15, `(.L_x_128) ;  /* 0x000000000f087348 */ /* 0x000fea0003c00000 */
[----:B------:R0:W1:Y:S02]  /*12fa0*/  SHFL.IDX P6, R14, R13, R12, R11 ;  /* 0x0000000c0d0e7389 */ /* 0x00006400000c000b */
[----:B01----:R-:W-:Y:S01]  /*12fb0*/  ENDCOLLECTIVE ;  /* 0x000000000000791b */ /* 0x003fe20003800000 */
.L_x_128:
[----:B------:R-:W-:Y:S02]  /*12fc0*/  ULDC UR4, c[0x0][0x288] ;  /* 0x0000a20000047ab9 */ /* 0x000fe40000000800 */
[----:B------:R-:W-:-:S05]  /*12fd0*/  IMAD R0, R0, UR4, RZ ;  /* 0x0000000400007c24 */ /* 0x000fca000f8e02ff */
[----:B------:R-:W-:Y:S01]  /*12fe0*/  ISETP.GE.AND P0, PT, R7, R0, PT ;  /* 0x000000000700720c */ /* 0x000fe20003f06270 */
[----:B------:R-:W-:Y:S02]  /*12ff0*/  IMAD.MOV.U32 R13, RZ, RZ, R5 ;  /* 0x000000ffff0d7224 */ /* 0x000fe400078e0005 */
[----:B------:R-:W-:-:S10]  /*13000*/  IMAD.MOV.U32 R12, RZ, RZ, 0x1 ;  /* 0x00000001ff0c7424 */ /* 0x000fd400078e00ff */
[----:B------:R-:W-:-:S05]  /*13010*/  @!P0 IADD3 R14, P1, R35, R14, RZ ;  /* 0x0000000e230e8210 */ /* 0x000fca0007f3e0ff */
[----:B------:R-:W-:Y:S01]  /*13020*/  @!P0 IMAD.X R3, RZ, RZ, R2, P1 ;  /* 0x000000ffff038224 */ /* 0x000fe200008e0602 */
[----:B------:R-:W-:Y:S01]  /*13030*/  ISETP.GE.AND P1, PT, R9, R0, PT ;  /* 0x000000000900720c */ /* 0x000fe20003f26270 */
[----:B------:R-:W-:-:S12]  /*13040*/  @!P0 IMAD.MOV.U32 R2, RZ, RZ, R14 ;  /* 0x000000ffff028224 */ /* 0x000fd800078e000e */
[----:B------:R-:W-:Y:S05]  /*13050*/  WARPSYNC.COLLECTIVE R15, `(.L_x_129) ;  /* 0x000000000f087348 */ /* 0x000fea0003c00000 */
[----:B------:R0:W1:Y:S02]  /*13060*/  SHFL.IDX P6, R14, R13, R12, R11 ;  /* 0x0000000c0d0e7389 */ /* 0x00006400000c000b */
[----:B01----:R-:W-:Y:S01]  /*13070*/  ENDCOLLECTIVE ;  /* 0x000000000000791b */ /* 0x003fe20003800000 */
.L_x_129:
[----:B------:R-:W-:Y:S01]  /*13080*/  @!PT LDS RZ, [RZ] ;  /* 0x00000000fffff984 */ /* 0x000fe20000000800 */
[----:B------:R-:W-:Y:S01]  /*13090*/  @!PT LDS RZ, [RZ] ;  /* 0x00000000fffff984 */ /* 0x000fe20000000800 */
[----:B------:R-:W-:Y:S01]  /*130a0*/  @!PT LDS RZ, [RZ] ;  /* 0x00000000fffff984 */ /* 0x000fe20000000800 */
[----:B------:R0:W-:Y:S04]  /*130b0*/  @!P0 LDGSTS.E.BYPASS.LTC128B.128 [R24+0x1e200], desc[UR54][R2.64], !P4 ;  /* 0x1e20000002188fae */ /* 0x0001e8000e101d76 */
[----:B------:R0:W-:Y:S04]  /*130c0*/  @!P0 LDGSTS.E.BYPASS.LTC128B.128 [R24+0x20200], desc[UR54][R2.64+0x40], !P3 ;  /* 0x2020004002188fae */ /* 0x0001e8000d901d76 */
[----:B------:R0:W-:Y:S01]  /*130d0*/  @!P0 LDGSTS.E.BYPASS.LTC128B.128 [R24+0x22200], desc[UR54][R2.64+0x80], !P2 ;  /* 0x2220008002188fae */ /* 0x0001e2000d101d76 */
[----:B------:R-:W-:Y:S02]  /*130e0*/  IMAD.MOV.U32 R13, RZ, RZ, R4 ;  /* 0x000000ffff0d7224 */ /* 0x000fe400078e0004 */
[----:B------:R-:W-:-:S07]  /*130f0*/  IMAD.MOV.U32 R6, RZ, RZ, R14 ;  /* 0x000000ffff067224 */ /* 0x000fce00078e000e */
[----:B0-----:R-:W-:Y:S05]  /*13100*/  WARPSYNC.COLLECTIVE R15, `(.L_x_130) ;  /* 0x000000000f087348 */ /* 0x001fea0003c00000 */
[----:B------:R1:W2:Y:S02]  /*13110*/  SHFL.IDX P6, R14, R13, R12, R11 ;  /* 0x0000000c0d0e7389 */ /* 0x0002a400000c000b */
[----:B012---:R-:W-:Y:S01]  /*13120*/  ENDCOLLECTIVE ;  /* 0x000000000000791b */ /* 0x007fe20003800000 */
.L_x_130:
[----:B------:R-:W-:Y:S02]  /*13130*/  IMAD.MOV.U32 R13, RZ, RZ, R5 ;  /* 0x000000ffff0d7224 */ /* 0x000fe400078e0005 */
[----:B------:R-:W-:Y:S01]  /*13140*/  IMAD.MOV.U32 R12, RZ, RZ, 0x2 ;  /* 0x00000002ff0c7424 */ /* 0x000fe200078e00ff */
[----:B------:R-:W-:-:S13]  /*13150*/  @!P1 IADD3 R8, P0, R35, R14, RZ ;  /* 0x0000000e23089210 */ /* 0x000fda0007f1e0ff */
[----:B------:R-:W-:Y:S05]  /*13160*/  WARPSYNC.COLLECTIVE R15, `(.L_x_131) ;  /* 0x000000000f087348 */ /* 0x000fea0003c00000 */
[----:B------:R0:W1:Y:S02]  /*13170*/  SHFL.IDX P6, R14, R13, R12, R11 ;  /* 0x0000000c0d0e7389 */ /* 0x00006400000c000b */
[----:B01----:R-:W-:Y:S01]  /*13180*/  ENDCOLLECTIVE ;  /* 0x000000000000791b */ /* 0x003fe20003800000 */
.L_x_131:
[----:B------:R-:W-:Y:S01]  /*13190*/  @!P1 IADD3.X R9, RZ, R6, RZ, P0, !PT ;  /* 0x00000006ff099210 */ /* 0x000fe200007fe4ff */
[----:B------:R-:W-:-:S04]  /*131a0*/  @!P1 IMAD.MOV.U32 R2, RZ, RZ, R8 ;  /* 0x000000ffff029224 */ /* 0x000fc800078e0008 */
[----:B------:R-:W-:Y:S02]  /*131b0*/  @!P1 IMAD.MOV.U32 R3, RZ, RZ, R9 ;  /* 0x000000ffff039224 */ /* 0x000fe400078e0009 */
[----:B------:R-:W-:-:S03]  /*131c0*/  VIADD R9, R7, 0x40 ;  /* 0x0000004007097836 */ /* 0x000fc60000000000 */
[----:B------:R-:W-:Y:S01]  /*131d0*/  @!PT LDS RZ, [RZ] ;  /* 0x00000000fffff984 */ /* 0x000fe20000000800 */
[----:B------:R-:W-:Y:S01]  /*131e0*/  @!PT LDS RZ, [RZ] ;  /* 0x00000000fffff984 */ /* 0x000fe20000000800 */
[----:B------:R-:W-:Y:S01]  /*131f0*/  @!PT LDS RZ, [RZ] ;  /* 0x00000000fffff984 */ /* 0x000fe20000000800 */
[----:B------:R0:W-:Y:S01]  /*13200*/  @!P1 LDGSTS.E.BYPASS.LTC128B.128 [R24+0x1ea00], desc[UR54][R2.64], !P4 ;  /* 0x1ea0000002189fae */ /* 0x0001e2000e101d76 */
[----:B------:R-:W-:Y:S01]  /*13210*/  IMAD.MOV.U32 R13, RZ, RZ, R4 ;  /* 0x000000ffff0d7224 */ /* 0x000fe200078e0004 */
[----:B------:R-:W-:Y:S02]  /*13220*/  ISETP.GE.AND P0, PT, R9, R0, PT ;  /* 0x000000000900720c */ /* 0x000fe40003f06270 */
[----:B------:R0:W-:Y:S04]  /*13230*/  @!P1 LDGSTS.E.BYPASS.LTC128B.128 [R24+0x20a00], desc[UR54][R2.64+0x40], !P3 ;  /* 0x20a0004002189fae */ /* 0x0001e8000d901d76 */
[----:B------:R0:W-:Y:S01]  /*13240*/  @!P1 LDGSTS.E.BYPASS.LTC128B.128 [R24+0x22a00], desc[UR54][R2.64+0x80], !P2 ;  /* 0x22a0008002189fae */ /* 0x0001e2000d101d76 */
[----:B------:R-:W-:-:S07]  /*13250*/  IMAD.MOV.U32 R6, RZ, RZ, R14 ;  /* 0x000000ffff067224 */ /* 0x000fce00078e000e */
[----:B0-----:R-:W-:Y:S05]  /*13260*/  WARPSYNC.COLLECTIVE R15, `(.L_x_132) ;  /* 0x000000000f087348 */ /* 0x001fea0003c00000 */
[----:B------:R1:W2:Y:S02]  /*13270*/  SHFL.IDX P6, R14, R13, R12, R11 ;  /* 0x0000000c0d0e7389 */ /* 0x0002a400000c000b */
[----:B012---:R-:W-:Y:S01]  /*13280*/  ENDCOLLECTIVE ;  /* 0x000000000000791b */ /* 0x007fe20003800000 */
.L_x_132:
[----:B------:R-:W-:Y:S02]  /*13290*/  IMAD.MOV.U32 R13, RZ, RZ, R5 ;  /* 0x000000ffff0d7224 */ /* 0x000fe400078e0005 */
[----:B------:R-:W-:Y:S01]  /*132a0*/  IMAD.MOV.U32 R12, RZ, RZ, 0x3 ;  /* 0x00000003ff0c7424 */ /* 0x000fe200078e00ff */
[----:B------:R-:W-:-:S04]  /*132b0*/  @!P0 IADD3 R14, P5, R35, R14, RZ ;  /* 0x0000000e230e8210 */ /* 0x000fc80007fbe0ff */
[----:B------:R-:W-:Y:S01]  /*132c0*/  @!P0 IADD3.X R19, RZ, R6, RZ, P5, !PT ;  /* 0x00000006ff138210 */ /* 0x000fe20002ffe4ff */
[----:B------:R-:W-:-:S08]  /*132d0*/  @!P0 IMAD.MOV.U32 R2, RZ, RZ, R14 ;  /* 0x000000ffff028224 */ /* 0x000fd000078e000e */
[----:B------:R-:W-:Y:S05]  /*132e0*/  WARPSYNC.COLLECTIVE R15, `(.L_x_133) ;  /* 0x000000000f087348 */ /* 0x000fea0003c00000 */
[----:B------:R0:W1:Y:S02]  /*132f0*/  SHFL.IDX P6, R14, R13, R12, R11 ;  /* 0x0000000c0d0e7389 */ /* 0x00006400000c000b */
[----:B01----:R-:W-:Y:S01]  /*13300*/  ENDCOLLECTIVE ;  /* 0x000000000000791b */ /* 0x003fe20003800000 */
.L_x_133:
[----:B------:R-:W-:-:S05]  /*13310*/  @!P0 IMAD.MOV.U32 R3, RZ, RZ, R19 ;  /* 0x000000ffff038224 */ /* 0x000fca00078e0013 */
[----:B------:R-:W-:Y:S01]  /*13320*/  @!PT LDS RZ, [RZ] ;  /* 0x00000000fffff984 */ /* 0x000fe20000000800 */
[----:B------:R-:W-:Y:S01]  /*13330*/  @!PT LDS RZ, [RZ] ;  /* 0x00000000fffff984 */ /* 0x000fe20000000800 */
[----:B------:R-:W-:Y:S01]  /*13340*/  @!PT LDS RZ, [RZ] ;  /* 0x00000000fffff984 */ /* 0x000fe20000000800 */
[----:B------:R0:W-:Y:S04]  /*13350*/  @!P0 LDGSTS.E.BYPASS.LTC128B.128 [R24+0x1f200], desc[UR54][R2.64], !P4 ;  /* 0x1f20000002188fae */ /* 0x0001e8000e101d76 */
[----:B------:R0:W-:Y:S01]  /*13360*/  @!P0 LDGSTS.E.BYPASS.LTC128B.128 [R24+0x21200], desc[UR54][R2.64+0x40], !P3 ;  /* 0x2120004002188fae */ /* 0x0001e2000d901d76 */
[----:B------:R-:W-:-:S03]  /*13370*/  IMAD.MOV.U32 R13, RZ, RZ, R4 ;  /* 0x000000ffff0d7224 */ /* 0x000fc600078e0004 */
[----:B------:R0:W-:Y:S01]  /*13380*/  @!P0 LDGSTS.E.BYPASS.LTC128B.128 [R24+0x23200], desc[UR54][R2.64+0x80], !P2 ;  /* 0x2320008002188fae */ /* 0x0001e2000d101d76 */
[----:B------:R-:W-:-:S07]  /*13390*/  IMAD.MOV.U32 R5, RZ, RZ, R14 ;  /* 0x000000ffff057224 */ /* 0x000fce00078e000e */
[----:B0-----:R-:W-:Y:S05]  /*133a0*/  WARPSYNC.COLLECTIVE R15, `(.L_x_134) ;  /* 0x000000000f087348 */ /* 0x001fea0003c00000 */
[----:B------:R1:W2:Y:S02]  /*133b0*/  SHFL.IDX P6, R14, R13, R12, R11 ;  /* 0x0000000c0d0e7389 */ /* 0x0002a400000c000b */
[----:B012---:R-:W-:Y:S01]  /*133c0*/  ENDCOLLECTIVE ;  /* 0x000000000000791b */ /* 0x007fe20003800000 */
.L_x_134:
[----:B------:R-:W-:Y:S05]  /*133d0*/  BRA `(.L_x_135) ;  /* 0xffffffc000d47947 */ /* 0x000fea000383ffff */
.L_x_61:
[----:B01----:R-:W-:-:S04]  /*133e0*/  IMAD.U32 R3, RZ, RZ, UR42 ;  /* 0x0000002aff037e24 */ /* 0x003fc8000f8e00ff */
[----:B------:R0:W1:Y:S03]  /*133f0*/  SYNCS.PHASECHK.TRANS64.TRYWAIT P0, [R3+URZ+0x33420], R0 ;  /* 0x03342000030075a7 */ /* 0x000066000800017f */
[----:B-1----:R-:W-:Y:S05]  /*13400*/  @!P0 NANOSLEEP.SYNCS 0x989680 ;  /* 0x009896800000895d */ /* 0x002fea0003900000 */
[----:B------:R-:W1:Y:S02]  /*13410*/  @!P0 SYNCS.PHASECHK.TRANS64 P0, [R3+URZ+0x33420], R0 ;  /* 0x03342000030085a7 */ /* 0x000e64000800007f */
[----:B-1----:R-:W-:Y:S05]  /*13420*/  @!P0 BRA `(.L_x_61) ;  /* 0xfffffffc00ec8947 */ /* 0x002fea000383ffff */
[----:B------:R-:W-:Y:S05]  /*13430*/  BRA `(.L_x_136) ;  /* 0xffffffc400147947 */ /* 0x000fea000383ffff */
.L_x_64:
[----:B0-----:R0:W1:Y:S02]  /*13440*/  SYNCS.PHASECHK.TRANS64.TRYWAIT P0, [R5+URZ+0x33480], R30 ;  /* 0x0334801e050075a7 */ /* 0x001064000800017f */
[----:B-1----:R-:W-:Y:S05]  /*13450*/  @!P0 NANOSLEEP.SYNCS 0x989680 ;  /* 0x009896800000895d */ /* 0x002fea0003900000 */
[----:B------:R-:W1:Y:S02]  /*13460*/  @!P0 SYNCS.PHASECHK.TRANS64 P0, [R5+URZ+0x33480], R30 ;  /* 0x0334801e050085a7 */ /* 0x000e64000800007f */
[----:B-1----:R-:W-:Y:S05]  /*13470*/  @!P0 BRA `(.L_x_64) ;  /* 0xfffffffc00f08947 */ /* 0x002fea000383ffff */
[----:B------:R-:W-:Y:S05]  /*13480*/  BRA `(.L_x_137) ;  /* 0xffffffc800087947 */ /* 0x000fea000383ffff */
.L_x_65:
[----:B------:R-:W-:Y:S01]  /*13490*/  BSSY B0, `(.L_x_138) ;  /* 0x0000008000007945 */ /* 0x000fe20003800000 */
[----:B------:R-:W-:Y:S01]  /*134a0*/  MOV R13, R19 ;  /* 0x00000013000d7202 */ /* 0x000fe20000000f00 */
[----:B------:R-:W-:Y:S02]  /*134b0*/  IMAD.MOV.U32 R12, RZ, RZ, RZ ;  /* 0x000000ffff0c7224 */ /* 0x000fe400078e00ff */
[----:B------:R-:W-:Y:S02]  /*134c0*/  IMAD.MOV.U32 R11, RZ, RZ, 0x1c1f ;  /* 0x00001c1fff0b7424 */ /* 0x000fe400078e00ff */
[----:B------:R-:W-:-:S07]  /*134d0*/  IMAD.MOV.U32 R15, RZ, RZ, -0x1 ;  /* 0xffffffffff0f7424 */ /* 0x000fce00078e00ff */
[----:B0-----:R-:W-:Y:S05]  /*134e0*/  WARPSYNC.COLLECTIVE R15, `(.L_x_139) ;  /* 0x000000000f087348 */ /* 0x001fea0003c00000 */
[----:B------:R1:W2:Y:S02]  /*134f0*/  SHFL.IDX P6, R14, R13, R12, R11 ;  /* 0x0000000c0d0e7389 */ /* 0x0002a400000c000b */
[----:B012---:R-:W-:Y:S01]  /*13500*/  ENDCOLLECTIVE ;  /* 0x000000000000791b */ /* 0x007fe20003800000 */
.L_x_139:
[----:B------:R-:W-:Y:S05]  /*13510*/  BSYNC B0 ;  /* 0x0000000000007941 */ /* 0x000fea0003800000 */
.L_x_138:
[----:B------:R-:W-:Y:S01]  /*13520*/  IMAD.MOV.U32 R13, RZ, RZ, R18 ;  /* 0x000000ffff0d7224 */ /* 0x000fe200078e0012 */
[----:B------:R-:W-:Y:S01]  /*13530*/  MOV R15, 0xffffffff ;  /* 0xffffffff000f7802 */ /* 0x000fe20000000f00 */
[----:B------:R-:W-:Y:S02]  /*13540*/  IMAD.MOV.U32 R12, RZ, RZ, RZ ;  /* 0x000000ffff0c7224 */ /* 0x000fe400078e00ff */
[----:B------:R-:W-:Y:S02]  /*13550*/  IMAD.MOV.U32 R11, RZ, RZ, 0x1c1f ;  /* 0x00001c1fff0b7424 */ /* 0x000fe400078e00ff */
[----:B------:R-:W-:Y:S02]  /*13560*/  IMAD.MOV.U32 R3, RZ, RZ, R14 ;  /* 0x000000ffff037224 */ /* 0x000fe400078e000e */
[----:B------:R-:W-:-:S07]  /*13570*/  IMAD R22, R4, 0x7800, R24 ;  /* 0x0000780004167824 */ /* 0x000fce00078e0218 */
[----:B------:R-:W-:Y:S05]  /*13580*/  WARPSYNC.COLLECTIVE R15, `(.L_x_140) ;  /* 0x000000000f087348 */ /* 0x000fea0003c00000 */
[----:B------:R0:W1:Y:S02]  /*13590*/  SHFL.IDX P6, R14, R13, R12, R11 ;  /* 0x0000000c0d0e7389 */ /* 0x00006400000c000b */
[----:B01----:R-:W-:Y:S01]  /*135a0*/  ENDCOLLECTIVE ;  /* 0x000000000000791b */ /* 0x003fe20003800000 */
.L_x_140:
[----:B------:R-:W-:Y:S02]  /*135b0*/  IMAD.MOV.U32 R13, RZ, RZ, R19 ;  /* 0x000000ffff0d7224 */ /* 0x000fe400078e0013 */
[----:B------:R-:W-:Y:S02]  /*135c0*/  IMAD.MOV.U32 R12, RZ, RZ, 0x1 ;  /* 0x00000001ff0c7424 */ /* 0x000fe400078e00ff */
[----:B------:R-:W-:-:S07]  /*135d0*/  IMAD.MOV.U32 R2, RZ, RZ, R14 ;  /* 0x000000ffff027224 */ /* 0x000fce00078e000e */
[----:B------:R-:W-:Y:S05]  /*135e0*/  WARPSYNC.COLLECTIVE R15, `(.L_x_141) ;  /* 0x000000000f087348 */ /* 0x000fea0003c00000 */
[----:B------:R0:W1:Y:S02]  /*135f0*/  SHFL.IDX P6, R14, R13, R12, R11 ;  /* 0x0000000c0d0e7389 */ /* 0x00006400000c000b */
[----:B01----:R-:W-:Y:S01]  /*13600*/  ENDCOLLECTIVE ;  /* 0x000000000000791b */ /* 0x003fe20003800000 */
.L_x_141:
[----:B------:R-:W-:-:S05]  /*13610*/  IADD3 R2, P0, R35, R2, RZ ;  /* 0x0000000223027210 */ /* 0x000fca0007f1e0ff */
[----:B------:R-:W-:-:S05]  /*13620*/  IMAD.X R3, RZ, RZ, R3, P0 ;  /* 0x000000ffff037224 */ /* 0x000fca00000e0603 */
[----:B------:R-:W-:Y:S01]  /*13630*/  @!PT LDS RZ, [RZ] ;  /* 0x00000000fffff984 */ /* 0x000fe20000000800 */
[----:B------:R-:W-:Y:S01]  /*13640*/  @!PT LDS RZ, [RZ] ;  /* 0x00000000fffff984 */ /* 0x000fe20000000800 */
[----:B------:R-:W-:Y:S01]  /*13650*/  @!PT LDS RZ, [RZ] ;  /* 0x00000000fffff984 */ /* 0x000fe20000000800 */
[----:B------:R-:W-:Y:S01]  /*13660*/  LDGSTS.E.BYPASS.LTC128B.128 [R22+0xf200], desc[UR54][R2.64], !P4 ;  /* 0x0f20000002167fae */ /* 0x000fe2000e101d76 */
[----:B------:R-:W-:-:S03]  /*13670*/  IMAD.MOV.U32 R13, RZ, RZ, R18 ;  /* 0x000000ffff0d7224 */ /* 0x000fc600078e0012 */
[----:B------:R-:W-:Y:S04]  /*13680*/  LDGSTS.E.BYPASS.LTC128B.128 [R22+0x11a00], desc[UR54][R2.64+0x40], !P3 ;  /* 0x11a0004002167fae */ /* 0x000fe8000d901d76 */
[----:B------:R0:W-:Y:S02]  /*13690*/  LDGSTS.E.BYPASS.LTC128B.128 [R22+0x14200], desc[UR54][R2.64+0x80], !P1 ;  /* 0x1420008002167fae */ /* 0x0001e4000c901d76 */
[----:B0-----:R-:W-:-:S07]  /*136a0*/  IMAD.MOV.U32 R3, RZ, RZ, R14 ;  /* 0x000000ffff037224 */ /* 0x001fce00078e000e */
[----:B------:R-:W-:Y:S05]  /*136b0*/  WARPSYNC.COLLECTIVE R15, `(.L_x_142) ;  /* 0x000000000f087348 */ /* 0x000fea0003c00000 */
[----:B------:R0:W1:Y:S02]  /*136c0*/  SHFL.IDX P6, R14, R13, R12, R11 ;  /* 0x0000000c0d0e7389 */ /* 0x00006400000c000b */
[----:B01----:R-:W-:Y:S01]  /*136d0*/  ENDCOLLECTIVE ;  /* 0x000000000000791b */ /* 0x003fe20003800000 */
.L_x_142:
[----:B------:R-:W-:Y:S02]  /*136e0*/  IMAD.MOV.U32 R13, RZ, RZ, R19 ;  /* 0x000000ffff0d7224 */ /* 0x000fe400078e0013 */
[----:B------:R-:W-:Y:S02]  /*136f0*/  IMAD.MOV.U32 R12, RZ, RZ, 0x2 ;  /* 0x00000002ff0c7424 */ /* 0x000fe400078e00ff */
[----:B------:R-:W-:-:S07]  /*13700*/  IMAD.MOV.U32 R2, RZ, RZ, R14 ;  /* 0x000000ffff027224 */ /* 0x000fce00078e000e */
[----:B------:R-:W-:Y:S05]  /*13710*/  WARPSYNC.COLLECTIVE R15, `(.L_x_143) ;  /* 0x000000000f087348 */ /* 0x000fea0003c00000 */
[----:B------:R0:W1:Y:S02]  /*13720*/  SHFL.IDX P6, R14, R13, R12, R11 ;  /* 0x0000000c0d0e7389 */ /* 0x00006400000c000b */
[----:B01----:R-:W-:Y:S01]  /*13730*/  ENDCOLLECTIVE ;  /* 0x000000000000791b */ /* 0x003fe20003800000 */
.L_x_143:
[----:B------:R-:W-:-:S04]  /*13740*/  IADD3 R2, P0, R35, R2, RZ ;  /* 0x0000000223027210 */ /* 0x000fc80007f1e0ff */
[----:B------:R-:W-:-:S05]  /*13750*/  IADD3.X R3, RZ, R3, RZ, P0, !PT ;  /* 0x00000003ff037210 */ /* 0x000fca00007fe4ff */
[----:B------:R-:W-:Y:S01]  /*13760*/  @!PT LDS RZ, [RZ] ;  /* 0x00000000fffff984 */ /* 0x000fe20000000800 */
[----:B------:R-:W-:Y:S01]  /*13770*/  @!PT LDS RZ, [RZ] ;  /* 0x00000000fffff984 */ /* 0x000fe20000000800 */
[----:B------:R-:W-:Y:S01]  /*13780*/  @!PT LDS RZ, [RZ] ;  /* 0x00000000fffff984 */ /* 0x000fe20000000800 */
[----:B------:R0:W-:Y:S01]  /*13790*/  LDGSTS.E.BYPASS.LTC128B.128 [R22+0xfa00], desc[UR54][R2.64], !P4 ;  /* 0x0fa0000002167fae */ /* 0x0001e2000e101d76 */
[----:B------:R-:W-:-:S03]  /*137a0*/  IMAD.MOV.U32 R13, RZ, RZ, R18 ;  /* 0x000000ffff0d7224 */ /* 0x000fc600078e0012 */
[----:B------:R0:W-:Y:S04]  /*137b0*/  LDGSTS.E.BYPASS.LTC128B.128 [R22+0x12200], desc[UR54][R2.64+0x40], !P3 ;  /* 0x1220004002167fae */ /* 0x0001e8000d901d76 */
[----:B------:R0:W-:Y:S01]  /*137c0*/  LDGSTS.E.BYPASS.LTC128B.128 [R22+0x14a00], desc[UR54][R2.64+0x80], !P1 ;  /* 0x14a0008002167fae */ /* 0x0001e2000c901d76 */
[----:B------:R-:W-:-:S07]  /*137d0*/  IMAD.MOV.U32 R7, RZ, RZ, R14 ;  /* 0x000000ffff077224 */ /* 0x000fce00078e000e */
[----:B0-----:R-:W-:Y:S05]  /*137e0*/  WARPSYNC.COLLECTIVE R15, `(.L_x_144) ;  /* 0x000000000f087348 */ /* 0x001fea0003c00000 */
[----:B------:R1:W2:Y:S02]  /*137f0*/  SHFL.IDX P6, R14, R13, R12, R11 ;  /* 0x0000000c0d0e7389 */ /* 0x0002a400000c000b */
[----:B012---:R-:W-:Y:S01]  /*13800*/  ENDCOLLECTIVE ;  /* 0x000000000000791b */ /* 0x007fe20003800000 */
.L_x_144:
[----:B------:R-:W-:Y:S01]  /*13810*/  IMAD.MOV.U32 R13, RZ, RZ, R19 ;  /* 0x000000ffff0d7224 */ /* 0x000fe200078e0013 */
[----:B------:R-:W-:Y:S01]  /*13820*/  MOV R12, 0x3 ;  /* 0x00000003000c7802 */ /* 0x000fe20000000f00 */
[----:B------:R-:W-:-:S07]  /*13830*/  IMAD.MOV.U32 R2, RZ, RZ, R14 ;  /* 0x000000ffff027224 */ /* 0x000fce00078e000e */
[----:B------:R-:W-:Y:S05]  /*13840*/  WARPSYNC.COLLECTIVE R15, `(.L_x_145) ;  /* 0x000000000f087348 */ /* 0x000fea0003c00000 */
[----:B------:R0:W1:Y:S02]  /*13850*/  SHFL.IDX P6, R14, R13, R12, R11 ;  /* 0x0000000c0d0e7389 */ /* 0x00006400000c000b */
[----:B01----:R-:W-:Y:S01]  /*13860*/  ENDCOLLECTIVE ;  /* 0x000000000000791b */ /* 0x003fe20003800000 */
.L_x_145:
[----:B------:R-:W-:-:S05]  /*13870*/  IADD3 R2, P0, R35, R2, RZ ;  /* 0x0000000223027210 */ /* 0x000fca0007f1e0ff */
[----:B------:R-:W-:-:S05]  /*13880*/  IMAD.X R3, RZ, RZ, R7, P0 ;  /* 0x000000ffff037224 */ /* 0x000fca00000e0607 */
        /* <DEDUP_REMOVED lines=11> */
.L_x_146:
[----:B------:R-:W-:Y:S02]  /*13940*/  IMAD.MOV.U32 R13, RZ, RZ, R25 ;  /* 0x000000ffff0d7224 */ /* 0x000fe400078e0019 */
[----:B------:R-:W-:Y:S02]  /*13950*/  IMAD.MOV.U32 R12, RZ, RZ, RZ ;  /* 0x000000ffff0c7224 */ /* 0x000fe400078e00ff */
[----:B------:R-:W-:-:S07]  /*13960*/  IMAD.MOV.U32 R2, RZ, RZ, R14 ;  /* 0x000000ffff027224 */ /* 0x000fce00078e000e */
[----:B------:R-:W-:Y:S05]  /*13970*/  WARPSYNC.COLLECTIVE R15, `(.L_x_147) ;  /* 0x000000000f087348 */ /* 0x000fea0003c00000 */
[----:B------:R0:W1:Y:S02]  /*13980*/  SHFL.IDX P6, R14, R13, R12, R11 ;  /* 0x0000000c0d0e7389 */ /* 0x00006400000c000b */
[----:B01----:R-:W-:Y:S01]  /*13990*/  ENDCOLLECTIVE ;  /* 0x000000000000791b */ /* 0x003fe20003800000 */
.L_x_147:
[----:B------:R-:W-:-:S05]  /*139a0*/  IADD3 R2, P0, R35, R2, RZ ;  /* 0x0000000223027210 */ /* 0x000fca0007f1e0ff */
[----:B------:R-:W-:-:S05]  /*139b0*/  IMAD.X R3, RZ, RZ, R19, P0 ;  /* 0x000000ffff037224 */ /* 0x000fca00000e0613 */
[----:B------:R-:W-:Y:S01]  /*139c0*/  @!PT LDS RZ, [RZ] ;  /* 0x00000000fffff984 */ /* 0x000fe20000000800 */
[----:B------:R-:W-:Y:S01]  /*139d0*/  @!PT LDS RZ, [RZ] ;  /* 0x00000000fffff984 */ /* 0x000fe20000000800 */
[----:B------:R-:W-:Y:S01]  /*139e0*/  @!PT LDS RZ, [RZ] ;  /* 0x00000000fffff984 */ /* 0x000fe20000000800 */
[----:B------:R0:W-:Y:S01]  /*139f0*/  LDGSTS.E.BYPASS.LTC128B.128 [R22+0x10a00], desc[UR54][R2.64], !P4 ;  /* 0x10a0000002167fae */ /* 0x0001e2000e101d76 */
[----:B------:R-:W-:-:S03]  /*13a00*/  MOV R13, R23 ;  /* 0x00000017000d7202 */ /* 0x000fc60000000f00 */
[----:B------:R0:W-:Y:S04]  /*13a10*/  LDGSTS.E.BYPASS.LTC128B.128 [R22+0x13200], desc[UR54][R2.64+0x40], !P3 ;  /* 0x1320004002167fae */ /* 0x0001e8000d901d76 */
[----:B------:R0:W-:Y:S01]  /*13a20*/  LDGSTS.E.BYPASS.LTC128B.128 [R22+0x15a00], desc[UR54][R2.64+0x80], !P1 ;  /* 0x15a0008002167fae */ /* 0x0001e2000c901d76 */
[----:B------:R-:W-:-:S07]  /*13a30*/  IMAD.MOV.U32 R25, RZ, RZ, R14 ;  /* 0x000000ffff197224 */ /* 0x000fce00078e000e */
[----:B0-----:R-:W-:Y:S05]  /*13a40*/  WARPSYNC.COLLECTIVE R15, `(.L_x_148) ;  /* 0x000000000f087348 */ /* 0x001fea0003c00000 */
[----:B------:R1:W2:Y:S02]  /*13a50*/  SHFL.IDX P6, R14, R13, R12, R11 ;  /* 0x0000000c0d0e7389 */ /* 0x0002a400000c000b */
[----:B012---:R-:W-:Y:S01]  /*13a60*/  ENDCOLLECTIVE ;  /* 0x000000000000791b */ /* 0x007fe20003800000 */
.L_x_148:
[----:B------:R-:W-:Y:S05]  /*13a70*/  BRA `(.L_x_149) ;  /* 0xffffffc400bc7947 */ /* 0x000fea000383ffff */
.L_x_68:
[----:B--2---:R2:W3:Y:S02]  /*13a80*/  SYNCS.PHASECHK.TRANS64.TRYWAIT P0, [R5+URZ+0x33440], R30 ;  /* 0x0334401e050075a7 */ /* 0x0044e4000800017f */
[----:B---3--:R-:W-:Y:S05]  /*13a90*/  @!P0 NANOSLEEP.SYNCS 0x989680 ;  /* 0x009896800000895d */ /* 0x008fea0003900000 */
[----:B------:R-:W3:Y:S02]  /*13aa0*/  @!P0 SYNCS.PHASECHK.TRANS64 P0, [R5+URZ+0x33440], R30 ;  /* 0x0334401e050085a7 */ /* 0x000ee4000800007f */
[----:B---3--:R-:W-:Y:S05]  /*13ab0*/  @!P0 BRA `(.L_x_68) ;  /* 0xfffffffc00f08947 */ /* 0x008fea000383ffff */
[----:B------:R-:W-:Y:S05]  /*13ac0*/  BRA `(.L_x_150) ;  /* 0xffffffc800047947 */ /* 0x000fea000383ffff */
.L_x_69:
[----:B------:R-:W-:Y:S01]  /*13ad0*/  BSSY B0, `(.L_x_151) ;  /* 0x0000008000007945 */ /* 0x000fe20003800000 */
[----:B------:R-:W-:Y:S02]  /*13ae0*/  IMAD.MOV.U32 R13, RZ, RZ, R19 ;  /* 0x000000ffff0d7224 */ /* 0x000fe400078e0013 */
[----:B------:R-:W-:Y:S02]  /*13af0*/  IMAD.MOV.U32 R12, RZ, RZ, RZ ;  /* 0x000000ffff0c7224 */ /* 0x000fe400078e00ff */
[----:B------:R-:W-:Y:S02]  /*13b00*/  IMAD.MOV.U32 R11, RZ, RZ, 0x1c1f ;  /* 0x00001c1fff0b7424 */ /* 0x000fe400078e00ff */
[----:B------:R-:W-:-:S07]  /*13b10*/  IMAD.MOV.U32 R15, RZ, RZ, -0x1 ;  /* 0xffffffffff0f7424 */ /* 0x000fce00078e00ff */
[----:B012---:R-:W-:Y:S05]  /*13b20*/  WARPSYNC.COLLECTIVE R15, `(.L_x_152) ;  /* 0x000000000f087348 */ /* 0x007fea0003c00000 */
[----:B------:R3:W4:Y:S02]  /*13b30*/  SHFL.IDX P6, R14, R13, R12, R11 ;  /* 0x0000000c0d0e7389 */ /* 0x00072400000c000b */
[----:B01234-:R-:W-:Y:S01]  /*13b40*/  ENDCOLLECTIVE ;  /* 0x000000000000791b */ /* 0x01ffe20003800000 */
.L_x_152:
[----:B------:R-:W-:Y:S05]  /*13b50*/  BSYNC B0 ;  /* 0x0000000000007941 */ /* 0x000fea0003800000 */
.L_x_151:
[----:B------:R-:W-:Y:S01]  /*13b60*/  IMAD.MOV.U32 R13, RZ, RZ, R18 ;  /* 0x000000ffff0d7224 */ /* 0x000fe200078e0012 */
[----:B------:R-:W-:Y:S01]  /*13b70*/  MOV R11, 0x1c1f ;  /* 0x00001c1f000b7802 */ /* 0x000fe20000000f00 */
[----:B------:R-:W-:Y:S02]  /*13b80*/  IMAD.MOV.U32 R12, RZ, RZ, RZ ;  /* 0x000000ffff0c7224 */ /* 0x000fe400078e00ff */
[----:B------:R-:W-:Y:S02]  /*13b90*/  IMAD.MOV.U32 R15, RZ, RZ, -0x1 ;  /* 0xffffffffff0f7424 */ /* 0x000fe400078e00ff */
[----:B------:R-:W-:Y:S02]  /*13ba0*/  IMAD.MOV.U32 R3, RZ, RZ, R14 ;  /* 0x000000ffff037224 */ /* 0x000fe400078e000e */
[----:B------:R-:W-:-:S07]  /*13bb0*/  IMAD R22, R4, 0x7800, R36 ;  /* 0x0000780004167824 */ /* 0x000fce00078e0224 */
[----:B------:R-:W-:Y:S05]  /*13bc0*/  WARPSYNC.COLLECTIVE R15, `(.L_x_153) ;  /* 0x000000000f087348 */ /* 0x000fea0003c00000 */
[----:B------:R0:W1:Y:S02]  /*13bd0*/  SHFL.IDX P6, R14, R13, R12, R11 ;  /* 0x0000000c0d0e7389 */ /* 0x00006400000c000b */
[----:B01----:R-:W-:Y:S01]  /*13be0*/  ENDCOLLECTIVE ;  /* 0x000000000000791b */ /* 0x003fe20003800000 */
.L_x_153:
[----:B------:R-:W-:Y:S02]  /*13bf0*/  VIADD R22, R22, UR42 ;  /* 0x0000002a16167c36 */ /* 0x000fe40008000000 */
[----:B------:R-:W-:Y:S02]  /*13c00*/  IMAD.MOV.U32 R13, RZ, RZ, R19 ;  /* 0x000000ffff0d7224 */ /* 0x000fe400078e0013 */
[----:B------:R-:W-:Y:S01]  /*13c10*/  IMAD.MOV.U32 R12, RZ, RZ, 0x1 ;  /* 0x00000001ff0c7424 */ /* 0x000fe200078e00ff */
[----:B------:R-:W-:-:S13]  /*13c20*/  IADD3 R2, P0, R35, R14, RZ ;  /* 0x0000000e23027210 */ /* 0x000fda0007f1e0ff */
[----:B------:R-:W-:Y:S05]  /*13c30*/  WARPSYNC.COLLECTIVE R15, `(.L_x_154) ;  /* 0x000000000f087348 */ /* 0x000fea0003c00000 */
[----:B------:R0:W1:Y:S02]  /*13c40*/  SHFL.IDX P6, R14, R13, R12, R11 ;  /* 0x0000000c0d0e7389 */ /* 0x00006400000c000b */
[----:B01----:R-:W-:Y:S01]  /*13c50*/  ENDCOLLECTIVE ;  /* 0x000000000000791b */ /* 0x003fe20003800000 */
.L_x_154:
[----:B------:R-:W-:-:S05]  /*13c60*/  IMAD.X R3, RZ, RZ, R3, P0 ;  /* 0x000000ffff037224 */ /* 0x000fca00000e0603 */
[----:B------:R-:W-:Y:S01]  /*13c70*/  @!PT LDS RZ, [RZ] ;  /* 0x00000000fffff984 */ /* 0x000fe20000000800 */
[----:B------:R-:W-:Y:S01]  /*13c80*/  @!PT LDS RZ, [RZ] ;  /* 0x00000000fffff984 */ /* 0x000fe20000000800 */
[----:B------:R-:W-:Y:S01]  /*13c90*/  @!PT LDS RZ, [RZ] ;  /* 0x00000000fffff984 */ /* 0x000fe20000000800 */
[----:B------:R-:W-:Y:S04]  /*13ca0*/  LDGSTS.E.BYPASS.LTC128B.128 [R22+0x24200], desc[UR54][R2.64], !P4 ;  /* 0x2420000002167fae */ /* 0x000fe8000e101d76 */
[----:B------:R-:W-:Y:S01]  /*13cb0*/  LDGSTS.E.BYPASS.LTC128B.128 [R22+0x26a00], desc[UR54][R2.64+0x40], !P3 ;  /* 0x26a0004002167fae */ /* 0x000fe2000d901d76 */
[----:B------:R-:W-:-:S03]  /*13cc0*/  IMAD.MOV.U32 R13, RZ, RZ, R18 ;  /* 0x000000ffff0d7224 */ /* 0x000fc600078e0012 */
[----:B------:R0:W-:Y:S02]  /*13cd0*/  LDGSTS.E.BYPASS.LTC128B.128 [R22+0x29200], desc[UR54][R2.64+0x80], !P1 ;  /* 0x2920008002167fae */ /* 0x0001e4000c901d76 */
[----:B0-----:R-:W-:-:S07]  /*13ce0*/  IMAD.MOV.U32 R3, RZ, RZ, R14 ;  /* 0x000000ffff037224 */ /* 0x001fce00078e000e */
[----:B------:R-:W-:Y:S05]  /*13cf0*/  WARPSYNC.COLLECTIVE R15, `(.L_x_155) ;  /* 0x000000000f087348 */ /* 0x000fea0003c00000 */
[----:B------:R0:W1:Y:S02]  /*13d00*/  SHFL.IDX P6, R14, R13, R12, R11 ;  /* 0x0000000c0d0e7389 */ /* 0x00006400000c000b */
[----:B01----:R-:W-:Y:S01]  /*13d10*/  ENDCOLLECTIVE ;  /* 0x000000000000791b */ /* 0x003fe20003800000 */
.L_x_155:
[----:B------:R-:W-:Y:S02]  /*13d20*/  IMAD.MOV.U32 R13, RZ, RZ, R19 ;  /* 0x000000ffff0d7224 */ /* 0x000fe400078e0013 */
[----:B------:R-:W-:Y:S01]  /*13d30*/  IMAD.MOV.U32 R12, RZ, RZ, 0x2 ;  /* 0x00000002ff0c7424 */ /* 0x000fe200078e00ff */
[----:B------:R-:W-:-:S13]  /*13d40*/  IADD3 R2, P0, R35, R14, RZ ;  /* 0x0000000e23027210 */ /* 0x000fda0007f1e0ff */
[----:B------:R-:W-:Y:S05]  /*13d50*/  WARPSYNC.COLLECTIVE R15, `(.L_x_156) ;  /* 0x000000000f087348 */ /* 0x000fea0003c00000 */
[----:B------:R0:W1:Y:S02]  /*13d60*/  SHFL.IDX P6, R14, R13, R12, R11 ;  /* 0x0000000c0d0e7389 */ /* 0x00006400000c000b */
[----:B01----:R-:W-:Y:S01]  /*13d70*/  ENDCOLLECTIVE ;  /* 0x000000000000791b */ /* 0x003fe20003800000 */
.L_x_156:
[----:B------:R-:W-:-:S05]  /*13d80*/  IADD3.X R3, RZ, R3, RZ, P0, !PT ;  /* 0x00000003ff037210 */ /* 0x000fca00007fe4ff */
        /* <DEDUP_REMOVED lines=11> */
.L_x_157:
[----:B------:R-:W-:Y:S02]  /*13e40*/  IMAD.MOV.U32 R13, RZ, RZ, R19 ;  /* 0x000000ffff0d7224 */ /* 0x000fe400078e0013 */
[----:B------:R-:W-:Y:S01]  /*13e50*/  IMAD.MOV.U32 R12, RZ, RZ, 0x3 ;  /* 0x00000003ff0c7424 */ /* 0x000fe200078e00ff */
[----:B------:R-:W-:-:S13]  /*13e60*/  IADD3 R2, P0, R35, R14, RZ ;  /* 0x0000000e23027210 */ /* 0x000fda0007f1e0ff */
[----:B------:R-:W-:Y:S05]  /*13e70*/  WARPSYNC.COLLECTIVE R15, `(.L_x_158) ;  /* 0x000000000f087348 */ /* 0x000fea0003c00000 */
[----:B------:R0:W1:Y:S02]  /*13e80*/  SHFL.IDX P6, R14, R13, R12, R11 ;  /* 0x0000000c0d0e7389 */ /* 0x00006400000c000b */
[----:B01----:R-:W-:Y:S01]  /*13e90*/  ENDCOLLECTIVE ;  /* 0x000000000000791b */ /* 0x003fe20003800000 */
.L_x_158:
[----:B------:R-:W-:-:S05]  /*13ea0*/  IMAD.X R3, RZ, RZ, R3, P0 ;  /* 0x000000ffff037224 */ /* 0x000fca00000e0603 */
[----:B------:R-:W-:Y:S01]  /*13eb0*/  @!PT LDS RZ, [RZ] ;  /* 0x00000000fffff984 */ /* 0x000fe20000000800 */
[----:B------:R-:W-:Y:S01]  /*13ec0*/  @!PT LDS RZ, [RZ] ;  /* 0x00000000fffff984 */ /* 0x000fe20000000800 */
[----:B------:R-:W-:Y:S01]  /*13ed0*/  @!PT LDS RZ, [RZ] ;  /* 0x00000000fffff984 */ /* 0x000fe20000000800 */
[----:B------:R0:W-:Y:S04]  /*13ee0*/  LDGSTS.E.BYPASS.LTC128B.128 [R22+0x25200], desc[UR54][R2.64], !P4 ;  /* 0x2520000002167fae */ /* 0x0001e8000e101d76 */
[----:B------:R0:W-:Y:S01]  /*13ef0*/  LDGSTS.E.BYPASS.LTC128B.128 [R22+0x27a00], desc[UR54][R2.64+0x40], !P3 ;  /* 0x27a0004002167fae */ /* 0x0001e2000d901d76 */
[----:B------:R-:W-:-:S03]  /*13f00*/  IMAD.MOV.U32 R13, RZ, RZ, R18 ;  /* 0x000000ffff0d7224 */ /* 0x000fc600078e0012 */
[----:B------:R0:W-:Y:S01]  /*13f10*/  LDGSTS.E.BYPASS.LTC128B.128 [R22+0x2a200], desc[UR54][R2.64+0x80], !P1 ;  /* 0x2a20008002167fae */ /* 0x0001e2000c901d76 */
[----:B------:R-:W-:-:S07]  /*13f20*/  MOV R19, R14 ;  /* 0x0000000e00137202 */ /* 0x000fce0000000f00 */
[----:B0-----:R-:W-:Y:S05]  /*13f30*/  WARPSYNC.COLLECTIVE R15, `(.L_x_159) ;  /* 0x000000000f087348 */ /* 0x001fea0003c00000 */
[----:B------:R1:W2:Y:S02]  /*13f40*/  SHFL.IDX P6, R14, R13, R12, R11 ;  /* 0x0000000c0d0e7389 */ /* 0x0002a400000c000b */
[----:B012---:R-:W-:Y:S01]  /*13f50*/  ENDCOLLECTIVE ;  /* 0x000000000000791b */ /* 0x007fe20003800000 */
.L_x_159:
[----:B------:R-:W-:Y:S02]  /*13f60*/  IMAD.MOV.U32 R13, RZ, RZ, R23 ;  /* 0x000000ffff0d7224 */ /* 0x000fe400078e0017 */
[----:B------:R-:W-:Y:S01]  /*13f70*/  IMAD.MOV.U32 R12, RZ, RZ, RZ ;  /* 0x000000ffff0c7224 */ /* 0x000fe200078e00ff */
[----:B------:R-:W-:-:S13]  /*13f80*/  IADD3 R2, P0, R35, R14, RZ ;  /* 0x0000000e23027210 */ /* 0x000fda0007f1e0ff */
[----:B------:R-:W-:Y:S05]  /*13f90*/  WARPSYNC.COLLECTIVE R15, `(.L_x_160) ;  /* 0x000000000f087348 */ /* 0x000fea0003c00000 */
[----:B------:R0:W1:Y:S02]  /*13fa0*/  SHFL.IDX P6, R14, R13, R12, R11 ;  /* 0x0000000c0d0e7389 */ /* 0x00006400000c000b */
[----:B01----:R-:W-:Y:S01]  /*13fb0*/  ENDCOLLECTIVE ;  /* 0x000000000000791b */ /* 0x003fe20003800000 */
.L_x_160:
        /* <DEDUP_REMOVED lines=8> */
[----:B------:R-:W-:-:S07]  /*14040*/  IMAD.MOV.U32 R23, RZ, RZ, R14 ;  /* 0x000000ffff177224 */ /* 0x000fce00078e000e */
[----:B0-----:R-:W-:Y:S05]  /*14050*/  WARPSYNC.COLLECTIVE R15, `(.L_x_161) ;  /* 0x000000000f087348 */ /* 0x001fea0003c00000 */
[----:B------:R1:W2:Y:S02]  /*14060*/  SHFL.IDX P6, R14, R13, R12, R11 ;  /* 0x0000000c0d0e7389 */ /* 0x0002a400000c000b */
[----:B012---:R-:W-:Y:S01]  /*14070*/  ENDCOLLECTIVE ;  /* 0x000000000000791b */ /* 0x007fe20003800000 */
.L_x_161:
[----:B------:R-:W-:Y:S05]  /*14080*/  BRA `(.L_x_162) ;  /* 0xffffffc400a87947 */ /* 0x000fea000383ffff */
.L_x_72:
[----:B0-----:R0:W1:Y:S02]  /*14090*/  SYNCS.PHASECHK.TRANS64.TRYWAIT P1, [R5+URZ+0x33470], R2 ;  /* 0x03347002050075a7 */ /* 0x001064000802017f */
[----:B-1----:R-:W-:Y:S05]  /*140a0*/  @!P1 NANOSLEEP.SYNCS 0x989680 ;  /* 0x009896800000995d */ /* 0x002fea0003900000 */
[----:B------:R-:W1:Y:S02]  /*140b0*/  @!P1 SYNCS.PHASECHK.TRANS64 P1, [R5+URZ+0x33470], R2 ;  /* 0x03347002050095a7 */ /* 0x000e64000802007f */
[----:B-1----:R-:W-:Y:S05]  /*140c0*/  @!P1 BRA `(.L_x_72) ;  /* 0xfffffffc00f09947 */ /* 0x002fea000383ffff */
[----:B------:R-:W-:Y:S05]  /*140d0*/  BRA `(.L_x_163) ;  /* 0xffffffc800087947 */ /* 0x000fea000383ffff */
.L_x_74:
[----:B0-----:R0:W1:Y:S02]  /*140e0*/  SYNCS.PHASECHK.TRANS64.TRYWAIT P1, [R5+URZ+0x33460], R6 ;  /* 0x03346006050075a7 */ /* 0x001064000802017f */
[----:B-1----:R-:W-:Y:S05]  /*140f0*/  @!P1 NANOSLEEP.SYNCS 0x989680 ;  /* 0x009896800000995d */ /* 0x002fea0003900000 */
[----:B------:R-:W1:Y:S02]  /*14100*/  @!P1 SYNCS.PHASECHK.TRANS64 P1, [R5+URZ+0x33460], R6 ;  /* 0x03346006050095a7 */ /* 0x000e64000802007f */
[----:B-1----:R-:W-:Y:S05]  /*14110*/  @!P1 BRA `(.L_x_74) ;  /* 0xfffffffc00f09947 */ /* 0x002fea000383ffff */
[----:B------:R-:W-:Y:S05]  /*14120*/  BRA `(.L_x_164) ;  /* 0xffffffc800207947 */ /* 0x000fea000383ffff */
.L_x_81:
[----:B-1----:R1:W3:Y:S02]  /*14130*/  SYNCS.PHASECHK.TRANS64.TRYWAIT P0, [R0+URZ+0x33470], R3 ;  /* 0x03347003000075a7 */ /* 0x0022e4000800017f */
[----:B---3--:R-:W-:Y:S05]  /*14140*/  @!P0 NANOSLEEP.SYNCS 0x989680 ;  /* 0x009896800000895d */ /* 0x008fea0003900000 */
[----:B------:R-:W3:Y:S02]  /*14150*/  @!P0 SYNCS.PHASECHK.TRANS64 P0, [R0+URZ+0x33470], R3 ;  /* 0x03347003000085a7 */ /* 0x000ee4000800007f */
[----:B---3--:R-:W-:Y:S05]  /*14160*/  @!P0 BRA `(.L_x_81) ;  /* 0xfffffffc00f08947 */ /* 0x008fea000383ffff */
[----:B------:R-:W-:Y:S05]  /*14170*/  BRA `(.L_x_165) ;  /* 0xffffffd000147947 */ /* 0x000fea000383ffff */
.L_x_83:
[----:B0-----:R0:W1:Y:S02]  /*14180*/  SYNCS.PHASECHK.TRANS64.TRYWAIT P0, [R0+URZ+0x33460], R5 ;  /* 0x03346005000075a7 */ /* 0x001064000800017f */
[----:B-1----:R-:W-:Y:S05]  /*14190*/  @!P0 NANOSLEEP.SYNCS 0x989680 ;  /* 0x009896800000895d */ /* 0x002fea0003900000 */
[----:B------:R-:W1:Y:S02]  /*141a0*/  @!P0 SYNCS.PHASECHK.TRANS64 P0, [R0+URZ+0x33460], R5 ;  /* 0x03346005000085a7 */ /* 0x000e64000800007f */
[----:B-1----:R-:W-:Y:S05]  /*141b0*/  @!P0 BRA `(.L_x_83) ;  /* 0xfffffffc00f08947 */ /* 0x002fea000383ffff */
[----:B------:R-:W-:Y:S05]  /*141c0*/  BRA `(.L_x_166) ;  /* 0xffffffd000307947 */ /* 0x000fea000383ffff */
.L_x_86:
[----:B0-----:R0:W1:Y:S02]  /*141d0*/  SYNCS.PHASECHK.TRANS64.TRYWAIT P0, [R5+URZ+0x33420], R2 ;  /* 0x03342002050075a7 */ /* 0x001064000800017f */
[----:B-1----:R-:W-:Y:S05]  /*141e0*/  @!P0 NANOSLEEP.SYNCS 0x989680 ;  /* 0x009896800000895d */ /* 0x002fea0003900000 */
[----:B------:R-:W1:Y:S02]  /*141f0*/  @!P0 SYNCS.PHASECHK.TRANS64 P0, [R5+URZ+0x33420], R2 ;  /* 0x03342002050085a7 */ /* 0x000e64000800007f */
[----:B-1----:R-:W-:Y:S05]  /*14200*/  @!P0 BRA `(.L_x_86) ;  /* 0xfffffffc00f08947 */ /* 0x002fea000383ffff */
[----:B------:R-:W-:Y:S05]  /*14210*/  BRA `(.L_x_167) ;  /* 0xffffffd800107947 */ /* 0x000fea000383ffff */
.L_x_88:
[----:B0-----:R0:W1:Y:S02]  /*14220*/  SYNCS.PHASECHK.TRANS64.TRYWAIT P1, [R4+URZ+0x33440], R3 ;  /* 0x03344003040075a7 */ /* 0x001064000802017f */
[----:B-1----:R-:W-:Y:S05]  /*14230*/  @!P1 NANOSLEEP.SYNCS 0x989680 ;  /* 0x009896800000995d */ /* 0x002fea0003900000 */
[----:B------:R-:W1:Y:S02]  /*14240*/  @!P1 SYNCS.PHASECHK.TRANS64 P1, [R4+URZ+0x33440], R3 ;  /* 0x03344003040095a7 */ /* 0x000e64000802007f */
[----:B-1----:R-:W-:Y:S05]  /*14250*/  @!P1 BRA `(.L_x_88) ;  /* 0xfffffffc00f09947 */ /* 0x002fea000383ffff */
[----:B------:R-:W-:Y:S05]  /*14260*/  BRA `(.L_x_168) ;  /* 0xffffffd8004c7947 */ /* 0x000fea000383ffff */
.L_x_90:
[----:B-1----:R1:W2:Y:S02]  /*14270*/  SYNCS.PHASECHK.TRANS64.TRYWAIT P1, [R5+URZ+0x33440], R0 ;  /* 0x03344000050075a7 */ /* 0x0022a4000802017f */
[----:B--2---:R-:W-:Y:S05]  /*14280*/  @!P1 NANOSLEEP.SYNCS 0x989680 ;  /* 0x009896800000995d */ /* 0x004fea0003900000 */
[----:B------:R-:W2:Y:S02]  /*14290*/  @!P1 SYNCS.PHASECHK.TRANS64 P1, [R5+URZ+0x33440], R0 ;  /* 0x03344000050095a7 */ /* 0x000ea4000802007f */
[----:B--2---:R-:W-:Y:S05]  /*142a0*/  @!P1 BRA `(.L_x_90) ;  /* 0xfffffffc00f09947 */ /* 0x004fea000383ffff */
[----:B------:R-:W-:Y:S05]  /*142b0*/  BRA `(.L_x_169) ;  /* 0xffffffd800587947 */ /* 0x000fea000383ffff */
.L_x_92:
[----:B--2---:R2:W3:Y:S02]  /*142c0*/  SYNCS.PHASECHK.TRANS64.TRYWAIT P1, [R4+URZ+0x33460], R3 ;  /* 0x03346003040075a7 */ /* 0x0044e4000802017f */
[----:B---3--:R-:W-:Y:S05]  /*142d0*/  @!P1 NANOSLEEP.SYNCS 0x989680 ;  /* 0x009896800000995d */ /* 0x008fea0003900000 */
[----:B------:R-:W3:Y:S02]  /*142e0*/  @!P1 SYNCS.PHASECHK.TRANS64 P1, [R4+URZ+0x33460], R3 ;  /* 0x03346003040095a7 */ /* 0x000ee4000802007f */
[----:B---3--:R-:W-:Y:S05]  /*142f0*/  @!P1 BRA `(.L_x_92) ;  /* 0xfffffffc00f09947 */ /* 0x008fea000383ffff */
[----:B------:R-:W-:Y:S05]  /*14300*/  BRA `(.L_x_170) ;  /* 0xffffffd800547947 */ /* 0x000fea000383ffff */
.L_x_94:
[----:B---3--:R3:W4:Y:S02]  /*14310*/  SYNCS.PHASECHK.TRANS64.TRYWAIT P1, [R5+URZ+0x33460], R0 ;  /* 0x03346000050075a7 */ /* 0x008724000802017f */
[----:B----4-:R-:W-:Y:S05]  /*14320*/  @!P1 NANOSLEEP.SYNCS 0x989680 ;  /* 0x009896800000995d */ /* 0x010fea0003900000 */
[----:B------:R-:W4:Y:S02]  /*14330*/  @!P1 SYNCS.PHASECHK.TRANS64 P1, [R5+URZ+0x33460], R0 ;  /* 0x03346000050095a7 */ /* 0x000f24000802007f */
[----:B----4-:R-:W-:Y:S05]  /*14340*/  @!P1 BRA `(.L_x_94) ;  /* 0xfffffffc00f09947 */ /* 0x010fea000383ffff */
[----:B------:R-:W-:Y:S05]  /*14350*/  BRA `(.L_x_171) ;  /* 0xffffffd800507947 */ /* 0x000fea000383ffff */
.L_x_96:
[----:B----4-:R4:W0:Y:S02]  /*14360*/  SYNCS.PHASECHK.TRANS64.TRYWAIT P1, [R4+URZ+0x33480], R3 ;  /* 0x03348003040075a7 */ /* 0x010824000802017f */
[----:B0-----:R-:W-:Y:S05]  /*14370*/  @!P1 NANOSLEEP.SYNCS 0x989680 ;  /* 0x009896800000995d */ /* 0x001fea0003900000 */
[----:B------:R-:W0:Y:S02]  /*14380*/  @!P1 SYNCS.PHASECHK.TRANS64 P1, [R4+URZ+0x33480], R3 ;  /* 0x03348003040095a7 */ /* 0x000e24000802007f */
[----:B0-----:R-:W-:Y:S05]  /*14390*/  @!P1 BRA `(.L_x_96) ;  /* 0xfffffffc00f09947 */ /* 0x001fea000383ffff */
[----:B------:R-:W-:Y:S05]  /*143a0*/  BRA `(.L_x_172) ;  /* 0xffffffd8004c7947 */ /* 0x000fea000383ffff */
.L_x_173:
[----:B------:R-:W-:-:S00]  /*143b0*/  BRA `(.L_x_173) ;  /* 0xfffffffc00fc7947 */ /* 0x000fc0000383ffff */
[----:B------:R-:W-:-:S00]  /*143c0*/  NOP ;  /* 0x0000000000007918 */ /* 0x000fc00000000000 */
        /* <DEDUP_REMOVED lines=11> */
.L_x_3418:


//--------------------- .text._ZN7cutlass13device_kernelIN5flash11enable_sm90INS1_16FlashAttnFwdSm90INS1_25CollectiveMainloopFwdSm90ILi2EN4cute5tupleIJNS5_1CILi1EEES8_S8_EEENS6_IJNS7_ILi128EEENS7_ILi160EEENS7_ILi192EEEEEELi192ENS_12float_e4m3_tEfNS_4arch4Sm90ELb0ELb0ELb1ELb1ELb1ELb0ELb0ELb1ELb1ELb1ELb1ELb0EEENS1_21CollectiveEpilogueFwdINS6_IJSA_SC_SB_EEES9_NS_10bfloat16_tESG_Li256ELb1ELb1ELb1ELb1EEENS1_36VarlenDynamicPersistentTileSchedulerILi128ELi160ELi256ELi128ELb1ELb1ELb1ELb0ELb1ELb1EEEEEEEEEvNT_6ParamsE --------------------------
	.section	.text._ZN7cutlass13device_kernelIN5flash11enable_sm90INS1_16FlashAttnFwdSm90INS1_25CollectiveMainloopFwdSm90ILi2EN4cute5tupleIJNS5_1CILi1EEES8_S8_EEENS6_IJNS7_ILi128EEENS7_ILi160EEENS7_ILi192EEEEEELi192ENS_12float_e4m3_tEfNS_4arch4Sm90ELb0ELb0ELb1ELb1ELb1ELb0ELb0ELb1ELb1ELb1ELb1ELb0EEENS1_21CollectiveEpilogueFwdINS6_IJSA_SC_SB_EEES9_NS_10bfloat16_tESG_Li256ELb1ELb1ELb1ELb1EEENS1_36VarlenDynamicPersistentTileSchedulerILi128ELi160ELi256ELi128ELb1ELb1ELb1ELb0ELb1ELb1EEEEEEEEEvNT_6ParamsE,"ax",@progbits
	.align	128
.text._ZN7cutlass13device_kernelIN5flash11enable_sm90INS1_16FlashAttnFwdSm90INS1_25CollectiveMainloopFwdSm90ILi2EN4cute5tupleIJNS5_1CILi1EEES8_S8_EEENS6_IJNS7_ILi128EEENS7_ILi160EEENS7_ILi192EEEEEELi192ENS_12float_e4m3_tEfNS_4arch4Sm90ELb0ELb0ELb1ELb1ELb1ELb0ELb0ELb1ELb1ELb1ELb1ELb0EEENS1_21CollectiveEpilogueFwdINS6_IJSA_SC_SB_EEES9_NS_10bfloat16_tESG_Li256ELb1ELb1ELb1ELb1EEENS1_36VarlenDynamicPersistentTileSchedulerILi128ELi160ELi256ELi128ELb1ELb1ELb1ELb0ELb1ELb1EEEEEEEEEvNT_6ParamsE:
        .type           _ZN7cutlass13device_kernelIN5flash11enable_sm90INS1_16FlashAttnFwdSm90INS1_25CollectiveMainloopFwdSm90ILi2EN4cute5tupleIJNS5_1CILi1EEES8_S8_EEENS6_IJNS7_ILi128EEENS7_ILi160EEENS7_ILi192EEEEEELi192ENS_12float_e4m3_tEfNS_4arch4Sm90ELb0ELb0ELb1ELb1ELb1ELb0ELb0ELb1ELb1ELb1ELb1ELb0EEENS1_21CollectiveEpilogueFwdINS6_IJSA_SC_SB_EEES9_NS_10bfloat16_tESG_Li256ELb1ELb1ELb1ELb1EEENS1_36VarlenDynamicPersistentTileSchedulerILi128ELi160ELi256ELi128ELb1ELb1ELb1ELb0ELb1ELb1EEEEEEEEEvNT_6ParamsE,@function
        .size           _ZN7cutlass13device_kernelIN5flash11enable_sm90INS1_16FlashAttnFwdSm90INS1_25CollectiveMainloopFwdSm90ILi2EN4cute5tupleIJNS5_1CILi1EEES8_S8_EEENS6_IJNS7_ILi128EEENS7_ILi160EEENS7_ILi192EEEEEELi192ENS_12float_e4m3_tEfNS_4arch4Sm90ELb0ELb0ELb1ELb1ELb1ELb0ELb0ELb1ELb1ELb1ELb1ELb0EEENS1_21CollectiveEpilogueFwdINS6_IJSA_SC_SB_EEES9_NS_10bfloat16_tESG_Li256ELb1ELb1ELb1ELb1EEENS1_36VarlenDynamicPersistentTileSchedulerILi128ELi160ELi256ELi128ELb1ELb1ELb1ELb0ELb1ELb1EEEEEEEEEvNT_6ParamsE,(.L_x_3419 - _ZN7cutlass13device_kernelIN5flash11enable_sm90INS1_16FlashAttnFwdSm90INS1_25CollectiveMainloopFwdSm90ILi2EN4cute5tupleIJNS5_1CILi1EEES8_S8_EEENS6_IJNS7_ILi128EEENS7_ILi160EEENS7_ILi192EEEEEELi192ENS_12float_e4m3_tEfNS_4arch4Sm90ELb0ELb0ELb1ELb1ELb1ELb0ELb0ELb1ELb1ELb1ELb1ELb0EEENS1_21CollectiveEpilogueFwdINS6_IJSA_SC_SB_EEES9_NS_10bfloat16_tESG_Li256ELb1ELb1ELb1ELb1EEENS1_36VarlenDynamicPersistentTileSchedulerILi128ELi160ELi256ELi128ELb1ELb1ELb1ELb0ELb1ELb1EEEEEEEEEvNT_6ParamsE)
        .other          _ZN7cutlass13device_kernelIN5flash11enable_sm90INS1_16FlashAttnFwdSm90INS1_25CollectiveMainloopFwdSm90ILi2EN4cute5tupleIJNS5_1CILi1EEES8_S8_EEENS6_IJNS7_ILi128EEENS7_ILi160EEENS7_ILi192EEEEEELi192ENS_12float_e4m3_tEfNS_4arch4Sm90ELb0ELb0ELb1ELb1ELb1ELb0ELb0ELb1ELb1ELb1ELb1ELb0EEENS1_21CollectiveEpilogueFwdINS6_IJSA_SC_SB_EEES9_NS_10bfloat16_tESG_Li256ELb1ELb1ELb1ELb1EEENS1_36VarlenDynamicPersistentTileSchedulerILi128ELi160ELi256ELi128ELb1ELb1ELb1ELb0ELb1ELb1EEEEEEEEEvNT_6ParamsE,@"STO_CUDA_ENTRY STV_DEFAULT"
_ZN7cutlass13device_kernelIN5flash11enable_sm90INS1_16FlashAttnFwdSm90INS1_25CollectiveMainloopFwdSm90ILi2EN4cute5tupleIJNS5_1CILi1EEES8_S8_EEENS6_IJNS7_ILi128EEENS7_ILi160EEENS7_ILi192EEEEEELi192ENS_12float_e4m3_tEfNS_4arch4Sm90ELb0ELb0ELb1ELb1ELb1ELb0ELb0ELb1ELb1ELb1ELb1ELb0EEENS1_21CollectiveEpilogueFwdINS6_IJSA_SC_SB_EEES9_NS_10bfloat16_tESG_Li256ELb1ELb1ELb1ELb1EEENS1_36VarlenDynamicPersistentTileSchedulerILi128ELi160ELi256ELi128ELb1ELb1ELb1ELb0ELb1ELb1EEEEEEEEEvNT_6ParamsE:
        /* <DEDUP_REMOVED lines=45> */
.L_x_174:
        /* <DEDUP_REMOVED lines=22> */
.L_x_175:
        /* <DEDUP_REMOVED lines=18> */
.L_x_176:
        /* <DEDUP_REMOVED lines=22> */
.L_x_177:
[----:B------:R-:W5:Y:S01]  /*06b0*/  SHFL.IDX PT, R3, R0, RZ, 0x1f ;  /* 0x00001fff00037589 */ /* 0x000f6200000e0000 */
[----:B------:R-:W-:Y:S01]  /*06c0*/  R2UR UR9, R4 ;  /* 0x00000000040972ca */ /* 0x000fe200000e0000 */
[----:B------:R-:W-:Y:S01]  /*06d0*/  NOP ;  /* 0x0000000000007918 */ /* 0x000fe20000000000 */
[----:B------:R-:W0:Y:S01]  /*06e0*/  S2R R2, SR_CgaCtaId ;  /* 0x0000000000027919 */ /* 0x000e220000008800 */
[----:B-----5:R-:W-:-:S13]  /*06f0*/  ISETP.NE.AND P0, PT, R3, RZ, PT ;  /* 0x000000ff0300720c */ /* 0x020fda0003f05270 */
[----:B0-----:R-:W-:Y:S05]  /*0700*/  @P0 BRA `(.L_x_178) ;  /* 0x0000000000480947 */ /* 0x001fea0003800000 */
[----:B-1----:R-:W0:Y:S01]  /*0710*/  S2UR UR5, SR_CgaCtaId ;  /* 0x00000000000579c3 */ /* 0x002e220000008800 */
[----:B------:R-:W-:Y:S01]  /*0720*/  UMOV UR4, 0x400 ;  /* 0x0000040000047882 */ /* 0x000fe20000000000 */
[----:B------:R-:W-:Y:S01]  /*0730*/  UMOV UR6, 0x1 ;  /* 0x0000000100067882 */ /* 0x000fe20000000000 */
[----:B------:R-:W-:Y:S01]  /*0740*/  UMOV UR7, 0x2 ;  /* 0x0000000200077882 */ /* 0x000fe20000000000 */
[----:B------:R-:W-:Y:S01]  /*0750*/  ELECT P0, URZ, PT ;  /* 0x00000000003f782f */ /* 0x000fe20003800000 */
[----:B0-----:R-:W-:Y:S02]  /*0760*/  ULEA UR8, UR5, UR4, 0x18 ;  /* 0x0000000405087291 */ /* 0x001fe4000f8ec03f */
[----:B------:R-:W-:-:S04]  /*0770*/  UIADD3 UR4, -UR6, 0x100000, URZ ;  /* 0x0010000006047890 */ /* 0x000fc8000fffe13f */
[----:B------:R-:W-:Y:S02]  /*0780*/  USHF.L.U32 UR5, UR4, 0xb, URZ ;  /* 0x0000000b04057899 */ /* 0x000fe4000800063f */
[----:B------:R-:W-:Y:S02]  /*0790*/  USHF.L.U32 UR4, UR4, 0x1, URZ ;  /* 0x0000000104047899 */ /* 0x000fe4000800063f */
[----:B------:R-:W-:-:S04]  /*07a0*/  UIADD3 UR6, -UR7, 0x100000, URZ ;  /* 0x0010000007067890 */ /* 0x000fc8000fffe13f */
[----:B------:R-:W-:Y:S02]  /*07b0*/  USHF.L.U32 UR7, UR6, 0xb, URZ ;  /* 0x0000000b06077899 */ /* 0x000fe4000800063f */
[----:B------:R-:W-:Y:S01]  /*07c0*/  USHF.L.U32 UR6, UR6, 0x1, URZ ;  /* 0x0000000106067899 */ /* 0x000fe2000800063f */
[----:B------:R-:W0:Y:S03]  /*07d0*/  FENCE.VIEW.ASYNC.S ;  /* 0x00000000000073c6 */ /* 0x000e260000000000 */
[----:B0-----:R0:W1:Y:S08]  /*07e0*/  SYNCS.EXCH.64 URZ, [UR8+0x334b0], UR4 ;  /* 0x0334b004083f75b2 */ /* 0x0010700008000100 */
[----:B------:R0:W0:Y:S01]  /*07f0*/  SYNCS.EXCH.64 URZ, [UR8+0x334c0], UR6 ;  /* 0x0334c006083f75b2 */ /* 0x0000220008000100 */
[----:B------:R0:W0:Y:S01]  /*0800*/  SYNCS.EXCH.64 URZ, [UR8+0x334b8], UR4 ;  /* 0x0334b804083f75b2 */ /* 0x0000220008000100 */
[----:B------:R0:W0:Y:S01]  /*0810*/  SYNCS.EXCH.64 URZ, [UR8+0x334c8], UR6 ;  /* 0x0334c806083f75b2 */ /* 0x0000220008000100 */
[----:B------:R-:W-:Y:S01]  /*0820*/  NOP ;  /* 0x0000000000007918 */ /* 0x000fe20000000000 */
.L_x_178:
[----:B------:R-:W-:Y:S01]  /*0830*/  UISETP.NE.AND UP0, UPT, UR9, URZ, UPT ;  /* 0x0000003f0900728c */ /* 0x000fe2000bf05270 */
[----:B------:R-:W-:Y:S01]  /*0840*/  NOP ;  /* 0x0000000000007918 */ /* 0x000fe20000000000 */
[----:B------:R-:W-:Y:S01]  /*0850*/  UMOV UR42, 0x1 ;  /* 0x00000001002a7882 */ /* 0x000fe20000000000 */
[----:B------:R-:W-:Y:S01]  /*0860*/  ULDC.64 UR50, c[0x0][0x208] ;  /* 0x0000820000327ab9 */ /* 0x000fe20000000a00 */
[----:B------:R-:W-:Y:S01]  /*0870*/  USEL UR42, UR42, 0x2, !UP0 ;  /* 0x000000022a2a7887 */ /* 0x000fe2000c000000 */
[----:B01234-:R-:W-:Y:S01]  /*0880*/  BAR.SYNC.DEFER_BLOCKING 0x0 ;  /* 0x0000000000007b1d */ /* 0x01ffe20000010000 */
[----:B------:R-:W-:-:S13]  /*0890*/  PLOP3.LUT P0, PT, PT, PT, UP0, 0x80, 0x0 ;  /* 0x000000000000781c */ /* 0x000fda0003f0f008 */
[----:B------:R-:W-:Y:S05]  /*08a0*/  @!P0 BRA `(.L_x_179) ;  /* 0x000000ec00388947 */ /* 0x000fea0003800000 */
.L_x_180:
[----:B------:R-:W-:-:S08]  /*08b0*/  NOP ;  /* 0x0000000000007918 */ /* 0x000fd00000000000 */
[----:B------:R-:W0:Y:S02]  /*08c0*/  USETMAXREG.TRY_ALLOC.CTAPOOL UP0, 0xe8 ;  /* 0x000000e8000079c8 */ /* 0x000e240008000600 */
[----:B0-----:R-:W-:-:S13]  /*08d0*/  PLOP3.LUT P0, PT, PT, PT, UP0, 0x80, 0x0 ;  /* 0x000000000000781c */ /* 0x001fda0003f0f008 */
[----:B------:R-:W-:Y:S05]  /*08e0*/  @!P0 BRA `(.L_x_180) ;  /* 0xfffffffc00f08947 */ /* 0x000fea000383ffff */
[----:B------:R-:W0:Y:S01]  /*08f0*/  S2R R2, SR_TID.X ;  /* 0x0000000000027919 */ /* 0x000e220000002100 */
[----:B------:R-:W1:Y:S01]  /*0900*/  S2UR UR5, SR_CgaCtaId ;  /* 0x00000000000579c3 */ /* 0x000e620000008800 */
[----:B------:R-:W-:-:S07]  /*0910*/  UMOV UR4, 0x400 ;  /* 0x0000040000047882 */ /* 0x000fce0000000000 */
[----:B------:R-:W-:Y:S06]  /*0920*/  BAR.ARV 0x8, 0x180 ;  /* 0x0206000000007b1d */ /* 0x000fec0000002000 */
[----:B-1----:R-:W-:Y:S01]  /*0930*/  ULEA UR4, UR5, UR4, 0x18 ;  /* 0x0000000405047291 */ /* 0x002fe2000f8ec03f */
[----:B0-----:R-:W-:-:S04]  /*0940*/  LOP3.LUT R0, R2, 0xffffff80, RZ, 0xc0, !PT ;  /* 0xffffff8002007812 */ /* 0x001fc800078ec0ff */
[----:B------:R-:W-:-:S13]  /*0950*/  ISETP.NE.AND P0, PT, R0, 0x80, PT ;  /* 0x000000800000780c */ /* 0x000fda0003f05270 */
[----:B------:R-:W-:Y:S08]  /*0960*/  @!P0 BAR.ARV 0x9, 0x100 ;  /* 0x0244000000008b1d */ /* 0x000ff00000002000 */
[----:B------:R-:W-:Y:S06]  /*0970*/  BAR.SYNC.DEFER_BLOCKING 0x5, 0x180 ;  /* 0x0146000000007b1d */ /* 0x000fec0000010000 */
[----:B------:R-:W0:Y:S01]  /*0980*/  LDS.128 R4, [UR4+0x334d0] ;  /* 0x0334d004ff047984 */ /* 0x000e220008000c00 */
[----:B------:R-:W-:Y:S01]  /*0990*/  ULDC UR4, c[0x0][0xc3c] ;  /* 0x00030f0000047ab9 */ /* 0x000fe20000000800 */
[----:B------:R-:W-:Y:S06]  /*09a0*/  BAR.ARV 0x4, 0x180 ;  /* 0x0106000000007b1d */ /* 0x000fec0000002000 */
[----:B0-----:R-:W-:-:S13]  /*09b0*/  ISETP.GE.AND P0, PT, R7, UR4, PT ;  /* 0x0000000407007c0c */ /* 0x001fda000bf06270 */
[----:B------:R-:W-:Y:S05]  /*09c0*/  @P0 EXIT ;  /* 0x000000000000094d */ /* 0x000fea0003800000 */
[----:B------:R-:W-:Y:S01]  /*09d0*/  VIADD R12, R2, 0xffffff80 ;  /* 0xffffff80020c7836 */ /* 0x000fe20000000000 */
[----:B------:R-:W-:Y:S01]  /*09e0*/  R2UR UR7, R7 ;  /* 0x00000000070772ca */ /* 0x000fe200000e0000 */
[----:B------:R-:W-:Y:S01]  /*09f0*/  ULOP3.LUT UR48, UR42, 0x1, URZ, 0xfc, !UPT ;  /* 0x000000012a307892 */ /* 0x000fe2000f8efc3f */
[----:B------:R-:W-:Y:S01]  /*0a00*/  R2UR UR5, R6 ;  /* 0x00000000060572ca */ /* 0x000fe200000e0000 */
[----:B------:R-:W-:Y:S01]  /*0a10*/  UMOV UR47, URZ ;  /* 0x0000003f002f7c82 */ /* 0x000fe20008000000 */
[----:B------:R-:W-:Y:S01]  /*0a20*/  SHF.R.S32.HI R0, RZ, 0x1f, R12 ;  /* 0x0000001fff007819 */ /* 0x000fe2000001140c */
[----:B------:R-:W-:Y:S01]  /*0a30*/  UMOV UR46, URZ ;  /* 0x0000003f002e7c82 */ /* 0x000fe20008000000 */
[----:B------:R-:W-:Y:S01]  /*0a40*/  R2UR UR6, R5 ;  /* 0x00000000050672ca */ /* 0x000fe200000e0000 */
[----:B------:R-:W-:Y:S01]  /*0a50*/  UMOV UR45, URZ ;  /* 0x0000003f002d7c82 */ /* 0x000fe20008000000 */
[CC--:B------:R-:W-:Y:S02]  /*0a60*/  LEA.HI R2, R0.reuse, R12.reuse, RZ, 0x7 ;  /* 0x0000000c00027211 */ /* 0x0c0fe400078f38ff */
[----:B------:R-:W-:-:S02]  /*0a70*/  LEA.HI R3, R0, R12, RZ, 0x4 ;  /* 0x0000000c00037211 */ /* 0x000fc400078f20ff */
[----:B------:R-:W-:Y:S02]  /*0a80*/  LOP3.LUT R227, R2, 0xffffff80, RZ, 0xc0, !PT ;  /* 0xffffff8002e37812 */ /* 0x000fe400078ec0ff */
[----:B------:R-:W-:Y:S02]  /*0a90*/  LEA.HI R4, R0, R12, RZ, 0x5 ;  /* 0x0000000c00047211 */ /* 0x000fe400078f28ff */
[----:B------:R-:W-:Y:S01]  /*0aa0*/  SHF.R.S32.HI R6, RZ, 0x4, R3 ;  /* 0x00000004ff067819 */ /* 0x000fe20000011403 */
[----:B------:R-:W-:Y:S01]  /*0ab0*/  IMAD.IADD R227, R12, 0x1, -R227 ;  /* 0x000000010ce37824 */ /* 0x000fe200078e0ae3 */
[----:B------:R-:W-:Y:S01]  /*0ac0*/  SHF.R.S32.HI R13, RZ, 0x7, R2 ;  /* 0x00000007ff0d7819 */ /* 0x000fe20000011402 */
[----:B------:R-:W-:Y:S01]  /*0ad0*/  IMAD.SHL.U32 R5, R4, 0x20, RZ ;  /* 0x0000002004057824 */ /* 0x000fe200078e00ff */
[----:B------:R-:W-:Y:S02]  /*0ae0*/  LOP3.LUT R4, R3, 0x3fffff0, RZ, 0xc0, !PT ;  /* 0x03fffff003047812 */ /* 0x000fe400078ec0ff */
[----:B------:R-:W-:-:S02]  /*0af0*/  SHF.R.S32.HI R8, RZ, 0x1f, R227 ;  /* 0x0000001fff087819 */ /* 0x000fc400000114e3 */
[----:B------:R-:W-:Y:S01]  /*0b00*/  LEA.HI R3, R3, R6, RZ, 0x1 ;  /* 0x0000000603037211 */ /* 0x000fe200078f08ff */
[----:B------:R-:W-:Y:S01]  /*0b10*/  IMAD.IADD R4, R12, 0x1, -R4 ;  /* 0x000000010c047824 */ /* 0x000fe200078e0a04 */
[----:B------:R-:W-:Y:S02]  /*0b20*/  LEA.HI R7, R8, R227, RZ, 0x2 ;  /* 0x000000e308077211 */ /* 0x000fe400078f10ff */
[----:B------:R-:W-:Y:S02]  /*0b30*/  LOP3.LUT R5, R5, 0xfffffc00, RZ, 0xc0, !PT ;  /* 0xfffffc0005057812 */ /* 0x000fe400078ec0ff */
[--C-:B------:R-:W-:Y:S02]  /*0b40*/  SHF.R.S32.HI R9, RZ, 0x2, R7.reuse ;  /* 0x00000002ff097819 */ /* 0x100fe40000011407 */
[----:B------:R-:W-:Y:S01]  /*0b50*/  SHF.R.S32.HI R10, RZ, 0x1f, R7 ;  /* 0x0000001fff0a7819 */ /* 0x000fe20000011407 */
[----:B------:R-:W-:Y:S01]  /*0b60*/  IMAD R4, R4, 0x40, R5 ;  /* 0x0000004004047824 */ /* 0x000fe200078e0205 */
[----:B------:R-:W-:-:S02]  /*0b70*/  LOP3.LUT R3, R3, 0x1ffffffe, RZ, 0xc0, !PT ;  /* 0x1ffffffe03037812 */ /* 0x000fc400078ec0ff */
[----:B------:R-:W-:Y:S02]  /*0b80*/  LEA.HI R10, R10, R9, RZ, 0x3 ;  /* 0x000000090a0a7211 */ /* 0x000fe400078f18ff */
[----:B------:R-:W-:Y:S01]  /*0b90*/  LEA.HI R11, R0, R12, RZ, 0x2 ;  /* 0x0000000c000b7211 */ /* 0x000fe200078f10ff */
[----:B------:R-:W-:Y:S01]  /*0ba0*/  IMAD.IADD R3, R6, 0x1, -R3 ;  /* 0x0000000106037824 */ /* 0x000fe200078e0a03 */
[----:B------:R-:W-:Y:S02]  /*0bb0*/  LOP3.LUT R10, R10, 0xfffffff8, RZ, 0xc0, !PT ;  /* 0xfffffff80a0a7812 */ /* 0x000fe400078ec0ff */
[----:B------:R-:W-:Y:S01]  /*0bc0*/  LEA.HI R8, R8, R227, RZ, 0x5 ;  /* 0x000000e308087211 */ /* 0x000fe200078f28ff */
[----:B------:R-:W-:Y:S01]  /*0bd0*/  IMAD R3, R3, 0x8, R4 ;  /* 0x0000000803037824 */ /* 0x000fe200078e0204 */
[----:B------:R-:W-:Y:S01]  /*0be0*/  LEA.HI R2, R2, R13, RZ, 0x1 ;  /* 0x0000000d02027211 */ /* 0x000fe200078f08ff */
[----:B------:R-:W-:Y:S01]  /*0bf0*/  IMAD.IADD R9, R9, 0x1, -R10 ;  /* 0x0000000109097824 */ /* 0x000fe200078e0a0a */
[----:B------:R-:W-:-:S02]  /*0c00*/  LOP3.LUT R11, R11, 0xfffffffc, RZ, 0xc0, !PT ;  /* 0xfffffffc0b0b7812 */ /* 0x000fc400078ec0ff */
[----:B------:R-:W-:Y:S01]  /*0c10*/  SHF.R.S32.HI R8, RZ, 0x5, R8 ;  /* 0x00000005ff087819 */ /* 0x000fe20000011408 */
[----:B------:R0:W-:Y:S01]  /*0c20*/  STL [R1+0x28], R3 ;  /* 0x0000280301007387 */ /* 0x0001e20000100800 */
[----:B------:R-:W-:Y:S01]  /*0c30*/  LOP3.LUT R2, R2, 0x3fffffe, RZ, 0xc0, !PT ;  /* 0x03fffffe02027812 */ /* 0x000fe200078ec0ff */
[----:B------:R-:W-:Y:S01]  /*0c40*/  IMAD.IADD R11, R12, 0x1, -R11 ;  /* 0x000000010c0b7824 */ /* 0x000fe200078e0a0b */
[----:B------:R-:W-:Y:S01]  /*0c50*/  LOP3.LUT R6, R7, 0x7ffffffc, RZ, 0xc0, !PT ;  /* 0x7ffffffc07067812 */ /* 0x000fe200078ec0ff */
[----:B------:R-:W-:Y:S01]  /*0c60*/  IMAD R9, R8, 0x10, R9 ;  /* 0x0000001008097824 */ /* 0x000fe200078e0209 */
[----:B------:R-:W-:Y:S01]  /*0c70*/  LEA.HI R0, R0, R12, RZ, 0x3 ;  /* 0x0000000c00007211 */ /* 0x000fe200078f18ff */
[----:B------:R-:W-:Y:S01]  /*0c80*/  IMAD.IADD R2, R13, 0x1, -R2 ;  /* 0x000000010d027824 */ /* 0x000fe200078e0a02 */
[----:B------:R-:W-:Y:S01]  /*0c90*/  LEA.HI R5, R11, R11, RZ, 0x1 ;  /* 0x0000000b0b057211 */ /* 0x000fe200078f08ff */
[----:B------:R-:W-:Y:S01]  /*0ca0*/  IMAD.IADD R6, R227, 0x1, -R6 ;  /* 0x00000001e3067824 */ /* 0x000fe200078e0a06 */
[----:B------:R-:W-:Y:S01]  /*0cb0*/  LOP3.LUT R16, R0, 0xfffffff8, RZ, 0xc0, !PT ;  /* 0xfffffff800107812 */ /* 0x000fe200078ec0ff */
[----:B0-----:R-:W-:Y:S01]  /*0cc0*/  IMAD R3, R2, 0x40, R9 ;  /* 0x0000004002037824 */ /* 0x001fe200078e0209 */
[----:B------:R-:W-:Y:S01]  /*0cd0*/  LOP3.LUT R4, R5, 0x1ffffffe, RZ, 0xc0, !PT ;  /* 0x1ffffffe05047812 */ /* 0x000fe200078ec0ff */
[----:B------:R-:W-:Y:S01]  /*0ce0*/  IMAD.SHL.U32 R2, R6, 0x2, RZ ;  /* 0x0000000206027824 */ /* 0x000fe200078e00ff */
[----:B------:R-:W-:Y:S01]  /*0cf0*/  SHF.R.S32.HI R226, RZ, 0x3, R0 ;  /* 0x00000003ffe27819 */ /* 0x000fe20000011400 */
[----:B------:R-:W-:Y:S01]  /*0d00*/  IMAD.IADD R16, R12, 0x1, -R16 ;  /* 0x000000010c107824 */ /* 0x000fe200078e0a10 */
[----:B------:R0:W-:Y:S01]  /*0d10*/  STL [R1+0x20], R3 ;  /* 0x0000200301007387 */ /* 0x0001e20000100800 */
[----:B------:R-:W-:-:S02]  /*0d20*/  VIADD R224, R2, 0x10 ;  /* 0x0000001002e07836 */ /* 0x000fc40000000000 */
[C---:B------:R-:W-:Y:S02]  /*0d30*/  VIADD R221, R2.reuse, 0x90 ;  /* 0x0000009002dd7836 */ /* 0x040fe40000000000 */
[C---:B------:R-:W-:Y:S01]  /*0d40*/  VIADD R22, R2.reuse, 0xa8 ;  /* 0x000000a802167836 */ /* 0x040fe20000000000 */
[----:B------:R-:W-:Y:S01]  /*0d50*/  SHF.R.S32.HI R0, RZ, 0x1f, R224 ;  /* 0x0000001fff007819 */ /* 0x000fe200000114e0 */
[----:B------:R-:W-:Y:S01]  /*0d60*/  IMAD.IADD R4, R11, 0x1, -R4 ;  /* 0x000000010b047824 */ /* 0x000fe200078e0a04 */
[----:B------:R-:W-:Y:S01]  /*0d70*/  SHF.R.S32.HI R0, RZ, 0x1f, R221 ;  /* 0x0000001fff007819 */ /* 0x000fe200000114dd */
[----:B------:R-:W-:Y:S01]  /*0d80*/  VIADD R225, R2, 0x8 ;  /* 0x0000000802e17836 */ /* 0x000fe20000000000 */
[----:B------:R-:W-:Y:S01]  /*0d90*/  SHF.R.S32.HI R0, RZ, 0x1f, R22 ;  /* 0x0000001fff007819 */ /* 0x000fe20000011416 */
[----:B------:R-:W-:Y:S02]  /*0da0*/  IMAD R0, R4, 0x8, R3 ;  /* 0x0000000804007824 */ /* 0x000fe400078e0203 */
[C---:B------:R-:W-:Y:S01]  /*0db0*/  VIADD R223, R2.reuse, 0x80 ;  /* 0x0000008002df7836 */ /* 0x040fe20000000000 */
[----:B------:R-:W-:Y:S01]  /*0dc0*/  SHF.R.S32.HI R5, RZ, 0x1f, R225 ;  /* 0x0000001fff057819 */ /* 0x000fe200000114e1 */
[C---:B------:R-:W-:Y:S01]  /*0dd0*/  VIADD R222, R2.reuse, 0x88 ;  /* 0x0000008802de7836 */ /* 0x040fe20000000000 */
[----:B------:R0:W-:Y:S01]  /*0de0*/  STL [R1+0x24], R0 ;  /* 0x0000240001007387 */ /* 0x0001e20000100800 */
[C---:B------:R-:W-:Y:S01]  /*0df0*/  VIADD R220, R2.reuse, 0x98 ;  /* 0x0000009802dc7836 */ /* 0x040fe20000000000 */
[----:B------:R-:W-:Y:S01]  /*0e00*/  SHF.R.S32.HI R6, RZ, 0x1f, R223 ;  /* 0x0000001fff067819 */ /* 0x000fe200000114df */
[C---:B------:R-:W-:Y:S01]  /*0e10*/  VIADD R23, R2.reuse, 0xa0 ;  /* 0x000000a002177836 */ /* 0x040fe20000000000 */
[----:B------:R-:W-:Y:S01]  /*0e20*/  SHF.R.S32.HI R5, RZ, 0x1f, R222 ;  /* 0x0000001fff057819 */ /* 0x000fe200000114de */
[C---:B------:R-:W-:Y:S01]  /*0e30*/  VIADD R19, R2.reuse, 0xb0 ;  /* 0x000000b002137836 */ /* 0x040fe20000000000 */
[----:B------:R-:W-:Y:S01]  /*0e40*/  SHF.R.S32.HI R6, RZ, 0x1f, R220 ;  /* 0x0000001fff067819 */ /* 0x000fe200000114dc */
[C---:B------:R-:W-:Y:S01]  /*0e50*/  VIADD R18, R2.reuse, 0xb8 ;  /* 0x000000b802127836 */ /* 0x040fe20000000000 */
[----:B------:R-:W-:Y:S01]  /*0e60*/  SHF.R.S32.HI R5, RZ, 0x1f, R23 ;  /* 0x0000001fff057819 */ /* 0x000fe20000011417 */
[----:B------:R-:W-:Y:S01]  /*0e70*/  VIADD R17, R2, 0x18 ;  /* 0x0000001802117836 */ /* 0x000fe20000000000 */
[----:B------:R-:W-:-:S02]  /*0e80*/  SHF.R.S32.HI R229, RZ, 0x1f, R19 ;  /* 0x0000001fffe57819 */ /* 0x000fc40000011413 */
[----:B0-----:R-:W-:-:S07]  /*0e90*/  SHF.R.S32.HI R228, RZ, 0x1f, R18 ;  /* 0x0000001fffe47819 */ /* 0x001fce0000011412 */
.L_x_230:
[----:B------:R-:W-:Y:S01]  /*0ea0*/  ULDC.64 UR8, c[0x0][0xc88] ;  /* 0x0003220000087ab9 */ /* 0x000fe20000000a00 */
[----:B------:R-:W-:Y:S01]  /*0eb0*/  ULDC.64 UR10, c[0x0][0xa20] ;  /* 0x00028800000a7ab9 */ /* 0x000fe20000000a00 */
[----:B------:R-:W-:Y:S02]  /*0ec0*/  UIMAD.WIDE UR8, UR7, 0x4, UR8 ;  /* 0x00000004070878a5 */ /* 0x000fe4000f8e0208 */
[----:B------:R-:W-:Y:S01]  /*0ed0*/  UISETP.NE.U32.AND UP1, UPT, UR10, URZ, UPT ;  /* 0x0000003f0a00728c */ /* 0x000fe2000bf25070 */
[----:B------:R-:W-:Y:S01]  /*0ee0*/  ULDC UR4, c[0x0][0x424] ;  /* 0x0001090000047ab9 */ /* 0x000fe20000000800 */
[----:B------:R-:W-:Y:S02]  /*0ef0*/  ULDC UR7, c[0x0][0x2f0] ;  /* 0x0000bc0000077ab9 */ /* 0x000fe40000000800 */
[----:B012---:R-:W-:Y:S02]  /*0f00*/  IMAD.U32 R4, RZ, RZ, UR8 ;  /* 0x00000008ff047e24 */ /* 0x007fe4000f8e00ff */
[----:B------:R-:W-:Y:S01]  /*0f10*/  IMAD.U32 R5, RZ, RZ, UR9 ;  /* 0x00000009ff057e24 */ /* 0x000fe2000f8e00ff */
[----:B------:R-:W-:-:S04]  /*0f20*/  ULDC.64 UR8, c[0x0][0xa28] ;  /* 0x00028a0000087ab9 */ /* 0x000fc80000000a00 */
[----:B------:R-:W2:Y:S01]  /*0f30*/  LDG.E R4, desc[UR50][R4.64] ;  /* 0x0000003204047981 */ /* 0x000ea2000c1e1900 */
[----:B------:R-:W-:Y:S02]  /*0f40*/  UISETP.NE.U32.AND UP0, UPT, UR8, URZ, UPT ;  /* 0x0000003f0800728c */ /* 0x000fe4000bf05070 */
[----:B------:R-:W-:Y:S02]  /*0f50*/  UISETP.NE.AND.EX UP1, UPT, UR11, URZ, UPT, UP1 ;  /* 0x0000003f0b00728c */ /* 0x000fe4000bf25310 */
[----:B------:R-:W-:-:S04]  /*0f60*/  UISETP.NE.AND.EX UP0, UPT, UR9, URZ, UPT, UP0 ;  /* 0x0000003f0900728c */ /* 0x000fc8000bf05300 */
[----:B------:R-:W-:Y:S02]  /*0f70*/  PLOP3.LUT P1, PT, PT, PT, UP1, 0x80, 0x0 ;  /* 0x000000000000781c */ /* 0x000fe40003f2f018 */
[----:B------:R-:W-:Y:S02]  /*0f80*/  PLOP3.LUT P0, PT, PT, PT, UP0, 0x80, 0x0 ;  /* 0x000000000000781c */ /* 0x000fe40003f0f008 */
[----:B--2---:R-:W-:-:S13]  /*0f90*/  R2UR UR36, R4 ;  /* 0x00000000042472ca */ /* 0x004fda00000e0000 */
[----:B------:R-:W-:Y:S02]  /*0fa0*/  USHF.R.S32.HI UR37, URZ, 0x1f, UR36 ;  /* 0x0000001f3f257899 */ /* 0x000fe40008011424 */
[----:B------:R-:W-:-:S04]  /*0fb0*/  @UP0 ULEA UR8, UP2, UR36, UR8, 0x2 ;  /* 0x0000000824080291 */ /* 0x000fc8000f84103f */
[----:B------:R-:W-:Y:S02]  /*0fc0*/  @UP0 ULEA.HI.X UR9, UR36, UR9, UR37, 0x2, UP2 ;  /* 0x0000000924090291 */ /* 0x000fe400090f1425 */
[----:B------:R-:W-:Y:S01]  /*0fd0*/  @UP1 ULEA UR10, UP0, UR36, UR10, 0x2 ;  /* 0x0000000a240a1291 */ /* 0x000fe2000f80103f */
[----:B------:R-:W-:-:S03]  /*0fe0*/  IMAD.U32 R4, RZ, RZ, UR8 ;  /* 0x00000008ff047e24 */ /* 0x000fc6000f8e00ff */
[----:B------:R-:W-:Y:S01]  /*0ff0*/  @UP1 ULEA.HI.X UR11, UR36, UR11, UR37, 0x2, UP0 ;  /* 0x0000000b240b1291 */ /* 0x000fe200080f1425 */
[----:B------:R-:W-:Y:S01]  /*1000*/  IMAD.U32 R5, RZ, RZ, UR9 ;  /* 0x00000009ff057e24 */ /* 0x000fe2000f8e00ff */
[----:B------:R-:W-:Y:S01]  /*1010*/  ULDC.64 UR8, c[0x0][0x418] ;  /* 0x0001060000087ab9 */ /* 0x000fe20000000a00 */
[----:B------:R-:W-:-:S03]  /*1020*/  IMAD.U32 R6, RZ, RZ, UR10 ;  /* 0x0000000aff067e24 */ /* 0x000fc6000f8e00ff */
[----:B----4-:R-:W-:Y:S01]  /*1030*/  IMAD.U32 R7, RZ, RZ, UR11 ;  /* 0x0000000bff077e24 */ /* 0x010fe2000f8e00ff */
[----:B------:R-:W2:Y:S04]  /*1040*/  @P0 LDG.E R4, desc[UR50][R4.64] ;  /* 0x0000003204040981 */ /* 0x000ea8000c1e1900 */
[----:B---3--:R-:W3:Y:S01]  /*1050*/  @P1 LDG.E R6, desc[UR50][R6.64] ;  /* 0x0000003206061981 */ /* 0x008ee2000c1e1900 */
[----:B------:R-:W-:Y:S01]  /*1060*/  UISETP.NE.U32.AND UP0, UPT, UR8, URZ, UPT ;  /* 0x0000003f0800728c */ /* 0x000fe2000bf05070 */
[----:B------:R-:W-:Y:S01]  /*1070*/  UMOV UR54, URZ ;  /* 0x0000003f00367c82 */ /* 0x000fe20008000000 */
[----:B------:R-:W-:Y:S02]  /*1080*/  ULOP3.LUT UR8, UR5, 0xff000000, URZ, 0xc0, !UPT ;  /* 0xff00000005087892 */ /* 0x000fe4000f8ec03f */
[----:B------:R-:W-:Y:S01]  /*1090*/  UISETP.NE.AND.EX UP0, UPT, UR9, URZ, UPT, UP0 ;  /* 0x0000003f0900728c */ /* 0x000fe2000bf05300 */
[----:B------:R-:W-:-:S03]  /*10a0*/  UMOV UR38, UR6 ;  /* 0x0000000600267c82 */ /* 0x000fc60008000000 */
[----:B------:R-:W-:-:S04]  /*10b0*/  USEL UR4, UR4, 0x1, UP0 ;  /* 0x0000000104047887 */ /* 0x000fc80008000000 */
[----:B------:R-:W-:Y:S01]  /*10c0*/  UIMAD UR4, UR4, UR7, URZ ;  /* 0x00000007040472a4 */ /* 0x000fe2000f8e023f */
[----:B--2---:R-:W-:-:S06]  /*10d0*/  @P0 R2UR UR54, R4 ;  /* 0x00000000043602ca */ /* 0x004fcc00000e0000 */
[----:B---3--:R-:W-:Y:S01]  /*10e0*/  @P1 R2UR UR4, R6 ;  /* 0x00000000060412ca */ /* 0x008fe200000e0000 */
[----:B-----5:R-:W-:-:S14]  /*10f0*/  @P1 BRA `(.L_x_181) ;  /* 0x0000000000341947 */ /* 0x020fdc0003800000 */
[----:B------:R-:W-:Y:S02]  /*1100*/  ULDC.64 UR6, c[0x0][0xa08] ;  /* 0x0002820000067ab9 */ /* 0x000fe40000000a00 */
[----:B------:R-:W-:-:S04]  /*1110*/  ISETP.NE.U32.AND P0, PT, RZ, UR6, PT ;  /* 0x00000006ff007c0c */ /* 0x000fc8000bf05070 */
[----:B------:R-:W-:-:S13]  /*1120*/  ISETP.NE.AND.EX P0, PT, RZ, UR7, PT, P0 ;  /* 0x00000007ff007c0c */ /* 0x000fda000bf05300 */
[----:B------:R-:W-:Y:S05]  /*1130*/  @!P0 BRA `(.L_x_181) ;  /* 0x0000000000248947 */ /* 0x000fea0003800000 */
[----:B------:R-:W-:Y:S02]  /*1140*/  ULDC.64 UR6, c[0x0][0xa08] ;  /* 0x0002820000067ab9 */ /* 0x000fe40000000a00 */
[----:B------:R-:W-:-:S06]  /*1150*/  UIMAD.WIDE UR6, UR36, 0x4, UR6 ;  /* 0x00000004240678a5 */ /* 0x000fcc000f8e0206 */
[----:B------:R-:W-:Y:S02]  /*1160*/  IMAD.U32 R4, RZ, RZ, UR6 ;  /* 0x00000006ff047e24 */ /* 0x000fe4000f8e00ff */
[----:B------:R-:W-:-:S05]  /*1170*/  IMAD.U32 R5, RZ, RZ, UR7 ;  /* 0x00000007ff057e24 */ /* 0x000fca000f8e00ff */
[----:B------:R-:W2:Y:S04]  /*1180*/  LDG.E R3, desc[UR50][R4.64] ;  /* 0x0000003204037981 */ /* 0x000ea8000c1e1900 */
[----:B------:R-:W3:Y:S01]  /*1190*/  LDG.E R0, desc[UR50][R4.64+0x4] ;  /* 0x0000043204007981 */ /* 0x000ee2000c1e1900 */
[----:B--2---:R-:W-:Y:S02]  /*11a0*/  R2UR UR4, R3 ;  /* 0x00000000030472ca */ /* 0x004fe400000e0000 */
[----:B---3--:R-:W-:-:S13]  /*11b0*/  R2UR UR6, R0 ;  /* 0x00000000000672ca */ /* 0x008fda00000e0000 */
[----:B------:R-:W-:-:S12]  /*11c0*/  UIADD3 UR4, -UR4, UR6, URZ ;  /* 0x0000000604047290 */ /* 0x000fd8000fffe13f */
.L_x_181:
[----:B------:R-:W-:Y:S02]  /*11d0*/  UIADD3 UR54, -UR54, UR4, URZ ;  /* 0x0000000436367290 */ /* 0x000fe4000fffe13f */
[----:B------:R-:W-:Y:S02]  /*11e0*/  ULOP3.LUT UR4, UR5, 0xff0000, URZ, 0xc0, !UPT ;  /* 0x00ff000005047892 */ /* 0x000fe4000f8ec03f */
[----:B------:R-:W-:Y:S02]  /*11f0*/  UISETP.GE.AND UP0, UPT, UR54, 0x1, UPT ;  /* 0x000000013600788c */ /* 0x000fe4000bf06270 */
[----:B------:R-:W-:Y:S02]  /*1200*/  UIADD3 UR6, UR54, 0x9f, URZ ;  /* 0x0000009f36067890 */ /* 0x000fe4000fffe03f */
[----:B------:R-:W-:Y:S02]  /*1210*/  USHF.R.U32.HI UR8, URZ, 0x8, UR8 ;  /* 0x000000083f087899 */ /* 0x000fe40008011608 */
[----:B------:R-:W-:Y:S01]  /*1220*/  PLOP3.LUT P0, PT, PT, PT, UP0, 0x80, 0x0 ;  /* 0x000000000000781c */ /* 0x000fe20003f0f008 */
[----:B------:R-:W-:-:S02]  /*1230*/  UIMAD.WIDE UR6, UR6, 0x66666667, URZ ;  /* 0x66666667060678a5 */ /* 0x000fc4000f8e023f */
[----:B------:R-:W-:Y:S02]  /*1240*/  ULEA.HI UR8, UR4, UR8, URZ, 0x10 ;  /* 0x0000000804087291 */ /* 0x000fe4000f8f803f */
[----:B------:R-:W-:Y:S02]  /*1250*/  USHF.R.U32.HI UR6, URZ, 0x1f, UR7 ;  /* 0x0000001f3f067899 */ /* 0x000fe40008011607 */
[----:B------:R-:W-:Y:S02]  /*1260*/  ULOP3.LUT UR39, UR8, 0xff, URZ, 0xc0, !UPT ;  /* 0x000000ff08277892 */ /* 0x000fe4000f8ec03f */
[----:B------:R-:W-:Y:S01]  /*1270*/  ULOP3.LUT UR40, UR5, 0xffff, URZ, 0xc0, !UPT ;  /* 0x0000ffff05287892 */ /* 0x000fe2000f8ec03f */
[----:B------:R-:W-:Y:S01]  /*1280*/  UMOV UR4, URZ ;  /* 0x0000003f00047c82 */ /* 0x000fe20008000000 */
[----:B------:R-:W-:Y:S02]  /*1290*/  USHF.R.U32.HI UR44, URZ, 0x10, UR8 ;  /* 0x000000103f2c7899 */ /* 0x000fe40008011608 */
[----:B------:R-:W-:Y:S01]  /*12a0*/  ULEA.HI.SX32 UR9, UR7, UR6, 0x1a ;  /* 0x0000000607097291 */ /* 0x000fe2000f8fd23f */
[----:B------:R-:W-:Y:S11]  /*12b0*/  @!P0 BRA `(.L_x_182) ;  /* 0x0000000000908947 */ /* 0x000ff60003800000 */
[----:B------:R-:W-:Y:S01]  /*12c0*/  UISETP.NE.AND UP0, UPT, UR44, URZ, UPT ;  /* 0x0000003f2c00728c */ /* 0x000fe2000bf05270 */
[----:B------:R-:W-:-:S03]  /*12d0*/  ULDC UR4, c[0x0][0x9f0] ;  /* 0x00027c0000047ab9 */ /* 0x000fc60000000800 */
[----:B------:R-:W-:-:S03]  /*12e0*/  USEL UR10, UR44, UR4, UP0 ;  /* 0x000000042c0a7287 */ /* 0x000fc60008000000 */
[----:B------:R-:W-:Y:S01]  /*12f0*/  UMOV UR4, URZ ;  /* 0x0000003f00047c82 */ /* 0x000fe20008000000 */
[----:B------:R-:W-:Y:S02]  /*1300*/  UIADD3 UR6, UR9, -0x1, UR10 ;  /* 0xffffffff09067890 */ /* 0x000fe4000fffe00a */
[----:B------:R-:W-:-:S04]  /*1310*/  IMAD.U32 R4, RZ, RZ, UR10 ;  /* 0x0000000aff047e24 */ /* 0x000fc8000f8e00ff */
[----:B------:R-:W-:Y:S01]  /*1320*/  IMAD.U32 R5, RZ, RZ, UR6 ;  /* 0x00000006ff057e24 */ /* 0x000fe2000f8e00ff */
[-C--:B------:R-:W-:Y:S01]  /*1330*/  IABS R0, R4.reuse ;  /* 0x0000000400007213 */ /* 0x080fe20000000000 */
[----:B------:R-:W-:Y:S01]  /*1340*/  ULOP3.LUT UR6, UR6, UR10, URZ, 0x3c, !UPT ;  /* 0x0000000a06067292 */ /* 0x000fe2000f8e3c3f */
[----:B------:R-:W-:Y:S02]  /*1350*/  IABS R6, R4 ;  /* 0x0000000400067213 */ /* 0x000fe40000000000 */
        /* <DEDUP_REMOVED lines=26> */
.L_x_182:
[----:B------:R-:W-:Y:S01]  /*1500*/  UIMAD UR41, UR39, UR4, URZ ;  /* 0x00000004272972a4 */ /* 0x000fe2000f8e023f */
[----:B------:R-:W-:Y:S01]  /*1510*/  IMAD.U32 R0, RZ, RZ, UR9 ;  /* 0x00000009ff007e24 */ /* 0x000fe2000f8e00ff */
[----:B------:R-:W-:Y:S01]  /*1520*/  PLOP3.LUT P0, PT, PT, PT, PT, 0x80, 0x0 ;  /* 0x000000000000781c */ /* 0x000fe20003f0f070 */
[----:B------:R-:W-:Y:S01]  /*1530*/  IMAD.U32 R3, RZ, RZ, UR4 ;  /* 0x00000004ff037e24 */ /* 0x000fe2000f8e00ff */
[----:B------:R-:W-:Y:S02]  /*1540*/  CS2R R128, SRZ ;  /* 0x0000000000807805 */ /* 0x000fe4000001ff00 */
[----:B------:R-:W-:Y:S02]  /*1550*/  CS2R R126, SRZ ;  /* 0x00000000007e7805 */ /* 0x000fe4000001ff00 */
[----:B------:R-:W-:Y:S02]  /*1560*/  CS2R R54, SRZ ;  /* 0x0000000000367805 */ /* 0x000fe4000001ff00 */
[----:B------:R-:W-:-:S02]  /*1570*/  CS2R R100, SRZ ;  /* 0x0000000000647805 */ /* 0x000fc4000001ff00 */
[----:B------:R-:W-:Y:S01]  /*1580*/  VIADDMNMX R0, R3, UR41, R0, PT ;  /* 0x0000002903007c46 */ /* 0x000fe2000b800100 */
[----:B------:R-:W-:Y:S01]  /*1590*/  IMAD.MOV.U32 R3, RZ, RZ, RZ ;  /* 0x000000ffff037224 */ /* 0x000fe200078e00ff */
[----:B------:R-:W-:Y:S01]  /*15a0*/  CS2R R124, SRZ ;  /* 0x00000000007c7805 */ /* 0x000fe2000001ff00 */
[----:B------:R-:W-:Y:S01]  /*15b0*/  IMAD.MOV.U32 R29, RZ, RZ, RZ ;  /* 0x000000ffff1d7224 */ /* 0x000fe200078e00ff */
[----:B------:R-:W-:Y:S01]  /*15c0*/  R2UR UR53, R0 ;  /* 0x00000000003572ca */ /* 0x000fe200000e0000 */
[----:B------:R-:W-:Y:S01]  /*15d0*/  IMAD.MOV.U32 R0, RZ, RZ, RZ ;  /* 0x000000ffff007224 */ /* 0x000fe200078e00ff */
        /* <DEDUP_REMOVED lines=8> */
[----:B------:R-:W-:Y:S01]  /*1660*/  IMAD.MOV.U32 R149, RZ, RZ, RZ ;  /* 0x000000ffff957224 */ /* 0x000fe200078e00ff */
[----:B------:R-:W-:Y:S01]  /*1670*/  CS2R R36, SRZ ;  /* 0x0000000000247805 */ /* 0x000fe2000001ff00 */
[----:B------:R-:W-:Y:S01]  /*1680*/  IMAD.MOV.U32 R88, RZ, RZ, RZ ;  /* 0x000000ffff587224 */ /* 0x000fe200078e00ff */
[----:B------:R-:W-:Y:S01]  /*1690*/  UISETP.GT.AND UP0, UPT, UR53, UR41, UPT ;  /* 0x000000293500728c */ /* 0x000fe2000bf04270 */
[----:B------:R-:W-:Y:S01]  /*16a0*/  CS2R R60, SRZ ;  /* 0x00000000003c7805 */ /* 0x000fe2000001ff00 */
[----:B------:R-:W-:Y:S01]  /*16b0*/  IMAD.MOV.U32 R147, RZ, RZ, RZ ;  /* 0x000000ffff937224 */ /* 0x000fe200078e00ff */
[----:B------:R-:W-:Y:S02]  /*16c0*/  CS2R R40, SRZ ;  /* 0x0000000000287805 */ /* 0x000fe4000001ff00 */
[----:B------:R-:W-:Y:S01]  /*16d0*/  CS2R R120, SRZ ;  /* 0x0000000000787805 */ /* 0x000fe2000001ff00 */
[----:B------:R-:W-:Y:S01]  /*16e0*/  IMAD.MOV.U32 R153, RZ, RZ, RZ ;  /* 0x000000ffff997224 */ /* 0x000fe200078e00ff */
[----:B------:R-:W-:Y:S01]  /*16f0*/  PLOP3.LUT P1, PT, PT, PT, UP0, 0x80, 0x0 ;  /* 0x000000000000781c */ /* 0x000fe20003f2f008 */
[----:B------:R-:W-:Y:S01]  /*1700*/  IMAD.MOV.U32 R84, RZ, RZ, RZ ;  /* 0x000000ffff547224 */ /* 0x000fe200078e00ff */
[----:B------:R-:W-:-:S02]  /*1710*/  CS2R R130, SRZ ;  /* 0x0000000000827805 */ /* 0x000fc4000001ff00 */
        /* <DEDUP_REMOVED lines=16> */
[----:B------:R-:W-:Y:S01]  /*1820*/  IMAD.MOV.U32 R117, RZ, RZ, RZ ;  /* 0x000000ffff757224 */ /* 0x000fe200078e00ff */
        /* <DEDUP_REMOVED lines=15> */
[----:B------:R-:W-:-:S02]  /*1920*/  IMAD.MOV.U32 R110, RZ, RZ, RZ ;  /* 0x000000ffff6e7224 */ /* 0x000fc400078e00ff */
[----:B------:R-:W-:Y:S02]  /*1930*/  IMAD.MOV.U32 R46, RZ, RZ, RZ ;  /* 0x000000ffff2e7224 */ /* 0x000fe400078e00ff */
[----:B------:R-:W-:Y:S02]  /*1940*/  IMAD.MOV.U32 R82, RZ, RZ, RZ ;  /* 0x000000ffff527224 */ /* 0x000fe400078e00ff */
[----:B------:R-:W-:Y:S01]  /*1950*/  IMAD.MOV.U32 R104, RZ, RZ, RZ ;  /* 0x000000ffff687224 */ /* 0x000fe200078e00ff */
[----:B------:R-:W-:Y:S06]  /*1960*/  @!P1 BRA `(.L_x_183) ;  /* 0x0000008800d49947 */ /* 0x000fec0003800000 */
[----:B------:R-:W0:Y:S01]  /*1970*/  S2R R14, SR_TID.X ;  /* 0x00000000000e7919 */ /* 0x000e220000002100 */
[----:B------:R-:W1:Y:S01]  /*1980*/  S2UR UR52, SR_CgaCtaId ;  /* 0x00000000003479c3 */ /* 0x000e620000008800 */
[----:B------:R-:W-:Y:S02]  /*1990*/  UMOV UR49, 0x400 ;  /* 0x0000040000317882 */ /* 0x000fe40000000000 */
[----:B-1----:R-:W-:-:S04]  /*19a0*/  ULEA UR49, UR52, UR49, 0x18 ;  /* 0x0000003134317291 */ /* 0x002fc8000f8ec03f */
[----:B------:R-:W-:Y:S01]  /*19b0*/  UIADD3 UR5, UR49, 0x1e200, URZ ;  /* 0x0001e20031057890 */ /* 0x000fe2000fffe03f */
[----:B0-----:R-:W-:-:S03]  /*19c0*/  VIADD R15, R14, 0xffffff80 ;  /* 0xffffff800e0f7836 */ /* 0x001fc60000000000 */
[----:B------:R-:W-:Y:S02]  /*19d0*/  ULOP3.LUT UP0, URZ, UR5, 0x9f, URZ, 0xc0, !UPT ;  /* 0x0000009f053f7892 */ /* 0x000fe4000f80c03f */
[----:B------:R-:W-:-:S04]  /*19e0*/  SHF.R.S32.HI R14, RZ, 0x1f, R15 ;  /* 0x0000001fff0e7819 */ /* 0x000fc8000001140f */
[----:B------:R-:W-:Y:S02]  /*19f0*/  PLOP3.LUT P0, PT, PT, PT, UP0, 0x80, 0x0 ;  /* 0x000000000000781c */ /* 0x000fe40003f0f008 */
[----:B------:R-:W-:-:S04]  /*1a00*/  LEA.HI R14, R14, R15, RZ, 0x7 ;  /* 0x0000000f0e0e7211 */ /* 0x000fc800078f38ff */
[----:B------:R-:W-:-:S05]  /*1a10*/  SHF.R.S32.HI R14, RZ, 0x7, R14 ;  /* 0x00000007ff0e7819 */ /* 0x000fca000001140e */
[----:B------:R-:W0:Y:S02]  /*1a20*/  SHFL.IDX PT, R0, R14, RZ, 0x1f ;  /* 0x00001fff0e007589 */ /* 0x000e2400000e0000 */
[----:B0-----:R-:W-:-:S13]  /*1a30*/  R2UR UR43, R0 ;  /* 0x00000000002b72ca */ /* 0x001fda00000e0000 */
        /* <DEDUP_REMOVED lines=14> */
[----:B------:R-:W-:Y:S02]  /*1b20*/  IMAD.U32 R10, RZ, RZ, UR6 ;  /* 0x00000006ff0a7e24 */ /* 0x000fe4000f8e00ff */
[----:B------:R-:W-:Y:S02]  /*1b30*/  IMAD.U32 R6, RZ, RZ, UR4 ;  /* 0x00000004ff067e24 */ /* 0x000fe4000f8e00ff */
[----:B------:R-:W-:-:S02]  /*1b40*/  IMAD.U32 R7, RZ, RZ, UR5 ;  /* 0x00000005ff077e24 */ /* 0x000fc4000f8e00ff */
[----:B------:R-:W-:Y:S02]  /*1b50*/  IMAD.U32 R11, RZ, RZ, UR7 ;  /* 0x00000007ff0b7e24 */ /* 0x000fe4000f8e00ff */
[----:B------:R-:W-:Y:S02]  /*1b60*/  IMAD.MOV.U32 R8, RZ, RZ, 0x70 ;  /* 0x00000070ff087424 */ /* 0x000fe400078e00ff */
[----:B------:R-:W-:Y:S02]  /*1b70*/  IMAD.MOV.U32 R12, RZ, RZ, 0x1 ;  /* 0x00000001ff0c7424 */ /* 0x000fe400078e00ff */
[----:B0-----:R-:W-:-:S07]  /*1b80*/  IMAD.MOV.U32 R13, RZ, RZ, RZ ;  /* 0x000000ffff0d7224 */ /* 0x001fce00078e00ff */
[----:B------:R-:W-:-:S07]  /*1b90*/  LEPC R20, `(.L_x_184) ;  /* 0x000000001014794e */ /* 0x000fce0000000000 */
[----:B-1----:R-:W-:Y:S05]  /*1ba0*/  CALL.ABS.NOINC R14 ;  /* 0x000000000e007343 */ /* 0x002fea0003c00000 */
.L_x_184:
[----:B------:R-:W-:Y:S01]  /*1bb0*/  ULDC.64 UR6, c[0x0][0x998] ;  /* 0x0002660000067ab9 */ /* 0x000fe20000000a00 */
[----:B------:R-:W-:Y:S01]  /*1bc0*/  ULDC.64 UR4, c[0x0][0x990] ;  /* 0x0002640000047ab9 */ /* 0x000fe20000000a00 */
[----:B------:R-:W-:Y:S02]  /*1bd0*/  ISETP.NE.U32.AND P1, PT, RZ, UR6, PT ;  /* 0x00000006ff007c0c */ /* 0x000fe4000bf25070 */
[----:B------:R-:W-:Y:S02]  /*1be0*/  ISETP.NE.U32.AND P0, PT, RZ, UR4, PT ;  /* 0x00000004ff007c0c */ /* 0x000fe4000bf05070 */
[----:B------:R-:W-:Y:S02]  /*1bf0*/  ISETP.NE.AND.EX P1, PT, RZ, UR7, PT, P1 ;  /* 0x00000007ff007c0c */ /* 0x000fe4000bf25310 */
[----:B------:R-:W-:-:S11]  /*1c00*/  ISETP.NE.AND.EX P0, PT, RZ, UR5, PT, P0 ;  /* 0x00000005ff007c0c */ /* 0x000fd6000bf05300 */
[----:B------:R-:W0:Y:S08]  /*1c10*/  @P1 LDC.64 R8, c[0x0][0x9b8] ;  /* 0x00026e00ff081b82 */ /* 0x000e300000000a00 */
[----:B------:R-:W1:Y:S08]  /*1c20*/  @P0 LDC.64 R6, c[0x0][0x9a8] ;  /* 0x00026a00ff060b82 */ /* 0x000e700000000a00 */
[----:B------:R-:W2:Y:S08]  /*1c30*/  @P1 LDC.64 R12, c[0x0][0x9c0] ;  /* 0x00027000ff0c1b82 */ /* 0x000eb00000000a00 */
[----:B------:R-:W3:Y:S01]  /*1c40*/  @P0 LDC.64 R10, c[0x0][0x9b0] ;  /* 0x00026c00ff0a0b82 */ /* 0x000ee20000000a00 */
[----:B0-----:R-:W-:-:S04]  /*1c50*/  @P1 IMAD R4, R8, UR37, RZ ;  /* 0x0000002508041c24 */ /* 0x001fc8000f8e02ff */
[----:B------:R-:W-:Y:S02]  /*1c60*/  @P1 IMAD R9, R9, UR36, R4 ;  /* 0x0000002409091c24 */ /* 0x000fe4000f8e0204 */
[C---:B-1----:R-:W-:Y:S02]  /*1c70*/  @P0 IMAD R0, R6.reuse, UR37, RZ ;  /* 0x0000002506000c24 */ /* 0x042fe4000f8e02ff */
[----:B------:R-:W-:-:S04]  /*1c80*/  @P0 IMAD.WIDE.U32 R4, R6, UR36, RZ ;  /* 0x0000002406040c25 */ /* 0x000fc8000f8e00ff */
[----:B------:R-:W-:Y:S02]  /*1c90*/  @P0 IMAD R3, R7, UR36, R0 ;  /* 0x0000002407030c24 */ /* 0x000fe4000f8e0200 */
[----:B------:R-:W-:-:S04]  /*1ca0*/  @P1 IMAD.WIDE.U32 R6, R8, UR36, RZ ;  /* 0x0000002408061c25 */ /* 0x000fc8000f8e00ff */
[----:B------:R-:W-:Y:S02]  /*1cb0*/  @P1 IMAD.IADD R7, R7, 0x1, R9 ;  /* 0x0000000107071824 */ /* 0x000fe400078e0209 */
[----:B------:R-:W-:Y:S02]  /*1cc0*/  @P0 IMAD.IADD R5, R5, 0x1, R3 ;  /* 0x0000000105050824 */ /* 0x000fe400078e0203 */
[----:B--2---:R-:W-:-:S04]  /*1cd0*/  @P1 IMAD.WIDE.U32 R8, R12, UR40, R6 ;  /* 0x000000280c081c25 */ /* 0x004fc8000f8e0006 */
[----:B---3--:R-:W-:Y:S01]  /*1ce0*/  @P0 IMAD.WIDE.U32 R4, R10, UR40, R4 ;  /* 0x000000280a040c25 */ /* 0x008fe2000f8e0004 */
[----:B------:R-:W-:-:S03]  /*1cf0*/  @P1 LEA R10, P3, R8, UR6, 0x2 ;  /* 0x00000006080a1c11 */ /* 0x000fc6000f8610ff */
[----:B------:R-:W-:Y:S01]  /*1d00*/  @P1 IMAD R3, R13, UR40, R9 ;  /* 0x000000280d031c24 */ /* 0x000fe2000f8e0209 */
[----:B------:R-:W-:Y:S01]  /*1d10*/  @P0 LEA R6, P2, R4, UR4, 0x2 ;  /* 0x0000000404060c11 */ /* 0x000fe2000f8410ff */
[----:B------:R-:W-:Y:S02]  /*1d20*/  @P0 IMAD R5, R11, UR40, R5 ;  /* 0x000000280b050c24 */ /* 0x000fe4000f8e0205 */
[----:B------:R-:W-:Y:S01]  /*1d30*/  IMAD.MOV.U32 R0, RZ, RZ, 0x3f800000 ;  /* 0x3f800000ff007424 */ /* 0x000fe200078e00ff */
[----:B------:R-:W-:Y:S01]  /*1d40*/  @P1 LEA.HI.X R11, R8, UR7, R3, 0x2, P3 ;  /* 0x00000007080b1c11 */ /* 0x000fe200098f1403 */
[----:B------:R-:W-:Y:S01]  /*1d50*/  IMAD.MOV.U32 R3, RZ, RZ, 0x3f800000 ;  /* 0x3f800000ff037424 */ /* 0x000fe200078e00ff */
[----:B------:R-:W-:-:S03]  /*1d60*/  @P0 LEA.HI.X R7, R4, UR5, R5, 0x2, P2 ;  /* 0x0000000504070c11 */ /* 0x000fc600090f1405 */
[----:B------:R-:W2:Y:S04]  /*1d70*/  @P1 LDG.E R0, desc[UR50][R10.64] ;  /* 0x000000320a001981 */ /* 0x000ea8000c1e1900 */
[----:B------:R-:W2:Y:S01]  /*1d80*/  @P0 LDG.E R3, desc[UR50][R6.64] ;  /* 0x0000003206030981 */ /* 0x000ea2000c1e1900 */
[----:B------:R-:W-:-:S04]  /*1d90*/  ULEA.HI UR4, UR47, UR47, URZ, 0x1 ;  /* 0x0000002f2f047291 */ /* 0x000fc8000f8f083f */
[----:B------:R-:W-:-:S04]  /*1da0*/  ULOP3.LUT UR4, UR4, 0xfffffffe, URZ, 0xc0, !UPT ;  /* 0xfffffffe04047892 */ /* 0x000fc8000f8ec03f */
[----:B------:R-:W-:-:S06]  /*1db0*/  UIADD3 UR4, UR47, -UR4, URZ ;  /* 0x800000042f047290 */ /* 0x000fcc000fffe03f */
[----:B------:R-:W-:Y:S01]  /*1dc0*/  IMAD.U32 R4, RZ, RZ, UR4 ;  /* 0x00000004ff047e24 */ /* 0x000fe2000f8e00ff */
[----:B------:R-:W-:-:S04]  /*1dd0*/  ULDC UR4, c[0x0][0x9d8] ;  /* 0x0002760000047ab9 */ /* 0x000fc80000000800 */
[----:B------:R-:W-:-:S04]  /*1de0*/  SHF.L.U32 R4, R4, 0x1f, RZ ;  /* 0x0000001f04047819 */ /* 0x000fc800000006ff */
[----:B------:R-:W0:Y:S01]  /*1df0*/  SYNCS.PHASECHK.TRANS64.TRYWAIT P1, [UR49+0x33400], R4 ;  /* 0x03340004ff0075a7 */ /* 0x000e220008020171 */
[----:B------:R-:W-:-:S05]  /*1e00*/  IMAD.U32 R5, RZ, RZ, UR48 ;  /* 0x00000030ff057e24 */ /* 0x000fca000f8e00ff */
[----:B------:R-:W-:Y:S01]  /*1e10*/  ISETP.NE.AND P0, PT, R5, 0x3, PT ;  /* 0x000000030500780c */ /* 0x000fe20003f05270 */
[----:B--2---:R-:W-:-:S04]  /*1e20*/  FMUL.FTZ R0, R3, R0 ;  /* 0x0000000003007220 */ /* 0x004fc80000410000 */
[----:B------:R-:W-:Y:S01]  /*1e30*/  FMUL.FTZ R0, R0, UR4 ;  /* 0x0000000400007c20 */ /* 0x000fe20008410000 */
[----:B0-----:R-:W-:Y:S07]  /*1e40*/  @!P1 BRA `(.L_x_185) ;  /* 0x0000014800009947 */ /* 0x001fee0003800000 */
.L_x_331:
[----:B------:R-:W-:Y:S05]  /*1e50*/  @!P0 BRA `(.L_x_186) ;  /* 0x0000000000048947 */ /* 0x000fea0003800000 */
[----:B------:R-:W-:Y:S01]  /*1e60*/  BPT.TRAP 0x1 ;  /* 0x000000040000795c */ /* 0x000fe20000300000 */
.L_x_186:
[----:B0-----:R-:W-:Y:S02]  /*1e70*/  IMAD.U32 R3, RZ, RZ, UR45 ;  /* 0x0000002dff037e24 */ /* 0x001fe4000f8e00ff */
[----:B------:R-:W-:-:S03]  /*1e80*/  IMAD.U32 R4, RZ, RZ, UR46 ;  /* 0x0000002eff047e24 */ /* 0x000fc6000f8e00ff */
[----:B------:R-:W-:Y:S02]  /*1e90*/  LEA R3, R3, UR49, 0x3 ;  /* 0x0000003103037c11 */ /* 0x000fe4000f8e18ff */
[----:B------:R-:W-:-:S04]  /*1ea0*/  SHF.L.U32 R4, R4, 0x1f, RZ ;  /* 0x0000001f04047819 */ /* 0x000fc800000006ff */
[----:B------:R0:W1:Y:S01]  /*1eb0*/  SYNCS.PHASECHK.TRANS64.TRYWAIT P1, [R3+URZ+0x33430], R4 ;  /* 0x03343004030075a7 */ /* 0x000062000802017f */
[----:B------:R-:W-:Y:S05]  /*1ec0*/  @!P0 BRA `(.L_x_187) ;  /* 0x0000000000048947 */ /* 0x000fea0003800000 */
[----:B------:R-:W-:Y:S01]  /*1ed0*/  BPT.TRAP 0x1 ;  /* 0x000000040000795c */ /* 0x000fe20000300000 */
.L_x_187:
[----:B------:R-:W-:Y:S01]  /*1ee0*/  IMAD.MOV.U32 R25, RZ, RZ, RZ ;  /* 0x000000ffff197224 */ /* 0x000fe200078e00ff */
[----:B-1----:R-:W-:Y:S06]  /*1ef0*/  @P1 BRA `(.L_x_188) ;  /* 0x0000000000081947 */ /* 0x002fec0003800000 */
[----:B------:R-:W1:Y:S02]  /*1f00*/  SYNCS.PHASECHK.TRANS64.TRYWAIT P1, [R3+URZ+0x33430], R4 ;  /* 0x03343004030075a7 */ /* 0x000e64000802017f */
[----:B-1----:R-:W-:Y:S05]  /*1f10*/  @!P1 BRA `(.L_x_189) ;  /* 0x0000014400e49947 */ /* 0x002fea0003800000 */
.L_x_188:
[----:B------:R-:W-:Y:S05]  /*1f20*/  WARPSYNC.ALL ;  /* 0x0000000000007948 */ /* 0x000fea0003800000 */
[----:B------:R-:W-:Y:S01]  /*1f30*/  UIADD3 UR49, UR49, 0x24200, URZ ;  /* 0x0002420031317890 */ /* 0x000fe2000fffe03f */
[----:B------:R-:W-:Y:S01]  /*1f40*/  WARPGROUP.ARRIVE ;  /* 0x00000000000079c5 */ /* 0x000fe20000000000 */
[----:B------:R-:W-:Y:S02]  /*1f50*/  ULOP3.LUT UR28, UR55, 0x10000, URZ, 0xfc, !UPT ;  /* 0x00010000371c7892 */ /* 0x000fe4000f8efc3f */
[----:B------:R-:W-:Y:S01]  /*1f60*/  USHF.R.U32.HI UR49, URZ, 0x4, UR49 ;  /* 0x000000043f317899 */ /* 0x000fe20008011631 */
[----:B------:R-:W-:Y:S01]  /*1f70*/  UMOV UR25, 0x80000020 ;  /* 0x8000002000197882 */ /* 0x000fe20000000000 */
[----:B------:R-:W-:-:S02]  /*1f80*/  UMOV UR27, 0x80000020 ;  /* 0x80000020001b7882 */ /* 0x000fc40000000000 */
[----:B------:R-:W-:Y:S01]  /*1f90*/  ULOP3.LUT UR49, UR49, 0x3fff, URZ, 0xc0, !UPT ;  /* 0x00003fff31317892 */ /* 0x000fe2000f8ec03f */
[----:B------:R-:W-:Y:S01]  /*1fa0*/  UMOV UR24, UR28 ;  /* 0x0000001c00187c82 */ /* 0x000fe20008000000 */
[----:B------:R-:W-:Y:S02]  /*1fb0*/  UMOV UR5, UR25 ;  /* 0x0000001900057c82 */ /* 0x000fe40008000000 */
[----:B------:R-:W-:Y:S01]  /*1fc0*/  ULOP3.LUT UR49, UR49, 0x10000, URZ, 0xfc, !UPT ;  /* 0x0001000031317892 */ /* 0x000fe2000f8efc3f */
[----:B------:R-:W-:Y:S01]  /*1fd0*/  UMOV UR4, UR24 ;  /* 0x0000001800047c82 */ /* 0x000fe20008000000 */
[----:B------:R-:W-:Y:S02]  /*1fe0*/  UMOV UR7, 0x80000020 ;  /* 0x8000002000077882 */ /* 0x000fe40000000000 */
[----:B------:R-:W-:Y:S01]  /*1ff0*/  UIMAD UR30, UR45, 0x780, UR49 ;  /* 0x000007802d1e78a4 */ /* 0x000fe2000f8e0231 */
[----:B------:R-:W-:Y:S01]  /*2000*/  UMOV UR11, 0x80000020 ;  /* 0x80000020000b7882 */ /* 0x000fe20000000000 */
[----:B------:R-:W-:-:S02]  /*2010*/  UMOV UR15, 0x80000020 ;  /* 0x80000020000f7882 */ /* 0x000fc40000000000 */
[----:B------:R-:W-:Y:S02]  /*2020*/  UIADD3 UR6, UR30, 0x80, URZ ;  /* 0x000000801e067890 */ /* 0x000fe4000fffe03f */
[----:B------:R-:W-:Y:S02]  /*2030*/  UIADD3 UR8, UR30, 0x100, URZ ;  /* 0x000001001e087890 */ /* 0x000fe4000fffe03f */
[----:B------:R-:W-:Y:S01]  /*2040*/  UMOV UR26, UR30 ;  /* 0x0000001e001a7c82 */ /* 0x000fe20008000000 */
[----:B------:R-:W-:Y:S01]  /*2050*/  UIADD3 UR9, UR30, 0x180, URZ ;  /* 0x000001801e097890 */ /* 0x000fe2000fffe03f */
[----:B------:R-:W-:Y:S01]  /*2060*/  QGMMA.64x32x32.F32.E4M3.E4M3 R92, gdesc[UR24], RZ, !UPT, gsb0 ;  /* 0x00600000185c79f3 */ /* 0x000fe2000c0008ff */
[----:B------:R-:W-:Y:S01]  /*2070*/  UMOV UR26, UR6 ;  /* 0x00000006001a7c82 */ /* 0x000fe20008000000 */
[----:B------:R-:W-:Y:S01]  /*2080*/  UMOV UR27, 0x80000020 ;  /* 0x80000020001b7882 */ /* 0x000fe20000000000 */
[----:B------:R-:W-:Y:S01]  /*2090*/  UMOV UR6, UR8 ;  /* 0x0000000800067c82 */ /* 0x000fe20008000000 */
[----:B------:R-:W-:-:S02]  /*20a0*/  UIADD3 UR10, UR30, 0x200, URZ ;  /* 0x000002001e0a7890 */ /* 0x000fc4000fffe03f */
[----:B------:R-:W-:Y:S02]  /*20b0*/  UIADD3 UR12, UR30, 0x102, URZ ;  /* 0x000001021e0c7890 */ /* 0x000fe4000fffe03f */
[----:B------:R-:W-:Y:S02]  /*20c0*/  UIADD3 UR13, UR30, 0x182, URZ ;  /* 0x000001821e0d7890 */ /* 0x000fe4000fffe03f */
[----:B------:R-:W-:Y:S02]  /*20d0*/  UIADD3 UR14, UR30, 0x202, URZ ;  /* 0x000002021e0e7890 */ /* 0x000fe4000fffe03f */
[----:B------:R-:W-:Y:S01]  /*20e0*/  UIADD3 UR18, UR30, 0x382, URZ ;  /* 0x000003821e127890 */ /* 0x000fe2000fffe03f */
[----:B------:R-:W-:Y:S01]  /*20f0*/  UMOV UR19, 0x80000020 ;  /* 0x8000002000137882 */ /* 0x000fe20000000000 */
[----:B------:R-:W-:Y:S01]  /*2100*/  UIADD3 UR22, UR30, 0x600, URZ ;  /* 0x000006001e167890 */ /* 0x000fe2000fffe03f */
[----:B------:R-:W-:Y:S01]  /*2110*/  UMOV UR23, 0x80000020 ;  /* 0x8000002000177882 */ /* 0x000fe20000000000 */
[----:B------:R-:W-:Y:S01]  /*2120*/  UMOV UR31, 0x80000020 ;  /* 0x80000020001f7882 */ /* 0x000fe20000000000 */
[----:B------:R-:W-:-:S02]  /*2130*/  WARPGROUP.DEPBAR.LE gsb0, 0x0 ;  /* 0x00008000000079c5 */ /* 0x000fc40000010000 */
[----:B------:R-:W-:-:S06]  /*2140*/  WARPGROUP.ARRIVE ;  /* 0x00000000000079c5 */ /* 0x000fcc0000000000 */
[----:B------:R-:W-:Y:S01]  /*2150*/  QGMMA.64x32x32.F32.E4M3.E4M3 R76, gdesc[UR24], RZ, !UPT, gsb0 ;  /* 0x00600000184c79f3 */ /* 0x000fe2000c0008ff */
[----:B------:R-:W-:Y:S01]  /*2160*/  UMOV UR26, UR9 ;  /* 0x00000009001a7c82 */ /* 0x000fe20008000000 */
[----:B------:R-:W-:Y:S01]  /*2170*/  UMOV UR27, 0x80000020 ;  /* 0x80000020001b7882 */ /* 0x000fe20000000000 */
[----:B------:R-:W-:Y:S02]  /*2180*/  WARPGROUP.DEPBAR.LE gsb0, 0x0 ;  /* 0x00008000000079c5 */ /* 0x000fe40000010000 */
[----:B------:R-:W-:-:S06]  /*2190*/  WARPGROUP.ARRIVE ;  /* 0x00000000000079c5 */ /* 0x000fcc0000000000 */
[----:B------:R-:W-:Y:S01]  /*21a0*/  QGMMA.64x32x32.F32.E4M3.E4M3 R60, gdesc[UR4], RZ, !UPT, gsb0 ;  /* 0x00600000043c79f3 */ /* 0x000fe2000c0008ff */
[----:B------:R-:W-:Y:S02]  /*21b0*/  UIADD3 UR4, UR28, 0x2, URZ ;  /* 0x000000021c047890 */ /* 0x000fe4000fffe03f */
[----:B------:R-:W-:Y:S01]  /*21c0*/  UIADD3 UR6, UR30, 0x2, URZ ;  /* 0x000000021e067890 */ /* 0x000fe2000fffe03f */
[----:B------:R-:W-:Y:S01]  /*21d0*/  UMOV UR5, 0x80000020 ;  /* 0x8000002000057882 */ /* 0x000fe20000000000 */
[----:B------:R-:W-:Y:S01]  /*21e0*/  UMOV UR7, 0x80000020 ;  /* 0x8000002000077882 */ /* 0x000fe20000000000 */
[----:B------:R-:W-:Y:S02]  /*21f0*/  UMOV UR9, UR5 ;  /* 0x0000000500097c82 */ /* 0x000fe40008000000 */
[----:B------:R-:W-:Y:S01]  /*2200*/  UMOV UR8, UR4 ;  /* 0x0000000400087c82 */ /* 0x000fe20008000000 */
[----:B------:R-:W-:Y:S02]  /*2210*/  WARPGROUP.DEPBAR.LE gsb0, 0x0 ;  /* 0x00008000000079c5 */ /* 0x000fe40000010000 */
[----:B------:R-:W-:-:S06]  /*2220*/  WARPGROUP.ARRIVE ;  /* 0x00000000000079c5 */ /* 0x000fcc0000000000 */
[----:B------:R-:W-:Y:S01]  /*2230*/  QGMMA.64x32x32.F32.E4M3.E4M3 R44, gdesc[UR24], RZ, !UPT, gsb0 ;  /* 0x00600000182c79f3 */ /* 0x000fe2000c0008ff */
[----:B------:R-:W-:Y:S01]  /*2240*/  UMOV UR26, UR10 ;  /* 0x0000000a001a7c82 */ /* 0x000fe20008000000 */
[----:B------:R-:W-:Y:S01]  /*2250*/  UMOV UR27, 0x80000020 ;  /* 0x80000020001b7882 */ /* 0x000fe20000000000 */
[----:B------:R-:W-:Y:S01]  /*2260*/  UIADD3 UR10, UR30, 0x82, URZ ;  /* 0x000000821e0a7890 */ /* 0x000fe2000fffe03f */
        /* <DEDUP_REMOVED lines=16> */
[----:B------:R-:W-:Y:S01]  /*2370*/  QGMMA.64x32x32.F32.E4M3.E4M3 R60, gdesc[UR8], R60, gsb0 ;  /* 0x00600000083c79f3 */ /* 0x000fe2000800083c */
        /* <DEDUP_REMOVED lines=15> */
[----:B------:R-:W-:Y:S02]  /*2470*/  UIADD3 UR6, UR30, 0x300, URZ ;  /* 0x000003001e067890 */ /* 0x000fe4000fffe03f */
        /* <DEDUP_REMOVED lines=97> */
[----:B------:R-:W-:-:S03]  /*2a90*/  UIADD3 UR6, UR30, 0x702, URZ ;  /* 0x000007021e067890 */ /* 0x000fc6000fffe03f */
        /* <DEDUP_REMOVED lines=20> */
.L_x_190:
[C---:B------:R-:W-:Y:S01]  /*2be0*/  FMUL.FTZ R24, R0.reuse, R79 ;  /* 0x0000004f00187220 */ /* 0x040fe20000410000 */
        /* <DEDUP_REMOVED lines=20> */
[----:B------:R-:W-:Y:S01]  /*2d30*/  FMUL.FTZ R67, R0, R75 ;  /* 0x0000004b00437220 */ /* 0x000fe20000410000 */
[----:B------:R-:W-:-:S02]  /*2d40*/  IMAD.U32 R31, RZ, RZ, UR54 ;  /* 0x00000036ff1f7e24 */ /* 0x000fc4000f8e00ff */
[C---:B------:R-:W-:Y:S01]  /*2d50*/  FMUL.FTZ R75, R0.reuse, R48 ;  /* 0x00000030004b7220 */ /* 0x040fe20000410000 */
[----:B------:R-:W2:Y:S01]  /*2d60*/  MUFU.TANH R6, R6 ;  /* 0x0000000600067308 */ /* 0x000ea20000002400 */
[C---:B------:R-:W-:Y:S01]  /*2d70*/  FMUL.FTZ R48, R0.reuse, R55 ;  /* 0x0000003700307220 */ /* 0x040fe20000410000 */
[C---:B------:R-:W-:Y:S01]  /*2d80*/  FMUL.FTZ R55, R0.reuse, R28 ;  /* 0x0000001c00377220 */ /* 0x040fe20000410000 */
[C---:B------:R-:W-:Y:S01]  /*2d90*/  FMUL.FTZ R11, R0.reuse, R97 ;  /* 0x00000061000b7220 */ /* 0x040fe20000410000 */
[C---:B------:R-:W-:Y:S01]  /*2da0*/  FMUL.FTZ R28, R0.reuse, R30 ;  /* 0x0000001e001c7220 */ /* 0x040fe20000410000 */
[----:B------:R-:W-:Y:S01]  /*2db0*/  IADD3 R30, R31, 0xa0, -R2 ;  /* 0x000000a01f1e7810 */ /* 0x000fe20007ffe802 */
[----:B------:R-:W-:Y:S02]  /*2dc0*/  IMAD.U32 R97, RZ, RZ, UR53 ;  /* 0x00000035ff617e24 */ /* 0x000fe4000f8e00ff */
[C---:B------:R-:W-:Y:S01]  /*2dd0*/  FMUL.FTZ R20, R0.reuse, R100 ;  /* 0x0000006400147220 */ /* 0x040fe20000410000 */
[----:B------:R-:W3:Y:S01]  /*2de0*/  MUFU.TANH R7, R7 ;  /* 0x0000000700077308 */ /* 0x000ee20000002400 */
[----:B------:R-:W-:Y:S01]  /*2df0*/  FMUL.FTZ R5, R0, R94 ;  /* 0x0000005e00057220 */ /* 0x000fe20000410000 */
[----:B------:R-:W-:-:S02]  /*2e00*/  IMAD R30, R97, -0xa0, R30 ;  /* 0xffffff60611e7824 */ /* 0x000fc400078e021e */
[C---:B------:R-:W-:Y:S01]  /*2e10*/  FMUL.FTZ R21, R0.reuse, R101 ;  /* 0x0000006500157220 */ /* 0x040fe20000410000 */
[C---:B01----:R-:W-:Y:S01]  /*2e20*/  FMUL.FTZ R4, R0.reuse, R95 ;  /* 0x0000005f00047220 */ /* 0x043fe20000410000 */
[C---:B------:R-:W-:Y:S01]  /*2e30*/  FMUL.FTZ R92, R0.reuse, R104 ;  /* 0x00000068005c7220 */ /* 0x040fe20000410000 */
[----:B------:R-:W-:Y:S01]  /*2e40*/  FMUL.FTZ R8, R0, R98 ;  /* 0x0000006200087220 */ /* 0x000fe20000410000 */
[C---:B------:R-:W-:Y:S01]  /*2e50*/  ISETP.GT.AND P4, PT, R30.reuse, RZ, PT ;  /* 0x000000ff1e00720c */ /* 0x040fe20003f84270 */
[----:B------:R-:W0:Y:S01]  /*2e60*/  MUFU.TANH R10, R10 ;  /* 0x0000000a000a7308 */ /* 0x000e220000002400 */
[----:B------:R-:W-:Y:S01]  /*2e70*/  ISETP.GT.AND P3, PT, R30, 0x1, PT ;  /* 0x000000011e00780c */ /* 0x000fe20003f64270 */
[----:B------:R-:W-:Y:S01]  /*2e80*/  FMUL.FTZ R27, R0, R105 ;  /* 0x00000069001b7220 */ /* 0x000fe20000410000 */
[----:B------:R-:W-:Y:S01]  /*2e90*/  ISETP.GT.AND P2, PT, R30, 0x8, PT ;  /* 0x000000081e00780c */ /* 0x000fe20003f44270 */
[----:B------:R-:W-:Y:S01]  /*2ea0*/  FMUL.FTZ R32, R0, R32 ;  /* 0x0000002000207220 */ /* 0x000fe20000410000 */
[----:B--2---:R-:W-:Y:S01]  /*2eb0*/  FSEL R6, R6, -INF , P4 ;  /* 0xff80000006067808 */ /* 0x004fe20002000000 */
[C---:B------:R-:W-:Y:S01]  /*2ec0*/  FMUL.FTZ R9, R0.reuse, R99 ;  /* 0x0000006300097220 */ /* 0x040fe20000410000 */
[C---:B------:R-:W-:Y:S01]  /*2ed0*/  FMUL.FTZ R95, R0.reuse, R52 ;  /* 0x00000034005f7220 */ /* 0x040fe20000410000 */
[----:B------:R-:W1:Y:S01]  /*2ee0*/  MUFU.TANH R11, R11 ;  /* 0x0000000b000b7308 */ /* 0x000e620000002400 */
[----:B---3--:R-:W-:Y:S01]  /*2ef0*/  FSEL R7, R7, -INF , P3 ;  /* 0xff80000007077808 */ /* 0x008fe20001800000 */
[----:B------:R-:W-:Y:S01]  /*2f00*/  FMUL.FTZ R93, R0, R76 ;  /* 0x0000004c005d7220 */ /* 0x000fe20000410000 */
[----:B------:R-:W-:Y:S01]  /*2f10*/  ISETP.GT.AND P1, PT, R30, 0x9, PT ;  /* 0x000000091e00780c */ /* 0x000fe20003f24270 */
[----:B------:R-:W-:Y:S01]  /*2f20*/  FMUL.FTZ R52, R0, R53 ;  /* 0x0000003500347220 */ /* 0x000fe20000410000 */
[----:B------:R-:W-:Y:S01]  /*2f30*/  FMNMX.FTZ R31, R6, R7, !PT ;  /* 0x00000007061f7209 */ /* 0x000fe20007810000 */
[C---:B------:R-:W-:Y:S01]  /*2f40*/  FMUL.FTZ R53, R0.reuse, R57 ;  /* 0x0000003900357220 */ /* 0x040fe20000410000 */
[----:B------:R-:W-:Y:S01]  /*2f50*/  FMUL.FTZ R13, R0, R102 ;  /* 0x00000066000d7220 */ /* 0x000fe20000410000 */
[----:B------:R-:W2:Y:S01]  /*2f60*/  MUFU.TANH R20, R20 ;  /* 0x0000001400147308 */ /* 0x000ea20000002400 */
[----:B0-----:R-:W-:Y:S01]  /*2f70*/  FSEL R10, R10, -INF , P2 ;  /* 0xff8000000a0a7808 */ /* 0x001fe20001000000 */
[----:B------:R-:W-:Y:S01]  /*2f80*/  FMUL.FTZ R94, R0, R77 ;  /* 0x0000004d005e7220 */ /* 0x000fe20000410000 */
[----:B------:R-:W-:Y:S01]  /*2f90*/  ISETP.GT.AND P6, PT, R30, 0x10, PT ;  /* 0x000000101e00780c */ /* 0x000fe20003fc4270 */
[----:B------:R-:W-:Y:S01]  /*2fa0*/  FMUL.FTZ R12, R0, R103 ;  /* 0x00000067000c7220 */ /* 0x000fe20000410000 */
[----:B------:R-:W-:Y:S01]  /*2fb0*/  ISETP.GT.AND P5, PT, R30, 0x11, PT ;  /* 0x000000111e00780c */ /* 0x000fe20003fa4270 */
[C---:B------:R-:W-:Y:S01]  /*2fc0*/  FMUL.FTZ R80, R0.reuse, R80 ;  /* 0x0000005000507220 */ /* 0x040fe20000410000 */
[C---:B------:R-:W-:Y:S01]  /*2fd0*/  FMUL.FTZ R15, R0.reuse, R106 ;  /* 0x0000006a000f7220 */ /* 0x040fe20000410000 */
[----:B------:R-:W0:Y:S01]  /*2fe0*/  MUFU.TANH R5, R5 ;  /* 0x0000000500057308 */ /* 0x000e220000002400 */
[----:B-1----:R-:W-:Y:S01]  /*2ff0*/  FSEL R11, R11, -INF , P1 ;  /* 0xff8000000b0b7808 */ /* 0x002fe20000800000 */
[C---:B------:R-:W-:Y:S01]  /*3000*/  FMUL.FTZ R81, R0.reuse, R81 ;  /* 0x0000005100517220 */ /* 0x040fe20000410000 */
[C---:B------:R-:W-:Y:S01]  /*3010*/  FMUL.FTZ R14, R0.reuse, R107 ;  /* 0x0000006b000e7220 */ /* 0x040fe20000410000 */
[C---:B------:R-:W-:Y:S01]  /*3020*/  FMUL.FTZ R84, R0.reuse, R84 ;  /* 0x0000005400547220 */ /* 0x040fe20000410000 */
[C---:B------:R-:W-:Y:S01]  /*3030*/  FMUL.FTZ R85, R0.reuse, R85 ;  /* 0x0000005500557220 */ /* 0x040fe20000410000 */
[C---:B------:R-:W-:Y:S01]  /*3040*/  FMUL.FTZ R77, R0.reuse, R82 ;  /* 0x00000052004d7220 */ /* 0x040fe20000410000 */
[----:B------:R-:W-:Y:S01]  /*3050*/  FMUL.FTZ R76, R0, R83 ;  /* 0x00000053004c7220 */ /* 0x000fe20000410000 */
[----:B------:R-:W1:Y:S01]  /*3060*/  MUFU.TANH R21, R21 ;  /* 0x0000001500157308 */ /* 0x000e620000002400 */
[----:B--2---:R-:W-:Y:S01]  /*3070*/  FSEL R20, R20, -INF , P6 ;  /* 0xff80000014147808 */ /* 0x004fe20003000000 */
[C---:B------:R-:W-:Y:S01]  /*3080*/  FMUL.FTZ R82, R0.reuse, R91 ;  /* 0x0000005b00527220 */ /* 0x040fe20000410000 */
[C---:B------:R-:W-:Y:S01]  /*3090*/  FMUL.FTZ R91, R0.reuse, R64 ;  /* 0x00000040005b7220 */ /* 0x040fe20000410000 */
[C---:B------:R-:W-:Y:S01]  /*30a0*/  FMUL.FTZ R83, R0.reuse, R90 ;  /* 0x0000005a00537220 */ /* 0x040fe20000410000 */
[C---:B------:R-:W-:Y:S01]  /*30b0*/  FMUL.FTZ R90, R0.reuse, R65 ;  /* 0x00000041005a7220 */ /* 0x040fe20000410000 */
        /* <DEDUP_REMOVED lines=20> */
[----:B------:R-:W-:Y:S01]  /*3200*/  FMUL.FTZ R51, R0, R58 ;  /* 0x0000003a00337220 */ /* 0x000fe20000410000 */
[----:B------:R-:W-:Y:S01]  /*3210*/  ISETP.GT.AND P3, PT, R30, 0x19, PT ;  /* 0x000000191e00780c */ /* 0x000fe20003f64270 */
[C---:B------:R-:W-:Y:S01]  /*3220*/  FMUL.FTZ R36, R0.reuse, R36 ;  /* 0x0000002400247220 */ /* 0x040fe20000410000 */
[C---:B------:R-:W-:Y:S01]  /*3230*/  FMUL.FTZ R50, R0.reuse, R59 ;  /* 0x0000003b00327220 */ /* 0x040fe20000410000 */
[C---:B------:R-:W-:Y:S01]  /*3240*/  FMUL.FTZ R37, R0.reuse, R37 ;  /* 0x0000002500257220 */ /* 0x040fe20000410000 */
[----:B------:R-:W-:Y:S01]  /*3250*/  FMUL.FTZ R40, R0, R40 ;  /* 0x0000002800287220 */ /* 0x000fe20000410000 */
[----:B------:R-:W2:Y:S01]  /*3260*/  MUFU.TANH R27, R27 ;  /* 0x0000001b001b7308 */ /* 0x000ea20000002400 */
[----:B0-----:R-:W-:Y:S01]  /*3270*/  FSEL R92, R92, -INF , P4 ;  /* 0xff8000005c5c7808 */ /* 0x001fe20002000000 */
[C---:B------:R-:W-:Y:S01]  /*3280*/  FMUL.FTZ R41, R0.reuse, R41 ;  /* 0x0000002900297220 */ /* 0x040fe20000410000 */
[C---:B------:R-:W-:Y:S01]  /*3290*/  FMUL.FTZ R35, R0.reuse, R35 ;  /* 0x0000002300237220 */ /* 0x040fe20000410000 */
[C---:B------:R-:W-:Y:S01]  /*32a0*/  FMUL.FTZ R38, R0.reuse, R38 ;  /* 0x0000002600267220 */ /* 0x040fe20000410000 */
[C---:B------:R-:W-:Y:S01]  /*32b0*/  FMUL.FTZ R39, R0.reuse, R39 ;  /* 0x0000002700277220 */ /* 0x040fe20000410000 */
[C---:B------:R-:W-:Y:S01]  /*32c0*/  FMUL.FTZ R43, R0.reuse, R43 ;  /* 0x0000002b002b7220 */ /* 0x040fe20000410000 */
[----:B------:R-:W-:Y:S01]  /*32d0*/  FMUL.FTZ R42, R0, R42 ;  /* 0x0000002a002a7220 */ /* 0x000fe20000410000 */
[----:B------:R0:W-:Y:S01]  /*32e0*/  MUFU.TANH R57, R32 ;  /* 0x0000002000397308 */ /* 0x0001e20000002400 */
[----:B-1----:R-:W-:Y:S01]  /*32f0*/  FSEL R8, R8, -INF , P2 ;  /* 0xff80000008087808 */ /* 0x002fe20001000000 */
[----:B------:R-:W-:Y:S01]  /*3300*/  ULDC UR6, c[0x0][0x988] ;  /* 0x0002620000067ab9 */ /* 0x000fe20000000800 */
[----:B------:R-:W-:Y:S01]  /*3310*/  ISETP.GT.AND P2, PT, R30, 0x20, PT ;  /* 0x000000201e00780c */ /* 0x000fe20003f44270 */
[----:B------:R-:W-:Y:S01]  /*3320*/  FMUL.FTZ R34, R0, R34 ;  /* 0x0000002200227220 */ /* 0x000fe20000410000 */
[----:B------:R-:W-:Y:S01]  /*3330*/  P2R R108, PR, RZ, 0x1 ;  /* 0x00000001ff6c7803 */ /* 0x000fe20000000000 */
[----:B------:R-:W-:Y:S01]  /*3340*/  UIADD3 UR54, UR53, -0x2, URZ ;  /* 0xfffffffe35367890 */ /* 0x000fe2000fffe03f */
[----:B------:R-:W-:Y:S01]  /*3350*/  R2UR UR7, R3 ;  /* 0x00000000030772ca */ /* 0x000fe200000e0000 */
[----:B------:R-:W1:Y:S01]  /*3360*/  MUFU.TANH R9, R9 ;  /* 0x0000000900097308 */ /* 0x000e620000002400 */
[----:B0-----:R-:W-:Y:S01]  /*3370*/  FMNMX.FTZ R32, R10, R31, !PT ;  /* 0x0000001f0a207209 */ /* 0x001fe20007810000 */
[----:B------:R-:W-:Y:S01]  /*3380*/  UISETP.GE.AND UP0, UPT, UR54, UR41, UPT ;  /* 0x000000293600728c */ /* 0x000fe2000bf06270 */
[----:B--2---:R-:W-:Y:S01]  /*3390*/  FSEL R27, R27, -INF , P3 ;  /* 0xff8000001b1b7808 */ /* 0x004fe20001800000 */
[--C-:B------:R-:W-:Y:S01]  /*33a0*/  IMAD.MOV.U32 R103, RZ, RZ, R25.reuse ;  /* 0x000000ffff677224 */ /* 0x100fe200078e0019 */
[----:B------:R-:W-:Y:S01]  /*33b0*/  FMNMX.FTZ R31, R11, R32, !PT ;  /* 0x000000200b1f7209 */ /* 0x000fe20007810000 */
[----:B------:R-:W-:-:S02]  /*33c0*/  IMAD.MOV.U32 R102, RZ, RZ, R25 ;  /* 0x000000ffff667224 */ /* 0x000fc400078e0019 */
[----:B------:R-:W0:Y:S01]  /*33d0*/  MUFU.TANH R93, R93 ;  /* 0x0000005d005d7308 */ /* 0x000e220000002400 */
[----:B------:R-:W-:Y:S01]  /*33e0*/  FMNMX.FTZ R32, R20, R31, !PT ;  /* 0x0000001f14207209 */ /* 0x000fe20007810000 */
[--C-:B------:R-:W-:Y:S02]  /*33f0*/  IMAD.MOV.U32 R105, RZ, RZ, R25.reuse ;  /* 0x000000ffff697224 */ /* 0x100fe400078e0019 */
[----:B------:R-:W-:Y:S01]  /*3400*/  UIADD3 UR7, UR7, 0x33440, URZ ;  /* 0x0003344007077890 */ /* 0x000fe2000fffe03f */
[----:B------:R-:W-:Y:S01]  /*3410*/  FMNMX.FTZ R31, R21, R32, !PT ;  /* 0x00000020151f7209 */ /* 0x000fe20007810000 */
[--C-:B------:R-:W-:Y:S02]  /*3420*/  IMAD.MOV.U32 R104, RZ, RZ, R25.reuse ;  /* 0x000000ffff687224 */ /* 0x100fe400078e0019 */
[----:B------:R-:W2:Y:S01]  /*3430*/  MUFU.TANH R13, R13 ;  /* 0x0000000d000d7308 */ /* 0x000ea20000002400 */
[----:B------:R-:W-:Y:S01]  /*3440*/  FMNMX.FTZ R32, R92, R31, !PT ;  /* 0x0000001f5c207209 */ /* 0x000fe20007810000 */
[----:B------:R-:W-:Y:S01]  /*3450*/  UPRMT UR7, UR52, 0x654, UR7 ;  /* 0x0000065434077896 */ /* 0x000fe20008000007 */
[----:B-1----:R-:W-:Y:S01]  /*3460*/  FSEL R9, R9, -INF , P1 ;  /* 0xff80000009097808 */ /* 0x002fe20000800000 */
[--C-:B------:R-:W-:Y:S01]  /*3470*/  IMAD.MOV.U32 R107, RZ, RZ, R25.reuse ;  /* 0x000000ffff6b7224 */ /* 0x100fe200078e0019 */
[----:B------:R-:W-:Y:S01]  /*3480*/  ISETP.GT.AND P1, PT, R30, 0x21, PT ;  /* 0x000000211e00780c */ /* 0x000fe20003f24270 */
[--C-:B------:R-:W-:Y:S01]  /*3490*/  IMAD.MOV.U32 R106, RZ, RZ, R25.reuse ;  /* 0x000000ffff6a7224 */ /* 0x100fe200078e0019 */
[----:B------:R-:W-:Y:S01]  /*34a0*/  FMNMX.FTZ R32, R27, R32, !PT ;  /* 0x000000201b207209 */ /* 0x000fe20007810000 */
[----:B------:R-:W1:Y:S01]  /*34b0*/  MUFU.TANH R94, R94 ;  /* 0x0000005e005e7308 */ /* 0x000e620000002400 */
[----:B0-----:R-:W-:Y:S01]  /*34c0*/  FSEL R93, R93, -INF , P2 ;  /* 0xff8000005d5d7808 */ /* 0x001fe20001000000 */
[--C-:B------:R-:W-:Y:S01]  /*34d0*/  IMAD.MOV.U32 R109, RZ, RZ, R25.reuse ;  /* 0x000000ffff6d7224 */ /* 0x100fe200078e0019 */
[----:B------:R-:W-:Y:S01]  /*34e0*/  SYNCS.ARRIVE.TRANS64.RED.A1T0 RZ, [UR7], RZ ;  /* 0x000000ffffff79a7 */ /* 0x000fe20008100407 */
[--C-:B------:R-:W-:Y:S01]  /*34f0*/  IMAD.MOV.U32 R111, RZ, RZ, R25.reuse ;  /* 0x000000ffff6f7224 */ /* 0x100fe200078e0019 */
[----:B------:R-:W-:Y:S01]  /*3500*/  FMNMX.FTZ R31, R93, R32, !PT ;  /* 0x000000205d1f7209 */ /* 0x000fe20007810000 */
[----:B------:R-:W-:-:S02]  /*3510*/  IMAD.MOV.U32 R110, RZ, RZ, R25 ;  /* 0x000000ffff6e7224 */ /* 0x000fc400078e0019 */
[----:B------:R-:W0:Y:S01]  /*3520*/  MUFU.TANH R12, R12 ;  /* 0x0000000c000c7308 */ /* 0x000e220000002400 */
[----:B--2---:R-:W-:Y:S01]  /*3530*/  FSEL R13, R13, -INF , P6 ;  /* 0xff8000000d0d7808 */ /* 0x004fe20003000000 */
[--C-:B------:R-:W-:Y:S01]  /*3540*/  IMAD.MOV.U32 R113, RZ, RZ, R25.reuse ;  /* 0x000000ffff717224 */ /* 0x100fe200078e0019 */
[----:B------:R-:W-:Y:S01]  /*3550*/  ISETP.GT.AND P6, PT, R30, 0x28, PT ;  /* 0x000000281e00780c */ /* 0x000fe20003fc4270 */
[--C-:B------:R-:W-:Y:S02]  /*3560*/  IMAD.MOV.U32 R112, RZ, RZ, R25.reuse ;  /* 0x000000ffff707224 */ /* 0x100fe400078e0019 */
[--C-:B------:R-:W-:Y:S02]  /*3570*/  IMAD.MOV.U32 R115, RZ, RZ, R25.reuse ;  /* 0x000000ffff737224 */ /* 0x100fe400078e0019 */
[----:B------:R-:W2:Y:S01]  /*3580*/  MUFU.TANH R80, R80 ;  /* 0x0000005000507308 */ /* 0x000ea20000002400 */
[----:B-1----:R-:W-:Y:S01]  /*3590*/  FSEL R94, R94, -INF , P1 ;  /* 0xff8000005e5e7808 */ /* 0x002fe20000800000 */
[----:B------:R-:W-:-:S02]  /*35a0*/  IMAD.MOV.U32 R114, RZ, RZ, R25 ;  /* 0x000000ffff727224 */ /* 0x000fc400078e0019 */
[--C-:B------:R-:W-:Y:S01]  /*35b0*/  IMAD.MOV.U32 R117, RZ, RZ, R25.reuse ;  /* 0x000000ffff757224 */ /* 0x100fe200078e0019 */
[----:B------:R-:W-:Y:S01]  /*35c0*/  FMNMX.FTZ R31, R94, R31, !PT ;  /* 0x0000001f5e1f7209 */ /* 0x000fe20007810000 */
[--C-:B------:R-:W-:Y:S02]  /*35d0*/  IMAD.MOV.U32 R116, RZ, RZ, R25.reuse ;  /* 0x000000ffff747224 */ /* 0x100fe400078e0019 */
[----:B------:R-:W1:Y:S01]  /*35e0*/  MUFU.TANH R15, R15 ;  /* 0x0000000f000f7308 */ /* 0x000e620000002400 */
[----:B0-----:R-:W-:Y:S01]  /*35f0*/  FSEL R12, R12, -INF , P5 ;  /* 0xff8000000c0c7808 */ /* 0x001fe20002800000 */
[--C-:B------:R-:W-:Y:S01]  /*3600*/  IMAD.MOV.U32 R119, RZ, RZ, R25.reuse ;  /* 0x000000ffff777224 */ /* 0x100fe200078e0019 */
[----:B------:R-:W-:Y:S01]  /*3610*/  ISETP.GT.AND P5, PT, R30, 0x29, PT ;  /* 0x000000291e00780c */ /* 0x000fe20003fa4270 */
[----:B------:R-:W-:-:S04]  /*3620*/  IMAD.MOV.U32 R118, RZ, RZ, R25 ;  /* 0x000000ffff767224 */ /* 0x000fc800078e0019 */
[----:B------:R-:W0:Y:S01]  /*3630*/  MUFU.TANH R81, R81 ;  /* 0x0000005100517308 */ /* 0x000e220000002400 */
[----:B--2---:R-:W-:-:S04]  /*3640*/  FSEL R80, R80, -INF , P6 ;  /* 0xff80000050507808 */ /* 0x004fc80003000000 */
[----:B------:R-:W-:-:S03]  /*3650*/  FMNMX.FTZ R32, R80, R31, !PT ;  /* 0x0000001f50207209 */ /* 0x000fc60007810000 */
[----:B------:R-:W2:Y:S01]  /*3660*/  MUFU.TANH R14, R14 ;  /* 0x0000000e000e7308 */ /* 0x000ea20000002400 */
[----:B-1----:R-:W-:Y:S02]  /*3670*/  FSEL R15, R15, -INF , P4 ;  /* 0xff8000000f0f7808 */ /* 0x002fe40002000000 */
[----:B------:R-:W-:-:S05]  /*3680*/  ISETP.GT.AND P4, PT, R30, 0x30, PT ;  /* 0x000000301e00780c */ /* 0x000fca0003f84270 */
[----:B------:R-:W1:Y:S01]  /*3690*/  MUFU.TANH R84, R84 ;  /* 0x0000005400547308 */ /* 0x000e620000002400 */
[----:B0-----:R-:W-:-:S04]  /*36a0*/  FSEL R81, R81, -INF , P5 ;  /* 0xff80000051517808 */ /* 0x001fc80002800000 */
[----:B------:R-:W-:-:S03]  /*36b0*/  FMNMX.FTZ R31, R81, R32, !PT ;  /* 0x00000020511f7209 */ /* 0x000fc60007810000 */
[----:B------:R-:W0:Y:S01]  /*36c0*/  MUFU.TANH R26, R26 ;  /* 0x0000001a001a7308 */ /* 0x000e220000002400 */
[----:B--2---:R-:W-:Y:S02]  /*36d0*/  FSEL R14, R14, -INF , P3 ;  /* 0xff8000000e0e7808 */ /* 0x004fe40001800000 */
[----:B------:R-:W-:-:S05]  /*36e0*/  ISETP.GT.AND P3, PT, R30, 0x31, PT ;  /* 0x000000311e00780c */ /* 0x000fca0003f64270 */
[----:B------:R-:W2:Y:S01]  /*36f0*/  MUFU.TANH R85, R85 ;  /* 0x0000005500557308 */ /* 0x000ea20000002400 */
[----:B-1----:R-:W-:-:S04]  /*3700*/  FSEL R84, R84, -INF , P4 ;  /* 0xff80000054547808 */ /* 0x002fc80002000000 */
[----:B------:R-:W-:-:S03]  /*3710*/  FMNMX.FTZ R32, R84, R31, !PT ;  /* 0x0000001f54207209 */ /* 0x000fc60007810000 */
[----:B------:R-:W1:Y:S01]  /*3720*/  MUFU.TANH R24, R24 ;  /* 0x0000001800187308 */ /* 0x000e620000002400 */
[----:B0-----:R-:W-:Y:S02]  /*3730*/  FSEL R26, R26, -INF , P2 ;  /* 0xff8000001a1a7808 */ /* 0x001fe40001000000 */
[----:B------:R-:W-:-:S05]  /*3740*/  ISETP.GT.AND P2, PT, R30, 0x38, PT ;  /* 0x000000381e00780c */ /* 0x000fca0003f44270 */
        /* <DEDUP_REMOVED lines=91> */
[----:B--2---:R-:W-:-:S07]  /*3d00*/  FSEL R95, R95, -INF , P6 ;  /* 0xff8000005f5f7808 */ /* 0x004fce0003000000 */
[----:B------:R-:W2:Y:S01]  /*3d10*/  MUFU.TANH R44, R44 ;  /* 0x0000002c002c7308 */ /* 0x000ea20000002400 */
[----:B-1----:R-:W-:Y:S02]  /*3d20*/  FSEL R45, R45, -INF , P4 ;  /* 0xff8000002d2d7808 */ /* 0x002fe40002000000 */
[----:B------:R-:W-:-:S05]  /*3d30*/  ISETP.GT.AND P4, PT, R30, 0x78, PT ;  /* 0x000000781e00780c */ /* 0x000fca0003f84270 */
[----:B------:R-:W1:Y:S01]  /*3d40*/  MUFU.TANH R54, R54 ;  /* 0x0000003600367308 */ /* 0x000e620000002400 */
[----:B0-----:R-:W-:-:S07]  /*3d50*/  FSEL R52, R52, -INF , P5 ;  /* 0xff80000034347808 */ /* 0x001fce0002800000 */
[----:B------:R-:W0:Y:S01]  /*3d60*/  MUFU.TANH R46, R46 ;  /* 0x0000002e002e7308 */ /* 0x000e220000002400 */
[----:B--2---:R-:W-:Y:S02]  /*3d70*/  FSEL R44, R44, -INF , P3 ;  /* 0xff8000002c2c7808 */ /* 0x004fe40001800000 */
[----:B------:R-:W-:-:S05]  /*3d80*/  ISETP.GT.AND P3, PT, R30, 0x79, PT ;  /* 0x000000791e00780c */ /* 0x000fca0003f64270 */
[----:B------:R-:W-:Y:S01]  /*3d90*/  MUFU.TANH R53, R53 ;  /* 0x0000003500357308 */ /* 0x000fe20000002400 */
[----:B-1----:R-:W-:-:S07]  /*3da0*/  FSEL R31, R54, -INF , P4 ;  /* 0xff800000361f7808 */ /* 0x002fce0002000000 */
[----:B------:R-:W1:Y:S01]  /*3db0*/  MUFU.TANH R47, R47 ;  /* 0x0000002f002f7308 */ /* 0x000e620000002400 */
[----:B0-----:R-:W-:Y:S02]  /*3dc0*/  FSEL R46, R46, -INF , P2 ;  /* 0xff8000002e2e7808 */ /* 0x001fe40001000000 */
[----:B------:R-:W-:-:S05]  /*3dd0*/  ISETP.GT.AND P2, PT, R30, 0x80, PT ;  /* 0x000000801e00780c */ /* 0x000fca0003f44270 */
[----:B------:R-:W-:Y:S08]  /*3de0*/  MUFU.TANH R55, R55 ;  /* 0x0000003700377308 */ /* 0x000ff00000002400 */
[----:B------:R-:W0:Y:S01]  /*3df0*/  MUFU.TANH R49, R49 ;  /* 0x0000003100317308 */ /* 0x000e220000002400 */
[----:B-1----:R-:W-:Y:S02]  /*3e00*/  FSEL R47, R47, -INF , P1 ;  /* 0xff8000002f2f7808 */ /* 0x002fe40000800000 */
[----:B------:R-:W-:-:S05]  /*3e10*/  ISETP.GT.AND P1, PT, R30, 0x81, PT ;  /* 0x000000811e00780c */ /* 0x000fca0003f24270 */
[----:B------:R-:W-:Y:S08]  /*3e20*/  MUFU.TANH R56, R56 ;  /* 0x0000003800387308 */ /* 0x000ff00000002400 */
[----:B------:R1:W-:Y:S01]  /*3e30*/  MUFU.TANH R58, R33 ;  /* 0x00000021003a7308 */ /* 0x0003e20000002400 */
[----:B0-----:R-:W-:Y:S02]  /*3e40*/  FSEL R49, R49, -INF , P6 ;  /* 0xff80000031317808 */ /* 0x001fe40003000000 */
[----:B------:R-:W-:-:S05]  /*3e50*/  ISETP.GT.AND P6, PT, R30, 0x88, PT ;  /* 0x000000881e00780c */ /* 0x000fca0003fc4270 */
[----:B------:R-:W0:Y:S01]  /*3e60*/  MUFU.TANH R48, R48 ;  /* 0x0000003000307308 */ /* 0x000e220000002400 */
[----:B-1----:R-:W-:Y:S02]  /*3e70*/  FMNMX.FTZ R33, R95, R32, !PT ;  /* 0x000000205f217209 */ /* 0x002fe40007810000 */
[----:B------:R-:W-:-:S05]  /*3e80*/  FSEL R32, R53, -INF , P3 ;  /* 0xff80000035207808 */ /* 0x000fca0001800000 */
[----:B------:R1:W-:Y:S08]  /*3e90*/  MUFU.TANH R59, R36 ;  /* 0x00000024003b7308 */ /* 0x0003f00000002400 */
[----:B------:R-:W2:Y:S01]  /*3ea0*/  MUFU.TANH R51, R51 ;  /* 0x0000003300337308 */ /* 0x000ea20000002400 */
[----:B-1----:R-:W-:Y:S02]  /*3eb0*/  FMNMX.FTZ R36, R52, R33, !PT ;  /* 0x0000002134247209 */ /* 0x002fe40007810000 */
[----:B------:R-:W-:-:S02]  /*3ec0*/  FSEL R33, R55, -INF , P2 ;  /* 0xff80000037217808 */ /* 0x000fc40001000000 */
[----:B0-----:R-:W-:Y:S02]  /*3ed0*/  FSEL R48, R48, -INF , P5 ;  /* 0xff80000030307808 */ /* 0x001fe40002800000 */
[----:B------:R-:W-:Y:S01]  /*3ee0*/  ISETP.GT.AND P5, PT, R30, 0x89, PT ;  /* 0x000000891e00780c */ /* 0x000fe20003fa4270 */
[----:B------:R0:W-:Y:S08]  /*3ef0*/  MUFU.TANH R96, R37 ;  /* 0x0000002500607308 */ /* 0x0001f00000002400 */
[----:B------:R-:W1:Y:S01]  /*3f00*/  MUFU.TANH R50, R50 ;  /* 0x0000003200327308 */ /* 0x000e620000002400 */
[----:B0-----:R-:W-:-:S02]  /*3f10*/  FMNMX.FTZ R37, R31, R36, !PT ;  /* 0x000000241f257209 */ /* 0x001fc40007810000 */
[----:B------:R-:W-:Y:S02]  /*3f20*/  FSEL R36, R56, -INF , P1 ;  /* 0xff80000038247808 */ /* 0x000fe40000800000 */
[----:B--2---:R-:W-:Y:S02]  /*3f30*/  FSEL R51, R51, -INF , P4 ;  /* 0xff80000033337808 */ /* 0x004fe40002000000 */
[----:B------:R-:W-:Y:S01]  /*3f40*/  ISETP.GT.AND P4, PT, R30, 0x90, PT ;  /* 0x000000901e00780c */ /* 0x000fe20003f84270 */
[----:B------:R0:W-:Y:S08]  /*3f50*/  MUFU.TANH R97, R40 ;  /* 0x0000002800617308 */ /* 0x0001f00000002400 */
[----:B------:R-:W2:Y:S01]  /*3f60*/  MUFU.TANH R28, R28 ;  /* 0x0000001c001c7308 */ /* 0x000ea20000002400 */
[----:B0-----:R-:W-:-:S02]  /*3f70*/  FMNMX.FTZ R40, R32, R37, !PT ;  /* 0x0000002520287209 */ /* 0x001fc40007810000 */
[----:B------:R-:W-:Y:S02]  /*3f80*/  FSEL R37, R57, -INF , P6 ;  /* 0xff80000039257808 */ /* 0x000fe40003000000 */
[----:B-1----:R-:W-:Y:S02]  /*3f90*/  FSEL R50, R50, -INF , P3 ;  /* 0xff80000032327808 */ /* 0x002fe40001800000 */
[----:B------:R-:W-:Y:S01]  /*3fa0*/  ISETP.GT.AND P3, PT, R30, 0x91, PT ;  /* 0x000000911e00780c */ /* 0x000fe20003f64270 */
[----:B------:R0:W-:Y:S08]  /*3fb0*/  MUFU.TANH R98, R41 ;  /* 0x0000002900627308 */ /* 0x0001f00000002400 */
[----:B------:R-:W1:Y:S01]  /*3fc0*/  MUFU.TANH R29, R29 ;  /* 0x0000001d001d7308 */ /* 0x000e620000002400 */
[----:B0-----:R-:W-:-:S02]  /*3fd0*/  FMNMX.FTZ R41, R33, R40, !PT ;  /* 0x0000002821297209 */ /* 0x001fc40007810000 */
[----:B------:R-:W-:Y:S02]  /*3fe0*/  FSEL R40, R58, -INF , P5 ;  /* 0xff8000003a287808 */ /* 0x000fe40002800000 */
[----:B------:R-:W-:Y:S02]  /*3ff0*/  FMNMX.FTZ R54, R36, R41, !PT ;  /* 0x0000002924367209 */ /* 0x000fe40007810000 */
[----:B------:R-:W-:Y:S01]  /*4000*/  FSEL R41, R59, -INF , P4 ;  /* 0xff8000003b297808 */ /* 0x000fe20002000000 */
[----:B------:R-:W-:Y:S01]  /*4010*/  MUFU.TANH R99, R39 ;  /* 0x0000002700637308 */ /* 0x000fe20000002400 */
[----:B------:R-:W-:Y:S02]  /*4020*/  FMNMX.FTZ R53, R37, R54, !PT ;  /* 0x0000003625357209 */ /* 0x000fe40007810000 */
[----:B--2---:R-:W-:Y:S02]  /*4030*/  FSEL R28, R28, -INF , P2 ;  /* 0xff8000001c1c7808 */ /* 0x004fe40001000000 */
[----:B------:R-:W-:-:S02]  /*4040*/  FMNMX.FTZ R54, R40, R53, !PT ;  /* 0x0000003528367209 */ /* 0x000fc40007810000 */
[----:B------:R-:W-:Y:S01]  /*4050*/  ISETP.GT.AND P2, PT, R30, 0x98, PT ;  /* 0x000000981e00780c */ /* 0x000fe20003f44270 */
[----:B------:R-:W-:Y:S01]  /*4060*/  MUFU.TANH R101, R43 ;  /* 0x0000002b00657308 */ /* 0x000fe20000002400 */
[----:B------:R-:W-:Y:S02]  /*4070*/  FSEL R53, R96, -INF , P3 ;  /* 0xff80000060357808 */ /* 0x000fe40001800000 */
[----:B------:R-:W-:Y:S02]  /*4080*/  FMNMX.FTZ R54, R41, R54, !PT ;  /* 0x0000003629367209 */ /* 0x000fe40007810000 */
[----:B-1----:R-:W-:Y:S02]  /*4090*/  FSEL R29, R29, -INF , P1 ;  /* 0xff8000001d1d7808 */ /* 0x002fe40000800000 */
[----:B------:R-:W-:Y:S01]  /*40a0*/  ISETP.GT.AND P1, PT, R30, 0x99, PT ;  /* 0x000000991e00780c */ /* 0x000fe20003f24270 */
[----:B------:R-:W-:Y:S01]  /*40b0*/  MUFU.TANH R100, R42 ;  /* 0x0000002a00647308 */ /* 0x000fe20000002400 */
[----:B------:R-:W-:-:S02]  /*40c0*/  FSEL R30, R97, -INF , P2 ;  /* 0xff800000611e7808 */ /* 0x000fc40001000000 */
[----:B------:R-:W-:Y:S02]  /*40d0*/  FMNMX.FTZ R55, R53, R54, !PT ;  /* 0x0000003635377209 */ /* 0x000fe40007810000 */
[----:B------:R-:W-:Y:S02]  /*40e0*/  FSEL R54, R98, -INF , P1 ;  /* 0xff80000062367808 */ /* 0x000fe40000800000 */
[----:B------:R-:W-:Y:S01]  /*40f0*/  FMNMX.FTZ R55, R30, R55, !PT ;  /* 0x000000371e377209 */ /* 0x000fe20007810000 */
[----:B------:R0:W-:Y:S03]  /*4100*/  MUFU.TANH R97, R35 ;  /* 0x0000002300617308 */ /* 0x0001e60000002400 */
[----:B------:R-:W-:-:S05]  /*4110*/  FMNMX.FTZ R56, R54, R55, !PT ;  /* 0x0000003736387209 */ /* 0x000fca0007810000 */
[----:B------:R-:W1:Y:S01]  /*4120*/  SHFL.BFLY PT, R55, R56, 0x2, 0x1f ;  /* 0x0c401f0038377f89 */ /* 0x000e6200000e0000 */
[----:B0-----:R-:W-:Y:S01]  /*4130*/  FMNMX.FTZ R35, R5, R4, !PT ;  /* 0x0000000405237209 */ /* 0x001fe20007810000 */
[----:B------:R0:W2:Y:S08]  /*4140*/  MUFU.TANH R98, R38 ;  /* 0x0000002600627308 */ /* 0x0000b00000002400 */
[----:B------:R3:W-:Y:S01]  /*4150*/  MUFU.TANH R96, R34 ;  /* 0x0000002200607308 */ /* 0x0007e20000002400 */
[----:B0-----:R-:W-:-:S04]  /*4160*/  FMNMX.FTZ R38, R8, R35, !PT ;  /* 0x0000002308267209 */ /* 0x001fc80007810000 */
[----:B------:R-:W-:-:S04]  /*4170*/  FMNMX.FTZ R38, R9, R38, !PT ;  /* 0x0000002609267209 */ /* 0x000fc80007810000 */
[----:B------:R-:W-:-:S04]  /*4180*/  FMNMX.FTZ R39, R13, R38, !PT ;  /* 0x000000260d277209 */ /* 0x000fc80007810000 */
[----:B------:R-:W-:Y:S02]  /*4190*/  FMNMX.FTZ R38, R12, R39, !PT ;  /* 0x000000270c267209 */ /* 0x000fe40007810000 */
[----:B-1----:R-:W-:Y:S02]  /*41a0*/  FMNMX.FTZ R57, R56, R55, !PT ;  /* 0x0000003738397209 */ /* 0x002fe40007810000 */
[----:B------:R-:W-:-:S03]  /*41b0*/  FMNMX.FTZ R39, R15, R38, !PT ;  /* 0x000000260f277209 */ /* 0x000fc60007810000 */
[----:B------:R-:W0:Y:S01]  /*41c0*/  SHFL.BFLY PT, R58, R57, 0x1, 0x1f ;  /* 0x0c201f00393a7f89 */ /* 0x000e2200000e0000 */
[----:B------:R-:W-:-:S04]  /*41d0*/  FMNMX.FTZ R39, R14, R39, !PT ;  /* 0x000000270e277209 */ /* 0x000fc80007810000 */
[----:B------:R-:W-:-:S04]  /*41e0*/  FMNMX.FTZ R43, R26, R39, !PT ;  /* 0x000000271a2b7209 */ /* 0x000fc80007810000 */
[----:B------:R-:W-:-:S04]  /*41f0*/  FMNMX.FTZ R42, R24, R43, !PT ;  /* 0x0000002b182a7209 */ /* 0x000fc80007810000 */
[----:B------:R-:W-:-:S04]  /*4200*/  FMNMX.FTZ R43, R77, R42, !PT ;  /* 0x0000002a4d2b7209 */ /* 0x000fc80007810000 */
[----:B------:R-:W-:Y:S02]  /*4210*/  FMNMX.FTZ R56, R76, R43, !PT ;  /* 0x0000002b4c387209 */ /* 0x000fe40007810000 */
[----:B0-----:R-:W-:Y:S01]  /*4220*/  FMNMX.FTZ R121, R57, R58, !PT ;  /* 0x0000003a39797209 */ /* 0x001fe20007810000 */
[----:B------:R-:W-:Y:S01]  /*4230*/  IMAD.U32 R58, RZ, RZ, UR6 ;  /* 0x00000006ff3a7e24 */ /* 0x000fe2000f8e00ff */
[----:B------:R-:W-:Y:S02]  /*4240*/  FMNMX.FTZ R57, R79, R56, !PT ;  /* 0x000000384f397209 */ /* 0x000fe40007810000 */
[C---:B------:R-:W-:Y:S01]  /*4250*/  FSETP.NEU.FTZ.AND P0, PT, R121.reuse, -INF , PT ;  /* 0xff8000007900780b */ /* 0x040fe20003f1d000 */
[----:B------:R-:W-:-:S01]  /*4260*/  FFMA.FTZ R55, R121, R58, -8 ;  /* 0xc100000079377423 */ /* 0x000fc2000001003a */
[----:B------:R-:W-:-:S04]  /*4270*/  FMNMX.FTZ R56, R78, R57, !PT ;  /* 0x000000394e387209 */ /* 0x000fc80007810000 */
[----:B------:R-:W-:Y:S02]  /*4280*/  FMNMX.FTZ R57, R83, R56, !PT ;  /* 0x0000003853397209 */ /* 0x000fe40007810000 */
[----:B------:R-:W-:Y:S02]  /*4290*/  FSEL R55, R55, RZ, P0 ;  /* 0x000000ff37377208 */ /* 0x000fe40000000000 */
[----:B------:R-:W-:Y:S02]  /*42a0*/  FMNMX.FTZ R58, R82, R57, !PT ;  /* 0x00000039523a7209 */ /* 0x000fe40007810000 */
[----:B------:R-:W-:Y:S01]  /*42b0*/  ISETP.NE.AND P0, PT, R108, RZ, PT ;  /* 0x000000ff6c00720c */ /* 0x000fe20003f05270 */
[--C-:B------:R-:W-:Y:S01]  /*42c0*/  FFMA.FTZ R43, R84, UR6, -R55.reuse ;  /* 0x00000006542b7c23 */ /* 0x100fe20008010837 */
[----:B------:R-:W-:Y:S01]  /*42d0*/  FMNMX.FTZ R59, R61, R58, !PT ;  /* 0x0000003a3d3b7209 */ /* 0x000fe20007810000 */
[--C-:B------:R-:W-:Y:S01]  /*42e0*/  FFMA.FTZ R85, R85, UR6, -R55.reuse ;  /* 0x0000000655557c23 */ /* 0x100fe20008010837 */
[----:B------:R-:W-:-:S01]  /*42f0*/  FFMA.FTZ R80, R80, UR6, -R55 ;  /* 0x0000000650507c23 */ /* 0x000fc20008010837 */
[--C-:B------:R-:W-:Y:S01]  /*4300*/  FFMA.FTZ R89, R89, UR6, -R55.reuse ;  /* 0x0000000659597c23 */ /* 0x100fe20008010837 */
[----:B------:R-:W-:Y:S01]  /*4310*/  FMNMX.FTZ R59, R60, R59, !PT ;  /* 0x0000003b3c3b7209 */ /* 0x000fe20007810000 */
[----:B------:R-:W-:Y:S01]  /*4320*/  MUFU.EX2 R56, R85 ;  /* 0x0000005500387308 */ /* 0x000fe20000000800 */
[----:B------:R-:W-:-:S01]  /*4330*/  FFMA.FTZ R57, R87, UR6, -R55 ;  /* 0x0000000657397c23 */ /* 0x000fc20008010837 */
[----:B--2---:R-:W-:Y:S01]  /*4340*/  FSEL R87, R98, -INF , P4 ;  /* 0xff80000062577808 */ /* 0x004fe20002000000 */
[----:B------:R-:W-:-:S01]  /*4350*/  FFMA.FTZ R81, R81, UR6, -R55 ;  /* 0x0000000651517c23 */ /* 0x000fc20008010837 */
[----:B------:R-:W-:Y:S01]  /*4360*/  FMNMX.FTZ R58, R62, R59, !PT ;  /* 0x0000003b3e3a7209 */ /* 0x000fe20007810000 */
[----:B---3--:R-:W-:-:S01]  /*4370*/  FFMA.FTZ R34, R92, UR6, -R55 ;  /* 0x000000065c227c23 */ /* 0x008fc20008010837 */
[----:B------:R-:W-:Y:S01]  /*4380*/  FSEL R92, R101, -INF , P1 ;  /* 0xff800000655c7808 */ /* 0x000fe20000800000 */
[----:B------:R-:W-:-:S01]  /*4390*/  FFMA.FTZ R35, R93, UR6, -R55 ;  /* 0x000000065d237c23 */ /* 0x000fc20008010837 */
[----:B------:R-:W-:Y:S01]  /*43a0*/  FMNMX.FTZ R59, R63, R58, !PT ;  /* 0x0000003a3f3b7209 */ /* 0x000fe20007810000 */
[----:B------:R0:W-:Y:S01]  /*43b0*/  MUFU.EX2 R39, R80 ;  /* 0x0000005000277308 */ /* 0x0001e20000000800 */
[----:B------:R-:W-:-:S01]  /*43c0*/  FFMA.FTZ R58, R88, UR6, -R55 ;  /* 0x00000006583a7c23 */ /* 0x000fc20008010837 */
[--C-:B------:R-:W-:Y:S01]  /*43d0*/  FFMA.FTZ R94, R94, UR6, -R55.reuse ;  /* 0x000000065e5e7c23 */ /* 0x100fe20008010837 */
[----:B------:R-:W-:Y:S01]  /*43e0*/  FMNMX.FTZ R84, R64, R59, !PT ;  /* 0x0000003b40547209 */ /* 0x000fe20007810000 */
[--C-:B------:R-:W-:Y:S01]  /*43f0*/  FFMA.FTZ R6, R6, UR6, -R55.reuse ;  /* 0x0000000606067c23 */ /* 0x100fe20008010837 */
[----:B------:R-:W-:-:S01]  /*4400*/  FFMA.FTZ R7, R7, UR6, -R55 ;  /* 0x0000000607077c23 */ /* 0x000fc20008010837 */
[--C-:B------:R-:W-:Y:S01]  /*4410*/  FFMA.FTZ R10, R10, UR6, -R55.reuse ;  /* 0x000000060a0a7c23 */ /* 0x100fe20008010837 */
[----:B------:R-:W-:Y:S01]  /*4420*/  FMNMX.FTZ R59, R65, R84, !PT ;  /* 0x00000054413b7209 */ /* 0x000fe20007810000 */
[----:B------:R1:W2:Y:S01]  /*4430*/  MUFU.EX2 R42, R81 ;  /* 0x00000051002a7308 */ /* 0x0002a20000000800 */
[----:B0-----:R-:W-:-:S01]  /*4440*/  FFMA.FTZ R80, R86, UR6, -R55 ;  /* 0x0000000656507c23 */ /* 0x001fc20008010837 */
[--C-:B------:R-:W-:Y:S01]  /*4450*/  FFMA.FTZ R11, R11, UR6, -R55.reuse ;  /* 0x000000060b0b7c23 */ /* 0x100fe20008010837 */
[----:B------:R-:W-:Y:S01]  /*4460*/  FMNMX.FTZ R84, R66, R59, !PT ;  /* 0x0000003b42547209 */ /* 0x000fe20007810000 */
[--C-:B------:R-:W-:Y:S01]  /*4470*/  FFMA.FTZ R20, R20, UR6, -R55.reuse ;  /* 0x0000000614147c23 */ /* 0x100fe20008010837 */
[----:B------:R-:W-:-:S01]  /*4480*/  FFMA.FTZ R21, R21, UR6, -R55 ;  /* 0x0000000615157c23 */ /* 0x000fc20008010837 */
[--C-:B------:R-:W-:Y:S01]  /*4490*/  FFMA.FTZ R27, R27, UR6, -R55.reuse ;  /* 0x000000061b1b7c23 */ /* 0x100fe20008010837 */
[----:B------:R-:W-:Y:S01]  /*44a0*/  FMNMX.FTZ R84, R67, R84, !PT ;  /* 0x0000005443547209 */ /* 0x000fe20007810000 */
[----:B------:R0:W-:Y:S01]  /*44b0*/  MUFU.EX2 R59, R89 ;  /* 0x00000059003b7308 */ /* 0x0001e20000000800 */
[----:B-1----:R-:W-:-:S01]  /*44c0*/  FFMA.FTZ R81, R91, UR6, -R55 ;  /* 0x000000065b517c23 */ /* 0x002fc20008010837 */
[----:B------:R-:W-:Y:S01]  /*44d0*/  FSEL R91, R100, -INF , P2 ;  /* 0xff800000645b7808 */ /* 0x000fe20001000000 */
[----:B------:R-:W-:-:S01]  /*44e0*/  FFMA.FTZ R68, R68, UR6, -R55 ;  /* 0x0000000644447c23 */ /* 0x000fc20008010837 */
[----:B------:R-:W-:Y:S01]  /*44f0*/  FMNMX.FTZ R85, R45, R84, !PT ;  /* 0x000000542d557209 */ /* 0x000fe20007810000 */
[----:B------:R-:W-:-:S01]  /*4500*/  FFMA.FTZ R84, R90, UR6, -R55 ;  /* 0x000000065a547c23 */ /* 0x000fc20008010837 */
[----:B------:R-:W-:Y:S01]  /*4510*/  FSEL R90, R99, -INF , P3 ;  /* 0xff800000635a7808 */ /* 0x000fe20001800000 */
[----:B------:R-:W-:-:S01]  /*4520*/  FFMA.FTZ R69, R69, UR6, -R55 ;  /* 0x0000000645457c23 */ /* 0x000fc20008010837 */
[----:B------:R-:W-:Y:S01]  /*4530*/  FMNMX.FTZ R85, R44, R85, !PT ;  /* 0x000000552c557209 */ /* 0x000fe20007810000 */
[----:B------:R-:W-:Y:S01]  /*4540*/  MUFU.EX2 R38, R94 ;  /* 0x0000005e00267308 */ /* 0x000fe20000000800 */
[----:B------:R-:W-:-:S01]  /*4550*/  FFMA.FTZ R71, R71, UR6, -R55 ;  /* 0x0000000647477c23 */ /* 0x000fc20008010837 */
        /* <DEDUP_REMOVED lines=18> */
[----:B------:R-:W-:Y:S01]  /*4680*/  FFMA.FTZ R30, R30, UR6, -R55 ;  /* 0x000000061e1e7c23 */ /* 0x000fe20008010837 */
[----:B--2---:R-:W-:Y:S01]  /*4690*/  F2FP.SATFINITE.E4M3.F32.PACK_AB_MERGE_C R204, R42, R39, RZ ;  /* 0x000000272acc723e */ /* 0x004fe200048070ff */
[--C-:B------:R-:W-:Y:S01]  /*46a0*/  IMAD.MOV.U32 R99, RZ, RZ, R25.reuse ;  /* 0x000000ffff637224 */ /* 0x100fe200078e0019 */
[----:B------:R-:W-:Y:S01]  /*46b0*/  FMNMX.FTZ R85, R50, R85, !PT ;  /* 0x0000005532557209 */ /* 0x000fe20007810000 */
[----:B------:R-:W-:Y:S01]  /*46c0*/  MUFU.EX2 R10, R10 ;  /* 0x0000000a000a7308 */ /* 0x000fe20000000800 */
[----:B------:R-:W-:-:S02]  /*46d0*/  IMAD.MOV.U32 R98, RZ, RZ, R25 ;  /* 0x000000ffff627224 */ /* 0x000fc400078e0019 */
[----:B------:R-:W-:Y:S01]  /*46e0*/  FMNMX.FTZ R86, R28, R85, !PT ;  /* 0x000000551c567209 */ /* 0x000fe20007810000 */
[--C-:B------:R-:W-:Y:S01]  /*46f0*/  IMAD.MOV.U32 R101, RZ, RZ, R25.reuse ;  /* 0x000000ffff657224 */ /* 0x100fe200078e0019 */
[----:B------:R-:W-:Y:S01]  /*4700*/  FSEL R85, R96, -INF , P6 ;  /* 0xff80000060557808 */ /* 0x000fe20003000000 */
[--C-:B------:R-:W-:Y:S01]  /*4710*/  IMAD.MOV.U32 R100, RZ, RZ, R25.reuse ;  /* 0x000000ffff647224 */ /* 0x100fe200078e0019 */
[----:B------:R-:W-:Y:S01]  /*4720*/  FMNMX.FTZ R88, R29, R86, !PT ;  /* 0x000000561d587209 */ /* 0x000fe20007810000 */
[----:B------:R-:W1:Y:S01]  /*4730*/  MUFU.EX2 R11, R11 ;  /* 0x0000000b000b7308 */ /* 0x000e620000000800 */
[----:B------:R-:W-:Y:S01]  /*4740*/  FSEL R86, R97, -INF , P5 ;  /* 0xff80000061567808 */ /* 0x000fe20002800000 */
[----:B------:R-:W-:Y:S01]  /*4750*/  IMAD.MOV.U32 R108, RZ, RZ, R25 ;  /* 0x000000ffff6c7224 */ /* 0x000fe200078e0019 */
[----:B0-----:R-:W-:-:S04]  /*4760*/  FMNMX.FTZ R89, R85, R88, !PT ;  /* 0x0000005855597209 */ /* 0x001fc80007810000 */
[----:B------:R-:W-:Y:S01]  /*4770*/  FMNMX.FTZ R88, R86, R89, !PT ;  /* 0x0000005956587209 */ /* 0x000fe20007810000 */
[----:B------:R-:W-:Y:S03]  /*4780*/  MUFU.EX2 R20, R20 ;  /* 0x0000001400147308 */ /* 0x000fe60000000800 */
[----:B------:R-:W-:-:S04]  /*4790*/  FMNMX.FTZ R89, R87, R88, !PT ;  /* 0x0000005857597209 */ /* 0x000fc80007810000 */
[----:B------:R-:W-:Y:S01]  /*47a0*/  FMNMX.FTZ R88, R90, R89, !PT ;  /* 0x000000595a587209 */ /* 0x000fe20007810000 */
[----:B------:R-:W-:Y:S01]  /*47b0*/  MUFU.EX2 R21, R21 ;  /* 0x0000001500157308 */ /* 0x000fe20000000800 */
[----:B-1----:R-:W-:Y:S02]  /*47c0*/  F2FP.SATFINITE.E4M3.F32.PACK_AB_MERGE_C R200, R11, R10, RZ ;  /* 0x0000000a0bc8723e */ /* 0x002fe400048070ff */
[----:B------:R-:W-:Y:S01]  /*47d0*/  FMNMX.FTZ R89, R91, R88, !PT ;  /* 0x000000585b597209 */ /* 0x000fe20007810000 */
[----:B------:R-:W-:-:S01]  /*47e0*/  FFMA.FTZ R88, R74, UR6, -R55 ;  /* 0x000000064a587c23 */ /* 0x000fc20008010837 */
[--C-:B------:R-:W-:Y:S01]  /*47f0*/  FFMA.FTZ R74, R95, UR6, -R55.reuse ;  /* 0x000000065f4a7c23 */ /* 0x100fe20008010837 */
[----:B------:R-:W-:Y:S02]  /*4800*/  F2FP.SATFINITE.E4M3.F32.PACK_AB_MERGE_C R200, R7, R6, R200 ;  /* 0x0000000607c8723e */ /* 0x000fe400048070c8 */
[----:B------:R-:W-:Y:S01]  /*4810*/  FMNMX.FTZ R93, R92, R89, !PT ;  /* 0x000000595c5d7209 */ /* 0x000fe20007810000 */
[----:B------:R-:W-:-:S01]  /*4820*/  FFMA.FTZ R89, R52, UR6, -R55 ;  /* 0x0000000634597c23 */ /* 0x000fc20008010837 */
[--C-:B------:R-:W-:Y:S01]  /*4830*/  FFMA.FTZ R52, R53, UR6, -R55.reuse ;  /* 0x0000000635347c23 */ /* 0x100fe20008010837 */
[----:B------:R-:W-:-:S01]  /*4840*/  FFMA.FTZ R53, R54, UR6, -R55 ;  /* 0x0000000636357c23 */ /* 0x000fc20008010837 */
[----:B------:R-:W-:Y:S01]  /*4850*/  MUFU.EX2 R34, R34 ;  /* 0x0000002200227308 */ /* 0x000fe20000000800 */
[----:B------:R-:W0:Y:S07]  /*4860*/  SHFL.BFLY PT, R94, R93, 0x2, 0x1f ;  /* 0x0c401f005d5e7f89 */ /* 0x000e2e00000e0000 */
[----:B------:R-:W1:Y:S08]  /*4870*/  MUFU.EX2 R27, R27 ;  /* 0x0000001b001b7308 */ /* 0x000e700000000800 */
[----:B------:R-:W2:Y:S08]  /*4880*/  MUFU.EX2 R35, R35 ;  /* 0x0000002300237308 */ /* 0x000eb00000000800 */
[----:B------:R-:W-:Y:S01]  /*4890*/  MUFU.EX2 R43, R43 ;  /* 0x0000002b002b7308 */ /* 0x000fe20000000800 */
[----:B0-----:R-:W-:-:S02]  /*48a0*/  FMNMX.FTZ R94, R93, R94, !PT ;  /* 0x0000005e5d5e7209 */ /* 0x001fc40007810000 */
[----:B-1----:R-:W-:-:S03]  /*48b0*/  F2FP.SATFINITE.E4M3.F32.PACK_AB_MERGE_C R202, R27, R34, RZ ;  /* 0x000000221bca723e */ /* 0x002fc600048070ff */
[----:B------:R-:W0:Y:S01]  /*48c0*/  SHFL.BFLY PT, R93, R94, 0x1, 0x1f ;  /* 0x0c201f005e5d7f89 */ /* 0x000e2200000e0000 */
[----:B------:R-:W-:Y:S01]  /*48d0*/  F2FP.SATFINITE.E4M3.F32.PACK_AB_MERGE_C R202, R21, R20, R202 ;  /* 0x0000001415ca723e */ /* 0x000fe200048070ca */
[----:B------:R-:W-:Y:S01]  /*48e0*/  MUFU.EX2 R57, R57 ;  /* 0x0000003900397308 */ /* 0x000fe20000000800 */
[----:B--2---:R-:W-:-:S07]  /*48f0*/  F2FP.SATFINITE.E4M3.F32.PACK_AB_MERGE_C R204, R38, R35, R204 ;  /* 0x0000002326cc723e */ /* 0x004fce00048070cc */
[----:B------:R-:W1:Y:S08]  /*4900*/  MUFU.EX2 R80, R80 ;  /* 0x0000005000507308 */ /* 0x000e700000000800 */
[----:B------:R-:W-:Y:S01]  /*4910*/  MUFU.EX2 R58, R58 ;  /* 0x0000003a003a7308 */ /* 0x000fe20000000800 */
[----:B0-----:R-:W-:Y:S01]  /*4920*/  FMNMX.FTZ R120, R94, R93, !PT ;  /* 0x0000005d5e787209 */ /* 0x001fe20007810000 */
[----:B------:R-:W-:-:S06]  /*4930*/  IMAD.U32 R93, RZ, RZ, UR6 ;  /* 0x00000006ff5d7e24 */ /* 0x000fcc000f8e00ff */
[----:B------:R-:W-:Y:S01]  /*4940*/  MUFU.EX2 R81, R81 ;  /* 0x0000005100517308 */ /* 0x000fe20000000800 */
[----:B-1----:R-:W-:Y:S01]  /*4950*/  F2FP.SATFINITE.E4M3.F32.PACK_AB_MERGE_C R206, R80, R57, RZ ;  /* 0x0000003950ce723e */ /* 0x002fe200048070ff */
[C---:B------:R-:W-:Y:S01]  /*4960*/  FFMA.FTZ R93, R120.reuse, R93, -8 ;  /* 0xc1000000785d7423 */ /* 0x040fe2000001005d */
[----:B------:R-:W-:Y:S02]  /*4970*/  FSETP.NEU.FTZ.AND P1, PT, R120, -INF , PT ;  /* 0xff8000007800780b */ /* 0x000fe40003f3d000 */
[----:B------:R-:W-:Y:S02]  /*4980*/  F2FP.SATFINITE.E4M3.F32.PACK_AB_MERGE_C R206, R56, R43, R206 ;  /* 0x0000002b38ce723e */ /* 0x000fe400048070ce */
[----:B------:R-:W-:Y:S01]  /*4990*/  FSEL R93, R93, RZ, P1 ;  /* 0x000000ff5d5d7208 */ /* 0x000fe20000800000 */
[----:B------:R-:W-:Y:S01]  /*49a0*/  MUFU.EX2 R84, R84 ;  /* 0x0000005400547308 */ /* 0x000fe20000000800 */
[----:B------:R-:W-:-:S03]  /*49b0*/  PLOP3.LUT P1, PT, PT, PT, UP0, 0x80, 0x0 ;  /* 0x000000000000781c */ /* 0x000fc60003f2f008 */
[--C-:B------:R-:W-:Y:S01]  /*49c0*/  FFMA.FTZ R5, R5, UR6, -R93.reuse ;  /* 0x0000000605057c23 */ /* 0x100fe2000801085d */
[----:B------:R-:W-:-:S01]  /*49d0*/  FFMA.FTZ R4, R4, UR6, -R93 ;  /* 0x0000000604047c23 */ /* 0x000fc2000801085d */
[--C-:B------:R-:W-:Y:S01]  /*49e0*/  FFMA.FTZ R54, R8, UR6, -R93.reuse ;  /* 0x0000000608367c23 */ /* 0x100fe2000801085d */
[----:B------:R-:W-:-:S01]  /*49f0*/  FFMA.FTZ R55, R9, UR6, -R93 ;  /* 0x0000000609377c23 */ /* 0x000fc2000801085d */
[--C-:B------:R-:W-:Y:S01]  /*4a00*/  FFMA.FTZ R8, R13, UR6, -R93.reuse ;  /* 0x000000060d087c23 */ /* 0x100fe2000801085d */
[----:B------:R-:W-:-:S01]  /*4a10*/  FFMA.FTZ R9, R12, UR6, -R93 ;  /* 0x000000060c097c23 */ /* 0x000fc2000801085d */
[----:B------:R-:W-:Y:S01]  /*4a20*/  MUFU.EX2 R5, R5 ;  /* 0x0000000500057308 */ /* 0x000fe20000000800 */
[----:B------:R-:W-:-:S01]  /*4a30*/  FFMA.FTZ R13, R24, UR6, -R93 ;  /* 0x00000006180d7c23 */ /* 0x000fc2000801085d */
[--C-:B------:R-:W-:Y:S01]  /*4a40*/  FFMA.FTZ R24, R61, UR6, -R93.reuse ;  /* 0x000000063d187c23 */ /* 0x100fe2000801085d */
[----:B------:R-:W-:-:S01]  /*4a50*/  FFMA.FTZ R96, R14, UR6, -R93 ;  /* 0x000000060e607c23 */ /* 0x000fc2000801085d */
[--C-:B------:R-:W-:Y:S01]  /*4a60*/  FFMA.FTZ R61, R65, UR6, -R93.reuse ;  /* 0x00000006413d7c23 */ /* 0x100fe2000801085d */
[----:B------:R-:W-:-:S01]  /*4a70*/  FFMA.FTZ R15, R15, UR6, -R93 ;  /* 0x000000060f0f7c23 */ /* 0x000fc2000801085d */
[----:B------:R-:W-:Y:S01]  /*4a80*/  FFMA.FTZ R14, R79, UR6, -R93 ;  /* 0x000000064f0e7c23 */ /* 0x000fe2000801085d */
[----:B------:R-:W-:-:S01]  /*4a90*/  FADD.FTZ R65, R6, R7 ;  /* 0x0000000706417221 */ /* 0x000fc20000010000 */
        /* <DEDUP_REMOVED lines=9> */
[----:B------:R-:W-:-:S01]  /*4b30*/  FFMA.FTZ R63, R63, UR6, -R93 ;  /* 0x000000063f3f7c23 */ /* 0x000fc2000801085d */
[--C-:B------:R-:W-:Y:S01]  /*4b40*/  FFMA.FTZ R66, R66, UR6, -R93.reuse ;  /* 0x0000000642427c23 */ /* 0x100fe2000801085d */
[----:B------:R-:W-:-:S01]  /*4b50*/  FFMA.FTZ R67, R67, UR6, -R93 ;  /* 0x0000000643437c23 */ /* 0x000fc2000801085d */
[--C-:B------:R-:W-:Y:S01]  /*4b60*/  FFMA.FTZ R45, R45, UR6, -R93.reuse ;  /* 0x000000062d2d7c23 */ /* 0x100fe2000801085d */
[----:B------:R-:W-:-:S01]  /*4b70*/  FFMA.FTZ R44, R44, UR6, -R93 ;  /* 0x000000062c2c7c23 */ /* 0x000fc2000801085d */
[--C-:B------:R-:W-:Y:S01]  /*4b80*/  FFMA.FTZ R46, R46, UR6, -R93.reuse ;  /* 0x000000062e2e7c23 */ /* 0x100fe2000801085d */
[----:B------:R-:W-:-:S01]  /*4b90*/  FFMA.FTZ R47, R47, UR6, -R93 ;  /* 0x000000062f2f7c23 */ /* 0x000fc2000801085d */
[----:B------:R2:W3:Y:S01]  /*4ba0*/  MUFU.EX2 R95, R55 ;  /* 0x00000037005f7308 */ /* 0x0004e20000000800 */
        /* <DEDUP_REMOVED lines=8> */
[----:B--2---:R-:W-:-:S01]  /*4c30*/  FFMA.FTZ R55, R60, UR6, -R93 ;  /* 0x000000063c377c23 */ /* 0x004fc2000801085d */
[----:B------:R-:W-:Y:S01]  /*4c40*/  FADD.FTZ R60, R10, R65 ;  /* 0x000000410a3c7221 */ /* 0x000fe20000010000 */
[----:B-1----:R-:W-:-:S01]  /*4c50*/  FADD.FTZ R64, R54, R79 ;  /* 0x0000004f36407221 */ /* 0x002fc20000010000 */
[--C-:B------:R-:W-:Y:S01]  /*4c60*/  FFMA.FTZ R85, R85, UR6, -R93.reuse ;  /* 0x0000000655557c23 */ /* 0x100fe2000801085d */
[----:B------:R-:W-:-:S01]  /*4c70*/  FFMA.FTZ R86, R86, UR6, -R93 ;  /* 0x0000000656567c23 */ /* 0x000fc2000801085d */
[----:B------:R-:W-:Y:S01]  /*4c80*/  FADD.FTZ R65, R11, R60 ;  /* 0x0000003c0b417221 */ /* 0x000fe20000010000 */
[----:B------:R-:W-:-:S01]  /*4c90*/  FFMA.FTZ R87, R87, UR6, -R93 ;  /* 0x0000000657577c23 */ /* 0x000fc2000801085d */
[----:B------:R-:W1:Y:S01]  /*4ca0*/  MUFU.EX2 R9, R9 ;  /* 0x0000000900097308 */ /* 0x000e620000000800 */
[----:B---3--:R-:W-:-:S01]  /*4cb0*/  FADD.FTZ R79, R95, R64 ;  /* 0x000000405f4f7221 */ /* 0x008fc20000010000 */
[----:B------:R-:W-:Y:S01]  /*4cc0*/  FADD.FTZ R60, R20, R65 ;  /* 0x00000041143c7221 */ /* 0x000fe20000010000 */
[----:B------:R-:W-:Y:S01]  /*4cd0*/  F2FP.SATFINITE.E4M3.F32.PACK_AB_MERGE_C R54, R95, R54, RZ ;  /* 0x000000365f36723e */ /* 0x000fe200048070ff */
[--C-:B------:R-:W-:Y:S01]  /*4ce0*/  FFMA.FTZ R90, R90, UR6, -R93.reuse ;  /* 0x000000065a5a7c23 */ /* 0x100fe2000801085d */
[----:B------:R-:W-:-:S01]  /*4cf0*/  FFMA.FTZ R91, R91, UR6, -R93 ;  /* 0x000000065b5b7c23 */ /* 0x000fc2000801085d */
[----:B------:R-:W-:Y:S01]  /*4d00*/  FADD.FTZ R65, R21, R60 ;  /* 0x0000003c15417221 */ /* 0x000fe20000010000 */
[----:B------:R-:W-:Y:S01]  /*4d10*/  F2FP.SATFINITE.E4M3.F32.PACK_AB_MERGE_C R201, R4, R5, R54 ;  /* 0x0000000504c9723e */ /* 0x000fe20004807036 */
[----:B------:R2:W3:Y:S01]  /*4d20*/  MUFU.EX2 R94, R15 ;  /* 0x0000000f005e7308 */ /* 0x0004e20000000800 */
[----:B0-----:R-:W-:-:S01]  /*4d30*/  FADD.FTZ R64, R8, R79 ;  /* 0x0000004f08407221 */ /* 0x001fc20000010000 */
[----:B------:R-:W-:Y:S01]  /*4d40*/  FADD.FTZ R60, R34, R65 ;  /* 0x00000041223c7221 */ /* 0x000fe20000010000 */
[----:B------:R-:W-:-:S01]  /*4d50*/  FFMA.FTZ R92, R92, UR6, -R93 ;  /* 0x000000065c5c7c23 */ /* 0x000fc2000801085d */
[----:B------:R-:W-:Y:S01]  /*4d60*/  F2FP.SATFINITE.E4M3.F32.PACK_AB_MERGE_C R208, R84, R81, RZ ;  /* 0x0000005154d0723e */ /* 0x000fe200048070ff */
[----:B------:R-:W-:-:S02]  /*4d70*/  IMAD.MOV.U32 R54, RZ, RZ, R25 ;  /* 0x000000ffff367224 */ /* 0x000fc400078e0019 */
[----:B------:R-:W-:Y:S01]  /*4d80*/  FADD.FTZ R60, R27, R60 ;  /* 0x0000003c1b3c7221 */ /* 0x000fe20000010000 */
[----:B------:R-:W-:Y:S01]  /*4d90*/  IMAD.MOV.U32 R27, RZ, RZ, R25 ;  /* 0x000000ffff1b7224 */ /* 0x000fe200078e0019 */
[----:B------:R-:W0:Y:S01]  /*4da0*/  MUFU.EX2 R97, R96 ;  /* 0x0000006000617308 */ /* 0x000e220000000800 */
[----:B-1----:R-:W-:-:S01]  /*4db0*/  FADD.FTZ R3, R9, R64 ;  /* 0x0000004009037221 */ /* 0x002fc20000010000 */
[----:B--2---:R-:W-:Y:S01]  /*4dc0*/  FFMA.FTZ R15, R78, UR6, -R93 ;  /* 0x000000064e0f7c23 */ /* 0x004fe2000801085d */
[----:B------:R-:W-:-:S01]  /*4dd0*/  FADD.FTZ R65, R35, R60 ;  /* 0x0000003c23417221 */ /* 0x000fc20000010000 */
[----:B------:R-:W-:Y:S01]  /*4de0*/  F2FP.SATFINITE.E4M3.F32.PACK_AB_MERGE_C R208, R59, R58, R208 ;  /* 0x0000003a3bd0723e */ /* 0x000fe200048070d0 */
[--C-:B------:R-:W-:Y:S02]  /*4df0*/  IMAD.MOV.U32 R35, RZ, RZ, R25.reuse ;  /* 0x000000ffff237224 */ /* 0x100fe400078e0019 */
[----:B------:R-:W-:Y:S01]  /*4e00*/  IMAD.MOV.U32 R79, RZ, RZ, R25 ;  /* 0x000000ffff4f7224 */ /* 0x000fe200078e0019 */
[----:B------:R-:W1:Y:S01]  /*4e10*/  MUFU.EX2 R12, R12 ;  /* 0x0000000c000c7308 */ /* 0x000e620000000800 */
[----:B---3--:R-:W-:-:S01]  /*4e20*/  FADD.FTZ R64, R94, R3 ;  /* 0x000000035e407221 */ /* 0x008fc20000010000 */
[----:B------:R-:W-:-:S02]  /*4e30*/  IMAD.MOV.U32 R78, RZ, RZ, R25 ;  /* 0x000000ffff4e7224 */ /* 0x000fc400078e0019 */
[--C-:B------:R-:W-:Y:S02]  /*4e40*/  IMAD.MOV.U32 R93, RZ, RZ, R25.reuse ;  /* 0x000000ffff5d7224 */ /* 0x100fe400078e0019 */
[----:B------:R-:W-:Y:S02]  /*4e50*/  IMAD.MOV.U32 R95, RZ, RZ, R25 ;  /* 0x000000ffff5f7224 */ /* 0x000fe400078e0019 */
[----:B------:R-:W2:Y:S01]  /*4e60*/  MUFU.EX2 R13, R13 ;  /* 0x0000000d000d7308 */ /* 0x000ea20000000800 */
[----:B0-----:R-:W-:-:S01]  /*4e70*/  FADD.FTZ R3, R97, R64 ;  /* 0x0000004061037221 */ /* 0x001fc20000010000 */
[----:B------:R-:W-:Y:S01]  /*4e80*/  FADD.FTZ R64, R38, R65 ;  /* 0x0000004126407221 */ /* 0x000fe20000010000 */
[----:B------:R-:W-:Y:S01]  /*4e90*/  F2FP.SATFINITE.E4M3.F32.PACK_AB_MERGE_C R94, R97, R94, RZ ;  /* 0x0000005e615e723e */ /* 0x000fe200048070ff */
[--C-:B------:R-:W-:Y:S02]  /*4ea0*/  IMAD.MOV.U32 R38, RZ, RZ, R25.reuse ;  /* 0x000000ffff267224 */ /* 0x100fe400078e0019 */
[----:B------:R-:W-:Y:S01]  /*4eb0*/  IMAD.MOV.U32 R97, RZ, RZ, R25 ;  /* 0x000000ffff617224 */ /* 0x000fe200078e0019 */
[----:B------:R-:W-:Y:S01]  /*4ec0*/  F2FP.SATFINITE.E4M3.F32.PACK_AB_MERGE_C R203, R9, R8, R94 ;  /* 0x0000000809cb723e */ /* 0x000fe2000480705e */
[----:B------:R-:W0:Y:S01]  /*4ed0*/  MUFU.EX2 R77, R77 ;  /* 0x0000004d004d7308 */ /* 0x000e220000000800 */
[----:B-1----:R-:W-:-:S01]  /*4ee0*/  FADD.FTZ R60, R12, R3 ;  /* 0x000000030c3c7221 */ /* 0x002fc20000010000 */
[----:B------:R-:W-:Y:S01]  /*4ef0*/  FADD.FTZ R3, R39, R64 ;  /* 0x0000004027037221 */ /* 0x000fe20000010000 */
[----:B------:R-:W-:-:S02]  /*4f00*/  IMAD.MOV.U32 R39, RZ, RZ, R25 ;  /* 0x000000ffff277224 */ /* 0x000fc400078e0019 */
[--C-:B------:R-:W-:Y:S02]  /*4f10*/  IMAD.MOV.U32 R94, RZ, RZ, R25.reuse ;  /* 0x000000ffff5e7224 */ /* 0x100fe400078e0019 */
[----:B------:R-:W-:Y:S01]  /*4f20*/  IMAD.MOV.U32 R96, RZ, RZ, R25 ;  /* 0x000000ffff607224 */ /* 0x000fe200078e0019 */
[----:B------:R-:W1:Y:S01]  /*4f30*/  MUFU.EX2 R76, R76 ;  /* 0x0000004c004c7308 */ /* 0x000e620000000800 */
[----:B--2---:R-:W-:-:S07]  /*4f40*/  FADD.FTZ R60, R13, R60 ;  /* 0x0000003c0d3c7221 */ /* 0x004fce0000010000 */
[----:B------:R-:W2:Y:S01]  /*4f50*/  MUFU.EX2 R14, R14 ;  /* 0x0000000e000e7308 */ /* 0x000ea20000000800 */
[----:B0-----:R-:W-:-:S01]  /*4f60*/  FADD.FTZ R65, R77, R60 ;  /* 0x0000003c4d417221 */ /* 0x001fc20000010000 */
[----:B------:R-:W-:Y:S01]  /*4f70*/  FADD.FTZ R60, R42, R3 ;  /* 0x000000032a3c7221 */ /* 0x000fe20000010000 */
[----:B------:R-:W-:-:S03]  /*4f80*/  IMAD.MOV.U32 R42, RZ, RZ, R25 ;  /* 0x000000ffff2a7224 */ /* 0x000fc600078e0019 */
[----:B------:R-:W-:Y:S01]  /*4f90*/  FADD.FTZ R3, R43, R60 ;  /* 0x0000003c2b037221 */ /* 0x000fe20000010000 */
[----:B------:R-:W-:Y:S01]  /*4fa0*/  IMAD.MOV.U32 R43, RZ, RZ, R25 ;  /* 0x000000ffff2b7224 */ /* 0x000fe200078e0019 */
[----:B------:R-:W0:Y:S01]  /*4fb0*/  MUFU.EX2 R15, R15 ;  /* 0x0000000f000f7308 */ /* 0x000e220000000800 */
[----:B-1----:R-:W-:-:S01]  /*4fc0*/  FADD.FTZ R65, R76, R65 ;  /* 0x000000414c417221 */ /* 0x002fc20000010000 */
[----:B------:R-:W-:Y:S01]  /*4fd0*/  FADD.FTZ R64, R56, R3 ;  /* 0x0000000338407221 */ /* 0x000fe20000010000 */
[----:B------:R-:W-:Y:S01]  /*4fe0*/  F2FP.SATFINITE.E4M3.F32.PACK_AB_MERGE_C R76, R76, R77, RZ ;  /* 0x0000004d4c4c723e */ /* 0x000fe200048070ff */
[----:B------:R-:W-:Y:S02]  /*4ff0*/  IMAD.MOV.U32 R56, RZ, RZ, R25 ;  /* 0x000000ffff387224 */ /* 0x000fe400078e0019 */
[----:B------:R-:W-:-:S01]  /*5000*/  FADD.FTZ R3, R57, R64 ;  /* 0x0000004039037221 */ /* 0x000fc20000010000 */
[----:B------:R-:W-:Y:S01]  /*5010*/  F2FP.SATFINITE.E4M3.F32.PACK_AB_MERGE_C R205, R13, R12, R76 ;  /* 0x0000000c0dcd723e */ /* 0x000fe2000480704c */
[----:B------:R-:W1:Y:S01]  /*5020*/  MUFU.EX2 R83, R83 ;  /* 0x0000005300537308 */ /* 0x000e620000000800 */
[----:B--2---:R-:W-:-:S01]  /*5030*/  FADD.FTZ R60, R14, R65 ;  /* 0x000000410e3c7221 */ /* 0x004fc20000010000 */
[----:B------:R-:W-:Y:S01]  /*5040*/  FADD.FTZ R3, R80, R3 ;  /* 0x0000000350037221 */ /* 0x000fe20000010000 */
[----:B------:R-:W-:-:S02]  /*5050*/  IMAD.MOV.U32 R57, RZ, RZ, R25 ;  /* 0x000000ffff397224 */ /* 0x000fc400078e0019 */
[----:B------:R-:W-:Y:S02]  /*5060*/  IMAD.MOV.U32 R64, RZ, RZ, R25 ;  /* 0x000000ffff407224 */ /* 0x000fe400078e0019 */
[----:B------:R-:W-:-:S01]  /*5070*/  FADD.FTZ R10, R58, R3 ;  /* 0x000000033a0a7221 */ /* 0x000fc20000010000 */
[----:B------:R-:W-:Y:S01]  /*5080*/  IMAD.MOV.U32 R58, RZ, RZ, R25 ;  /* 0x000000ffff3a7224 */ /* 0x000fe200078e0019 */
[----:B------:R-:W2:Y:S01]  /*5090*/  MUFU.EX2 R82, R82 ;  /* 0x0000005200527308 */ /* 0x000ea20000000800 */
[----:B0-----:R-:W-:-:S01]  /*50a0*/  FADD.FTZ R60, R15, R60 ;  /* 0x0000003c0f3c7221 */ /* 0x001fc20000010000 */
[----:B------:R-:W-:Y:S01]  /*50b0*/  FADD.FTZ R10, R59, R10 ;  /* 0x0000000a3b0a7221 */ /* 0x000fe20000010000 */
[--C-:B------:R-:W-:Y:S02]  /*50c0*/  IMAD.MOV.U32 R59, RZ, RZ, R25.reuse ;  /* 0x000000ffff3b7224 */ /* 0x100fe400078e0019 */
[----:B------:R-:W-:Y:S02]  /*50d0*/  IMAD.MOV.U32 R77, RZ, RZ, R25 ;  /* 0x000000ffff4d7224 */ /* 0x000fe400078e0019 */
[----:B------:R-:W-:-:S01]  /*50e0*/  FADD.FTZ R11, R81, R10 ;  /* 0x0000000a510b7221 */ /* 0x000fc20000010000 */
[----:B------:R-:W-:Y:S01]  /*50f0*/  IMAD.MOV.U32 R76, RZ, RZ, R25 ;  /* 0x000000ffff4c7224 */ /* 0x000fe200078e0019 */
[----:B------:R-:W0:Y:S01]  /*5100*/  MUFU.EX2 R24, R24 ;  /* 0x0000001800187308 */ /* 0x000e220000000800 */
[----:B-1----:R-:W-:-:S01]  /*5110*/  FADD.FTZ R65, R83, R60 ;  /* 0x0000003c53417221 */ /* 0x002fc20000010000 */
[----:B------:R-:W-:Y:S01]  /*5120*/  FADD.FTZ R11, R84, R11 ;  /* 0x0000000b540b7221 */ /* 0x000fe20000010000 */
[----:B------:R-:W-:-:S02]  /*5130*/  IMAD.MOV.U32 R60, RZ, RZ, R25 ;  /* 0x000000ffff3c7224 */ /* 0x000fc400078e0019 */
[--C-:B------:R-:W-:Y:S02]  /*5140*/  IMAD.MOV.U32 R81, RZ, RZ, R25.reuse ;  /* 0x000000ffff517224 */ /* 0x100fe400078e0019 */
[----:B------:R-:W-:Y:S01]  /*5150*/  IMAD.MOV.U32 R80, RZ, RZ, R25 ;  /* 0x000000ffff507224 */ /* 0x000fe200078e0019 */
[----:B------:R-:W1:Y:S01]  /*5160*/  MUFU.EX2 R55, R55 ;  /* 0x0000003700377308 */ /* 0x000e620000000800 */
[----:B--2---:R-:W-:-:S01]  /*5170*/  FADD.FTZ R65, R82, R65 ;  /* 0x0000004152417221 */ /* 0x004fc20000010000 */
[----:B------:R-:W-:Y:S01]  /*5180*/  F2FP.SATFINITE.E4M3.F32.PACK_AB_MERGE_C R82, R82, R83, RZ ;  /* 0x000000535252723e */ /* 0x000fe200048070ff */
[--C-:B------:R-:W-:Y:S02]  /*5190*/  IMAD.MOV.U32 R83, RZ, RZ, R25.reuse ;  /* 0x000000ffff537224 */ /* 0x100fe400078e0019 */
[--C-:B------:R-:W-:Y:S01]  /*51a0*/  IMAD.MOV.U32 R84, RZ, RZ, R25.reuse ;  /* 0x000000ffff547224 */ /* 0x100fe200078e0019 */
[----:B------:R-:W-:Y:S01]  /*51b0*/  F2FP.SATFINITE.E4M3.F32.PACK_AB_MERGE_C R207, R15, R14, R82 ;  /* 0x0000000e0fcf723e */ /* 0x000fe20004807052 */
[----:B------:R-:W-:Y:S01]  /*51c0*/  IMAD.MOV.U32 R82, RZ, RZ, R25 ;  /* 0x000000ffff527224 */ /* 0x000fe200078e0019 */
[----:B------:R-:W2:Y:S01]  /*51d0*/  MUFU.EX2 R62, R62 ;  /* 0x0000003e003e7308 */ /* 0x000ea20000000800 */
[----:B0-----:R-:W-:-:S01]  /*51e0*/  FADD.FTZ R34, R24, R65 ;  /* 0x0000004118227221 */ /* 0x001fc20000010000 */
[----:B------:R-:W-:-:S06]  /*51f0*/  IMAD.MOV.U32 R65, RZ, RZ, R25 ;  /* 0x000000ffff417224 */ /* 0x000fcc00078e0019 */
[----:B------:R-:W0:Y:S01]  /*5200*/  MUFU.EX2 R63, R63 ;  /* 0x0000003f003f7308 */ /* 0x000e220000000800 */
[----:B-1----:R-:W-:-:S07]  /*5210*/  FADD.FTZ R3, R55, R34 ;  /* 0x0000002237037221 */ /* 0x002fce0000010000 */
[----:B------:R-:W1:Y:S01]  /*5220*/  MUFU.EX2 R68, R68 ;  /* 0x0000004400447308 */ /* 0x000e620000000800 */
[----:B--2---:R-:W-:-:S07]  /*5230*/  FADD.FTZ R10, R62, R3 ;  /* 0x000000033e0a7221 */ /* 0x004fce0000010000 */
[----:B------:R-:W2:Y:S01]  /*5240*/  MUFU.EX2 R26, R26 ;  /* 0x0000001a001a7308 */ /* 0x000ea20000000800 */
[----:B0-----:R-:W-:-:S01]  /*5250*/  FADD.FTZ R3, R63, R10 ;  /* 0x0000000a3f037221 */ /* 0x001fc20000010000 */
[----:B------:R-:W-:Y:S01]  /*5260*/  F2FP.SATFINITE.E4M3.F32.PACK_AB_MERGE_C R62, R63, R62, RZ ;  /* 0x0000003e3f3e723e */ /* 0x000fe200048070ff */
[----:B------:R-:W-:-:S03]  /*5270*/  IMAD.MOV.U32 R63, RZ, RZ, R25 ;  /* 0x000000ffff3f7224 */ /* 0x000fc600078e0019 */
[----:B------:R-:W-:Y:S01]  /*5280*/  F2FP.SATFINITE.E4M3.F32.PACK_AB_MERGE_C R209, R55, R24, R62 ;  /* 0x0000001837d1723e */ /* 0x000fe2000480703e */
[----:B------:R-:W-:Y:S01]  /*5290*/  IMAD.MOV.U32 R24, RZ, RZ, R25 ;  /* 0x000000ffff187224 */ /* 0x000fe200078e0019 */
[----:B------:R-:W0:Y:S01]  /*52a0*/  MUFU.EX2 R69, R69 ;  /* 0x0000004500457308 */ /* 0x000e220000000800 */
[----:B-1----:R-:W-:-:S01]  /*52b0*/  FADD.FTZ R10, R68, R11 ;  /* 0x0000000b440a7221 */ /* 0x002fc20000010000 */
[--C-:B------:R-:W-:Y:S02]  /*52c0*/  IMAD.MOV.U32 R55, RZ, RZ, R25.reuse ;  /* 0x000000ffff377224 */ /* 0x100fe400078e0019 */
[----:B------:R-:W-:-:S04]  /*52d0*/  IMAD.MOV.U32 R62, RZ, RZ, R25 ;  /* 0x000000ffff3e7224 */ /* 0x000fc800078e0019 */
[----:B------:R-:W1:Y:S01]  /*52e0*/  MUFU.EX2 R61, R61 ;  /* 0x0000003d003d7308 */ /* 0x000e620000000800 */
[----:B--2---:R-:W-:-:S07]  /*52f0*/  FADD.FTZ R34, R26, R3 ;  /* 0x000000031a227221 */ /* 0x004fce0000010000 */
[----:B------:R-:W2:Y:S01]  /*5300*/  MUFU.EX2 R71, R71 ;  /* 0x0000004700477308 */ /* 0x000ea20000000800 */
[----:B0-----:R-:W-:-:S07]  /*5310*/  FADD.FTZ R10, R69, R10 ;  /* 0x0000000a450a7221 */ /* 0x001fce0000010000 */
[----:B------:R-:W0:Y:S01]  /*5320*/  MUFU.EX2 R66, R66 ;  /* 0x0000004200427308 */ /* 0x000e220000000800 */
[----:B-1----:R-:W-:-:S01]  /*5330*/  FADD.FTZ R3, R61, R34 ;  /* 0x000000223d037221 */ /* 0x002fc20000010000 */
[----:B------:R-:W-:-:S06]  /*5340*/  IMAD.MOV.U32 R34, RZ, RZ, R25 ;  /* 0x000000ffff227224 */ /* 0x000fcc00078e0019 */
[----:B------:R-:W1:Y:S01]  /*5350*/  MUFU.EX2 R70, R70 ;  /* 0x0000004600467308 */ /* 0x000e620000000800 */
[----:B--2---:R-:W-:-:S07]  /*5360*/  FADD.FTZ R11, R71, R10 ;  /* 0x0000000a470b7221 */ /* 0x004fce0000010000 */
[----:B------:R-:W2:Y:S01]  /*5370*/  MUFU.EX2 R67, R67 ;  /* 0x0000004300437308 */ /* 0x000ea20000000800 */
[----:B0-----:R-:W-:-:S07]  /*5380*/  FADD.FTZ R6, R66, R3 ;  /* 0x0000000342067221 */ /* 0x001fce0000010000 */
[----:B------:R-:W0:Y:S01]  /*5390*/  MUFU.EX2 R72, R72 ;  /* 0x0000004800487308 */ /* 0x000e220000000800 */
[----:B-1----:R-:W-:-:S01]  /*53a0*/  FADD.FTZ R11, R70, R11 ;  /* 0x0000000b460b7221 */ /* 0x002fc20000010000 */
[----:B------:R-:W-:Y:S01]  /*53b0*/  F2FP.SATFINITE.E4M3.F32.PACK_AB_MERGE_C R210, R70, R71, RZ ;  /* 0x0000004746d2723e */ /* 0x000fe200048070ff */
[--C-:B------:R-:W-:Y:S02]  /*53c0*/  IMAD.MOV.U32 R71, RZ, RZ, R25.reuse ;  /* 0x000000ffff477224 */ /* 0x100fe400078e0019 */
[--C-:B------:R-:W-:Y:S01]  /*53d0*/  IMAD.MOV.U32 R70, RZ, RZ, R25.reuse ;  /* 0x000000ffff467224 */ /* 0x100fe200078e0019 */
[----:B------:R-:W-:Y:S01]  /*53e0*/  F2FP.SATFINITE.E4M3.F32.PACK_AB_MERGE_C R210, R69, R68, R210 ;  /* 0x0000004445d2723e */ /* 0x000fe200048070d2 */
[----:B------:R-:W-:Y:S01]  /*53f0*/  IMAD.MOV.U32 R69, RZ, RZ, R25 ;  /* 0x000000ffff457224 */ /* 0x000fe200078e0019 */
[----:B------:R-:W1:Y:S01]  /*5400*/  MUFU.EX2 R45, R45 ;  /* 0x0000002d002d7308 */ /* 0x000e620000000800 */
[----:B--2---:R-:W-:-:S01]  /*5410*/  FADD.FTZ R6, R67, R6 ;  /* 0x0000000643067221 */ /* 0x004fc20000010000 */
[----:B------:R-:W-:Y:S01]  /*5420*/  F2FP.SATFINITE.E4M3.F32.PACK_AB_MERGE_C R66, R67, R66, RZ ;  /* 0x000000424342723e */ /* 0x000fe200048070ff */
[----:B------:R-:W-:-:S02]  /*5430*/  IMAD.MOV.U32 R67, RZ, RZ, R25 ;  /* 0x000000ffff437224 */ /* 0x000fc400078e0019 */
[--C-:B------:R-:W-:Y:S01]  /*5440*/  IMAD.MOV.U32 R68, RZ, RZ, R25.reuse ;  /* 0x000000ffff447224 */ /* 0x100fe200078e0019 */
[----:B------:R-:W-:Y:S01]  /*5450*/  F2FP.SATFINITE.E4M3.F32.PACK_AB_MERGE_C R211, R61, R26, R66 ;  /* 0x0000001a3dd3723e */ /* 0x000fe20004807042 */
[----:B------:R-:W-:Y:S01]  /*5460*/  IMAD.MOV.U32 R26, RZ, RZ, R25 ;  /* 0x000000ffff1a7224 */ /* 0x000fe200078e0019 */
[----:B------:R-:W2:Y:S01]  /*5470*/  MUFU.EX2 R73, R73 ;  /* 0x0000004900497308 */ /* 0x000ea20000000800 */
[----:B0-----:R-:W-:-:S01]  /*5480*/  FADD.FTZ R10, R72, R11 ;  /* 0x0000000b480a7221 */ /* 0x001fc20000010000 */
[--C-:B------:R-:W-:Y:S02]  /*5490*/  IMAD.MOV.U32 R61, RZ, RZ, R25.reuse ;  /* 0x000000ffff3d7224 */ /* 0x100fe400078e0019 */
[----:B------:R-:W-:-:S04]  /*54a0*/  IMAD.MOV.U32 R66, RZ, RZ, R25 ;  /* 0x000000ffff427224 */ /* 0x000fc800078e0019 */
[----:B------:R-:W0:Y:S01]  /*54b0*/  MUFU.EX2 R44, R44 ;  /* 0x0000002c002c7308 */ /* 0x000e220000000800 */
[----:B-1----:R-:W-:-:S07]  /*54c0*/  FADD.FTZ R3, R45, R6 ;  /* 0x000000062d037221 */ /* 0x002fce0000010000 */
[----:B------:R-:W1:Y:S01]  /*54d0*/  MUFU.EX2 R75, R75 ;  /* 0x0000004b004b7308 */ /* 0x000e620000000800 */
[----:B--2---:R-:W-:-:S07]  /*54e0*/  FADD.FTZ R10, R73, R10 ;  /* 0x0000000a490a7221 */ /* 0x004fce0000010000 */
[----:B------:R-:W2:Y:S01]  /*54f0*/  MUFU.EX2 R46, R46 ;  /* 0x0000002e002e7308 */ /* 0x000ea20000000800 */
[----:B0-----:R-:W-:-:S07]  /*5500*/  FADD.FTZ R3, R44, R3 ;  /* 0x000000032c037221 */ /* 0x001fce0000010000 */
[----:B------:R-:W0:Y:S01]  /*5510*/  MUFU.EX2 R88, R88 ;  /* 0x0000005800587308 */ /* 0x000e220000000800 */
[----:B-1----:R-:W-:-:S07]  /*5520*/  FADD.FTZ R7, R75, R10 ;  /* 0x0000000a4b077221 */ /* 0x002fce0000010000 */
[----:B------:R-:W1:Y:S01]  /*5530*/  MUFU.EX2 R47, R47 ;  /* 0x0000002f002f7308 */ /* 0x000e620000000800 */
[----:B--2---:R-:W-:-:S07]  /*5540*/  FADD.FTZ R6, R46, R3 ;  /* 0x000000032e067221 */ /* 0x004fce0000010000 */
[----:B------:R-:W2:Y:S01]  /*5550*/  MUFU.EX2 R74, R74 ;  /* 0x0000004a004a7308 */ /* 0x000ea20000000800 */
[----:B0-----:R-:W-:-:S01]  /*5560*/  FADD.FTZ R7, R88, R7 ;  /* 0x0000000758077221 */ /* 0x001fc20000010000 */
[----:B------:R-:W-:Y:S01]  /*5570*/  F2FP.SATFINITE.E4M3.F32.PACK_AB_MERGE_C R212, R88, R75, RZ ;  /* 0x0000004b58d4723e */ /* 0x000fe200048070ff */
[--C-:B------:R-:W-:Y:S02]  /*5580*/  IMAD.MOV.U32 R75, RZ, RZ, R25.reuse ;  /* 0x000000ffff4b7224 */ /* 0x100fe400078e0019 */
[--C-:B------:R-:W-:Y:S01]  /*5590*/  IMAD.MOV.U32 R88, RZ, RZ, R25.reuse ;  /* 0x000000ffff587224 */ /* 0x100fe200078e0019 */
[----:B------:R-:W-:Y:S01]  /*55a0*/  F2FP.SATFINITE.E4M3.F32.PACK_AB_MERGE_C R212, R73, R72, R212 ;  /* 0x0000004849d4723e */ /* 0x000fe200048070d4 */
[----:B------:R-:W-:Y:S01]  /*55b0*/  IMAD.MOV.U32 R73, RZ, RZ, R25 ;  /* 0x000000ffff497224 */ /* 0x000fe200078e0019 */
[----:B------:R-:W0:Y:S01]  /*55c0*/  MUFU.EX2 R49, R49 ;  /* 0x0000003100317308 */ /* 0x000e220000000800 */
[----:B-1----:R-:W-:-:S01]  /*55d0*/  FADD.FTZ R6, R47, R6 ;  /* 0x000000062f067221 */ /* 0x002fc20000010000 */
[----:B------:R-:W-:Y:S01]  /*55e0*/  F2FP.SATFINITE.E4M3.F32.PACK_AB_MERGE_C R46, R47, R46, RZ ;  /* 0x0000002e2f2e723e */ /* 0x000fe200048070ff */
[----:B------:R-:W-:-:S02]  /*55f0*/  IMAD.MOV.U32 R47, RZ, RZ, R25 ;  /* 0x000000ffff2f7224 */ /* 0x000fc400078e0019 */
[--C-:B------:R-:W-:Y:S01]  /*5600*/  IMAD.MOV.U32 R72, RZ, RZ, R25.reuse ;  /* 0x000000ffff487224 */ /* 0x100fe200078e0019 */
[----:B------:R-:W-:Y:S01]  /*5610*/  F2FP.SATFINITE.E4M3.F32.PACK_AB_MERGE_C R213, R44, R45, R46 ;  /* 0x0000002d2cd5723e */ /* 0x000fe2000480702e */
[----:B------:R-:W-:Y:S01]  /*5620*/  IMAD.MOV.U32 R45, RZ, RZ, R25 ;  /* 0x000000ffff2d7224 */ /* 0x000fe200078e0019 */
[----:B------:R-:W1:Y:S01]  /*5630*/  MUFU.EX2 R89, R89 ;  /* 0x0000005900597308 */ /* 0x000e620000000800 */
[----:B--2---:R-:W-:-:S01]  /*5640*/  FADD.FTZ R10, R74, R7 ;  /* 0x000000074a0a7221 */ /* 0x004fc20000010000 */
[--C-:B------:R-:W-:Y:S02]  /*5650*/  IMAD.MOV.U32 R44, RZ, RZ, R25.reuse ;  /* 0x000000ffff2c7224 */ /* 0x100fe400078e0019 */
[----:B------:R-:W-:-:S04]  /*5660*/  IMAD.MOV.U32 R46, RZ, RZ, R25 ;  /* 0x000000ffff2e7224 */ /* 0x000fc800078e0019 */
[----:B------:R-:W2:Y:S01]  /*5670*/  MUFU.EX2 R48, R48 ;  /* 0x0000003000307308 */ /* 0x000ea20000000800 */
[----:B0-----:R-:W-:-:S07]  /*5680*/  FADD.FTZ R3, R49, R6 ;  /* 0x0000000631037221 */ /* 0x001fce0000010000 */
[----:B------:R-:W-:Y:S01]  /*5690*/  MUFU.EX2 R31, R31 ;  /* 0x0000001f001f7308 */ /* 0x000fe20000000800 */
[----:B-1----:R-:W-:-:S07]  /*56a0*/  FADD.FTZ R10, R89, R10 ;  /* 0x0000000a590a7221 */ /* 0x002fce0000010000 */
[----:B------:R-:W0:Y:S01]  /*56b0*/  MUFU.EX2 R32, R32 ;  /* 0x0000002000207308 */ /* 0x000e220000000800 */
[----:B--2---:R-:W-:-:S07]  /*56c0*/  FADD.FTZ R6, R48, R3 ;  /* 0x0000000330067221 */ /* 0x004fce0000010000 */
[----:B------:R-:W1:Y:S08]  /*56d0*/  MUFU.EX2 R51, R51 ;  /* 0x0000003300337308 */ /* 0x000e700000000800 */
[----:B------:R-:W2:Y:S01]  /*56e0*/  MUFU.EX2 R50, R50 ;  /* 0x0000003200327308 */ /* 0x000ea20000000800 */
[----:B0-----:R-:W-:Y:S01]  /*56f0*/  F2FP.SATFINITE.E4M3.F32.PACK_AB_MERGE_C R7, R32, R31, RZ ;  /* 0x0000001f2007723e */ /* 0x001fe200048070ff */
[----:B------:R-:W-:-:S03]  /*5700*/  FADD.FTZ R31, R31, R10 ;  /* 0x0000000a1f1f7221 */ /* 0x000fc60000010000 */
[----:B------:R-:W-:Y:S01]  /*5710*/  F2FP.SATFINITE.E4M3.F32.PACK_AB_MERGE_C R214, R89, R74, R7 ;  /* 0x0000004a59d6723e */ /* 0x000fe20004807007 */
[----:B------:R-:W-:-:S01]  /*5720*/  FADD.FTZ R32, R32, R31 ;  /* 0x0000001f20207221 */ /* 0x000fc20000010000 */
[----:B------:R-:W-:Y:S01]  /*5730*/  IMAD.MOV.U32 R31, RZ, RZ, R25 ;  /* 0x000000ffff1f7224 */ /* 0x000fe200078e0019 */
[----:B------:R-:W-:Y:S01]  /*5740*/  MUFU.EX2 R37, R37 ;  /* 0x0000002500257308 */ /* 0x000fe20000000800 */
[----:B-1----:R-:W-:-:S01]  /*5750*/  FADD.FTZ R3, R51, R6 ;  /* 0x0000000633037221 */ /* 0x002fc20000010000 */
[--C-:B------:R-:W-:Y:S02]  /*5760*/  IMAD.MOV.U32 R74, RZ, RZ, R25.reuse ;  /* 0x000000ffff4a7224 */ /* 0x100fe400078e0019 */
[----:B------:R-:W-:-:S04]  /*5770*/  IMAD.MOV.U32 R89, RZ, RZ, R25 ;  /* 0x000000ffff597224 */ /* 0x000fc800078e0019 */
[----:B------:R-:W0:Y:S01]  /*5780*/  MUFU.EX2 R40, R40 ;  /* 0x0000002800287308 */ /* 0x000e220000000800 */
[----:B--2---:R-:W-:-:S01]  /*5790*/  FADD.FTZ R3, R50, R3 ;  /* 0x0000000332037221 */ /* 0x004fc20000010000 */
[----:B------:R-:W-:Y:S01]  /*57a0*/  F2FP.SATFINITE.E4M3.F32.PACK_AB_MERGE_C R51, R50, R51, RZ ;  /* 0x000000333233723e */ /* 0x000fe200048070ff */
[----:B------:R-:W-:-:S03]  /*57b0*/  IMAD.MOV.U32 R50, RZ, RZ, R25 ;  /* 0x000000ffff327224 */ /* 0x000fc600078e0019 */
[----:B------:R-:W-:Y:S01]  /*57c0*/  F2FP.SATFINITE.E4M3.F32.PACK_AB_MERGE_C R215, R48, R49, R51 ;  /* 0x0000003130d7723e */ /* 0x000fe20004807033 */
[--C-:B------:R-:W-:Y:S01]  /*57d0*/  IMAD.MOV.U32 R49, RZ, RZ, R25.reuse ;  /* 0x000000ffff317224 */ /* 0x100fe200078e0019 */
[----:B------:R-:W1:Y:S01]  /*57e0*/  MUFU.EX2 R33, R33 ;  /* 0x0000002100217308 */ /* 0x000e620000000800 */
[--C-:B------:R-:W-:Y:S02]  /*57f0*/  IMAD.MOV.U32 R48, RZ, RZ, R25.reuse ;  /* 0x000000ffff307224 */ /* 0x100fe400078e0019 */
[----:B------:R-:W-:-:S05]  /*5800*/  IMAD.MOV.U32 R51, RZ, RZ, R25 ;  /* 0x000000ffff337224 */ /* 0x000fca00078e0019 */
[----:B------:R-:W2:Y:S01]  /*5810*/  MUFU.EX2 R28, R28 ;  /* 0x0000001c001c7308 */ /* 0x000ea20000000800 */
[----:B0-----:R-:W-:-:S07]  /*5820*/  F2FP.SATFINITE.E4M3.F32.PACK_AB_MERGE_C R6, R40, R37, RZ ;  /* 0x000000252806723e */ /* 0x001fce00048070ff */
[----:B------:R-:W0:Y:S01]  /*5830*/  MUFU.EX2 R36, R36 ;  /* 0x0000002400247308 */ /* 0x000e220000000800 */
[----:B-1----:R-:W-:-:S01]  /*5840*/  FADD.FTZ R5, R33, R32 ;  /* 0x0000002021057221 */ /* 0x002fc20000010000 */
        /* <DEDUP_REMOVED lines=8> */
[----:B------:R-:W-:Y:S01]  /*58d0*/  IMAD.MOV.U32 R36, RZ, RZ, R25 ;  /* 0x000000ffff247224 */ /* 0x000fe200078e0019 */
[----:B------:R-:W0:Y:S01]  /*58e0*/  MUFU.EX2 R86, R86 ;  /* 0x0000005600567308 */ /* 0x000e220000000800 */
[----:B-1----:R-:W-:-:S01]  /*58f0*/  FADD.FTZ R4, R29, R4 ;  /* 0x000000041d047221 */ /* 0x002fc20000010000 */
        /* <DEDUP_REMOVED lines=15> */
[----:B0-----:R-:W-:-:S01]  /*59f0*/  FADD.FTZ R3, R41, R40 ;  /* 0x0000002829037221 */ /* 0x001fc20000010000 */
[----:B------:R-:W-:-:S06]  /*5a00*/  IMAD.MOV.U32 R40, RZ, RZ, R25 ;  /* 0x000000ffff287224 */ /* 0x000fcc00078e0019 */
[----:B------:R-:W0:Y:S01]  /*5a10*/  MUFU.EX2 R90, R90 ;  /* 0x0000005a005a7308 */ /* 0x000e220000000800 */
[----:B--2---:R-:W-:-:S01]  /*5a20*/  FADD.FTZ R5, R87, R86 ;  /* 0x0000005657057221 */ /* 0x004fc20000010000 */
[----:B------:R-:W-:-:S06]  /*5a30*/  IMAD.MOV.U32 R86, RZ, RZ, R25 ;  /* 0x000000ffff567224 */ /* 0x000fcc00078e0019 */
[----:B------:R-:W-:Y:S01]  /*5a40*/  MUFU.EX2 R91, R91 ;  /* 0x0000005b005b7308 */ /* 0x000fe20000000800 */
[C---:B-1----:R-:W-:Y:S01]  /*5a50*/  F2FP.SATFINITE.E4M3.F32.PACK_AB_MERGE_C R218, R52.reuse, R41, R4 ;  /* 0x0000002934da723e */ /* 0x042fe20004807004 */
[----:B------:R-:W-:Y:S01]  /*5a60*/  FADD.FTZ R3, R52, R3 ;  /* 0x0000000334037221 */ /* 0x000fe20000010000 */
[--C-:B------:R-:W-:Y:S02]  /*5a70*/  IMAD.MOV.U32 R41, RZ, RZ, R25.reuse ;  /* 0x000000ffff297224 */ /* 0x100fe400078e0019 */
[----:B------:R-:W-:Y:S02]  /*5a80*/  IMAD.MOV.U32 R52, RZ, RZ, R25 ;  /* 0x000000ffff347224 */ /* 0x000fe400078e0019 */
[----:B------:R-:W-:-:S01]  /*5a90*/  FADD.FTZ R30, R30, R3 ;  /* 0x000000031e1e7221 */ /* 0x000fc20000010000 */
[----:B------:R-:W1:Y:S01]  /*5aa0*/  MUFU.EX2 R92, R92 ;  /* 0x0000005c005c7308 */ /* 0x000e620000000800 */
[----:B0-----:R-:W-:-:S02]  /*5ab0*/  FADD.FTZ R4, R90, R5 ;  /* 0x000000055a047221 */ /* 0x001fc40000010000 */
[----:B------:R-:W-:Y:S01]  /*5ac0*/  FADD.FTZ R3, R53, R30 ;  /* 0x0000001e35037221 */ /* 0x000fe20000010000 */
[----:B------:R-:W-:-:S02]  /*5ad0*/  IMAD.MOV.U32 R30, RZ, RZ, R25 ;  /* 0x000000ffff1e7224 */ /* 0x000fc400078e0019 */
[----:B------:R-:W-:Y:S01]  /*5ae0*/  IMAD.MOV.U32 R53, RZ, RZ, R25 ;  /* 0x000000ffff357224 */ /* 0x000fe200078e0019 */
[----:B-1----:R-:W-:Y:S01]  /*5af0*/  F2FP.SATFINITE.E4M3.F32.PACK_AB_MERGE_C R5, R92, R91, RZ ;  /* 0x0000005b5c05723e */ /* 0x002fe200048070ff */
[----:B------:R-:W-:-:S03]  /*5b00*/  FADD.FTZ R91, R91, R4 ;  /* 0x000000045b5b7221 */ /* 0x000fc60000010000 */
[----:B------:R-:W-:Y:S01]  /*5b10*/  F2FP.SATFINITE.E4M3.F32.PACK_AB_MERGE_C R219, R90, R87, R5 ;  /* 0x000000575adb723e */ /* 0x000fe20004807005 */
[----:B------:R-:W-:-:S01]  /*5b20*/  FADD.FTZ R4, R92, R91 ;  /* 0x0000005b5c047221 */ /* 0x000fc20000010000 */
[--C-:B------:R-:W-:Y:S02]  /*5b30*/  IMAD.MOV.U32 R87, RZ, RZ, R25.reuse ;  /* 0x000000ffff577224 */ /* 0x100fe400078e0019 */
[--C-:B------:R-:W-:Y:S02]  /*5b40*/  IMAD.MOV.U32 R91, RZ, RZ, R25.reuse ;  /* 0x000000ffff5b7224 */ /* 0x100fe400078e0019 */
[--C-:B------:R-:W-:Y:S02]  /*5b50*/  IMAD.MOV.U32 R90, RZ, RZ, R25.reuse ;  /* 0x000000ffff5a7224 */ /* 0x100fe400078e0019 */
[----:B------:R-:W-:Y:S01]  /*5b60*/  IMAD.MOV.U32 R92, RZ, RZ, R25 ;  /* 0x000000ffff5c7224 */ /* 0x000fe200078e0019 */
[----:B------:R-:W-:Y:S06]  /*5b70*/  @!P1 BRA `(.L_x_191) ;  /* 0x0000003c002c9947 */ /* 0x000fec0003800000 */
[----:B------:R-:W-:Y:S01]  /*5b80*/  IMAD.MOV.U32 R5, RZ, RZ, R120 ;  /* 0x000000ffff057224 */ /* 0x000fe200078e0078 */
[----:B------:R-:W-:Y:S01]  /*5b90*/  CS2R R118, SRZ ;  /* 0x0000000000767805 */ /* 0x000fe2000001ff00 */
[----:B------:R-:W-:Y:S01]  /*5ba0*/  IMAD.MOV.U32 R6, RZ, RZ, R121 ;  /* 0x000000ffff067224 */ /* 0x000fe200078e0079 */
        /* <DEDUP_REMOVED lines=46> */
[----:B------:R-:W-:Y:S01]  /*5e90*/  CS2R R24, SRZ ;  /* 0x0000000000187805 */ /* 0x000fe2000001ff00 */
[----:B------:R-:W-:Y:S01]  /*5ea0*/  UMOV UR55, UR46 ;  /* 0x0000002e00377c82 */ /* 0x000fe20008000000 */
[----:B------:R-:W-:Y:S01]  /*5eb0*/  UMOV UR53, UR45 ;  /* 0x0000002d00357c82 */ /* 0x000fe20008000000 */
[----:B------:R-:W-:-:S05]  /*5ec0*/  ULDC UR52, c[0x0][0x988] ;  /* 0x0002620000347ab9 */ /* 0x000fca0000000800 */
.L_x_202:
[----:B------:R-:W-:Y:S01]  /*5ed0*/  ISETP.NE.AND P2, PT, RZ, UR43, PT ;  /* 0x0000002bff007c0c */ /* 0x000fe2000bf45270 */
[----:B------:R-:W-:-:S04]  /*5ee0*/  UISETP.NE.AND UP0, UPT, UR53, 0x1, UPT ;  /* 0x000000013500788c */ /* 0x000fc8000bf05270 */
[----:B------:R-:W-:-:S04]  /*5ef0*/  USEL UR46, URZ, 0x1, UP0 ;  /* 0x000000013f2e7887 */ /* 0x000fc80008000000 */
[----:B------:R-:W-:-:S04]  /*5f00*/  ULOP3.LUT UR46, UR55, UR46, URZ, 0x3c, !UPT ;  /* 0x0000002e372e7292 */ /* 0x000fc8000f8e3c3f */
[----:B------:R-:W-:Y:S08]  /*5f10*/  @P2 BRA `(.L_x_192) ;  /* 0x0000000000442947 */ /* 0x000ff00003800000 */
[----:B------:R-:W-:Y:S05]  /*5f20*/  @!P0 BRA `(.L_x_193) ;  /* 0x0000000000048947 */ /* 0x000fea0003800000 */
[----:B------:R-:W-:Y:S01]  /*5f30*/  BPT.TRAP 0x1 ;  /* 0x000000040000795c */ /* 0x000fe20000300000 */
.L_x_193:
[----:B------:R-:W0:Y:S01]  /*5f40*/  S2UR UR10, SR_CgaCtaId ;  /* 0x00000000000a79c3 */ /* 0x000e220000008800 */
[----:B------:R-:W-:Y:S01]  /*5f50*/  UIADD3 UR6, UR53, 0x1, URZ ;  /* 0x0000000135067890 */ /* 0x000fe2000fffe03f */
[----:B------:R-:W-:Y:S01]  /*5f60*/  IMAD.U32 R7, RZ, RZ, UR46 ;  /* 0x0000002eff077e24 */ /* 0x000fe2000f8e00ff */
[----:B------:R-:W-:Y:S02]  /*5f70*/  UMOV UR7, 0x400 ;  /* 0x0000040000077882 */ /* 0x000fe40000000000 */
[----:B------:R-:W-:Y:S02]  /*5f80*/  UISETP.NE.AND UP0, UPT, UR6, 0x2, UPT ;  /* 0x000000020600788c */ /* 0x000fe4000bf05270 */
[----:B------:R-:W-:Y:S02]  /*5f90*/  SHF.L.U32 R7, R7, 0x1f, RZ ;  /* 0x0000001f07077819 */ /* 0x000fe400000006ff */
[----:B------:R-:W-:Y:S02]  /*5fa0*/  USEL UR6, UR6, URZ, UP0 ;  /* 0x0000003f06067287 */ /* 0x000fe40008000000 */
[----:B0-----:R-:W-:-:S04]  /*5fb0*/  ULEA UR7, UR10, UR7, 0x18 ;  /* 0x000000070a077291 */ /* 0x001fc8000f8ec03f */
[----:B------:R-:W-:-:S09]  /*5fc0*/  ULEA UR6, UR6, UR7, 0x3 ;  /* 0x0000000706067291 */ /* 0x000fd2000f8e183f */
[----:B------:R0:W1:Y:S01]  /*5fd0*/  SYNCS.PHASECHK.TRANS64.TRYWAIT P1, [UR6+0x33430], R7 ;  /* 0x03343007ff0075a7 */ /* 0x0000620008020146 */
[----:B------:R-:W-:Y:S05]  /*5fe0*/  @!P0 BRA `(.L_x_194) ;  /* 0x0000000000048947 */ /* 0x000fea0003800000 */
[----:B------:R-:W-:Y:S01]  /*5ff0*/  BPT.TRAP 0x1 ;  /* 0x000000040000795c */ /* 0x000fe20000300000 */
.L_x_194:
[----:B-1----:R-:W-:Y:S05]  /*6000*/  @P1 BRA `(.L_x_192) ;  /* 0x0000000000081947 */ /* 0x002fea0003800000 */
[----:B------:R-:W1:Y:S02]  /*6010*/  SYNCS.PHASECHK.TRANS64.TRYWAIT P1, [UR6+0x33430], R7 ;  /* 0x03343007ff0075a7 */ /* 0x000e640008020146 */
[----:B-1----:R-:W-:Y:S05]  /*6020*/  @!P1 BRA `(.L_x_195) ;  /* 0x0000010400b49947 */ /* 0x002fea0003800000 */
.L_x_192:
[----:B-1----:R-:W1:Y:S01]  /*6030*/  S2R R8, SR_TID.X ;  /* 0x0000000000087919 */ /* 0x002e620000002100 */
[----:B------:R-:W-:Y:S01]  /*6040*/  UIADD3 UR45, UR53, 0x1, URZ ;  /* 0x00000001352d7890 */ /* 0x000fe2000fffe03f */
[----:B------:R-:W-:Y:S01]  /*6050*/  UMOV UR27, 0x80000020 ;  /* 0x80000020001b7882 */ /* 0x000fe20000000000 */
[----:B------:R-:W-:Y:S02]  /*6060*/  UMOV UR28, UR24 ;  /* 0x00000018001c7c82 */ /* 0x000fe40008000000 */
[----:B------:R-:W-:Y:S01]  /*6070*/  UISETP.NE.AND UP0, UPT, UR45, 0x2, UPT ;  /* 0x000000022d00788c */ /* 0x000fe2000bf05270 */
[----:B------:R-:W-:Y:S01]  /*6080*/  UMOV UR29, UR25 ;  /* 0x00000019001d7c82 */ /* 0x000fe20008000000 */
[----:B------:R-:W-:Y:S02]  /*6090*/  UMOV UR31, 0x80000020 ;  /* 0x80000020001f7882 */ /* 0x000fe40000000000 */
[----:B------:R-:W-:Y:S01]  /*60a0*/  USEL UR45, UR45, URZ, UP0 ;  /* 0x0000003f2d2d7287 */ /* 0x000fe20008000000 */
[----:B------:R-:W-:Y:S01]  /*60b0*/  UMOV UR32, UR24 ;  /* 0x0000001800207c82 */ /* 0x000fe20008000000 */
[----:B------:R-:W-:-:S02]  /*60c0*/  UMOV UR33, UR25 ;  /* 0x0000001900217c82 */ /* 0x000fc40008000000 */
[----:B------:R-:W-:Y:S01]  /*60d0*/  UIMAD UR56, UR45, 0x780, UR49 ;  /* 0x000007802d3878a4 */ /* 0x000fe2000f8e0231 */
[----:B------:R-:W-:Y:S01]  /*60e0*/  UMOV UR35, 0x80000020 ;  /* 0x8000002000237882 */ /* 0x000fe20000000000 */
[----:B------:R-:W-:Y:S02]  /*60f0*/  UMOV UR7, 0x80000020 ;  /* 0x8000002000077882 */ /* 0x000fe40000000000 */
[----:B------:R-:W-:Y:S02]  /*6100*/  UIADD3 UR30, UR56, 0x80, URZ ;  /* 0x00000080381e7890 */ /* 0x000fe4000fffe03f */
[----:B------:R-:W-:Y:S02]  /*6110*/  UIADD3 UR34, UR56, 0x100, URZ ;  /* 0x0000010038227890 */ /* 0x000fe4000fffe03f */
[----:B------:R-:W-:Y:S01]  /*6120*/  UMOV UR26, UR56 ;  /* 0x00000038001a7c82 */ /* 0x000fe20008000000 */
[----:B------:R-:W-:Y:S02]  /*6130*/  UIADD3 UR6, UR56, 0x2, URZ ;  /* 0x0000000238067890 */ /* 0x000fe4000fffe03f */
[----:B------:R-:W-:Y:S01]  /*6140*/  UIADD3 UR10, UR56, 0x202, URZ ;  /* 0x00000202380a7890 */ /* 0x000fe2000fffe03f */
[----:B------:R-:W-:Y:S01]  /*6150*/  UMOV UR11, 0x80000020 ;  /* 0x80000020000b7882 */ /* 0x000fe20000000000 */
[----:B------:R-:W-:Y:S01]  /*6160*/  UIADD3 UR14, UR56, 0x282, URZ ;  /* 0x00000282380e7890 */ /* 0x000fe2000fffe03f */
[----:B------:R-:W-:Y:S01]  /*6170*/  UMOV UR15, 0x80000020 ;  /* 0x80000020000f7882 */ /* 0x000fe20000000000 */
[----:B------:R-:W-:Y:S01]  /*6180*/  UIADD3 UR18, UR56, 0x500, URZ ;  /* 0x0000050038127890 */ /* 0x000fe2000fffe03f */
[----:B-1----:R-:W-:Y:S01]  /*6190*/  SHF.R.U32.HI R8, RZ, 0x7, R8 ;  /* 0x00000007ff087819 */ /* 0x002fe20000011608 */
[----:B------:R-:W-:Y:S01]  /*61a0*/  UMOV UR19, 0x80000020 ;  /* 0x8000002000137882 */ /* 0x000fe20000000000 */
[----:B------:R-:W-:Y:S01]  /*61b0*/  UIADD3 UR22, UR56, 0x502, URZ ;  /* 0x0000050238167890 */ /* 0x000fe2000fffe03f */
[----:B------:R-:W-:-:S02]  /*61c0*/  UMOV UR23, 0x80000020 ;  /* 0x8000002000177882 */ /* 0x000fc40000000000 */
[----:B0-----:R-:W-:-:S05]  /*61d0*/  VIADD R7, R8, 0x8 ;  /* 0x0000000808077836 */ /* 0x001fca0000000000 */
[----:B------:R0:W-:Y:S06]  /*61e0*/  BAR.SYNC.DEFER_BLOCKING R7, 0x100 ;  /* 0x000400070000751d */ /* 0x0001ec0000010000 */
[----:B------:R-:W-:-:S06]  /*61f0*/  WARPGROUP.ARRIVE ;  /* 0x00000000000079c5 */ /* 0x000fcc0000000000 */
[----:B------:R-:W-:Y:S01]  /*6200*/  QGMMA.64x32x32.F32.E4M3.E4M3 R184, gdesc[UR24], RZ, !UPT, gsb0 ;  /* 0x0060000018b879f3 */ /* 0x000fe2000c0008ff */
[----:B------:R-:W-:Y:S01]  /*6210*/  UIADD3 UR26, UR56, 0x180, URZ ;  /* 0x00000180381a7890 */ /* 0x000fe2000fffe03f */
[----:B------:R-:W-:Y:S01]  /*6220*/  UMOV UR27, 0x80000020 ;  /* 0x80000020001b7882 */ /* 0x000fe20000000000 */
[----:B------:R-:W-:Y:S02]  /*6230*/  WARPGROUP.DEPBAR.LE gsb0, 0x0 ;  /* 0x00008000000079c5 */ /* 0x000fe40000010000 */
[----:B------:R-:W-:-:S06]  /*6240*/  WARPGROUP.ARRIVE ;  /* 0x00000000000079c5 */ /* 0x000fcc0000000000 */
[----:B------:R-:W-:Y:S01]  /*6250*/  QGMMA.64x32x32.F32.E4M3.E4M3 R168, gdesc[UR28], RZ, !UPT, gsb0 ;  /* 0x006000001ca879f3 */ /* 0x000fe2000c0008ff */
[----:B------:R-:W-:Y:S01]  /*6260*/  UIADD3 UR30, UR56, 0x200, URZ ;  /* 0x00000200381e7890 */ /* 0x000fe2000fffe03f */
[----:B------:R-:W-:Y:S01]  /*6270*/  UMOV UR28, UR24 ;  /* 0x00000018001c7c82 */ /* 0x000fe20008000000 */
[----:B------:R-:W-:Y:S01]  /*6280*/  UMOV UR29, UR25 ;  /* 0x00000019001d7c82 */ /* 0x000fe20008000000 */
        /* <DEDUP_REMOVED lines=10> */
[----:B------:R-:W-:Y:S03]  /*6330*/  QGMMA.64x32x32.F32.E4M3.E4M3 R136, gdesc[UR24], RZ, !UPT, gsb0 ;  /* 0x00600000188879f3 */ /* 0x000fe6000c0008ff */
        /* <DEDUP_REMOVED lines=124> */
[----:B------:R-:W-:Y:S01]  /*6b00*/  UIADD3 UR56, UR56, 0x702, URZ ;  /* 0x0000070238387890 */ /* 0x000fe2000fffe03f */
[----:B------:R-:W-:Y:S02]  /*6b10*/  WARPGROUP.DEPBAR.LE gsb0, 0x0 ;  /* 0x00008000000079c5 */ /* 0x000fe40000010000 */
[----:B------:R-:W-:-:S06]  /*6b20*/  WARPGROUP.ARRIVE ;  /* 0x00000000000079c5 */ /* 0x000fcc0000000000 */
[----:B------:R-:W-:Y:S03]  /*6b30*/  QGMMA.64x32x32.F32.E4M3.E4M3 R168, gdesc[UR28], R168, gsb0 ;  /* 0x006000001ca879f3 */ /* 0x000fe600080008a8 */
        /* <DEDUP_REMOVED lines=12> */
[----:B0-----:R-:W-:Y:S05]  /*6c00*/  @P2 BRA `(.L_x_196) ;  /* 0x0000000000382947 */ /* 0x001fea0003800000 */
[----:B------:R-:W-:Y:S05]  /*6c10*/  @!P0 BRA `(.L_x_197) ;  /* 0x0000000000048947 */ /* 0x000fea0003800000 */
[----:B------:R-:W-:Y:S01]  /*6c20*/  BPT.TRAP 0x1 ;  /* 0x000000040000795c */ /* 0x000fe20000300000 */
.L_x_197:
[----:B------:R-:W0:Y:S01]  /*6c30*/  S2UR UR7, SR_CgaCtaId ;  /* 0x00000000000779c3 */ /* 0x000e220000008800 */
[----:B------:R-:W-:Y:S01]  /*6c40*/  UMOV UR6, 0x400 ;  /* 0x0000040000067882 */ /* 0x000fe20000000000 */
[----:B------:R-:W-:-:S05]  /*6c50*/  IMAD.U32 R7, RZ, RZ, UR55 ;  /* 0x00000037ff077e24 */ /* 0x000fca000f8e00ff */
[----:B------:R-:W-:Y:S01]  /*6c60*/  SHF.L.U32 R7, R7, 0x1f, RZ ;  /* 0x0000001f07077819 */ /* 0x000fe200000006ff */
[----:B0-----:R-:W-:-:S04]  /*6c70*/  ULEA UR6, UR7, UR6, 0x18 ;  /* 0x0000000607067291 */ /* 0x001fc8000f8ec03f */
[----:B------:R-:W-:-:S09]  /*6c80*/  ULEA UR6, UR53, UR6, 0x3 ;  /* 0x0000000635067291 */ /* 0x000fd2000f8e183f */
[----:B------:R0:W1:Y:S01]  /*6c90*/  SYNCS.PHASECHK.TRANS64.TRYWAIT P1, [UR6+0x33450], R7 ;  /* 0x03345007ff0075a7 */ /* 0x0000620008020146 */
[----:B------:R-:W-:Y:S05]  /*6ca0*/  @!P0 BRA `(.L_x_198) ;  /* 0x0000000000048947 */ /* 0x000fea0003800000 */
[----:B------:R-:W-:Y:S01]  /*6cb0*/  BPT.TRAP 0x1 ;  /* 0x000000040000795c */ /* 0x000fe20000300000 */
.L_x_198:
[----:B-1----:R-:W-:Y:S05]  /*6cc0*/  @P1 BRA `(.L_x_196) ;  /* 0x0000000000081947 */ /* 0x002fea0003800000 */
[----:B------:R-:W1:Y:S02]  /*6cd0*/  SYNCS.PHASECHK.TRANS64.TRYWAIT P1, [UR6+0x33450], R7 ;  /* 0x03345007ff0075a7 */ /* 0x000e640008020146 */
[----:B-1----:R-:W-:Y:S05]  /*6ce0*/  @!P1 BRA `(.L_x_199) ;  /* 0x000000f8009c9947 */ /* 0x002fea0003800000 */
.L_x_196:
[----:B------:R-:W2:Y:S01]  /*6cf0*/  S2UR UR10, SR_CgaCtaId ;  /* 0x00000000000a79c3 */ /* 0x000ea20000008800 */
[----:B------:R-:W-:Y:S01]  /*6d00*/  UMOV UR6, 0x400 ;  /* 0x0000040000067882 */ /* 0x000fe20000000000 */
[----:B------:R-:W-:Y:S01]  /*6d10*/  WARPGROUP.ARRIVE ;  /* 0x00000000000079c5 */ /* 0x000fe20000000000 */
[----:B------:R-:W-:-:S05]  /*6d20*/  UMOV UR7, 0xc0000010 ;  /* 0xc000001000077882 */ /* 0x000fca0000000000 */
[----:B-1----:R-:W1:Y:S01]  /*6d30*/  S2R R8, SR_TID.X ;  /* 0x0000000000087919 */ /* 0x002e620000002100 */
[----:B--2---:R-:W-:-:S04]  /*6d40*/  ULEA UR14, UR10, UR6, 0x18 ;  /* 0x000000060a0e7291 */ /* 0x004fc8000f8ec03f */
[----:B------:R-:W-:-:S04]  /*6d50*/  UIADD3 UR6, UR14, 0x200, URZ ;  /* 0x000002000e067890 */ /* 0x000fc8000fffe03f */
[----:B------:R-:W-:-:S04]  /*6d60*/  USHF.R.U32.HI UR6, URZ, 0x4, UR6 ;  /* 0x000000043f067899 */ /* 0x000fc80008011606 */
[----:B------:R-:W-:Y:S01]  /*6d70*/  ULOP3.LUT UR6, UR6, 0x3fff, URZ, 0xc0, !UPT ;  /* 0x00003fff06067892 */ /* 0x000fe2000f8ec03f */
[----:B-1----:R-:W-:-:S03]  /*6d80*/  SHF.R.U32.HI R8, RZ, 0x7, R8 ;  /* 0x00000007ff087819 */ /* 0x002fc60000011608 */
[----:B------:R-:W-:Y:S01]  /*6d90*/  ULOP3.LUT UR6, UR6, 0x10000, URZ, 0xfc, !UPT ;  /* 0x0001000006067892 */ /* 0x000fe2000f8efc3f */
[----:B0-----:R-:W-:-:S03]  /*6da0*/  IADD3 R7, -R8, 0xb, RZ ;  /* 0x0000000b08077810 */ /* 0x001fc60007ffe1ff */
        /* <DEDUP_REMOVED lines=27> */
.L_x_200:
[C---:B0-----:R-:W-:Y:S01]  /*6f60*/  FMUL.FTZ R7, R0.reuse, R184 ;  /* 0x000000b800077220 */ /* 0x041fe20000410000 */
[C---:B------:R-:W-:Y:S01]  /*6f70*/  FMUL.FTZ R10, R0.reuse, R186 ;  /* 0x000000ba000a7220 */ /* 0x040fe20000410000 */
[C---:B------:R-:W-:Y:S01]  /*6f80*/  FMUL.FTZ R8, R0.reuse, R185 ;  /* 0x000000b900087220 */ /* 0x040fe20000410000 */
        /* <DEDUP_REMOVED lines=101> */
[----:B------:R-:W-:Y:S01]  /*75e0*/  UMOV UR6, UR52 ;  /* 0x0000003400067c82 */ /* 0x000fe20008000000 */
[----:B------:R-:W-:-:S04]  /*75f0*/  ULEA UR7, UR45, UR14, 0x3 ;  /* 0x0000000e2d077291 */ /* 0x000fc8000f8e183f */
[----:B------:R-:W-:Y:S01]  /*7600*/  UIADD3 UR7, UR7, 0x33440, URZ ;  /* 0x0003344007077890 */ /* 0x000fe2000fffe03f */
[----:B------:R-:W1:Y:S01]  /*7610*/  MUFU.TANH R187, R187 ;  /* 0x000000bb00bb7308 */ /* 0x000e620000002400 */
[----:B--2---:R-:W-:Y:S02]  /*7620*/  FMNMX.FTZ R192, R184, R193, !PT ;  /* 0x000000c1b8c07209 */ /* 0x004fe40007810000 */
[----:B------:R-:W-:-:S05]  /*7630*/  UPRMT UR7, UR10, 0x654, UR7 ;  /* 0x000006540a077896 */ /* 0x000fca0008000007 */
[----:B------:R-:W2:Y:S01]  /*7640*/  MUFU.TANH R186, R186 ;  /* 0x000000ba00ba7308 */ /* 0x000ea20000002400 */
[----:B0-----:R-:W-:-:S03]  /*7650*/  FMNMX.FTZ R191, R185, R120, !PT ;  /* 0x00000078b9bf7209 */ /* 0x001fc60007810000 */
[----:B------:R-:W-:Y:S04]  /*7660*/  SYNCS.ARRIVE.TRANS64.RED.A1T0 RZ, [UR7], RZ ;  /* 0x000000ffffff79a7 */ /* 0x000fe80008100407 */
        /* <DEDUP_REMOVED lines=140> */
[C---:B------:R-:W-:Y:S01]  /*7f30*/  FFMA.FTZ R191, R121.reuse, R192, -8 ;  /* 0xc100000079bf7423 */ /* 0x040fe200000100c0 */
[----:B------:R-:W-:-:S01]  /*7f40*/  FADD.FTZ R6, -R121, R6 ;  /* 0x0000000679067221 */ /* 0x000fc20000010100 */
[----:B-1----:R-:W-:Y:S02]  /*7f50*/  FMNMX.FTZ R120, R194, R195, !PT ;  /* 0x000000c3c2787209 */ /* 0x002fe40007810000 */
        /* <DEDUP_REMOVED lines=40> */
[----:B------:R-:W-:-:S02]  /*81e0*/  IMAD.U32 R191, RZ, RZ, UR6 ;  /* 0x00000006ffbf7e24 */ /* 0x000fc4000f8e00ff */
[----:B------:R-:W-:Y:S01]  /*81f0*/  FADD.FTZ R5, -R120, R5 ;  /* 0x0000000578057221 */ /* 0x000fe20000010100 */
[----:B------:R-:W-:Y:S01]  /*8200*/  FMUL.FTZ R6, R6, UR6 ;  /* 0x0000000606067c20 */ /* 0x000fe20008410000 */
[----:B------:R-:W-:Y:S01]  /*8210*/  MUFU.EX2 R7, R7 ;  /* 0x0000000700077308 */ /* 0x000fe20000000800 */
[----:B------:R-:W-:-:S01]  /*8220*/  FFMA.FTZ R191, R120, R191, -8 ;  /* 0xc100000078bf7423 */ /* 0x000fc200000100bf */
[----:B------:R-:W-:-:S03]  /*8230*/  FMUL.FTZ R5, R5, UR6 ;  /* 0x0000000605057c20 */ /* 0x000fc60008410000 */
[--C-:B------:R-:W-:Y:S01]  /*8240*/  FFMA.FTZ R10, R10, UR6, -R191.reuse ;  /* 0x000000060a0a7c23 */ /* 0x100fe200080108bf */
[----:B------:R-:W-:-:S01]  /*8250*/  FFMA.FTZ R9, R9, UR6, -R191 ;  /* 0x0000000609097c23 */ /* 0x000fc200080108bf */
[--C-:B------:R-:W-:Y:S01]  /*8260*/  FFMA.FTZ R13, R13, UR6, -R191.reuse ;  /* 0x000000060d0d7c23 */ /* 0x100fe200080108bf */
        /* <DEDUP_REMOVED lines=32> */
[----:B------:R-:W0:Y:S01]  /*8470*/  MUFU.EX2 R9, R9 ;  /* 0x0000000900097308 */ /* 0x000e220000000800 */
[----:B-1----:R-:W-:-:S01]  /*8480*/  FFMA.FTZ R4, R5, R4, R10 ;  /* 0x0000000405047223 */ /* 0x002fc2000001000a */
        /* <DEDUP_REMOVED lines=8> */
[----:B------:R-:W-:-:S06]  /*8510*/  FFMA.FTZ R135, R135, UR6, -R191 ;  /* 0x0000000687877c23 */ /* 0x000fcc00080108bf */
[----:B------:R-:W1:Y:S01]  /*8520*/  MUFU.EX2 R13, R13 ;  /* 0x0000000d000d7308 */ /* 0x000e620000000800 */
[----:B0-----:R-:W-:-:S07]  /*8530*/  FADD.FTZ R4, R9, R4 ;  /* 0x0000000409047221 */ /* 0x001fce0000010000 */
[----:B------:R-:W-:Y:S08]  /*8540*/  MUFU.EX2 R12, R12 ;  /* 0x0000000c000c7308 */ /* 0x000ff00000000800 */
[----:B------:R-:W0:Y:S08]  /*8550*/  MUFU.EX2 R14, R14 ;  /* 0x0000000e000e7308 */ /* 0x000e300000000800 */
[----:B------:R2:W-:Y:S08]  /*8560*/  MUFU.EX2 R133, R192 ;  /* 0x000000c000857308 */ /* 0x0005f00000000800 */
[----:B------:R-:W-:Y:S01]  /*8570*/  MUFU.EX2 R15, R15 ;  /* 0x0000000f000f7308 */ /* 0x000fe20000000800 */
[----:B--2---:R-:W-:-:S01]  /*8580*/  FFMA.FTZ R192, R162, UR6, -R191 ;  /* 0x00000006a2c07c23 */ /* 0x004fc200080108bf */
[----:B------:R-:W-:Y:S01]  /*8590*/  FFMA.FTZ R162, R146, UR6, -R191 ;  /* 0x0000000692a27c23 */ /* 0x000fe200080108bf */
[----:B-1----:R-:W-:-:S05]  /*85a0*/  FADD.FTZ R191, R13, R4 ;  /* 0x000000040dbf7221 */ /* 0x002fca0000010000 */
[----:B------:R-:W1:Y:S08]  /*85b0*/  MUFU.EX2 R21, R21 ;  /* 0x0000001500157308 */ /* 0x000e700000000800 */
[----:B------:R-:W2:Y:S08]  /*85c0*/  MUFU.EX2 R20, R20 ;  /* 0x0000001400147308 */ /* 0x000eb00000000800 */
[----:B------:R3:W-:Y:S08]  /*85d0*/  MUFU.EX2 R146, R192 ;  /* 0x000000c000927308 */ /* 0x0007f00000000800 */
[----:B------:R-:W4:Y:S01]  /*85e0*/  MUFU.EX2 R184, R184 ;  /* 0x000000b800b87308 */ /* 0x000f220000000800 */
[----:B---3--:R-:W-:-:S04]  /*85f0*/  FADD.FTZ R192, R8, R3 ;  /* 0x0000000308c07221 */ /* 0x008fc80000010000 */
[----:B------:R-:W-:Y:S01]  /*8600*/  FADD.FTZ R3, R11, R192 ;  /* 0x000000c00b037221 */ /* 0x000fe20000010000 */
[----:B0-----:R-:W-:-:S02]  /*8610*/  FADD.FTZ R192, R14, R191 ;  /* 0x000000bf0ec07221 */ /* 0x001fc40000010000 */
[----:B------:R-:W0:Y:S01]  /*8620*/  MUFU.EX2 R185, R185 ;  /* 0x000000b900b97308 */ /* 0x000e220000000800 */
[----:B------:R-:W-:-:S01]  /*8630*/  FADD.FTZ R4, R12, R3 ;  /* 0x000000030c047221 */ /* 0x000fc20000010000 */
[----:B-1----:R-:W-:-:S03]  /*8640*/  FADD.FTZ R191, R21, R192 ;  /* 0x000000c015bf7221 */ /* 0x002fc60000010000 */
[----:B------:R-:W-:-:S03]  /*8650*/  FADD.FTZ R3, R15, R4 ;  /* 0x000000040f037221 */ /* 0x000fc60000010000 */
[----:B------:R-:W1:Y:S01]  /*8660*/  MUFU.EX2 R187, R187 ;  /* 0x000000bb00bb7308 */ /* 0x000e620000000800 */
[----:B--2---:R-:W-:-:S01]  /*8670*/  FADD.FTZ R4, R20, R3 ;  /* 0x0000000314047221 */ /* 0x004fc20000010000 */
[----:B----4-:R-:W-:-:S06]  /*8680*/  FADD.FTZ R192, R184, R191 ;  /* 0x000000bfb8c07221 */ /* 0x010fcc0000010000 */
[----:B------:R-:W2:Y:S01]  /*8690*/  MUFU.EX2 R186, R186 ;  /* 0x000000ba00ba7308 */ /* 0x000ea20000000800 */
[----:B0-----:R-:W-:-:S07]  /*86a0*/  FADD.FTZ R3, R185, R4 ;  /* 0x00000004b9037221 */ /* 0x001fce0000010000 */
        /* <DEDUP_REMOVED lines=53> */
[----:B0-----:R-:W-:-:S04]  /*8a00*/  FADD.FTZ R191, R159, R192 ;  /* 0x000000c09fbf7221 */ /* 0x001fc80000010000 */
[----:B------:R-:W-:-:S03]  /*8a10*/  FADD.FTZ R192, R146, R191 ;  /* 0x000000bf92c07221 */ /* 0x000fc60000010000 */
        /* <DEDUP_REMOVED lines=67> */
[----:B-1----:R-:W-:-:S04]  /*8e50*/  FADD.FTZ R4, R129, R4 ;  /* 0x0000000481047221 */ /* 0x002fc80000010000 */
[----:B------:R-:W-:-:S03]  /*8e60*/  FADD.FTZ R191, R133, R4 ;  /* 0x0000000485bf7221 */ /* 0x000fc60000010000 */
[----:B------:R-:W1:Y:S01]  /*8e70*/  MUFU.EX2 R132, R132 ;  /* 0x0000008400847308 */ /* 0x000e620000000800 */
[----:B--2---:R-:W-:-:S07]  /*8e80*/  FADD.FTZ R3, R131, R192 ;  /* 0x000000c083037221 */ /* 0x004fce0000010000 */
[----:B------:R-:W2:Y:S01]  /*8e90*/  MUFU.EX2 R135, R135 ;  /* 0x0000008700877308 */ /* 0x000ea20000000800 */
[----:B0-----:R-:W-:-:S01]  /*8ea0*/  FADD.FTZ R4, R134, R3 ;  /* 0x0000000386047221 */ /* 0x001fc20000010000 */
[----:B-1----:R-:W-:-:S03]  /*8eb0*/  FADD.FTZ R3, R132, R191 ;  /* 0x000000bf84037221 */ /* 0x002fc60000010000 */
[----:B--2---:R-:W-:Y:S01]  /*8ec0*/  FADD.FTZ R4, R135, R4 ;  /* 0x0000000487047221 */ /* 0x004fe20000010000 */
[----:B------:R-:W-:Y:S06]  /*8ed0*/  @!P0 BRA `(.L_x_201) ;  /* 0x0000000000048947 */ /* 0x000fec0003800000 */
[----:B------:R-:W-:Y:S01]  /*8ee0*/  BPT.TRAP 0x1 ;  /* 0x000000040000795c */ /* 0x000fe20000300000 */
.L_x_201:
        /* <DEDUP_REMOVED lines=12> */
[----:B------:R-:W-:Y:S01]  /*8fb0*/  UMOV UR53, UR45 ;  /* 0x0000002d00357c82 */ /* 0x000fe20008000000 */
[----:B------:R-:W-:Y:S01]  /*8fc0*/  F2FP.SATFINITE.E4M3.F32.PACK_AB_MERGE_C R174, R175, R174, RZ ;  /* 0x000000aeafae723e */ /* 0x000fe200048070ff */
[----:B------:R-:W-:Y:S01]  /*8fd0*/  FMUL.FTZ R24, R24, R6 ;  /* 0x0000000618187220 */ /* 0x000fe20000410000 */
[----:B------:R-:W-:Y:S01]  /*8fe0*/  F2FP.SATFINITE.E4M3.F32.PACK_AB_MERGE_C R180, R181, R180, RZ ;  /* 0x000000b4b5b4723e */ /* 0x000fe200048070ff */
[----:B------:R-:W-:Y:S01]  /*8ff0*/  FMUL.FTZ R25, R25, R6 ;  /* 0x0000000619197220 */ /* 0x000fe20000410000 */
[----:B------:R-:W-:Y:S01]  /*9000*/  F2FP.SATFINITE.E4M3.F32.PACK_AB_MERGE_C R182, R183, R182, RZ ;  /* 0x000000b6b7b6723e */ /* 0x000fe200048070ff */
[----:B------:R-:W-:Y:S01]  /*9010*/  FMUL.FTZ R28, R28, R6 ;  /* 0x000000061c1c7220 */ /* 0x000fe20000410000 */
[----:B------:R-:W-:Y:S01]  /*9020*/  F2FP.SATFINITE.E4M3.F32.PACK_AB_MERGE_C R156, R157, R156, RZ ;  /* 0x0000009c9d9c723e */ /* 0x000fe200048070ff */
[----:B------:R-:W-:Y:S01]  /*9030*/  SYNCS.ARRIVE.TRANS64.RED.A1T0 RZ, [UR7], RZ ;  /* 0x000000ffffff79a7 */ /* 0x000fe20008100407 */
[----:B------:R-:W-:Y:S01]  /*9040*/  F2FP.SATFINITE.E4M3.F32.PACK_AB_MERGE_C R158, R159, R158, RZ ;  /* 0x0000009e9f9e723e */ /* 0x000fe200048070ff */
[----:B------:R-:W-:Y:S01]  /*9050*/  FMUL.FTZ R29, R29, R6 ;  /* 0x000000061d1d7220 */ /* 0x000fe20000410000 */
        /* <DEDUP_REMOVED lines=125> */
.L_x_191:
[----:B------:R-:W-:Y:S06]  /*9830*/  BAR.ARV 0x8, 0x180 ;  /* 0x0206000000007b1d */ /* 0x000fec0000002000 */
[----:B------:R-:W-:Y:S05]  /*9840*/  @!P0 BRA `(.L_x_203) ;  /* 0x0000000000048947 */ /* 0x000fea0003800000 */
[----:B------:R-:W-:Y:S01]  /*9850*/  BPT.TRAP 0x1 ;  /* 0x000000040000795c */ /* 0x000fe20000300000 */
.L_x_203:
        /* <DEDUP_REMOVED lines=9> */
.L_x_204:
[----:B-1----:R-:W-:Y:S05]  /*98f0*/  @P1 BRA `(.L_x_205) ;  /* 0x0000000000081947 */ /* 0x002fea0003800000 */
[----:B------:R-:W1:Y:S02]  /*9900*/  SYNCS.PHASECHK.TRANS64.TRYWAIT P1, [UR5+0x33450], R0 ;  /* 0x03345000ff0075a7 */ /* 0x000e640008020145 */
[----:B-1----:R-:W-:Y:S05]  /*9910*/  @!P1 BRA `(.L_x_206) ;  /* 0x000000cc00a89947 */ /* 0x002fea0003800000 */
.L_x_205:
[----:B------:R-:W-:Y:S01]  /*9920*/  UIADD3 UR4, UR4, 0x200, URZ ;  /* 0x0000020004047890 */ /* 0x000fe2000fffe03f */
[----:B------:R-:W-:Y:S01]  /*9930*/  WARPGROUP.ARRIVE ;  /* 0x00000000000079c5 */ /* 0x000fe20000000000 */
[----:B------:R-:W-:Y:S01]  /*9940*/  UMOV UR11, 0xc0000010 ;  /* 0xc0000010000b7882 */ /* 0x000fe20000000000 */
[----:B------:R-:W-:Y:S01]  /*9950*/  ULDC.64 UR8, c[0x0][0x9a0] ;  /* 0x0002680000087ab9 */ /* 0x000fe20000000a00 */
[----:B------:R-:W-:Y:S01]  /*9960*/  USHF.R.U32.HI UR4, URZ, 0x4, UR4 ;  /* 0x000000043f047899 */ /* 0x000fe20008011604 */
[----:B------:R-:W-:-:S03]  /*9970*/  ISETP.NE.U32.AND P1, PT, RZ, UR8, PT ;  /* 0x00000008ff007c0c */ /* 0x000fc6000bf25070 */
[----:B------:R-:W-:Y:S01]  /*9980*/  ULOP3.LUT UR4, UR4, 0x3fff, URZ, 0xc0, !UPT ;  /* 0x00003fff04047892 */ /* 0x000fe2000f8ec03f */
[----:B------:R-:W-:-:S03]  /*9990*/  ISETP.NE.AND.EX P1, PT, RZ, UR9, PT, P1 ;  /* 0x00000009ff007c0c */ /* 0x000fc6000bf25310 */
[----:B------:R-:W-:-:S04]  /*99a0*/  ULOP3.LUT UR4, UR4, 0x10000, URZ, 0xfc, !UPT ;  /* 0x0001000004047892 */ /* 0x000fc8000f8efc3f */
[----:B------:R-:W-:-:S06]  /*99b0*/  UIMAD UR4, UR45, 0x780, UR4 ;  /* 0x000007802d0478a4 */ /* 0x000fcc000f8e0204 */
[----:B------:R-:W0:Y:S01]  /*99c0*/  @P1 LDC.64 R6, c[0x0][0x9c8] ;  /* 0x00027200ff061b82 */ /* 0x000e220000000a00 */
[----:B------:R-:W-:Y:S02]  /*99d0*/  UMOV UR10, UR4 ;  /* 0x00000004000a7c82 */ /* 0x000fe40008000000 */
[----:B------:R-:W-:Y:S01]  /*99e0*/  QGMMA.64x192x32.F32.E4M3.E4M3 R24, R200, gdesc[UR8], R24, gsb0 ;  /* 0x02e00008c8187df3 */ /* 0x000fe20008000818 */
[----:B------:R-:W-:Y:S01]  /*99f0*/  UIADD3 UR10, UR4, 0x180, URZ ;  /* 0x00000180040a7890 */ /* 0x000fe2000fffe03f */
[----:B------:R-:W-:-:S03]  /*9a00*/  UMOV UR11, 0xc0000010 ;  /* 0xc0000010000b7882 */ /* 0x000fc60000000000 */
[----:B------:R-:W2:Y:S01]  /*9a10*/  @P1 LDC.64 R8, c[0x0][0x9d0] ;  /* 0x00027400ff081b82 */ /* 0x000ea20000000a00 */
[----:B01----:R-:W-:-:S04]  /*9a20*/  @P1 IMAD R0, R6, UR37, RZ ;  /* 0x0000002506001c24 */ /* 0x003fc8000f8e02ff */
[----:B------:R-:W-:Y:S02]  /*9a30*/  @P1 IMAD R5, R7, UR36, R0 ;  /* 0x0000002407051c24 */ /* 0x000fe4000f8e0200 */
[----:B------:R-:W-:-:S04]  /*9a40*/  @P1 IMAD.WIDE.U32 R6, R6, UR36, RZ ;  /* 0x0000002406061c25 */ /* 0x000fc8000f8e00ff */
[----:B------:R-:W-:Y:S02]  /*9a50*/  @P1 IMAD.IADD R7, R7, 0x1, R5 ;  /* 0x0000000107071824 */ /* 0x000fe400078e0205 */
[----:B--2---:R-:W-:-:S04]  /*9a60*/  @P1 IMAD.WIDE.U32 R6, R8, UR40, R6 ;  /* 0x0000002808061c25 */ /* 0x004fc8000f8e0006 */
[----:B------:R-:W-:Y:S01]  /*9a70*/  @P1 IMAD R5, R9, UR40, R7 ;  /* 0x0000002809051c24 */ /* 0x000fe2000f8e0207 */
[----:B------:R-:W-:-:S04]  /*9a80*/  @P1 LEA R8, P2, R6, UR8, 0x2 ;  /* 0x0000000806081c11 */ /* 0x000fc8000f8410ff */
[----:B------:R-:W-:Y:S01]  /*9a90*/  @P1 LEA.HI.X R9, R6, UR9, R5, 0x2, P2 ;  /* 0x0000000906091c11 */ /* 0x000fe200090f1405 */
[----:B------:R-:W-:-:S06]  /*9aa0*/  IMAD.MOV.U32 R5, RZ, RZ, 0x3f800000 ;  /* 0x3f800000ff057424 */ /* 0x000fcc00078e00ff */
[----:B------:R0:W2:Y:S01]  /*9ab0*/  @P1 LDG.E R5, desc[UR50][R8.64] ;  /* 0x0000003208051981 */ /* 0x0000a2000c1e1900 */
[----:B------:R-:W-:Y:S02]  /*9ac0*/  WARPGROUP.DEPBAR.LE gsb0, 0x0 ;  /* 0x00008000000079c5 */ /* 0x000fe40000010000 */
[----:B------:R-:W-:-:S06]  /*9ad0*/  WARPGROUP.ARRIVE ;  /* 0x00000000000079c5 */ /* 0x000fcc0000000000 */
        /* <DEDUP_REMOVED lines=8> */
[----:B------:R-:W-:Y:S01]  /*9b60*/  UIADD3 UR4, UR4, 0x600, URZ ;  /* 0x0000060004047890 */ /* 0x000fe2000fffe03f */
[----:B------:R-:W1:Y:S04]  /*9b70*/  SHFL.BFLY PT, R0, R3, 0x2, 0x1f ;  /* 0x0c401f0003007f89 */ /* 0x000e6800000e0000 */
[----:B------:R-:W3:Y:S01]  /*9b80*/  SHFL.BFLY PT, R11, R4, 0x2, 0x1f ;  /* 0x0c401f00040b7f89 */ /* 0x000ee200000e0000 */
[----:B------:R-:W-:Y:S02]  /*9b90*/  WARPGROUP.DEPBAR.LE gsb0, 0x0 ;  /* 0x00008000000079c5 */ /* 0x000fe40000010000 */
[----:B------:R-:W-:-:S09]  /*9ba0*/  WARPGROUP.ARRIVE ;  /* 0x00000000000079c5 */ /* 0x000fd20000000000 */
[----:B------:R-:W-:Y:S01]  /*9bb0*/  QGMMA.64x192x32.F32.E4M3.E4M3 R24, R212, gdesc[UR8], R24, gsb0 ;  /* 0x02e00008d4187df3 */ /* 0x000fe20008000818 */
[----:B------:R-:W-:Y:S01]  /*9bc0*/  UMOV UR10, UR4 ;  /* 0x00000004000a7c82 */ /* 0x000fe20008000000 */
[----:B------:R-:W-:Y:S01]  /*9bd0*/  UMOV UR11, 0xc0000010 ;  /* 0xc0000010000b7882 */ /* 0x000fe20000000000 */
[----:B-1----:R-:W-:-:S01]  /*9be0*/  FADD.FTZ R0, R0, R3 ;  /* 0x0000000300007221 */ /* 0x002fc20000010000 */
[----:B---3--:R-:W-:-:S04]  /*9bf0*/  FADD.FTZ R11, R11, R4 ;  /* 0x000000040b0b7221 */ /* 0x008fc80000010000 */
[----:B------:R-:W1:Y:S04]  /*9c00*/  SHFL.BFLY PT, R7, R0, 0x1, 0x1f ;  /* 0x0c201f0000077f89 */ /* 0x000e6800000e0000 */
[----:B------:R-:W3:Y:S01]  /*9c10*/  SHFL.BFLY PT, R6, R11, 0x1, 0x1f ;  /* 0x0c201f000b067f89 */ /* 0x000ee200000e0000 */
[----:B-1----:R-:W-:-:S01]  /*9c20*/  FADD.FTZ R10, R0, R7 ;  /* 0x00000007000a7221 */ /* 0x002fc20000010000 */
[----:B---3--:R-:W-:-:S04]  /*9c30*/  FADD.FTZ R12, R11, R6 ;  /* 0x000000060b0c7221 */ /* 0x008fc80000010000 */
[C---:B------:R-:W-:Y:S01]  /*9c40*/  FSETP.NE.FTZ.AND P1, PT, R10.reuse, RZ, PT ;  /* 0x000000ff0a00720b */ /* 0x040fe20003f35000 */
[----:B------:R-:W-:Y:S01]  /*9c50*/  FMUL.FTZ R7, R10, 0.00390625 ;  /* 0x3b8000000a077820 */ /* 0x000fe20000410000 */
[----:B------:R-:W-:Y:S01]  /*9c60*/  FMUL.FTZ R13, R12, 0.00390625 ;  /* 0x3b8000000c0d7820 */ /* 0x000fe20000410000 */
[----:B------:R-:W-:-:S03]  /*9c70*/  IMAD.MOV.U32 R6, RZ, RZ, RZ ;  /* 0x000000ffff067224 */ /* 0x000fc600078e00ff */
[----:B------:R-:W-:Y:S02]  /*9c80*/  FSETP.NE.FTZ.AND P2, PT, R7, RZ, PT ;  /* 0x000000ff0700720b */ /* 0x000fe40003f55000 */
[----:B------:R-:W-:-:S05]  /*9c90*/  FSETP.NE.FTZ.AND P3, PT, R13, RZ, PT ;  /* 0x000000ff0d00720b */ /* 0x000fca0003f75000 */
[----:B------:R-:W-:Y:S01]  /*9ca0*/  @P1 MUFU.RCP R6, R10 ;  /* 0x0000000a00061308 */ /* 0x000fe20000001000 */
[----:B------:R-:W-:Y:S01]  /*9cb0*/  FSETP.NE.FTZ.AND P1, PT, R12, RZ, PT ;  /* 0x000000ff0c00720b */ /* 0x000fe20003f35000 */
[----:B0-----:R-:W-:-:S06]  /*9cc0*/  IMAD.MOV.U32 R8, RZ, RZ, RZ ;  /* 0x000000ffff087224 */ /* 0x001fcc00078e00ff */
[----:B------:R-:W0:Y:S08]  /*9cd0*/  @P2 MUFU.LG2 R7, R7 ;  /* 0x0000000700072308 */ /* 0x000e300000000c00 */
[----:B------:R-:W1:Y:S08]  /*9ce0*/  @P3 MUFU.LG2 R9, R13 ;  /* 0x0000000d00093308 */ /* 0x000e700000000c00 */
[----:B------:R-:W3:Y:S01]  /*9cf0*/  @P1 MUFU.RCP R8, R12 ;  /* 0x0000000c00081308 */ /* 0x000ee20000001000 */
[----:B------:R-:W-:Y:S01]  /*9d00*/  IMAD.U32 R4, RZ, RZ, UR6 ;  /* 0x00000006ff047e24 */ /* 0x000fe2000f8e00ff */
[----:B------:R-:W-:-:S02]  /*9d10*/  WARPGROUP.DEPBAR.LE gsb0, 0x0 ;  /* 0x00008000000079c5 */ /* 0x000fc40000010000 */
[----:B------:R-:W-:-:S06]  /*9d20*/  WARPGROUP.ARRIVE ;  /* 0x00000000000079c5 */ /* 0x000fcc0000000000 */
[----:B------:R-:W-:Y:S01]  /*9d30*/  QGMMA.64x192x32.F32.E4M3.E4M3 R24, R216, gdesc[UR8], R24, gsb0 ;  /* 0x02e00008d8187df3 */ /* 0x000fe20008000818 */
[----:B------:R-:W-:Y:S02]  /*9d40*/  IMAD.U32 R11, RZ, RZ, UR6 ;  /* 0x00000006ff0b7e24 */ /* 0x000fe4000f8e00ff */
[----:B------:R-:W-:Y:S01]  /*9d50*/  @P2 FMUL.FTZ R4, R4, 0.69314718246459960938 ;  /* 0x3f31721804042820 */ /* 0x000fe20000410000 */
[----:B0-----:R-:W-:Y:S01]  /*9d60*/  @P2 FMUL.FTZ R7, R7, 0.69314718246459960938 ;  /* 0x3f31721807072820 */ /* 0x001fe20000410000 */
[----:B-1----:R-:W-:Y:S01]  /*9d70*/  @P3 FMUL.FTZ R9, R9, 0.69314718246459960938 ;  /* 0x3f31721809093820 */ /* 0x002fe20000410000 */
[----:B------:R-:W-:Y:S01]  /*9d80*/  @P3 FMUL.FTZ R10, R11, 0.69314718246459960938 ;  /* 0x3f3172180b0a3820 */ /* 0x000fe20000410000 */
[----:B------:R-:W-:Y:S02]  /*9d90*/  IMAD.MOV.U32 R0, RZ, RZ, -0x800000 ;  /* 0xff800000ff007424 */ /* 0x000fe400078e00ff */
[----:B------:R-:W-:-:S01]  /*9da0*/  @P2 FFMA.FTZ R0, R4, R121, R7 ;  /* 0x0000007904002223 */ /* 0x000fc20000010007 */
[----:B------:R-:W-:-:S02]  /*9db0*/  IMAD.MOV.U32 R3, RZ, RZ, -0x800000 ;  /* 0xff800000ff037424 */ /* 0x000fc400078e00ff */
[----:B------:R-:W-:-:S01]  /*9dc0*/  @P3 FFMA.FTZ R3, R10, R120, R9 ;  /* 0x000000780a033223 */ /* 0x000fc20000010009 */
[-C--:B--2---:R-:W-:Y:S01]  /*9dd0*/  FMUL.FTZ R4, R6, R5.reuse ;  /* 0x0000000506047220 */ /* 0x084fe20000410000 */
[----:B---3--:R-:W-:Y:S01]  /*9de0*/  FMUL.FTZ R133, R8, R5 ;  /* 0x0000000508857220 */ /* 0x008fe20000410000 */
[----:B------:R-:W-:Y:S02]  /*9df0*/  WARPGROUP.DEPBAR.LE gsb0, 0x0 ;  /* 0x00008000000079c5 */ /* 0x000fe40000010000 */
[----:B------:R-:W-:Y:S05]  /*9e00*/  @!P0 BRA `(.L_x_207) ;  /* 0x0000000000048947 */ /* 0x000fea0003800000 */
[----:B------:R-:W-:Y:S01]  /*9e10*/  BPT.TRAP 0x1 ;  /* 0x000000040000795c */ /* 0x000fe20000300000 */
.L_x_207:
[----:B------:R-:W-:Y:S01]  /*9e20*/  UIADD3 UR4, UR5, 0x33460, URZ ;  /* 0x0003346005047890 */ /* 0x000fe2000fffe03f */
[-C--:B------:R-:W-:Y:S01]  /*9e30*/  FMUL.FTZ R124, R32, R4.reuse ;  /* 0x00000004207c7220 */ /* 0x080fe20000410000 */
[----:B------:R-:W-:Y:S01]  /*9e40*/  UIADD3 UR45, UR45, 0x1, URZ ;  /* 0x000000012d2d7890 */ /* 0x000fe2000fffe03f */
[-C--:B------:R-:W-:Y:S01]  /*9e50*/  FMUL.FTZ R9, R93, R4.reuse ;  /* 0x000000045d097220 */ /* 0x080fe20000410000 */
[----:B------:R-:W-:Y:S01]  /*9e60*/  UPRMT UR4, UR7, 0x654, UR4 ;  /* 0x0000065407047896 */ /* 0x000fe20008000004 */
[-C--:B------:R-:W-:Y:S01]  /*9e70*/  FMUL.FTZ R32, R37, R4.reuse ;  /* 0x0000000425207220 */ /* 0x080fe20000410000 */
[-C--:B------:R-:W-:Y:S01]  /*9e80*/  FMUL.FTZ R93, R36, R4.reuse ;  /* 0x00000004245d7220 */ /* 0x080fe20000410000 */
[----:B------:R-:W-:Y:S01]  /*9e90*/  UISETP.NE.AND UP0, UPT, UR45, 0x2, UPT ;  /* 0x000000022d00788c */ /* 0x000fe2000bf05270 */
        /* <DEDUP_REMOVED lines=87> */
[----:B------:R-:W-:Y:S01]  /*a410*/  USEL UR4, URZ, 0x1, UP0 ;  /* 0x000000013f047887 */ /* 0x000fe20008000000 */
[-C--:B------:R-:W-:Y:S01]  /*a420*/  FMUL.FTZ R102, R102, R133.reuse ;  /* 0x0000008566667220 */ /* 0x080fe20000410000 */
[-C--:B------:R-:W-:Y:S01]  /*a430*/  FMUL.FTZ R137, R99, R133.reuse ;  /* 0x0000008563897220 */ /* 0x080fe20000410000 */
[-C--:B------:R-:W-:Y:S01]  /*a440*/  FMUL.FTZ R110, R110, R133.reuse ;  /* 0x000000856e6e7220 */ /* 0x080fe20000410000 */
[-C--:B------:R-:W-:Y:S01]  /*a450*/  FMUL.FTZ R46, R107, R133.reuse ;  /* 0x000000856b2e7220 */ /* 0x080fe20000410000 */
[-C--:B------:R-:W-:Y:S01]  /*a460*/  FMUL.FTZ R131, R118, R133.reuse ;  /* 0x0000008576837220 */ /* 0x080fe20000410000 */
[----:B------:R-:W-:Y:S01]  /*a470*/  PLOP3.LUT P0, PT, PT, PT, PT, 0x8, 0x0 ;  /* 0x000000000000781c */ /* 0x000fe20003f0e170 */
[----:B------:R-:W-:Y:S01]  /*a480*/  FMUL.FTZ R133, R115, R133 ;  /* 0x0000008573857220 */ /* 0x000fe20000410000 */
[----:B------:R-:W-:-:S02]  /*a490*/  UIADD3 UR47, UR47, 0x1, URZ ;  /* 0x000000012f2f7890 */ /* 0x000fc4000fffe03f */
[----:B------:R-:W-:Y:S02]  /*a4a0*/  USEL UR45, UR45, URZ, UP0 ;  /* 0x0000003f2d2d7287 */ /* 0x000fe40008000000 */
[----:B------:R-:W-:-:S12]  /*a4b0*/  ULOP3.LUT UR46, UR46, UR4, URZ, 0x3c, !UPT ;  /* 0x000000042e2e7292 */ /* 0x000fd8000f8e3c3f */
.L_x_183:
[----:B------:R-:W0:Y:S08]  /*a4c0*/  S2UR UR4, SR_CgaCtaId ;  /* 0x00000000000479c3 */ /* 0x000e300000008800 */
[----:B------:R-:W-:Y:S01]  /*a4d0*/  BAR.SYNC.DEFER_BLOCKING 0x5, 0x180 ;  /* 0x0146000000007b1d */ /* 0x000fe20000010000 */
[----:B------:R-:W-:-:S05]  /*a4e0*/  UISETP.NE.AND UP0, UPT, UR44, URZ, UPT ;  /* 0x0000003f2c00728c */ /* 0x000fca000bf05270 */
[----:B------:R-:W-:Y:S01]  /*a4f0*/  UMOV UR8, 0x400 ;  /* 0x0000040000087882 */ /* 0x000fe20000000000 */
[----:B------:R-:W-:Y:S05]  /*a500*/  BSSY B0, `(.L_x_208) ;  /* 0x0000503000007945 */ /* 0x000fea0003800000 */
[----:B------:R-:W-:Y:S01]  /*a510*/  @!UP0 ULDC UR44, c[0x0][0xad4] ;  /* 0x0002b500002c8ab9 */ /* 0x000fe20000000800 */
[----:B0-----:R-:W-:-:S09]  /*a520*/  ULEA UR8, UR4, UR8, 0x18 ;  /* 0x0000000804087291 */ /* 0x001fd2000f8ec03f */
[----:B------:R-:W0:Y:S02]  /*a530*/  LDS.128 R24, [UR8+0x334d0] ;  /* 0x0334d008ff187984 */ /* 0x000e240008000c00 */
[----:B0-----:R-:W-:Y:S02]  /*a540*/  R2UR UR6, R25 ;  /* 0x00000000190672ca */ /* 0x001fe400000e0000 */
[----:B------:R-:W-:Y:S02]  /*a550*/  R2UR UR5, R26 ;  /* 0x000000001a0572ca */ /* 0x000fe400000e0000 */
[----:B------:R-:W-:Y:S01]  /*a560*/  R2UR UR7, R27 ;  /* 0x000000001b0772ca */ /* 0x000fe200000e0000 */
[----:B------:R-:W-:Y:S06]  /*a570*/  BAR.ARV 0x4, 0x180 ;  /* 0x0106000000007b1d */ /* 0x000fec0000002000 */
[----:B------:R-:W-:Y:S08]  /*a580*/  @P0 BRA `(.L_x_209) ;  /* 0x0000004000700947 */ /* 0x000ff00003800000 */
[----:B------:R-:W0:Y:S01]  /*a590*/  S2R R30, SR_TID.X ;  /* 0x00000000001e7919 */ /* 0x000e220000002100 */
[----:B------:R-:W-:Y:S01]  /*a5a0*/  ULDC.64 UR10, c[0x4][0x38] ;  /* 0x01000e00000a7ab9 */ /* 0x000fe20000000a00 */
[----:B------:R-:W1:Y:S01]  /*a5b0*/  S2UR UR4, SR_SWINHI ;  /* 0x00000000000479c3 */ /* 0x000e620000002f00 */
[----:B------:R-:W-:Y:S01]  /*a5c0*/  ULDC.64 UR14, c[0x0][0xc00] ;  /* 0x00030000000e7ab9 */ /* 0x000fe20000000a00 */
[----:B------:R-:W2:Y:S01]  /*a5d0*/  LDL R148, [R1+0x24] ;  /* 0x0000240001947983 */ /* 0x000ea20000100800 */
[----:B0-----:R-:W-:-:S05]  /*a5e0*/  IMAD.SHL.U32 R14, R30, 0x4, RZ ;  /* 0x000000041e0e7824 */ /* 0x001fca00078e00ff */
[----:B------:R-:W-:Y:S01]  /*a5f0*/  LOP3.LUT R14, R14, 0xc, RZ, 0xc0, !PT ;  /* 0x0000000c0e0e7812 */ /* 0x000fe200078ec0ff */
[----:B------:R-:W-:Y:S03]  /*a600*/  BAR.SYNC.DEFER_BLOCKING 0x1, 0x100 ;  /* 0x0044000000007b1d */ /* 0x000fe60000010000 */
[----:B------:R-:W-:-:S05]  /*a610*/  IADD3 R14, P0, R14, UR10, RZ ;  /* 0x0000000a0e0e7c10 */ /* 0x000fca000ff1e0ff */
[----:B------:R-:W-:-:S05]  /*a620*/  IMAD.X R15, RZ, RZ, UR11, P0 ;  /* 0x0000000bff0f7e24 */ /* 0x000fca00080e06ff */
[----:B------:R0:W3:Y:S01]  /*a630*/  LDG.E.CONSTANT R28, desc[UR50][R14.64] ;  /* 0x000000320e1c7981 */ /* 0x0000e2000c1e9900 */
[----:B------:R-:W-:-:S03]  /*a640*/  LOP3.LUT P0, R24, R30, 0x3, RZ, 0xc0, !PT ;  /* 0x000000031e187812 */ /* 0x000fc6000780c0ff */
[----:B------:R-:W4:Y:S01]  /*a650*/  LDL R14, [R1+0x28] ;  /* 0x00002800010e7983 */ /* 0x000f220000100800 */
[----:B------:R-:W-:Y:S01]  /*a660*/  ISETP.EQ.OR P0, PT, R24, 0x3, !P0 ;  /* 0x000000031800780c */ /* 0x000fe20004702670 */
[----:B------:R-:W-:Y:S01]  /*a670*/  UMOV UR10, UR8 ;  /* 0x00000008000a7c82 */ /* 0x000fe20008000000 */
[----:B-1----:R-:W-:Y:S02]  /*a680*/  UMOV UR11, UR4 ;  /* 0x00000004000b7c82 */ /* 0x002fe40008000000 */
[----:B------:R-:W-:Y:S02]  /*a690*/  SEL R85, R124, R33, P0 ;  /* 0x000000217c557207 */ /* 0x000fe40000000000 */
[----:B------:R-:W-:Y:S02]  /*a6a0*/  SEL R31, R33, R124, P0 ;  /* 0x0000007c211f7207 */ /* 0x000fe40000000000 */
[----:B------:R-:W-:Y:S02]  /*a6b0*/  SEL R89, R123, R36, P0 ;  /* 0x000000247b597207 */ /* 0x000fe40000000000 */
[----:B------:R-:W-:-:S02]  /*a6c0*/  SEL R33, R36, R123, P0 ;  /* 0x0000007b24217207 */ /* 0x000fc40000000000 */
[----:B------:R-:W-:Y:S02]  /*a6d0*/  SEL R95, R41, R120, P0 ;  /* 0x00000078295f7207 */ /* 0x000fe40000000000 */
[----:B------:R-:W-:Y:S02]  /*a6e0*/  SEL R36, R120, R41, P0 ;  /* 0x0000002978247207 */ /* 0x000fe40000000000 */
[----:B------:R-:W-:Y:S02]  /*a6f0*/  SEL R103, R20, R117, P0 ;  /* 0x0000007514677207 */ /* 0x000fe40000000000 */
[----:B------:R-:W-:Y:S01]  /*a700*/  SEL R41, R117, R20, P0 ;  /* 0x0000001475297207 */ /* 0x000fe20000000000 */
[----:B------:R-:W-:Y:S01]  /*a710*/  IMAD.MOV.U32 R20, RZ, RZ, 0x2 ;  /* 0x00000002ff147424 */ /* 0x000fe200078e00ff */
        /* <DEDUP_REMOVED lines=87> */
[----:B------:R-:W-:Y:S01]  /*ac90*/  SEL R71, R54, R71, P0 ;  /* 0x0000004736477207 */ /* 0x000fe20000000000 */
[----:B------:R-:W-:Y:S01]  /*aca0*/  USHF.L.U32 UR4, UR36, 0x2, URZ ;  /* 0x0000000224047899 */ /* 0x000fe2000800063f */
[----:B----4-:R-:W-:-:S03]  /*acb0*/  IMAD.WIDE R20, R14, R20, UR10 ;  /* 0x0000000a0e147e25 */ /* 0x010fc6000f8e0214 */
[C---:B------:R-:W-:Y:S02]  /*acc0*/  IADD3 R199, P6, R20.reuse, 0x8020, RZ ;  /* 0x0000802014c77810 */ /* 0x040fe40007fde0ff */
[C---:B------:R-:W-:Y:S02]  /*acd0*/  IADD3 R201, P3, R20.reuse, 0x8040, RZ ;  /* 0x0000804014c97810 */ /* 0x040fe40007f7e0ff */
[----:B------:R-:W-:Y:S02]  /*ace0*/  IADD3 R203, P4, R20, 0x8060, RZ ;  /* 0x0000806014cb7810 */ /* 0x000fe40007f9e0ff */
[----:B------:R-:W-:Y:S02]  /*acf0*/  LOP3.LUT R4, R199, 0x380, RZ, 0xc0, !PT ;  /* 0x00000380c7047812 */ /* 0x000fe400078ec0ff */
[----:B------:R-:W-:Y:S01]  /*ad00*/  LOP3.LUT R6, R201, 0x380, RZ, 0xc0, !PT ;  /* 0x00000380c9067812 */ /* 0x000fe200078ec0ff */
[----:B------:R-:W-:Y:S01]  /*ad10*/  IMAD.X R131, RZ, RZ, R21, P4 ;  /* 0x000000ffff837224 */ /* 0x000fe200020e0615 */
[----:B------:R-:W-:-:S02]  /*ad20*/  SHF.R.U64 R4, R4, 0x3, RZ ;  /* 0x0000000304047819 */ /* 0x000fc400000012ff */
[C---:B------:R-:W-:Y:S02]  /*ad30*/  IADD3 R191, P4, R20.reuse, 0x4020, RZ ;  /* 0x0000402014bf7810 */ /* 0x040fe40007f9e0ff */
[----:B------:R-:W-:Y:S02]  /*ad40*/  LOP3.LUT R8, R203, 0x380, RZ, 0xc0, !PT ;  /* 0x00000380cb087812 */ /* 0x000fe400078ec0ff */
[----:B------:R-:W-:Y:S02]  /*ad50*/  IADD3 R197, P5, R20, 0x8000, RZ ;  /* 0x0000800014c57810 */ /* 0x000fe40007fbe0ff */
[----:B------:R-:W-:Y:S02]  /*ad60*/  SHF.R.U64 R6, R6, 0x3, RZ ;  /* 0x0000000306067819 */ /* 0x000fe400000012ff */
[----:B------:R-:W-:Y:S02]  /*ad70*/  IADD3 R193, P1, R20, 0x4040, RZ ;  /* 0x0000404014c17810 */ /* 0x000fe40007f3e0ff */
[----:B------:R-:W-:-:S02]  /*ad80*/  LOP3.LUT R132, R4, R199, RZ, 0x3c, !PT ;  /* 0x000000c704847212 */ /* 0x000fc400078e3cff */
[----:B------:R-:W-:Y:S02]  /*ad90*/  IADD3 R195, P2, R20, 0x4060, RZ ;  /* 0x0000406014c37810 */ /* 0x000fe40007f5e0ff */
[----:B------:R-:W-:Y:S02]  /*ada0*/  SHF.R.U64 R8, R8, 0x3, RZ ;  /* 0x0000000308087819 */ /* 0x000fe400000012ff */
[----:B------:R-:W-:Y:S02]  /*adb0*/  LOP3.LUT R4, R191, 0x380, RZ, 0xc0, !PT ;  /* 0x00000380bf047812 */ /* 0x000fe400078ec0ff */
[----:B0-----:R-:W-:Y:S02]  /*adc0*/  LOP3.LUT R14, R6, R201, RZ, 0x3c, !PT ;  /* 0x000000c9060e7212 */ /* 0x001fe400078e3cff */
[----:B------:R-:W-:Y:S02]  /*add0*/  LOP3.LUT R10, R197, 0x380, RZ, 0xc0, !PT ;  /* 0x00000380c50a7812 */ /* 0x000fe400078ec0ff */
[----:B------:R-:W-:Y:S01]  /*ade0*/  LOP3.LUT R6, R193, 0x380, RZ, 0xc0, !PT ;  /* 0x00000380c1067812 */ /* 0x000fe200078ec0ff */
[--C-:B------:R-:W-:Y:S01]  /*adf0*/  IMAD.X R133, RZ, RZ, R21.reuse, P6 ;  /* 0x000000ffff857224 */ /* 0x100fe200030e0615 */
[----:B------:R-:W-:Y:S01]  /*ae00*/  LOP3.LUT R130, R8, R203, RZ, 0x3c, !PT ;  /* 0x000000cb08827212 */ /* 0x000fe200078e3cff */
[--C-:B------:R-:W-:Y:S01]  /*ae10*/  IMAD.X R135, RZ, RZ, R21.reuse, P2 ;  /* 0x000000ffff877224 */ /* 0x100fe200010e0615 */
[----:B------:R-:W-:Y:S01]  /*ae20*/  SHF.R.U64 R4, R4, 0x3, RZ ;  /* 0x0000000304047819 */ /* 0x000fe200000012ff */
[----:B------:R-:W-:Y:S01]  /*ae30*/  IMAD.X R13, RZ, RZ, R21, P5 ;  /* 0x000000ffff0d7224 */ /* 0x000fe200028e0615 */
[----:B------:R-:W-:-:S02]  /*ae40*/  IADD3 R25, P6, R20, 0x20, RZ ;  /* 0x0000002014197810 */ /* 0x000fc40007fde0ff */
[----:B------:R-:W-:Y:S02]  /*ae50*/  LOP3.LUT R8, R195, 0x380, RZ, 0xc0, !PT ;  /* 0x00000380c3087812 */ /* 0x000fe400078ec0ff */
[----:B------:R-:W-:Y:S02]  /*ae60*/  SHF.R.U64 R10, R10, 0x3, RZ ;  /* 0x000000030a0a7819 */ /* 0x000fe400000012ff */
[----:B------:R-:W-:Y:S02]  /*ae70*/  IADD3 R185, P2, R20, 0x40, RZ ;  /* 0x0000004014b97810 */ /* 0x000fe40007f5e0ff */
[----:B------:R-:W-:Y:S02]  /*ae80*/  SHF.R.U64 R6, R6, 0x3, RZ ;  /* 0x0000000306067819 */ /* 0x000fe400000012ff */
[----:B------:R-:W-:Y:S01]  /*ae90*/  IADD3 R187, P5, R20, 0x60, RZ ;  /* 0x0000006014bb7810 */ /* 0x000fe20007fbe0ff */
[----:B------:R-:W-:Y:S01]  /*aea0*/  IMAD.X R15, RZ, RZ, R21, P3 ;  /* 0x000000ffff0f7224 */ /* 0x000fe200018e0615 */
[----:B------:R-:W-:-:S02]  /*aeb0*/  LOP3.LUT R136, R4, R191, RZ, 0x3c, !PT ;  /* 0x000000bf04887212 */ /* 0x000fc400078e3cff */
[----:B------:R-:W-:Y:S02]  /*aec0*/  LOP3.LUT R5, R20, 0x380, RZ, 0xc0, !PT ;  /* 0x0000038014057812 */ /* 0x000fe400078ec0ff */
[----:B------:R-:W-:Y:S02]  /*aed0*/  SHF.R.U64 R8, R8, 0x3, RZ ;  /* 0x0000000308087819 */ /* 0x000fe400000012ff */
[----:B------:R-:W-:Y:S02]  /*aee0*/  LOP3.LUT R12, R10, R197, RZ, 0x3c, !PT ;  /* 0x000000c50a0c7212 */ /* 0x000fe400078e3cff */
[----:B------:R-:W-:Y:S02]  /*aef0*/  LOP3.LUT R4, R25, 0x380, RZ, 0xc0, !PT ;  /* 0x0000038019047812 */ /* 0x000fe400078ec0ff */
[----:B------:R-:W-:Y:S02]  /*af00*/  IADD3 R189, P3, R20, 0x4000, RZ ;  /* 0x0000400014bd7810 */ /* 0x000fe40007f7e0ff */
[----:B------:R-:W-:-:S02]  /*af10*/  LOP3.LUT R10, R6, R193, RZ, 0x3c, !PT ;  /* 0x000000c1060a7212 */ /* 0x000fc400078e3cff */
[----:B------:R-:W-:Y:S02]  /*af20*/  LOP3.LUT R24, R185, 0x380, RZ, 0xc0, !PT ;  /* 0x00000380b9187812 */ /* 0x000fe400078ec0ff */
[----:B------:R-:W-:Y:S02]  /*af30*/  LOP3.LUT R6, R187, 0x380, RZ, 0xc0, !PT ;  /* 0x00000380bb067812 */ /* 0x000fe400078ec0ff */
[----:B------:R-:W-:Y:S02]  /*af40*/  SHF.R.U64 R5, R5, 0x3, RZ ;  /* 0x0000000305057819 */ /* 0x000fe400000012ff */
[----:B------:R-:W-:Y:S02]  /*af50*/  LOP3.LUT R134, R8, R195, RZ, 0x3c, !PT ;  /* 0x000000c308867212 */ /* 0x000fe400078e3cff */
[----:B------:R-:W-:Y:S02]  /*af60*/  SHF.R.U64 R4, R4, 0x3, RZ ;  /* 0x0000000304047819 */ /* 0x000fe400000012ff */
[----:B------:R-:W-:-:S02]  /*af70*/  LOP3.LUT R8, R189, 0x380, RZ, 0xc0, !PT ;  /* 0x00000380bd087812 */ /* 0x000fc400078ec0ff */
[----:B------:R-:W-:Y:S02]  /*af80*/  SHF.R.U64 R24, R24, 0x3, RZ ;  /* 0x0000000318187819 */ /* 0x000fe400000012ff */
[----:B------:R-:W-:Y:S01]  /*af90*/  SHF.R.U64 R6, R6, 0x3, RZ ;  /* 0x0000000306067819 */ /* 0x000fe200000012ff */
[--C-:B------:R-:W-:Y:S01]  /*afa0*/  IMAD.X R27, RZ, RZ, R21.reuse, P6 ;  /* 0x000000ffff1b7224 */ /* 0x100fe200030e0615 */
[----:B------:R-:W-:Y:S01]  /*afb0*/  LOP3.LUT R20, R5, R20, RZ, 0x3c, !PT ;  /* 0x0000001405147212 */ /* 0x000fe200078e3cff */
[--C-:B------:R-:W-:Y:S01]  /*afc0*/  IMAD.X R7, RZ, RZ, R21.reuse, P5 ;  /* 0x000000ffff077224 */ /* 0x100fe200028e0615 */
[----:B------:R-:W-:Y:S01]  /*afd0*/  LOP3.LUT R26, R4, R25, RZ, 0x3c, !PT ;  /* 0x00000019041a7212 */ /* 0x000fe200078e3cff */
[----:B------:R-:W-:Y:S01]  /*afe0*/  IMAD.X R5, RZ, RZ, R21, P2 ;  /* 0x000000ffff057224 */ /* 0x000fe200010e0615 */
[----:B------:R-:W-:Y:S02]  /*aff0*/  SHF.R.U64 R8, R8, 0x3, RZ ;  /* 0x0000000308087819 */ /* 0x000fe400000012ff */
[----:B------:R-:W-:-:S02]  /*b000*/  LOP3.LUT R4, R24, R185, RZ, 0x3c, !PT ;  /* 0x000000b918047212 */ /* 0x000fc400078e3cff */
[----:B------:R-:W-:Y:S01]  /*b010*/  LOP3.LUT R6, R6, R187, RZ, 0x3c, !PT ;  /* 0x000000bb06067212 */ /* 0x000fe200078e3cff */
[--C-:B------:R-:W-:Y:S01]  /*b020*/  IMAD.X R137, RZ, RZ, R21.reuse, P4 ;  /* 0x000000ffff897224 */ /* 0x100fe200020e0615 */
[----:B---3--:R-:W-:Y:S01]  /*b030*/  LOP3.LUT R90, R28, 0x2, RZ, 0x3c, !PT ;  /* 0x000000021c5a7812 */ /* 0x008fe200078e3cff */
[--C-:B------:R-:W-:Y:S01]  /*b040*/  IMAD.X R11, RZ, RZ, R21.reuse, P1 ;  /* 0x000000ffff0b7224 */ /* 0x100fe200008e0615 */
[----:B------:R-:W-:Y:S01]  /*b050*/  LOP3.LUT R8, R8, R189, RZ, 0x3c, !PT ;  /* 0x000000bd08087212 */ /* 0x000fe200078e3cff */
[----:B------:R-:W-:Y:S01]  /*b060*/  IMAD.X R9, RZ, RZ, R21, P3 ;  /* 0x000000ffff097224 */ /* 0x000fe200018e0615 */
[----:B------:R-:W-:Y:S02]  /*b070*/  MOV R26, R26 ;  /* 0x0000001a001a7202 */ /* 0x000fe40000000f00 */
[----:B------:R-:W-:Y:S02]  /*b080*/  MOV R25, R6 ;  /* 0x0000000600197202 */ /* 0x000fe40000000f00 */
[----:B------:R-:W-:Y:S01]  /*b090*/  MOV R27, R4 ;  /* 0x00000004001b7202 */ /* 0x000fe20000000f00 */
[----:B------:R-:W-:Y:S01]  /*b0a0*/  SHFL.IDX PT, R7, R119, R28, 0x1c1f ;  /* 0x001c1f1c77077589 */ /* 0x000fe200000e0000 */
[----:B------:R-:W-:-:S03]  /*b0b0*/  MOV R130, R130 ;  /* 0x0000008200827202 */ /* 0x000fc60000000f00 */
[----:B------:R-:W-:Y:S01]  /*b0c0*/  SHFL.IDX PT, R4, R127, R28, 0x1c1f ;  /* 0x001c1f1c7f047589 */ /* 0x000fe200000e0000 */
[----:B------:R-:W-:Y:S02]  /*b0d0*/  MOV R132, R132 ;  /* 0x0000008400847202 */ /* 0x000fe40000000f00 */
[----:B------:R-:W-:Y:S01]  /*b0e0*/  MOV R134, R134 ;  /* 0x0000008600867202 */ /* 0x000fe20000000f00 */
[----:B------:R-:W-:Y:S01]  /*b0f0*/  SHFL.IDX PT, R126, R83, R28, 0x1c1f ;  /* 0x001c1f1c537e7589 */ /* 0x000fe200000e0000 */
[----:B------:R-:W-:-:S03]  /*b100*/  MOV R136, R136 ;  /* 0x0000008800887202 */ /* 0x000fc60000000f00 */
[----:B------:R-:W-:Y:S01]  /*b110*/  SHFL.IDX PT, R118, R85, R28, 0x1c1f ;  /* 0x001c1f1c55767589 */ /* 0x000fe200000e0000 */
[----:B------:R-:W-:-:S03]  /*b120*/  MOV R24, R20 ;  /* 0x0000001400187202 */ /* 0x000fc60000000f00 */
[----:B------:R-:W0:Y:S01]  /*b130*/  SHFL.IDX PT, R127, R29, R90, 0x1c1f ;  /* 0x001c1f5a1d7f7589 */ /* 0x000e2200000e0000 */
[----:B------:R-:W-:-:S03]  /*b140*/  MOV R131, R14 ;  /* 0x0000000e00837202 */ /* 0x000fc60000000f00 */
[----:B------:R-:W1:Y:S01]  /*b150*/  SHFL.IDX PT, R119, R31, R90, 0x1c1f ;  /* 0x001c1f5a1f777589 */ /* 0x000e6200000e0000 */
[----:B------:R-:W-:Y:S02]  /*b160*/  MOV R133, R12 ;  /* 0x0000000c00857202 */ /* 0x000fe40000000f00 */
[----:B------:R-:W-:Y:S01]  /*b170*/  MOV R135, R10 ;  /* 0x0000000a00877202 */ /* 0x000fe20000000f00 */
[----:B------:R-:W-:Y:S01]  /*b180*/  SHFL.IDX PT, R89, R89, R28, 0x1c1f ;  /* 0x001c1f1c59597589 */ /* 0x000fe200000e0000 */
[----:B------:R-:W-:-:S03]  /*b190*/  MOV R137, R8 ;  /* 0x0000000800897202 */ /* 0x000fc60000000f00 */
[----:B------:R-:W-:Y:S04]  /*b1a0*/  SHFL.IDX PT, R93, R93, R28, 0x1c1f ;  /* 0x001c1f1c5d5d7589 */ /* 0x000fe800000e0000 */
[----:B------:R-:W-:Y:S04]  /*b1b0*/  SHFL.IDX PT, R92, R139, R28, 0x1c1f ;  /* 0x001c1f1c8b5c7589 */ /* 0x000fe800000e0000 */
[----:B------:R-:W-:Y:S04]  /*b1c0*/  SHFL.IDX PT, R83, R159, R28, 0x1c1f ;  /* 0x001c1f1c9f537589 */ /* 0x000fe800000e0000 */
[----:B------:R-:W-:Y:S04]  /*b1d0*/  SHFL.IDX PT, R110, R33, R90, 0x1c1f ;  /* 0x001c1f5a216e7589 */ /* 0x000fe800000e0000 */
[----:B------:R-:W-:Y:S04]  /*b1e0*/  SHFL.IDX PT, R102, R35, R90, 0x1c1f ;  /* 0x001c1f5a23667589 */ /* 0x000fe800000e0000 */
[----:B------:R-:W3:Y:S04]  /*b1f0*/  SHFL.IDX PT, R55, R55, R90, 0x1c1f ;  /* 0x001c1f5a37377589 */ /* 0x000ee800000e0000 */
        /* <DEDUP_REMOVED lines=8> */
[----:B------:R-:W4:Y:S04]  /*b280*/  SHFL.IDX PT, R30, R30, R90, 0x1c1f ;  /* 0x001c1f5a1e1e7589 */ /* 0x000f2800000e0000 */
[----:B------:R-:W-:Y:S04]  /*b290*/  SHFL.IDX PT, R32, R32, R90, 0x1c1f ;  /* 0x001c1f5a20207589 */ /* 0x000fe800000e0000 */
[----:B------:R-:W-:Y:S04]  /*b2a0*/  SHFL.IDX PT, R34, R34, R90, 0x1c1f ;  /* 0x001c1f5a22227589 */ /* 0x000fe800000e0000 */
[----:B------:R-:W-:Y:S04]  /*b2b0*/  SHFL.IDX PT, R159, R38, R90, 0x1c1f ;  /* 0x001c1f5a269f7589 */ /* 0x000fe800000e0000 */
[----:B------:R-:W-:Y:S04]  /*b2c0*/  SHFL.IDX PT, R35, R48, R90, 0x1c1f ;  /* 0x001c1f5a30237589 */ /* 0x000fe800000e0000 */
[----:B------:R-:W2:Y:S04]  /*b2d0*/  SHFL.IDX PT, R53, R53, R90, 0x1c1f ;  /* 0x001c1f5a35357589 */ /* 0x000ea800000e0000 */
[----:B------:R-:W2:Y:S04]  /*b2e0*/  SHFL.IDX PT, R64, R64, R90, 0x1c1f ;  /* 0x001c1f5a40407589 */ /* 0x000ea800000e0000 */
        /* <DEDUP_REMOVED lines=45> */
[----:B------:R-:W2:Y:S04]  /*b5c0*/  SHFL.IDX PT, R84, R84, R90, 0x1c1f ;  /* 0x001c1f5a54547589 */ /* 0x000ea800000e0000 */
[----:B------:R-:W2:Y:S04]  /*b5d0*/  SHFL.IDX PT, R106, R59, R90, 0x1c1f ;  /* 0x001c1f5a3b6a7589 */ /* 0x000ea800000e0000 */
[----:B------:R-:W2:Y:S04]  /*b5e0*/  SHFL.IDX PT, R42, R63, R90, 0x1c1f ;  /* 0x001c1f5a3f2a7589 */ /* 0x000ea800000e0000 */
[----:B------:R-:W2:Y:S04]  /*b5f0*/  SHFL.IDX PT, R51, R68, R90, 0x1c1f ;  /* 0x001c1f5a44337589 */ /* 0x000ea800000e0000 */
        /* <DEDUP_REMOVED lines=8> */
[----:B------:R-:W-:Y:S04]  /*b680*/  SHFL.IDX PT, R50, R50, R90, 0x1c1f ;  /* 0x001c1f5a32327589 */ /* 0x000fe800000e0000 */
[----:B------:R-:W-:Y:S04]  /*b690*/  SHFL.IDX PT, R29, R56, R90, 0x1c1f ;  /* 0x001c1f5a381d7589 */ /* 0x000fe800000e0000 */
[----:B------:R-:W2:Y:S04]  /*b6a0*/  SHFL.IDX PT, R52, R67, R90, 0x1c1f ;  /* 0x001c1f5a43347589 */ /* 0x000ea800000e0000 */
[----:B------:R-:W2:Y:S04]  /*b6b0*/  SHFL.IDX PT, R58, R72, R90, 0x1c1f ;  /* 0x001c1f5a483a7589 */ /* 0x000ea800000e0000 */
[----:B------:R-:W2:Y:S04]  /*b6c0*/  SHFL.IDX PT, R59, R74, R90, 0x1c1f ;  /* 0x001c1f5a4a3b7589 */ /* 0x000ea800000e0000 */
[----:B------:R-:W2:Y:S04]  /*b6d0*/  SHFL.IDX PT, R97, R37, R90, 0x1c1f ;  /* 0x001c1f5a25617589 */ /* 0x000ea800000e0000 */
[----:B------:R-:W2:Y:S04]  /*b6e0*/  SHFL.IDX PT, R144, R75, R90, 0x1c1f ;  /* 0x001c1f5a4b907589 */ /* 0x000ea800000e0000 */
[----:B------:R-:W2:Y:S04]  /*b6f0*/  SHFL.IDX PT, R146, R76, R90, 0x1c1f ;  /* 0x001c1f5a4c927589 */ /* 0x000ea800000e0000 */
[----:B------:R-:W2:Y:S04]  /*b700*/  SHFL.IDX PT, R56, R69, R90, 0x1c1f ;  /* 0x001c1f5a45387589 */ /* 0x000ea800000e0000 */
[----:B------:R-:W2:Y:S04]  /*b710*/  SHFL.IDX PT, R33, R82, R90, 0x1c1f ;  /* 0x001c1f5a52217589 */ /* 0x000ea800000e0000 */
[----:B------:R2:W2:Y:S01]  /*b720*/  SHFL.IDX PT, R163, R71, R90, 0x1c1f ;  /* 0x001c1f5a47a37589 */ /* 0x0004a200000e0000 */
[----:B0-----:R-:W-:-:S02]  /*b730*/  SEL R128, R126, R127, P0 ;  /* 0x0000007f7e807207 */ /* 0x001fc40000000000 */
[----:B-1----:R-:W-:Y:S02]  /*b740*/  SEL R120, R118, R119, P0 ;  /* 0x0000007776787207 */ /* 0x002fe40000000000 */
[----:B------:R-:W-:Y:S02]  /*b750*/  SEL R126, R127, R126, P0 ;  /* 0x0000007e7f7e7207 */ /* 0x000fe40000000000 */
[----:B---3--:R-:W-:Y:S02]  /*b760*/  SEL R125, R92, R55, P0 ;  /* 0x000000375c7d7207 */ /* 0x008fe40000000000 */
[----:B------:R-:W-:Y:S02]  /*b770*/  SEL R123, R55, R92, P0 ;  /* 0x0000005c377b7207 */ /* 0x000fe40000000000 */
[----:B------:R-:W-:Y:S02]  /*b780*/  SEL R118, R119, R118, P0 ;  /* 0x0000007677767207 */ /* 0x000fe40000000000 */
[----:B------:R-:W-:-:S02]  /*b790*/  SEL R112, R89, R110, P0 ;  /* 0x0000006e59707207 */ /* 0x000fc40000000000 */
[----:B------:R-:W-:Y:S02]  /*b7a0*/  SEL R104, R93, R102, P0 ;  /* 0x000000665d687207 */ /* 0x000fe40000000000 */
[----:B----4-:R-:W-:Y:S02]  /*b7b0*/  SEL R129, R115, R30, P0 ;  /* 0x0000001e73817207 */ /* 0x010fe40000000000 */
[----:B------:R-:W-:Y:S02]  /*b7c0*/  SEL R127, R30, R115, P0 ;  /* 0x000000731e7f7207 */ /* 0x000fe40000000000 */
[----:B--2---:R-:W-:Y:S02]  /*b7d0*/  SEL R124, R122, R53, P0 ;  /* 0x000000357a7c7207 */ /* 0x004fe40000000000 */
        /* <DEDUP_REMOVED lines=63> */
[----:B------:R-:W-:Y:S02]  /*bbd0*/  F2FP.BF16.F32.PACK_AB R4, R129, R128 ;  /* 0x000000808104723e */ /* 0x000fe400000010ff */
[----:B------:R-:W-:Y:S02]  /*bbe0*/  F2FP.BF16.F32.PACK_AB R5, R125, R124 ;  /* 0x0000007c7d05723e */ /* 0x000fe400000010ff */
[----:B------:R-:W-:Y:S02]  /*bbf0*/  F2FP.BF16.F32.PACK_AB R6, R127, R126 ;  /* 0x0000007e7f06723e */ /* 0x000fe400000010ff */
[----:B------:R-:W-:Y:S02]  /*bc00*/  F2FP.BF16.F32.PACK_AB R7, R123, R122 ;  /* 0x0000007a7b07723e */ /* 0x000fe400000010ff */
[----:B------:R-:W-:-:S02]  /*bc10*/  SEL R96, R94, R97, P0 ;  /* 0x000000615e607207 */ /* 0x000fc40000000000 */
[----:B------:R-:W-:Y:S02]  /*bc20*/  SEL R81, R14, R143, P0 ;  /* 0x0000008f0e517207 */ /* 0x000fe40000000000 */
[----:B------:R-:W-:Y:S02]  /*bc30*/  SEL R79, R143, R14, P0 ;  /* 0x0000000e8f4f7207 */ /* 0x000fe40000000000 */
[----:B------:R-:W-:Y:S02]  /*bc40*/  SEL R61, R15, R144, P0 ;  /* 0x000000900f3d7207 */ /* 0x000fe40000000000 */
[----:B------:R-:W-:Y:S02]  /*bc50*/  SEL R59, R144, R15, P0 ;  /* 0x0000000f903b7207 */ /* 0x000fe40000000000 */
[----:B------:R-:W-:Y:S02]  /*bc60*/  SEL R52, R13, R146, P0 ;  /* 0x000000920d347207 */ /* 0x000fe40000000000 */
[----:B------:R-:W-:-:S02]  /*bc70*/  SEL R50, R146, R13, P0 ;  /* 0x0000000d92327207 */ /* 0x000fc40000000000 */
[----:B------:R-:W-:Y:S02]  /*bc80*/  F2FP.BF16.F32.PACK_AB R8, R121, R120 ;  /* 0x000000787908723e */ /* 0x000fe400000010ff */
[----:B------:R-:W-:Y:S02]  /*bc90*/  F2FP.BF16.F32.PACK_AB R9, R117, R116 ;  /* 0x000000747509723e */ /* 0x000fe400000010ff */
[----:B------:R-:W-:Y:S02]  /*bca0*/  F2FP.BF16.F32.PACK_AB R10, R119, R118 ;  /* 0x00000076770a723e */ /* 0x000fe400000010ff */
[----:B------:R-:W-:Y:S02]  /*bcb0*/  F2FP.BF16.F32.PACK_AB R11, R115, R114 ;  /* 0x00000072730b723e */ /* 0x000fe400000010ff */
[----:B------:R-:W-:Y:S02]  /*bcc0*/  SEL R94, R97, R94, P0 ;  /* 0x0000005e615e7207 */ /* 0x000fe40000000000 */
[----:B------:R-:W-:-:S02]  /*bcd0*/  F2FP.BF16.F32.PACK_AB R12, R113, R112 ;  /* 0x00000070710c723e */ /* 0x000fc400000010ff */
[----:B------:R-:W-:Y:S02]  /*bce0*/  F2FP.BF16.F32.PACK_AB R14, R111, R110 ;  /* 0x0000006e6f0e723e */ /* 0x000fe400000010ff */
[----:B------:R-:W-:Y:S02]  /*bcf0*/  F2FP.BF16.F32.PACK_AB R15, R107, R106 ;  /* 0x0000006a6b0f723e */ /* 0x000fe400000010ff */
[----:B------:R-:W-:Y:S02]  /*bd00*/  F2FP.BF16.F32.PACK_AB R13, R109, R108 ;  /* 0x0000006c6d0d723e */ /* 0x000fe400000010ff */
[----:B------:R-:W-:Y:S02]  /*bd10*/  SEL R97, R80, R159, P0 ;  /* 0x0000009f50617207 */ /* 0x000fe40000000000 */
[----:B------:R-:W-:Y:S02]  /*bd20*/  SEL R95, R159, R80, P0 ;  /* 0x000000509f5f7207 */ /* 0x000fe40000000000 */
[----:B------:R-:W-:-:S02]  /*bd30*/  SEL R88, R86, R161, P0 ;  /* 0x000000a156587207 */ /* 0x000fc40000000000 */
[----:B------:R-:W-:Y:S02]  /*bd40*/  F2FP.BF16.F32.PACK_AB R28, R105, R104 ;  /* 0x00000068691c723e */ /* 0x000fe400000010ff */
[----:B------:R-:W-:Y:S02]  /*bd50*/  F2FP.BF16.F32.PACK_AB R30, R103, R102 ;  /* 0x00000066671e723e */ /* 0x000fe400000010ff */
[----:B------:R-:W-:Y:S02]  /*bd60*/  F2FP.BF16.F32.PACK_AB R31, R99, R98 ;  /* 0x00000062631f723e */ /* 0x000fe400000010ff */
[----:B------:R-:W-:Y:S01]  /*bd70*/  F2FP.BF16.F32.PACK_AB R29, R101, R100 ;  /* 0x00000064651d723e */ /* 0x000fe200000010ff */
[----:B------:R-:W-:Y:S01]  /*bd80*/  STSM.16.M88.4 [R24], R4 ;  /* 0x0000000418007844 */ /* 0x000fe20000000200 */
[----:B------:R-:W-:Y:S02]  /*bd90*/  SEL R86, R161, R86, P0 ;  /* 0x00000056a1567207 */ /* 0x000fe40000000000 */
[----:B------:R-:W-:-:S02]  /*bda0*/  SEL R80, R78, R157, P0 ;  /* 0x0000009d4e507207 */ /* 0x000fc40000000000 */
[----:B------:R-:W-:Y:S02]  /*bdb0*/  SEL R77, R141, R56, P0 ;  /* 0x000000388d4d7207 */ /* 0x000fe40000000000 */
[----:B------:R-:W-:Y:S01]  /*bdc0*/  SEL R75, R56, R141, P0 ;  /* 0x0000008d384b7207 */ /* 0x000fe20000000000 */
[----:B------:R-:W-:Y:S01]  /*bdd0*/  STSM.16.M88.4 [R26], R8 ;  /* 0x000000081a007844 */ /* 0x000fe20000000200 */
[----:B------:R-:W-:Y:S02]  /*bde0*/  SEL R78, R157, R78, P0 ;  /* 0x0000004e9d4e7207 */ /* 0x000fe40000000000 */
[----:B------:R-:W-:Y:S02]  /*bdf0*/  SEL R56, R54, R35, P0 ;  /* 0x0000002336387207 */ /* 0x000fe40000000000 */
[----:B------:R-:W-:Y:S01]  /*be00*/  SEL R36, R20, R33, P0 ;  /* 0x0000002114247207 */ /* 0x000fe20000000000 */
[----:B------:R0:W-:Y:S01]  /*be10*/  STSM.16.M88.4 [R27], R12 ;  /* 0x0000000c1b007844 */ /* 0x0001e20000000200 */
[----:B------:R-:W-:-:S02]  /*be20*/  SEL R54, R35, R54, P0 ;  /* 0x0000003623367207 */ /* 0x000fc40000000000 */
[----:B------:R-:W-:Y:S01]  /*be30*/  SEL R20, R33, R20, P0 ;  /* 0x0000001421147207 */ /* 0x000fe20000000000 */
[----:B------:R1:W-:Y:S01]  /*be40*/  STSM.16.M88.4 [R25], R28 ;  /* 0x0000001c19007844 */ /* 0x0003e20000000200 */
[----:B------:R-:W-:Y:S02]  /*be50*/  SEL R68, R140, R163, P0 ;  /* 0x000000a38c447207 */ /* 0x000fe40000000000 */
[----:B------:R-:W-:Y:S02]  /*be60*/  SEL R66, R163, R140, P0 ;  /* 0x0000008ca3427207 */ /* 0x000fe40000000000 */
[----:B------:R-:W-:Y:S02]  /*be70*/  F2FP.BF16.F32.PACK_AB R32, R97, R96 ;  /* 0x000000606120723e */ /* 0x000fe400000010ff */
[----:B------:R-:W-:Y:S02]  /*be80*/  F2FP.BF16.F32.PACK_AB R34, R95, R94 ;  /* 0x0000005e5f22723e */ /* 0x000fe400000010ff */
[----:B------:R-:W-:-:S02]  /*be90*/  F2FP.BF16.F32.PACK_AB R35, R91, R90 ;  /* 0x0000005a5b23723e */ /* 0x000fc400000010ff */
[----:B------:R-:W-:Y:S02]  /*bea0*/  F2FP.BF16.F32.PACK_AB R33, R93, R92 ;  /* 0x0000005c5d21723e */ /* 0x000fe400000010ff */
[----:B0-----:R-:W-:Y:S02]  /*beb0*/  F2FP.BF16.F32.PACK_AB R12, R89, R88 ;  /* 0x00000058590c723e */ /* 0x001fe400000010ff */
[----:B------:R-:W-:Y:S02]  /*bec0*/  F2FP.BF16.F32.PACK_AB R14, R87, R86 ;  /* 0x00000056570e723e */ /* 0x000fe400000010ff */
[----:B------:R-:W-:Y:S02]  /*bed0*/  F2FP.BF16.F32.PACK_AB R15, R83, R82 ;  /* 0x00000052530f723e */ /* 0x000fe400000010ff */
[----:B------:R-:W-:Y:S02]  /*bee0*/  F2FP.BF16.F32.PACK_AB R13, R85, R84 ;  /* 0x00000054550d723e */ /* 0x000fe400000010ff */
[----:B------:R-:W-:-:S02]  /*bef0*/  F2FP.BF16.F32.PACK_AB R24, R81, R80 ;  /* 0x000000505118723e */ /* 0x000fc400000010ff */
[----:B------:R-:W-:Y:S02]  /*bf00*/  F2FP.BF16.F32.PACK_AB R26, R79, R78 ;  /* 0x0000004e4f1a723e */ /* 0x000fe400000010ff */
[----:B------:R-:W-:Y:S02]  /*bf10*/  F2FP.BF16.F32.PACK_AB R27, R75, R74 ;  /* 0x0000004a4b1b723e */ /* 0x000fe400000010ff */
[----:B-1----:R-:W-:Y:S01]  /*bf20*/  F2FP.BF16.F32.PACK_AB R25, R77, R76 ;  /* 0x0000004c4d19723e */ /* 0x002fe200000010ff */
[----:B------:R-:W-:Y:S01]  /*bf30*/  STSM.16.M88.4 [R137], R32 ;  /* 0x0000002089007844 */ /* 0x000fe20000000200 */
[----:B------:R-:W-:Y:S02]  /*bf40*/  F2FP.BF16.F32.PACK_AB R28, R73, R72 ;  /* 0x00000048491c723e */ /* 0x000fe400000010ff */
[----:B------:R-:W-:Y:S02]  /*bf50*/  F2FP.BF16.F32.PACK_AB R30, R71, R70 ;  /* 0x00000046471e723e */ /* 0x000fe400000010ff */
[----:B------:R-:W-:-:S02]  /*bf60*/  F2FP.BF16.F32.PACK_AB R31, R67, R66 ;  /* 0x00000042431f723e */ /* 0x000fc400000010ff */
[----:B------:R-:W-:Y:S01]  /*bf70*/  F2FP.BF16.F32.PACK_AB R29, R69, R68 ;  /* 0x00000044451d723e */ /* 0x000fe200000010ff */
[----:B------:R0:W-:Y:S01]  /*bf80*/  STSM.16.M88.4 [R136], R12 ;  /* 0x0000000c88007844 */ /* 0x0001e20000000200 */
[----:B------:R-:W-:Y:S02]  /*bf90*/  F2FP.BF16.F32.PACK_AB R4, R65, R64 ;  /* 0x000000404104723e */ /* 0x000fe400000010ff */
[----:B------:R-:W-:Y:S02]  /*bfa0*/  F2FP.BF16.F32.PACK_AB R6, R63, R62 ;  /* 0x0000003e3f06723e */ /* 0x000fe400000010ff */
[----:B------:R-:W-:Y:S02]  /*bfb0*/  F2FP.BF16.F32.PACK_AB R7, R59, R58 ;  /* 0x0000003a3b07723e */ /* 0x000fe400000010ff */
[----:B------:R-:W-:Y:S01]  /*bfc0*/  F2FP.BF16.F32.PACK_AB R5, R61, R60 ;  /* 0x0000003c3d05723e */ /* 0x000fe200000010ff */
[----:B------:R1:W-:Y:S01]  /*bfd0*/  STSM.16.M88.4 [R135], R24 ;  /* 0x0000001887007844 */ /* 0x0003e20000000200 */
[----:B------:R-:W-:-:S02]  /*bfe0*/  F2FP.BF16.F32.PACK_AB R8, R57, R56 ;  /* 0x000000383908723e */ /* 0x000fc400000010ff */
[----:B------:R-:W-:Y:S02]  /*bff0*/  F2FP.BF16.F32.PACK_AB R10, R55, R54 ;  /* 0x00000036370a723e */ /* 0x000fe400000010ff */
[----:B------:R-:W-:Y:S02]  /*c000*/  F2FP.BF16.F32.PACK_AB R11, R51, R50 ;  /* 0x00000032330b723e */ /* 0x000fe400000010ff */
[----:B------:R-:W-:Y:S02]  /*c010*/  F2FP.BF16.F32.PACK_AB R9, R53, R52 ;  /* 0x000000343509723e */ /* 0x000fe400000010ff */
[----:B0-----:R-:W-:Y:S02]  /*c020*/  F2FP.BF16.F32.PACK_AB R12, R49, R48 ;  /* 0x00000030310c723e */ /* 0x001fe400000010ff */
[----:B------:R-:W-:Y:S02]  /*c030*/  F2FP.BF16.F32.PACK_AB R14, R47, R46 ;  /* 0x0000002e2f0e723e */ /* 0x000fe400000010ff */
[----:B------:R-:W-:-:S02]  /*c040*/  F2FP.BF16.F32.PACK_AB R15, R43, R42 ;  /* 0x0000002a2b0f723e */ /* 0x000fc400000010ff */
[----:B------:R-:W-:Y:S01]  /*c050*/  F2FP.BF16.F32.PACK_AB R13, R45, R44 ;  /* 0x0000002c2d0d723e */ /* 0x000fe200000010ff */
[----:B------:R-:W-:Y:S01]  /*c060*/  STSM.16.M88.4 [R134], R28 ;  /* 0x0000001c86007844 */ /* 0x000fe20000000200 */
[----:B-1----:R-:W-:Y:S02]  /*c070*/  F2FP.BF16.F32.PACK_AB R25, R37, R36 ;  /* 0x000000242519723e */ /* 0x002fe400000010ff */
[----:B------:R-:W-:Y:S02]  /*c080*/  F2FP.BF16.F32.PACK_AB R26, R39, R38 ;  /* 0x00000026271a723e */ /* 0x000fe400000010ff */
[----:B------:R-:W-:Y:S02]  /*c090*/  F2FP.BF16.F32.PACK_AB R27, R21, R20 ;  /* 0x00000014151b723e */ /* 0x000fe400000010ff */
[----:B------:R-:W-:Y:S01]  /*c0a0*/  F2FP.BF16.F32.PACK_AB R24, R41, R40 ;  /* 0x000000282918723e */ /* 0x000fe200000010ff */
[----:B------:R-:W-:Y:S04]  /*c0b0*/  STSM.16.M88.4 [R133], R4 ;  /* 0x0000000485007844 */ /* 0x000fe80000000200 */
[----:B------:R-:W-:Y:S04]  /*c0c0*/  STSM.16.M88.4 [R132], R8 ;  /* 0x0000000884007844 */ /* 0x000fe80000000200 */
[----:B------:R0:W-:Y:S04]  /*c0d0*/  STSM.16.M88.4 [R131], R12 ;  /* 0x0000000c83007844 */ /* 0x0001e80000000200 */
[----:B------:R1:W-:Y:S01]  /*c0e0*/  STSM.16.M88.4 [R130], R24 ;  /* 0x0000001882007844 */ /* 0x0003e20000000200 */
[----:B------:R-:W-:Y:S01]  /*c0f0*/  BAR.SYNC.DEFER_BLOCKING 0x1, 0x100 ;  /* 0x0044000000007b1d */ /* 0x000fe20000010000 */
[----:B------:R-:W-:Y:S01]  /*c100*/  ISETP.NE.U32.AND P0, PT, RZ, UR14, PT ;  /* 0x0000000eff007c0c */ /* 0x000fe2000bf05070 */
[----:B------:R-:W-:-:S02]  /*c110*/  USHF.L.U64.HI UR16, UR36, 0x2, UR37 ;  /* 0x0000000224107899 */ /* 0x000fc40008010225 */
[----:B------:R-:W-:Y:S01]  /*c120*/  UIADD3 UR9, UP0, UR4, UR14, URZ ;  /* 0x0000000e04097290 */ /* 0x000fe2000ff1e03f */
[----:B------:R-:W-:-:S03]  /*c130*/  ISETP.NE.AND.EX P0, PT, RZ, UR15, PT, P0 ;  /* 0x0000000fff007c0c */ /* 0x000fc6000bf05300 */
[----:B------:R-:W-:Y:S01]  /*c140*/  UIADD3.X UR12, UR16, UR15, URZ, UP0, !UPT ;  /* 0x0000000f100c7290 */ /* 0x000fe200087fe43f */
[----:B0-----:R-:W0:Y:S01]  /*c150*/  LDC R131, c[0x0][0xbe8] ;  /* 0x0002fa00ff837b82 */ /* 0x001e220000000800 */
[----:B------:R-:W-:-:S04]  /*c160*/  IMAD.U32 R32, RZ, RZ, UR9 ;  /* 0x00000009ff207e24 */ /* 0x000fc8000f8e00ff */
[----:B------:R-:W-:Y:S01]  /*c170*/  IMAD.U32 R33, RZ, RZ, UR12 ;  /* 0x0000000cff217e24 */ /* 0x000fe2000f8e00ff */
[----:B------:R-:W-:-:S04]  /*c180*/  ULDC.64 UR12, c[0x0][0xc08] ;  /* 0x00030200000c7ab9 */ /* 0x000fc80000000a00 */
[----:B------:R-:W2:Y:S01]  /*c190*/  @P0 LDG.E R28, desc[UR50][R32.64] ;  /* 0x00000032201c0981 */ /* 0x000ea2000c1e1900 */
[----:B------:R-:W-:-:S04]  /*c1a0*/  UISETP.NE.U32.AND UP0, UPT, UR12, URZ, UPT ;  /* 0x0000003f0c00728c */ /* 0x000fc8000bf05070 */
[----:B------:R-:W-:Y:S01]  /*c1b0*/  UISETP.NE.AND.EX UP0, UPT, UR13, URZ, UPT, UP0 ;  /* 0x0000003f0d00728c */ /* 0x000fe2000bf05300 */
[----:B0-----:R-:W-:-:S10]  /*c1c0*/  ISETP.NE.AND P1, PT, R131, 0x1, PT ;  /* 0x000000018300780c */ /* 0x001fd40003f25270 */
[----:B------:R-:W-:-:S03]  /*c1d0*/  @UP0 UIADD3 UR12, UP1, UR4, UR12, URZ ;  /* 0x0000000c040c0290 */ /* 0x000fc6000ff3e03f */
[----:B------:R-:W0:Y:S01]  /*c1e0*/  @P1 LDC R6, c[0x0][0xbec] ;  /* 0x0002fb00ff061b82 */ /* 0x000e220000000800 */
[----:B------:R-:W-:Y:S02]  /*c1f0*/  @UP0 UIADD3.X UR13, UR16, UR13, URZ, UP1, !UPT ;  /* 0x0000000d100d0290 */ /* 0x000fe40008ffe43f */
[----:B------:R-:W-:Y:S01]  /*c200*/  UISETP.GT.AND UP1, UPT, UR44, 0x1, UPT ;  /* 0x000000012c00788c */ /* 0x000fe2000bf24270 */
[----:B------:R-:W-:-:S04]  /*c210*/  UMOV UR20, 0x9b8 ;  /* 0x000009b800147882 */ /* 0x000fc80000000000 */
[----:B------:R-:W3:Y:S01]  /*c220*/  @P1 LDC R9, c[0x0][0xbf0] ;  /* 0x0002fc00ff091b82 */ /* 0x000ee20000000800 */
[----:B------:R-:W-:Y:S01]  /*c230*/  USEL UR20, UR20, 0x978, UP1 ;  /* 0x0000097814147887 */ /* 0x000fe20008800000 */
[----:B------:R-:W-:Y:S01]  /*c240*/  PLOP3.LUT P4, PT, PT, PT, UP0, 0x80, 0x0 ;  /* 0x000000000000781c */ /* 0x000fe20003f8f008 */
[----:B------:R-:W-:Y:S01]  /*c250*/  UISETP.NE.U32.AND UP0, UPT, UR14, URZ, UPT ;  /* 0x0000003f0e00728c */ /* 0x000fe2000bf05070 */
[----:B------:R-:W-:Y:S01]  /*c260*/  IMAD.U32 R11, RZ, RZ, UR38 ;  /* 0x00000026ff0b7e24 */ /* 0x000fe2000f8e00ff */
[----:B------:R-:W-:Y:S01]  /*c270*/  ULDC UR4, c[0x0][0xa88] ;  /* 0x0002a20000047ab9 */ /* 0x000fe20000000800 */
[----:B------:R-:W-:Y:S01]  /*c280*/  IMAD.U32 R4, RZ, RZ, UR12 ;  /* 0x0000000cff047e24 */ /* 0x000fe2000f8e00ff */
[----:B------:R-:W-:Y:S01]  /*c290*/  UISETP.NE.AND.EX UP0, UPT, UR15, URZ, UPT, UP0 ;  /* 0x0000003f0f00728c */ /* 0x000fe2000bf05300 */
[----:B------:R-:W-:Y:S01]  /*c2a0*/  IMAD.U32 R8, RZ, RZ, UR4 ;  /* 0x00000004ff087e24 */ /* 0x000fe2000f8e00ff */
[----:B------:R-:W-:Y:S01]  /*c2b0*/  UMOV UR4, URZ ;  /* 0x0000003f00047c82 */ /* 0x000fe20008000000 */
[----:B------:R-:W-:Y:S01]  /*c2c0*/  IMAD.U32 R5, RZ, RZ, UR13 ;  /* 0x0000000dff057e24 */ /* 0x000fe2000f8e00ff */
[----:B------:R-:W-:Y:S01]  /*c2d0*/  USEL UR9, UR39, URZ, UP1 ;  /* 0x0000003f27097287 */ /* 0x000fe20008800000 */
[----:B------:R-:W-:Y:S01]  /*c2e0*/  IMAD R11, R11, 0x80, R148 ;  /* 0x000000800b0b7824 */ /* 0x000fe200078e0294 */
[----:B------:R-:W-:Y:S01]  /*c2f0*/  ULDC.64 UR16, c[0x0][UR20+0x218] ;  /* 0x0000860014107abb */ /* 0x000fe20008000a00 */
[----:B------:R-:W-:Y:S01]  /*c300*/  ULDC.64 UR18, c[0x0][UR20+0x228] ;  /* 0x00008a0014127abb */ /* 0x000fe20008000a00 */
[----:B------:R-:W-:Y:S01]  /*c310*/  USEL UR36, UR36, URZ, !UP0 ;  /* 0x0000003f24247287 */ /* 0x000fe2000c000000 */
[----:B------:R0:W5:Y:S01]  /*c320*/  @P4 LDG.E R8, desc[UR50][R4.64] ;  /* 0x0000003204084981 */ /* 0x000162000c1e1900 */
[----:B------:R-:W-:Y:S01]  /*c330*/  ULDC.64 UR14, c[0x0][UR20+0x220] ;  /* 0x00008800140e7abb */ /* 0x000fe20008000a00 */
[----:B------:R-:W-:-:S02]  /*c340*/  UIMAD.WIDE.U32 UR12, UR16, UR40, URZ ;  /* 0x00000028100c72a5 */ /* 0x000fc4000f8e003f */
[----:B------:R-:W-:Y:S02]  /*c350*/  UIMAD.WIDE.U32 UR22, UR18, UR9, URZ ;  /* 0x00000009121672a5 */ /* 0x000fe4000f8e003f */
[----:B------:R-:W-:Y:S02]  /*c360*/  UIMAD UR16, UR17, UR40, URZ ;  /* 0x00000028111072a4 */ /* 0x000fe4000f8e023f */
[----:B------:R-:W-:Y:S01]  /*c370*/  UIMAD UR18, UR19, UR9, URZ ;  /* 0x00000009131272a4 */ /* 0x000fe2000f8e023f */
[----:B0-----:R-:W-:Y:S01]  /*c380*/  @P1 IMAD.HI.U32 R4, R11, R6, RZ ;  /* 0x000000060b041227 */ /* 0x001fe200078e00ff */
[----:B------:R-:W-:Y:S02]  /*c390*/  USEL UR37, UR37, URZ, !UP0 ;  /* 0x0000003f25257287 */ /* 0x000fe4000c000000 */
[----:B------:R-:W-:Y:S01]  /*c3a0*/  UIMAD UR9, UR15, UR36, URZ ;  /* 0x000000240f0972a4 */ /* 0x000fe2000f8e023f */
[----:B------:R-:W-:Y:S01]  /*c3b0*/  IMAD.MOV.U32 R7, RZ, RZ, R11 ;  /* 0x000000ffff077224 */ /* 0x000fe200078e000b */
[----:B------:R-:W-:Y:S01]  /*c3c0*/  UIADD3 UR13, UR13, UR16, URZ ;  /* 0x000000100d0d7290 */ /* 0x000fe2000fffe03f */
[----:B---3--:R-:W-:Y:S01]  /*c3d0*/  @P1 SHF.R.U32.HI R7, RZ, R9, R4 ;  /* 0x00000009ff071219 */ /* 0x008fe20000011604 */
[----:B------:R-:W-:-:S02]  /*c3e0*/  UIMAD.WIDE.U32 UR16, UR14, UR36, URZ ;  /* 0x000000240e1072a5 */ /* 0x000fc4000f8e003f */
[----:B------:R-:W-:Y:S02]  /*c3f0*/  UIMAD UR9, UR14, UR37, UR9 ;  /* 0x000000250e0972a4 */ /* 0x000fe4000f8e0209 */
[----:B------:R-:W-:Y:S01]  /*c400*/  UIADD3 UR18, UR23, UR18, URZ ;  /* 0x0000001217127290 */ /* 0x000fe2000fffe03f */
[----:B------:R-:W-:Y:S01]  /*c410*/  IMAD.U32 R4, RZ, RZ, UR22 ;  /* 0x00000016ff047e24 */ /* 0x000fe2000f8e00ff */
[----:B------:R-:W-:Y:S01]  /*c420*/  UIADD3 UR9, UR17, UR9, URZ ;  /* 0x0000000911097290 */ /* 0x000fe2000fffe03f */
[--C-:B------:R-:W-:Y:S02]  /*c430*/  IMAD.MOV R6, RZ, RZ, -R7.reuse ;  /* 0x000000ffff067224 */ /* 0x100fe400078e0a07 */
[----:B------:R-:W-:Y:S01]  /*c440*/  IMAD.U32 R5, RZ, RZ, UR23 ;  /* 0x00000017ff057e24 */ /* 0x000fe2000f8e00ff */
[----:B------:R-:W-:Y:S01]  /*c450*/  SHF.R.S32.HI R5, RZ, 0x1f, R7 ;  /* 0x0000001fff057819 */ /* 0x000fe20000011407 */
[----:B------:R-:W-:Y:S02]  /*c460*/  IMAD R9, R131, R6, R11 ;  /* 0x0000000683097224 */ /* 0x000fe400078e020b */
[----:B------:R-:W-:-:S03]  /*c470*/  IMAD.U32 R10, RZ, RZ, UR18 ;  /* 0x00000012ff0a7e24 */ /* 0x000fc6000f8e00ff */
[----:B------:R-:W-:Y:S02]  /*c480*/  SHF.R.S32.HI R6, RZ, 0x1f, R9 ;  /* 0x0000001fff067819 */ /* 0x000fe40000011409 */
[----:B--2---:R-:W-:-:S13]  /*c490*/  @P0 R2UR UR4, R28 ;  /* 0x000000001c0402ca */ /* 0x004fda00000e0000 */
[----:B------:R-:W-:Y:S02]  /*c4a0*/  UIADD3 UR12, UP0, UP2, UR16, UR12, UR4 ;  /* 0x0000000c100c7290 */ /* 0x000fe4000fa1e004 */
[----:B------:R-:W-:Y:S01]  /*c4b0*/  USHF.R.S32.HI UR14, URZ, 0x1f, UR4 ;  /* 0x0000001f3f0e7899 */ /* 0x000fe20008011404 */
[----:B------:R-:W-:Y:S01]  /*c4c0*/  ULDC.64 UR16, c[0x0][0xba8] ;  /* 0x0002ea0000107ab9 */ /* 0x000fe20000000a00 */
[----:B------:R-:W-:Y:S02]  /*c4d0*/  @!UP1 ULDC UR16, c[0x0][0xb50] ;  /* 0x0002d40000109ab9 */ /* 0x000fe40000000800 */
[----:B------:R-:W-:Y:S01]  /*c4e0*/  UIADD3.X UR9, UR9, UR13, UR14, UP0, UP2 ;  /* 0x0000000d09097290 */ /* 0x000fe200087e440e */
[----:B------:R-:W-:Y:S01]  /*c4f0*/  IADD3 R4, P2, P3, R7, UR12, R4 ;  /* 0x0000000c07047c10 */ /* 0x000fe2000fb5e004 */
[----:B------:R-:W-:Y:S01]  /*c500*/  @!UP1 ULDC UR17, c[0x0][0xb54] ;  /* 0x0002d50000119ab9 */ /* 0x000fe20000000800 */
[----:B------:R-:W-:Y:S02]  /*c510*/  ULDC.64 UR12, c[0x0][UR20+0x210] ;  /* 0x00008400140c7abb */ /* 0x000fe40008000a00 */
[----:B------:R-:W-:Y:S01]  /*c520*/  IMAD R7, R9, UR13, RZ ;  /* 0x0000000d09077c24 */ /* 0x000fe2000f8e02ff */
[----:B------:R-:W-:-:S03]  /*c530*/  IADD3.X R5, R5, UR9, R10, P2, P3 ;  /* 0x0000000905057c10 */ /* 0x000fc600097e640a */
[----:B------:R-:W-:Y:S02]  /*c540*/  IMAD R7, R6, UR12, R7 ;  /* 0x0000000c06077c24 */ /* 0x000fe4000f8e0207 */
[----:B------:R-:W-:-:S04]  /*c550*/  IMAD.WIDE.U32 R4, R9, UR12, R4 ;  /* 0x0000000c09047c25 */ /* 0x000fc8000f8e0004 */
[----:B------:R-:W-:Y:S01]  /*c560*/  IMAD.IADD R5, R5, 0x1, R7 ;  /* 0x0000000105057824 */ /* 0x000fe200078e0207 */
[----:B------:R-:W-:-:S04]  /*c570*/  LEA R10, P2, R4, UR16, 0x2 ;  /* 0x00000010040a7c11 */ /* 0x000fc8000f8410ff */
[----:B------:R-:W-:Y:S01]  /*c580*/  LEA.HI.X R12, R4, UR17, R5, 0x2, P2 ;  /* 0x00000011040c7c11 */ /* 0x000fe200090f1405 */
[----:B-1----:R-:W-:Y:S08]  /*c590*/  @P4 BRA `(.L_x_210) ;  /* 0x0000000000104947 */ /* 0x002ff00003800000 */
[----:B------:R-:W-:Y:S05]  /*c5a0*/  @!P0 BRA `(.L_x_210) ;  /* 0x00000000000c8947 */ /* 0x000fea0003800000 */
[----:B------:R-:W2:Y:S04]  /*c5b0*/  LDG.E R5, desc[UR50][R32.64] ;  /* 0x0000003220057981 */ /* 0x000ea8000c1e1900 */
[----:B-----5:R-:W2:Y:S02]  /*c5c0*/  LDG.E R8, desc[UR50][R32.64+0x4] ;  /* 0x0000043220087981 */ /* 0x020ea4000c1e1900 */
[----:B--2---:R-:W-:-:S07]  /*c5d0*/  IMAD.IADD R8, R8, 0x1, -R5 ;  /* 0x0000000108087824 */ /* 0x004fce00078e0a05 */
.L_x_210:
[----:B------:R-:W2:Y:S01]  /*c5e0*/  LDL R9, [R1+0x20] ;  /* 0x0000200001097983 */ /* 0x000ea20000100800 */
[----:B------:R-:W-:Y:S01]  /*c5f0*/  IMAD.U32 R13, RZ, RZ, UR38 ;  /* 0x00000026ff0d7e24 */ /* 0x000fe2000f8e00ff */
[----:B------:R-:W-:Y:S01]  /*c600*/  LOP3.LUT P0, RZ, R227, 0x3, RZ, 0xc0, !PT ;  /* 0x00000003e3ff7812 */ /* 0x000fe2000780c0ff */
[----:B-----5:R-:W-:Y:S01]  /*c610*/  IMAD R130, R8, R131, RZ ;  /* 0x0000008308827224 */ /* 0x020fe200078e02ff */
[----:B------:R-:W-:Y:S01]  /*c620*/  SHFL.IDX PT, R4, R10, RZ, 0x1c1f ;  /* 0x001c1fff0a047589 */ /* 0x000fe200000e0000 */
[----:B------:R-:W-:-:S03]  /*c630*/  PLOP3.LUT P3, PT, PT, PT, UP1, 0x80, 0x0 ;  /* 0x000000000000781c */ /* 0x000fc60003f6f018 */
[----:B------:R-:W0:Y:S04]  /*c640*/  SHFL.IDX PT, R5, R12, RZ, 0x1c1f ;  /* 0x001c1fff0c057589 */ /* 0x000e2800000e0000 */
[----:B------:R-:W-:Y:S04]  /*c650*/  SHFL.IDX PT, R6, R10, 0x1, 0x1c1f ;  /* 0x003c1f000a067f89 */ /* 0x000fe800000e0000 */
[----:B------:R-:W1:Y:S01]  /*c660*/  SHFL.IDX PT, R7, R12, 0x1, 0x1c1f ;  /* 0x003c1f000c077f89 */ /* 0x000e6200000e0000 */
[----:B--2---:R-:W-:-:S04]  /*c670*/  IMAD R13, R13, 0x80, R9 ;  /* 0x000000800d0d7824 */ /* 0x004fc800078e0209 */
[C---:B------:R-:W-:Y:S01]  /*c680*/  VIADD R9, R13.reuse, 0x8 ;  /* 0x000000080d097836 */ /* 0x040fe20000000000 */
[----:B------:R-:W-:-:S04]  /*c690*/  ISETP.GE.OR P2, PT, R13, R130, P0 ;  /* 0x000000820d00720c */ /* 0x000fc80000746670 */
[----:B------:R-:W-:-:S09]  /*c6a0*/  ISETP.GE.OR P0, PT, R9, R130, P0 ;  /* 0x000000820900720c */ /* 0x000fd20000706670 */
[----:B0-----:R0:W-:Y:S01]  /*c6b0*/  @!P2 ST.E desc[UR50][R4.64], R0 ;  /* 0x000000000400a985 */ /* 0x0011e2000c101932 */
[----:B------:R-:W-:-:S03]  /*c6c0*/  ISETP.GE.AND P2, PT, R13, R130, PT ;  /* 0x000000820d00720c */ /* 0x000fc60003f46270 */
[----:B-1----:R0:W-:Y:S01]  /*c6d0*/  @!P0 ST.E desc[UR50][R6.64], R3 ;  /* 0x0000000306008985 */ /* 0x0021e2000c101932 */
[----:B------:R-:W-:Y:S01]  /*c6e0*/  ISETP.GE.AND P0, PT, R9, R130, PT ;  /* 0x000000820900720c */ /* 0x000fe20003f06270 */
[----:B------:R-:W-:-:S12]  /*c6f0*/  @P3 BRA `(.L_x_211) ;  /* 0x0000000c004c3947 */ /* 0x000fd80003800000 */
[----:B------:R-:W-:Y:S01]  /*c700*/  IMAD.SHL.U32 R67, R16, 0x8, RZ ;  /* 0x0000000810437824 */ /* 0x000fe200078e00ff */
[----:B------:R-:W1:Y:S01]  /*c710*/  @P1 LDC R20, c[0x0][0xbec] ;  /* 0x0002fb00ff141b82 */ /* 0x000e620000000800 */
[----:B0-----:R-:W-:Y:S01]  /*c720*/  IMAD.MOV.U32 R5, RZ, RZ, 0x2 ;  /* 0x00000002ff057424 */ /* 0x001fe200078e00ff */
[----:B------:R-:W-:Y:S01]  /*c730*/  ULDC.64 UR12, c[0x0][0xaa0] ;  /* 0x0002a800000c7ab9 */ /* 0x000fe20000000a00 */
[----:B------:R-:W-:-:S04]  /*c740*/  IMAD R4, R226, 0x40, R67 ;  /* 0x00000040e2047824 */ /* 0x000fc800078e0243 */
[----:B------:R-:W-:Y:S01]  /*c750*/  IMAD.WIDE R4, R4, R5, UR10 ;  /* 0x0000000a04047e25 */ /* 0x000fe2000f8e0205 */
[----:B------:R-:W0:Y:S02]  /*c760*/  @P1 LDC R21, c[0x0][0xbf0] ;  /* 0x0002fc00ff151b82 */ /* 0x000e240000000800 */
[C---:B------:R-:W-:Y:S02]  /*c770*/  IADD3 R33, P2, R4.reuse, 0x5000, RZ ;  /* 0x0000500004217810 */ /* 0x040fe40007f5e0ff */
[C---:B------:R-:W-:Y:S02]  /*c780*/  IADD3 R9, P4, R4.reuse, 0x1000, RZ ;  /* 0x0000100004097810 */ /* 0x040fe40007f9e0ff */
[----:B------:R-:W-:Y:S02]  /*c790*/  LOP3.LUT R32, R33, 0x380, RZ, 0xc0, !PT ;  /* 0x0000038021207812 */ /* 0x000fe400078ec0ff */
[----:B------:R-:W-:Y:S02]  /*c7a0*/  IADD3 R13, P3, R4, 0x2000, RZ ;  /* 0x00002000040d7810 */ /* 0x000fe40007f7e0ff */
[----:B------:R-:W-:-:S02]  /*c7b0*/  SHF.R.U64 R32, R32, 0x3, RZ ;  /* 0x0000000320207819 */ /* 0x000fc400000012ff */
[----:B------:R-:W-:Y:S02]  /*c7c0*/  IADD3 R25, P6, R4, 0x3000, RZ ;  /* 0x0000300004197810 */ /* 0x000fe40007fde0ff */
[----:B------:R-:W-:Y:S01]  /*c7d0*/  LOP3.LUT R32, R32, R33, RZ, 0x3c, !PT ;  /* 0x0000002120207212 */ /* 0x000fe200078e3cff */
[--C-:B------:R-:W-:Y:S01]  /*c7e0*/  IMAD.X R33, RZ, RZ, R5.reuse, P2 ;  /* 0x000000ffff217224 */ /* 0x100fe200010e0605 */
[C---:B------:R-:W-:Y:S02]  /*c7f0*/  IADD3 R3, P2, R4.reuse, 0xb000, RZ ;  /* 0x0000b00004037810 */ /* 0x040fe40007f5e0ff */
[----:B------:R-:W-:Y:S02]  /*c800*/  IADD3 R29, P5, R4, 0x4000, RZ ;  /* 0x00004000041d7810 */ /* 0x000fe40007fbe0ff */
[----:B------:R-:W-:Y:S01]  /*c810*/  LOP3.LUT R0, R3, 0x380, RZ, 0xc0, !PT ;  /* 0x0000038003007812 */ /* 0x000fe200078ec0ff */
[----:B------:R-:W-:Y:S01]  /*c820*/  UIMAD UR9, UR14, UR12, URZ ;  /* 0x0000000c0e0972a4 */ /* 0x000fe2000f8e023f */
[----:B------:R-:W-:Y:S01]  /*c830*/  LOP3.LUT R8, R9, 0x380, RZ, 0xc0, !PT ;  /* 0x0000038009087812 */ /* 0x000fe200078ec0ff */
[----:B------:R-:W-:Y:S01]  /*c840*/  UIMAD.WIDE.U32 UR10, UR4, UR12, URZ ;  /* 0x0000000c040a72a5 */ /* 0x000fe2000f8e003f */
[----:B------:R-:W-:Y:S01]  /*c850*/  SHF.R.U64 R0, R0, 0x3, RZ ;  /* 0x0000000300007819 */ /* 0x000fe200000012ff */
[----:B------:R-:W-:Y:S01]  /*c860*/  IMAD.U32 R61, RZ, RZ, UR38 ;  /* 0x00000026ff3d7e24 */ /* 0x000fe2000f8e00ff */
[----:B------:R-:W-:Y:S01]  /*c870*/  LOP3.LUT R12, R13, 0x380, RZ, 0xc0, !PT ;  /* 0x000003800d0c7812 */ /* 0x000fe200078ec0ff */
[----:B------:R-:W-:Y:S01]  /*c880*/  IMAD.X R53, RZ, RZ, R5, P2 ;  /* 0x000000ffff357224 */ /* 0x000fe200010e0605 */
[----:B------:R-:W-:Y:S01]  /*c890*/  LOP3.LUT R24, R25, 0x380, RZ, 0xc0, !PT ;  /* 0x0000038019187812 */ /* 0x000fe200078ec0ff */
[----:B------:R-:W5:Y:S01]  /*c8a0*/  LD.E.128 R32, desc[UR50][R32.64] ;  /* 0x0000003220207980 */ /* 0x000f62000c101d00 */
[----:B------:R-:W-:Y:S01]  /*c8b0*/  LOP3.LUT R28, R29, 0x380, RZ, 0xc0, !PT ;  /* 0x000003801d1c7812 */ /* 0x000fe200078ec0ff */
[----:B------:R-:W-:Y:S01]  /*c8c0*/  UIMAD UR9, UR4, UR13, UR9 ;  /* 0x0000000d040972a4 */ /* 0x000fe2000f8e0209 */
[----:B------:R-:W-:Y:S01]  /*c8d0*/  LOP3.LUT R52, R0, R3, RZ, 0x3c, !PT ;  /* 0x0000000300347212 */ /* 0x000fe200078e3cff */
[----:B------:R-:W-:Y:S01]  /*c8e0*/  IMAD R0, R16, 0x20, R226 ;  /* 0x0000002010007824 */ /* 0x000fe200078e02e2 */
[----:B------:R-:W-:Y:S01]  /*c8f0*/  SHF.R.U64 R8, R8, 0x3, RZ ;  /* 0x0000000308087819 */ /* 0x000fe200000012ff */
[----:B------:R-:W-:Y:S01]  /*c900*/  ULDC.64 UR14, c[0x0][0xaf0] ;  /* 0x0002bc00000e7ab9 */ /* 0x000fe20000000a00 */
[----:B------:R-:W-:-:S02]  /*c910*/  SHF.R.U64 R12, R12, 0x3, RZ ;  /* 0x000000030c0c7819 */ /* 0x000fc400000012ff */
[----:B------:R-:W-:Y:S02]  /*c920*/  SHF.R.U64 R24, R24, 0x3, RZ ;  /* 0x0000000318187819 */ /* 0x000fe400000012ff */
[----:B------:R-:W-:Y:S01]  /*c930*/  SHF.R.U64 R28, R28, 0x3, RZ ;  /* 0x000000031c1c7819 */ /* 0x000fe200000012ff */
[----:B------:R-:W-:Y:S01]  /*c940*/  UIADD3 UR11, UR11, UR9, URZ ;  /* 0x000000090b0b7290 */ /* 0x000fe2000fffe03f */
[----:B------:R-:W-:Y:S01]  /*c950*/  LOP3.LUT R8, R8, R9, RZ, 0x3c, !PT ;  /* 0x0000000908087212 */ /* 0x000fe200078e3cff */
[----:B------:R-:W-:Y:S01]  /*c960*/  ULDC.64 UR12, c[0x0][0xae8] ;  /* 0x0002ba00000c7ab9 */ /* 0x000fe20000000a00 */
[----:B------:R-:W-:Y:S01]  /*c970*/  LOP3.LUT R12, R12, R13, RZ, 0x3c, !PT ;  /* 0x0000000d0c0c7212 */ /* 0x000fe200078e3cff */
[----:B------:R-:W-:Y:S01]  /*c980*/  IMAD R61, R61, 0x80, R0 ;  /* 0x000000803d3d7824 */ /* 0x000fe200078e0200 */
[----:B------:R-:W-:Y:S01]  /*c990*/  LOP3.LUT R24, R24, R25, RZ, 0x3c, !PT ;  /* 0x0000001918187212 */ /* 0x000fe200078e3cff */
[--C-:B------:R-:W-:Y:S01]  /*c9a0*/  IMAD.X R9, RZ, RZ, R5.reuse, P4 ;  /* 0x000000ffff097224 */ /* 0x100fe200020e0605 */
[----:B------:R-:W-:Y:S01]  /*c9b0*/  LOP3.LUT R28, R28, R29, RZ, 0x3c, !PT ;  /* 0x0000001d1c1c7212 */ /* 0x000fe200078e3cff */
[--C-:B------:R-:W-:Y:S01]  /*c9c0*/  IMAD.X R13, RZ, RZ, R5.reuse, P3 ;  /* 0x000000ffff0d7224 */ /* 0x100fe200018e0605 */
[----:B------:R-:W-:Y:S01]  /*c9d0*/  USHF.R.S32.HI UR4, URZ, 0x1f, UR36 ;  /* 0x0000001f3f047899 */ /* 0x000fe20008011424 */
[--C-:B------:R-:W-:Y:S01]  /*c9e0*/  IMAD.X R25, RZ, RZ, R5.reuse, P6 ;  /* 0x000000ffff197224 */ /* 0x100fe200030e0605 */
[C---:B------:R-:W-:Y:S01]  /*c9f0*/  IADD3 R37, P0, R4.reuse, 0x6000, RZ ;  /* 0x0000600004257810 */ /* 0x040fe20007f1e0ff */
[----:B------:R-:W-:Y:S01]  /*ca00*/  IMAD.X R29, RZ, RZ, R5, P5 ;  /* 0x000000ffff1d7224 */ /* 0x000fe200028e0605 */
[C---:B------:R-:W-:Y:S01]  /*ca10*/  IADD3 R41, P4, R4.reuse, 0x7000, RZ ;  /* 0x0000700004297810 */ /* 0x040fe20007f9e0ff */
[----:B------:R-:W-:Y:S01]  /*ca20*/  UIMAD.WIDE.U32 UR10, UR40, UR12, UR10 ;  /* 0x0000000c280a72a5 */ /* 0x000fe2000f8e000a */
[C---:B------:R-:W-:Y:S01]  /*ca30*/  IADD3 R57, P3, R4.reuse, 0x8000, RZ ;  /* 0x0000800004397810 */ /* 0x040fe20007f7e0ff */
[----:B-1----:R-:W-:Y:S01]  /*ca40*/  @P1 IMAD.HI.U32 R0, R61, R20, RZ ;  /* 0x000000143d001227 */ /* 0x002fe200078e00ff */
[C---:B------:R-:W-:Y:S01]  /*ca50*/  IADD3 R45, P6, R4.reuse, 0x9000, RZ ;  /* 0x00009000042d7810 */ /* 0x040fe20007fde0ff */
[----:B------:R-:W-:Y:S01]  /*ca60*/  UIMAD UR4, UR4, UR14, URZ ;  /* 0x0000000e040472a4 */ /* 0x000fe2000f8e023f */
[----:B------:R-:W-:Y:S01]  /*ca70*/  IADD3 R49, P5, R4, 0xa000, RZ ;  /* 0x0000a00004317810 */ /* 0x000fe20007fbe0ff */
[----:B------:R-:W-:Y:S01]  /*ca80*/  UIMAD UR11, UR40, UR13, UR11 ;  /* 0x0000000d280b72a4 */ /* 0x000fe2000f8e020b */
[----:B------:R-:W-:Y:S01]  /*ca90*/  LOP3.LUT R36, R37, 0x380, RZ, 0xc0, !PT ;  /* 0x0000038025247812 */ /* 0x000fe200078ec0ff */
[----:B------:R-:W-:Y:S01]  /*caa0*/  IMAD.MOV.U32 R3, RZ, RZ, R61 ;  /* 0x000000ffff037224 */ /* 0x000fe200078e003d */
[----:B------:R-:W-:Y:S01]  /*cab0*/  LOP3.LUT R40, R41, 0x380, RZ, 0xc0, !PT ;  /* 0x0000038029287812 */ /* 0x000fe200078ec0ff */
[----:B------:R-:W5:Y:S01]  /*cac0*/  LD.E.128 R8, desc[UR50][R8.64] ;  /* 0x0000003208087980 */ /* 0x000f62000c101d00 */
[----:B------:R-:W-:-:S02]  /*cad0*/  LOP3.LUT R56, R57, 0x380, RZ, 0xc0, !PT ;  /* 0x0000038039387812 */ /* 0x000fc400078ec0ff */
[----:B------:R-:W-:Y:S01]  /*cae0*/  LOP3.LUT R44, R45, 0x380, RZ, 0xc0, !PT ;  /* 0x000003802d2c7812 */ /* 0x000fe200078ec0ff */
[----:B------:R-:W5:Y:S01]  /*caf0*/  LD.E.128 R12, desc[UR50][R12.64] ;  /* 0x000000320c0c7980 */ /* 0x000f62000c101d00 */
[----:B------:R-:W-:Y:S02]  /*cb00*/  LOP3.LUT R48, R49, 0x380, RZ, 0xc0, !PT ;  /* 0x0000038031307812 */ /* 0x000fe400078ec0ff */
[----:B------:R-:W-:Y:S01]  /*cb10*/  LOP3.LUT R7, R4, 0x380, RZ, 0xc0, !PT ;  /* 0x0000038004077812 */ /* 0x000fe200078ec0ff */
[----:B------:R-:W-:Y:S01]  /*cb20*/  UIMAD UR4, UR36, UR15, UR4 ;  /* 0x0000000f240472a4 */ /* 0x000fe2000f8e0204 */
[----:B0-----:R-:W-:Y:S01]  /*cb30*/  @P1 SHF.R.U32.HI R3, RZ, R21, R0 ;  /* 0x00000015ff031219 */ /* 0x001fe20000011600 */
[----:B------:R-:W-:Y:S01]  /*cb40*/  UIMAD.WIDE.U32 UR36, UR36, UR14, UR10 ;  /* 0x0000000e242472a5 */ /* 0x000fe2000f8e000a */
[----:B------:R-:W-:Y:S01]  /*cb50*/  SHF.R.U64 R36, R36, 0x3, RZ ;  /* 0x0000000324247819 */ /* 0x000fe200000012ff */
[----:B------:R-:W5:Y:S01]  /*cb60*/  LD.E.128 R24, desc[UR50][R24.64] ;  /* 0x0000003218187980 */ /* 0x000f62000c101d00 */
[----:B------:R-:W-:-:S02]  /*cb70*/  SHF.R.U64 R40, R40, 0x3, RZ ;  /* 0x0000000328287819 */ /* 0x000fc400000012ff */
[----:B------:R-:W-:Y:S01]  /*cb80*/  SHF.R.U64 R56, R56, 0x3, RZ ;  /* 0x0000000338387819 */ /* 0x000fe200000012ff */
[----:B------:R-:W5:Y:S01]  /*cb90*/  LD.E.128 R28, desc[UR50][R28.64] ;  /* 0x000000321c1c7980 */ /* 0x000f62000c101d00 */
[----:B------:R-:W-:Y:S02]  /*cba0*/  SHF.R.U64 R44, R44, 0x3, RZ ;  /* 0x000000032c2c7819 */ /* 0x000fe400000012ff */
[----:B------:R-:W-:Y:S01]  /*cbb0*/  SHF.R.U64 R48, R48, 0x3, RZ ;  /* 0x0000000330307819 */ /* 0x000fe200000012ff */
[----:B------:R-:W5:Y:S01]  /*cbc0*/  LD.E.128 R52, desc[UR50][R52.64] ;  /* 0x0000003234347980 */ /* 0x000f62000c101d00 */
[----:B------:R-:W-:Y:S01]  /*cbd0*/  SHF.R.U64 R7, R7, 0x3, RZ ;  /* 0x0000000307077819 */ /* 0x000fe200000012ff */
[----:B------:R-:W-:Y:S01]  /*cbe0*/  UIADD3 UR4, UR37, UR4, URZ ;  /* 0x0000000425047290 */ /* 0x000fe2000fffe03f */
[--C-:B------:R-:W-:Y:S01]  /*cbf0*/  SHF.R.S32.HI R0, RZ, 0x1f, R3.reuse ;  /* 0x0000001fff007819 */ /* 0x100fe20000011403 */
[----:B------:R-:W-:Y:S01]  /*cc00*/  IMAD.MOV R60, RZ, RZ, -R3 ;  /* 0x000000ffff3c7224 */ /* 0x000fe200078e0a03 */
[----:B------:R-:W-:Y:S01]  /*cc10*/  LOP3.LUT R36, R36, R37, RZ, 0x3c, !PT ;  /* 0x0000002524247212 */ /* 0x000fe200078e3cff */
[--C-:B------:R-:W-:Y:S01]  /*cc20*/  IMAD.X R37, RZ, RZ, R5.reuse, P0 ;  /* 0x000000ffff257224 */ /* 0x100fe200000e0605 */
[----:B------:R-:W-:Y:S01]  /*cc30*/  LOP3.LUT R40, R40, R41, RZ, 0x3c, !PT ;  /* 0x0000002928287212 */ /* 0x000fe200078e3cff */
[--C-:B------:R-:W-:Y:S01]  /*cc40*/  IMAD.X R41, RZ, RZ, R5.reuse, P4 ;  /* 0x000000ffff297224 */ /* 0x100fe200020e0605 */
[----:B------:R-:W-:Y:S01]  /*cc50*/  LOP3.LUT R56, R56, R57, RZ, 0x3c, !PT ;  /* 0x0000003938387212 */ /* 0x000fe200078e3cff */
[--C-:B------:R-:W-:Y:S01]  /*cc60*/  IMAD.X R57, RZ, RZ, R5.reuse, P3 ;  /* 0x000000ffff397224 */ /* 0x100fe200018e0605 */
[----:B------:R-:W-:Y:S01]  /*cc70*/  LOP3.LUT R44, R44, R45, RZ, 0x3c, !PT ;  /* 0x0000002d2c2c7212 */ /* 0x000fe200078e3cff */
[--C-:B------:R-:W-:Y:S01]  /*cc80*/  IMAD.X R45, RZ, RZ, R5.reuse, P6 ;  /* 0x000000ffff2d7224 */ /* 0x100fe200030e0605 */
[----:B------:R-:W-:Y:S01]  /*cc90*/  LOP3.LUT R48, R48, R49, RZ, 0x3c, !PT ;  /* 0x0000003130307212 */ /* 0x000fe200078e3cff */
[----:B------:R-:W-:Y:S01]  /*cca0*/  IMAD.X R49, RZ, RZ, R5, P5 ;  /* 0x000000ffff317224 */ /* 0x000fe200028e0605 */
[----:B------:R-:W-:Y:S01]  /*ccb0*/  LOP3.LUT R4, R7, R4, RZ, 0x3c, !PT ;  /* 0x0000000407047212 */ /* 0x000fe200078e3cff */
[----:B------:R-:W-:Y:S01]  /*ccc0*/  ULDC.64 UR10, c[0x0][0xae0] ;  /* 0x0002b800000a7ab9 */ /* 0x000fe20000000a00 */
[----:B------:R-:W-:Y:S01]  /*ccd0*/  IMAD R131, R131, R60, R61 ;  /* 0x0000003c83837224 */ /* 0x000fe200078e023d */
[----:B------:R-:W5:Y:S01]  /*cce0*/  LD.E.128 R36, desc[UR50][R36.64] ;  /* 0x0000003224247980 */ /* 0x000f62000c101d00 */
[----:B------:R-:W-:-:S02]  /*ccf0*/  IMAD R0, R0, UR10, RZ ;  /* 0x0000000a00007c24 */ /* 0x000fc4000f8e02ff */
[----:B------:R-:W-:Y:S01]  /*cd00*/  IMAD.U32 R21, RZ, RZ, UR37 ;  /* 0x00000025ff157e24 */ /* 0x000fe2000f8e00ff */
[----:B------:R-:W5:Y:S01]  /*cd10*/  LD.E.128 R4, desc[UR50][R4.64] ;  /* 0x0000003204047980 */ /* 0x000f62000c101d00 */
[----:B------:R-:W-:Y:S02]  /*cd20*/  IMAD.U32 R20, RZ, RZ, UR36 ;  /* 0x00000024ff147e24 */ /* 0x000fe4000f8e00ff */
[----:B------:R-:W-:Y:S01]  /*cd30*/  IMAD.U32 R21, RZ, RZ, UR4 ;  /* 0x00000004ff157e24 */ /* 0x000fe2000f8e00ff */
[----:B------:R-:W5:Y:S01]  /*cd40*/  LD.E.128 R40, desc[UR50][R40.64] ;  /* 0x0000003228287980 */ /* 0x000f62000c101d00 */
[C---:B------:R-:W-:Y:S01]  /*cd50*/  IMAD R61, R3.reuse, UR11, R0 ;  /* 0x0000000b033d7c24 */ /* 0x040fe2000f8e0200 */
[----:B------:R-:W-:Y:S01]  /*cd60*/  SHF.R.S32.HI R0, RZ, 0x1f, R131 ;  /* 0x0000001fff007819 */ /* 0x000fe20000011483 */
[----:B------:R-:W-:Y:S01]  /*cd70*/  IMAD.U32 R65, RZ, RZ, UR38 ;  /* 0x00000026ff417e24 */ /* 0x000fe2000f8e00ff */
[----:B------:R-:W5:Y:S01]  /*cd80*/  LD.E.128 R56, desc[UR50][R56.64] ;  /* 0x0000003238387980 */ /* 0x000f62000c101d00 */
[----:B------:R-:W-:Y:S01]  /*cd90*/  IMAD.WIDE.U32 R20, R3, UR10, R20 ;  /* 0x0000000a03147c25 */ /* 0x000fe2000f8e0014 */
[----:B------:R-:W-:-:S02]  /*cda0*/  ULDC.64 UR10, c[0x0][0xad8] ;  /* 0x0002b600000a7ab9 */ /* 0x000fc40000000a00 */
[----:B------:R-:W5:Y:S04]  /*cdb0*/  LD.E.128 R44, desc[UR50][R44.64] ;  /* 0x000000322c2c7980 */ /* 0x000f68000c101d00 */
[----:B------:R-:W5:Y:S01]  /*cdc0*/  LD.E.128 R48, desc[UR50][R48.64] ;  /* 0x0000003230307980 */ /* 0x000f62000c101d00 */
[----:B------:R-:W-:Y:S01]  /*cdd0*/  @!PT LDS RZ, [RZ] ;  /* 0x00000000fffff984 */ /* 0x000fe20000000800 */
[----:B------:R-:W-:Y:S01]  /*cde0*/  @!PT LDS RZ, [RZ] ;  /* 0x00000000fffff984 */ /* 0x000fe20000000800 */
[----:B------:R-:W-:Y:S01]  /*cdf0*/  @!PT LDS RZ, [RZ] ;  /* 0x00000000fffff984 */ /* 0x000fe20000000800 */
[----:B------:R-:W-:Y:S01]  /*ce00*/  @!PT LDS RZ, [RZ] ;  /* 0x00000000fffff984 */ /* 0x000fe20000000800 */
[----:B------:R0:W-:Y:S06]  /*ce10*/  MEMBAR.ALL.CTA ;  /* 0x0000000000007992 */ /* 0x0001ec0000008000 */
[----:B0-----:R-:W0:Y:S01]  /*ce20*/  FENCE.VIEW.ASYNC.S ;  /* 0x00000000000073c6 */ /* 0x001e220000000000 */
[----:B------:R-:W-:-:S02]  /*ce30*/  IMAD R65, R65, 0x80, R226 ;  /* 0x0000008041417824 */ /* 0x000fc400078e02e2 */
[----:B------:R-:W-:Y:S02]  /*ce40*/  IMAD.IADD R21, R21, 0x1, R61 ;  /* 0x0000000115157824 */ /* 0x000fe400078e023d */
[----:B------:R-:W-:Y:S02]  /*ce50*/  IMAD R0, R0, UR10, RZ ;  /* 0x0000000a00007c24 */ /* 0x000fe4000f8e02ff */
[----:B------:R-:W-:Y:S01]  /*ce60*/  VIADD R3, R65, 0x20 ;  /* 0x0000002041037836 */ /* 0x000fe20000000000 */
[----:B------:R-:W-:Y:S01]  /*ce70*/  UIADD3 UR8, UR8, 0x33420, URZ ;  /* 0x0003342008087890 */ /* 0x000fe2000fffe03f */
[C---:B------:R-:W-:Y:S02]  /*ce80*/  IMAD R63, R131.reuse, UR11, R0 ;  /* 0x0000000b833f7c24 */ /* 0x040fe4000f8e0200 */
[----:B------:R-:W-:Y:S01]  /*ce90*/  IMAD.WIDE.U32 R20, R131, UR10, R20 ;  /* 0x0000000a83147c25 */ /* 0x000fe2000f8e0014 */
[-C--:B------:R-:W-:Y:S01]  /*cea0*/  ISETP.GE.AND P2, PT, R65, R130.reuse, PT ;  /* 0x000000824100720c */ /* 0x080fe20003f46270 */
[----:B------:R-:W-:Y:S01]  /*ceb0*/  ULDC.64 UR10, c[0x0][0xa80] ;  /* 0x0002a000000a7ab9 */ /* 0x000fe20000000a00 */
[----:B------:R-:W-:Y:S01]  /*cec0*/  ISETP.GE.AND P0, PT, R3, R130, PT ;  /* 0x000000820300720c */ /* 0x000fe20003f06270 */
[----:B------:R-:W-:Y:S01]  /*ced0*/  IMAD.IADD R3, R21, 0x1, R63 ;  /* 0x0000000115037824 */ /* 0x000fe200078e023f */
[----:B------:R-:W-:Y:S01]  /*cee0*/  UPRMT UR8, URZ, 0x654, UR8 ;  /* 0x000006543f087896 */ /* 0x000fe20008000008 */
[----:B------:R-:W-:Y:S01]  /*cef0*/  LEA R0, P3, R20, UR10, 0x1 ;  /* 0x0000000a14007c11 */ /* 0x000fe2000f8608ff */
[----:B------:R-:W-:-:S03]  /*cf00*/  VIADD R61, R65, 0x40 ;  /* 0x00000040413d7836 */ /* 0x000fc60000000000 */
[----:B------:R-:W-:Y:S01]  /*cf10*/  LEA.HI.X R64, R20, UR11, R3, 0x1, P3 ;  /* 0x0000000b14407c11 */ /* 0x000fe200098f0c03 */
[C---:B------:R-:W-:Y:S02]  /*cf20*/  VIADD R69, R67.reuse, 0x80 ;  /* 0x0000008043457836 */ /* 0x040fe40000000000 */
[----:B------:R-:W-:Y:S01]  /*cf30*/  VIADD R71, R67, 0x40 ;  /* 0x0000004043477836 */ /* 0x000fe20000000000 */
[----:B0-----:R-:W-:Y:S01]  /*cf40*/  SYNCS.ARRIVE.TRANS64.RED.A1T0 RZ, [UR8], RZ ;  /* 0x000000ffffff79a7 */ /* 0x001fe20008100408 */
[----:B------:R0:W1:Y:S01]  /*cf50*/  SHFL.IDX PT, R62, R0, RZ, 0x181f ;  /* 0x00181fff003e7589 */ /* 0x00006200000e0000 */
[----:B------:R-:W-:Y:S03]  /*cf60*/  BSSY B1, `(.L_x_212) ;  /* 0x0000014000017945 */ /* 0x000fe60003800000 */
[----:B------:R0:W2:Y:S01]  /*cf70*/  SHFL.IDX PT, R3, R64, RZ, 0x181f ;  /* 0x00181fff40037589 */ /* 0x0000a200000e0000 */
[----:B------:R-:W-:-:S02]  /*cf80*/  ISETP.GE.AND P1, PT, R61, R130, PT ;  /* 0x000000823d00720c */ /* 0x000fc40003f26270 */
[----:B------:R-:W-:Y:S02]  /*cf90*/  SHF.R.S32.HI R68, RZ, 0x1f, R67 ;  /* 0x0000001fff447819 */ /* 0x000fe40000011443 */
[----:B------:R-:W-:Y:S02]  /*cfa0*/  SHF.R.S32.HI R66, RZ, 0x1f, R69 ;  /* 0x0000001fff427819 */ /* 0x000fe40000011445 */
[----:B------:R-:W-:Y:S01]  /*cfb0*/  SHF.R.S32.HI R70, RZ, 0x1f, R71 ;  /* 0x0000001fff467819 */ /* 0x000fe20000011447 */
[----:B0-----:R-:W-:Y:S06]  /*cfc0*/  @P2 BRA `(.L_x_213) ;  /* 0x0000000000342947 */ /* 0x001fec0003800000 */
[----:B------:R-:W-:Y:S02]  /*cfd0*/  ULDC UR4, c[0x0][0xac8] ;  /* 0x0002b20000047ab9 */ /* 0x000fe40000000800 */
[----:B------:R-:W-:Y:S02]  /*cfe0*/  ISETP.GE.AND P4, PT, R67, UR4, PT ;  /* 0x0000000443007c0c */ /* 0x000fe4000bf86270 */
[----:B------:R-:W-:Y:S02]  /*cff0*/  ISETP.GE.AND P3, PT, R71, UR4, PT ;  /* 0x0000000447007c0c */ /* 0x000fe4000bf66270 */
[----:B------:R-:W-:-:S09]  /*d000*/  ISETP.GE.AND P2, PT, R69, UR4, PT ;  /* 0x0000000445007c0c */ /* 0x000fd2000bf46270 */
[-C--:B-1----:R-:W-:Y:S02]  /*d010*/  @!P4 LEA R20, P6, R67, R62.reuse, 0x1 ;  /* 0x0000003e4314c211 */ /* 0x082fe400078c08ff */
[-C--:B------:R-:W-:Y:S02]  /*d020*/  @!P3 LEA R60, P5, R71, R62.reuse, 0x1 ;  /* 0x0000003e473cb211 */ /* 0x080fe400078a08ff */
[-C--:B--2---:R-:W-:Y:S02]  /*d030*/  @!P4 LEA.HI.X R21, R67, R3.reuse, R68, 0x1, P6 ;  /* 0x000000034315c211 */ /* 0x084fe400030f0c44 */
[----:B------:R-:W-:Y:S02]  /*d040*/  @!P2 LEA R62, P6, R69, R62, 0x1 ;  /* 0x0000003e453ea211 */ /* 0x000fe400078c08ff */
[-C--:B------:R-:W-:Y:S01]  /*d050*/  @!P3 LEA.HI.X R61, R71, R3.reuse, R70, 0x1, P5 ;  /* 0x00000003473db211 */ /* 0x080fe200028f0c46 */
[----:B-----5:R0:W-:Y:S01]  /*d060*/  @!P4 ST.E.128 desc[UR50][R20.64], R4 ;  /* 0x000000041400c985 */ /* 0x0201e2000c101d32 */
[----:B------:R-:W-:-:S03]  /*d070*/  @!P2 LEA.HI.X R63, R69, R3, R66, 0x1, P6 ;  /* 0x00000003453fa211 */ /* 0x000fc600030f0c42 */
[----:B------:R0:W-:Y:S04]  /*d080*/  @!P3 ST.E.128 desc[UR50][R60.64], R28 ;  /* 0x0000001c3c00b985 */ /* 0x0001e8000c101d32 */
[----:B------:R0:W-:Y:S02]  /*d090*/  @!P2 ST.E.128 desc[UR50][R62.64], R56 ;  /* 0x000000383e00a985 */ /* 0x0001e4000c101d32 */
.L_x_213:
[----:B------:R-:W-:Y:S05]  /*d0a0*/  BSYNC B1 ;  /* 0x0000000000017941 */ /* 0x000fea0003800000 */
.L_x_212:
[----:B--2---:R2:W3:Y:S01]  /*d0b0*/  SHFL.IDX PT, R3, R64, 0x1, 0x181f ;  /* 0x00381f0040037f89 */ /* 0x0044e200000e0000 */
[----:B------:R-:W-:Y:S03]  /*d0c0*/  BSSY B1, `(.L_x_214) ;  /* 0x0000010000017945 */ /* 0x000fe60003800000 */
[----:B0-----:R2:W0:Y:S01]  /*d0d0*/  SHFL.IDX PT, R20, R0, 0x1, 0x181f ;  /* 0x00381f0000147f89 */ /* 0x00142200000e0000 */
[----:B------:R-:W-:Y:S05]  /*d0e0*/  @P0 BRA `(.L_x_215) ;  /* 0x0000000000340947 */ /* 0x000fea0003800000 */
[----:B------:R-:W-:Y:S02]  /*d0f0*/  ULDC UR4, c[0x0][0xac8] ;  /* 0x0002b20000047ab9 */ /* 0x000fe40000000800 */
[----:B------:R-:W-:Y:S02]  /*d100*/  ISETP.GE.AND P4, PT, R67, UR4, PT ;  /* 0x0000000443007c0c */ /* 0x000fe4000bf86270 */
[----:B------:R-:W-:Y:S02]  /*d110*/  ISETP.GE.AND P5, PT, R71, UR4, PT ;  /* 0x0000000447007c0c */ /* 0x000fe4000bfa6270 */
[----:B------:R-:W-:-:S09]  /*d120*/  ISETP.GE.AND P6, PT, R69, UR4, PT ;  /* 0x0000000445007c0c */ /* 0x000fd2000bfc6270 */
[-C--:B0----5:R-:W-:Y:S02]  /*d130*/  @!P4 LEA R4, P0, R67, R20.reuse, 0x1 ;  /* 0x000000144304c211 */ /* 0x0a1fe400078008ff */
[-C--:B------:R-:W-:Y:S02]  /*d140*/  @!P5 LEA R6, P2, R71, R20.reuse, 0x1 ;  /* 0x000000144706d211 */ /* 0x080fe400078408ff */
[----:B------:R-:W-:Y:S02]  /*d150*/  @!P6 LEA R20, P3, R69, R20, 0x1 ;  /* 0x000000144514e211 */ /* 0x000fe400078608ff */
[-C--:B---3--:R-:W-:Y:S02]  /*d160*/  @!P4 LEA.HI.X R5, R67, R3.reuse, R68, 0x1, P0 ;  /* 0x000000034305c211 */ /* 0x088fe400000f0c44 */
[-C--:B------:R-:W-:Y:S02]  /*d170*/  @!P5 LEA.HI.X R7, R71, R3.reuse, R70, 0x1, P2 ;  /* 0x000000034707d211 */ /* 0x080fe400010f0c46 */
[----:B------:R-:W-:Y:S01]  /*d180*/  @!P6 LEA.HI.X R21, R69, R3, R66, 0x1, P3 ;  /* 0x000000034515e211 */ /* 0x000fe200018f0c42 */
[----:B------:R4:W-:Y:S04]  /*d190*/  @!P4 ST.E.128 desc[UR50][R4.64], R8 ;  /* 0x000000080400c985 */ /* 0x0009e8000c101d32 */
[----:B------:R4:W-:Y:S04]  /*d1a0*/  @!P5 ST.E.128 desc[UR50][R6.64], R32 ;  /* 0x000000200600d985 */ /* 0x0009e8000c101d32 */
[----:B------:R4:W-:Y:S02]  /*d1b0*/  @!P6 ST.E.128 desc[UR50][R20.64], R44 ;  /* 0x0000002c1400e985 */ /* 0x0009e4000c101d32 */
.L_x_215:
[----:B------:R-:W-:Y:S05]  /*d1c0*/  BSYNC B1 ;  /* 0x0000000000017941 */ /* 0x000fea0003800000 */
.L_x_214:
[----:B---3--:R3:W0:Y:S01]  /*d1d0*/  SHFL.IDX PT, R3, R64, 0x2, 0x181f ;  /* 0x00581f0040037f89 */ /* 0x00862200000e0000 */
[----:B------:R-:W-:Y:S03]  /*d1e0*/  BSSY B1, `(.L_x_216) ;  /* 0x0000010000017945 */ /* 0x000fe60003800000 */
[----:B----45:R3:W4:Y:S01]  /*d1f0*/  SHFL.IDX PT, R8, R0, 0x2, 0x181f ;  /* 0x00581f0000087f89 */ /* 0x03072200000e0000 */
[----:B------:R-:W-:Y:S05]  /*d200*/  @P1 BRA `(.L_x_217) ;  /* 0x0000000000341947 */ /* 0x000fea0003800000 */
[----:B------:R-:W-:Y:S02]  /*d210*/  ULDC UR4, c[0x0][0xac8] ;  /* 0x0002b20000047ab9 */ /* 0x000fe40000000800 */
[----:B------:R-:W-:Y:S02]  /*d220*/  ISETP.GE.AND P3, PT, R67, UR4, PT ;  /* 0x0000000443007c0c */ /* 0x000fe4000bf66270 */
[----:B------:R-:W-:Y:S02]  /*d230*/  ISETP.GE.AND P4, PT, R71, UR4, PT ;  /* 0x0000000447007c0c */ /* 0x000fe4000bf86270 */
[----:B------:R-:W-:-:S09]  /*d240*/  ISETP.GE.AND P5, PT, R69, UR4, PT ;  /* 0x0000000445007c0c */ /* 0x000fd2000bfa6270 */
[-C--:B----4-:R-:W-:Y:S02]  /*d250*/  @!P3 LEA R4, P0, R67, R8.reuse, 0x1 ;  /* 0x000000084304b211 */ /* 0x090fe400078008ff */
[-C--:B------:R-:W-:Y:S02]  /*d260*/  @!P4 LEA R6, P1, R71, R8.reuse, 0x1 ;  /* 0x000000084706c211 */ /* 0x080fe400078208ff */
[----:B------:R-:W-:Y:S02]  /*d270*/  @!P5 LEA R8, P2, R69, R8, 0x1 ;  /* 0x000000084508d211 */ /* 0x000fe400078408ff */
[-C--:B0-----:R-:W-:Y:S02]  /*d280*/  @!P3 LEA.HI.X R5, R67, R3.reuse, R68, 0x1, P0 ;  /* 0x000000034305b211 */ /* 0x081fe400000f0c44 */
[-C--:B------:R-:W-:Y:S02]  /*d290*/  @!P4 LEA.HI.X R7, R71, R3.reuse, R70, 0x1, P1 ;  /* 0x000000034707c211 */ /* 0x080fe400008f0c46 */
[----:B------:R-:W-:Y:S01]  /*d2a0*/  @!P5 LEA.HI.X R9, R69, R3, R66, 0x1, P2 ;  /* 0x000000034509d211 */ /* 0x000fe200010f0c42 */
[----:B------:R0:W-:Y:S04]  /*d2b0*/  @!P3 ST.E.128 desc[UR50][R4.64], R12 ;  /* 0x0000000c0400b985 */ /* 0x0001e8000c101d32 */
[----:B------:R0:W-:Y:S04]  /*d2c0*/  @!P4 ST.E.128 desc[UR50][R6.64], R36 ;  /* 0x000000240600c985 */ /* 0x0001e8000c101d32 */
[----:B------:R0:W-:Y:S02]  /*d2d0*/  @!P5 ST.E.128 desc[UR50][R8.64], R48 ;  /* 0x000000300800d985 */ /* 0x0001e4000c101d32 */
.L_x_217:
[----:B------:R-:W-:Y:S05]  /*d2e0*/  BSYNC B1 ;  /* 0x0000000000017941 */ /* 0x000fea0003800000 */
.L_x_216:
[----:B0-----:R-:W-:Y:S01]  /*d2f0*/  VIADD R3, R65, 0x60 ;  /* 0x0000006041037836 */ /* 0x001fe20000000000 */
[----:B--23--:R-:W0:Y:S04]  /*d300*/  SHFL.IDX PT, R64, R64, 0x3, 0x181f ;  /* 0x00781f0040407f89 */ /* 0x00ce2800000e0000 */
[----:B------:R-:W-:Y:S01]  /*d310*/  ISETP.GE.AND P0, PT, R3, R130, PT ;  /* 0x000000820300720c */ /* 0x000fe20003f06270 */
[----:B------:R-:W2:-:S12]  /*d320*/  SHFL.IDX PT, R0, R0, 0x3, 0x181f ;  /* 0x00781f0000007f89 */ /* 0x000e9800000e0000 */
[----:B------:R-:W-:Y:S05]  /*d330*/  @P0 BRA `(.L_x_218) ;  /* 0x00000020007c0947 */ /* 0x000fea0003800000 */
[----:B------:R-:W-:Y:S02]  /*d340*/  ULDC UR4, c[0x0][0xac8] ;  /* 0x0002b20000047ab9 */ /* 0x000fe40000000800 */
[----:B------:R-:W-:Y:S02]  /*d350*/  ISETP.GE.AND P2, PT, R67, UR4, PT ;  /* 0x0000000443007c0c */ /* 0x000fe4000bf46270 */
[----:B------:R-:W-:-:S11]  /*d360*/  ISETP.GE.AND P3, PT, R71, UR4, PT ;  /* 0x0000000447007c0c */ /* 0x000fd6000bf66270 */
[-C--:B--2---:R-:W-:Y:S02]  /*d370*/  @!P2 LEA R4, P0, R67, R0.reuse, 0x1 ;  /* 0x000000004304a211 */ /* 0x084fe400078008ff */
[----:B------:R-:W-:Y:S02]  /*d380*/  @!P3 LEA R6, P1, R71, R0, 0x1 ;  /* 0x000000004706b211 */ /* 0x000fe400078208ff */
[-C--:B0-----:R-:W-:Y:S02]  /*d390*/  @!P2 LEA.HI.X R5, R67, R64.reuse, R68, 0x1, P0 ;  /* 0x000000404305a211 */ /* 0x081fe400000f0c44 */
[----:B------:R-:W-:Y:S02]  /*d3a0*/  @!P3 LEA.HI.X R7, R71, R64, R70, 0x1, P1 ;  /* 0x000000404707b211 */ /* 0x000fe400008f0c46 */
[----:B------:R-:W-:Y:S01]  /*d3b0*/  ISETP.GE.AND P0, PT, R69, UR4, PT ;  /* 0x0000000445007c0c */ /* 0x000fe2000bf06270 */
[----:B------:R0:W-:Y:S04]  /*d3c0*/  @!P2 ST.E.128 desc[UR50][R4.64], R24 ;  /* 0x000000180400a985 */ /* 0x0001e8000c101d32 */
[----:B------:R0:W-:Y:S08]  /*d3d0*/  @!P3 ST.E.128 desc[UR50][R6.64], R40 ;  /* 0x000000280600b985 */ /* 0x0001f0000c101d32 */
[----:B------:R-:W-:Y:S05]  /*d3e0*/  @P0 BRA `(.L_x_218) ;  /* 0x0000002000500947 */ /* 0x000fea0003800000 */
[----:B0-----:R-:W-:-:S04]  /*d3f0*/  LEA R4, P0, R69, R0, 0x1 ;  /* 0x0000000045047211 */ /* 0x001fc800078008ff */
[----:B------:R-:W-:-:S05]  /*d400*/  LEA.HI.X R5, R69, R64, R66, 0x1, P0 ;  /* 0x0000004045057211 */ /* 0x000fca00000f0c42 */
[----:B------:R0:W-:Y:S01]  /*d410*/  ST.E.128 desc[UR50][R4.64], R52 ;  /* 0x0000003404007985 */ /* 0x0001e2000c101d32 */
[----:B------:R-:W-:Y:S05]  /*d420*/  BRA `(.L_x_218) ;  /* 0x0000002000407947 */ /* 0x000fea0003800000 */
.L_x_211:
[----:B------:R-:W-:Y:S01]  /*d430*/  ULDC.64 UR12, c[0x0][0xb08] ;  /* 0x0002c200000c7ab9 */ /* 0x000fe20000000a00 */
[----:B0-----:R-:W0:Y:S01]  /*d440*/  @P1 LDC R0, c[0x0][0xbec] ;  /* 0x0002fb00ff001b82 */ /* 0x001e220000000800 */
[----:B------:R-:W-:Y:S01]  /*d450*/  UIMAD UR9, UR14, UR12, URZ ;  /* 0x0000000c0e0972a4 */ /* 0x000fe2000f8e023f */
[----:B------:R-:W-:Y:S01]  /*d460*/  IMAD.MOV.U32 R3, RZ, RZ, R11 ;  /* 0x000000ffff037224 */ /* 0x000fe200078e000b */
[----:B------:R-:W-:Y:S01]  /*d470*/  UIMAD.WIDE.U32 UR10, UR4, UR12, URZ ;  /* 0x0000000c040a72a5 */ /* 0x000fe2000f8e003f */
[----:B------:R-:W-:Y:S01]  /*d480*/  BSSY B1, `(.L_x_219) ;  /* 0x00000ae000017945 */ /* 0x000fe20003800000 */
[----:B------:R-:W-:Y:S01]  /*d490*/  UIMAD UR9, UR4, UR13, UR9 ;  /* 0x0000000d040972a4 */ /* 0x000fe2000f8e0209 */
[----:B------:R-:W-:Y:S01]  /*d4a0*/  SHF.R.S32.HI R28, RZ, 0x1f, R22 ;  /* 0x0000001fff1c7819 */ /* 0x000fe20000011416 */
[----:B------:R-:W-:Y:S01]  /*d4b0*/  USHF.R.S32.HI UR4, URZ, 0x1f, UR36 ;  /* 0x0000001f3f047899 */ /* 0x000fe20008011424 */
[----:B------:R-:W1:Y:S01]  /*d4c0*/  @P1 LDC R5, c[0x0][0xbf0] ;  /* 0x0002fc00ff051b82 */ /* 0x000e620000000800 */
[----:B------:R-:W-:Y:S01]  /*d4d0*/  UIADD3 UR11, UR11, UR9, URZ ;  /* 0x000000090b0b7290 */ /* 0x000fe2000fffe03f */
[----:B------:R-:W-:Y:S01]  /*d4e0*/  SHF.R.S32.HI R30, RZ, 0x1f, R23 ;  /* 0x0000001fff1e7819 */ /* 0x000fe20000011417 */
[----:B------:R-:W-:Y:S01]  /*d4f0*/  ULDC.64 UR12, c[0x0][0xb38] ;  /* 0x0002ce00000c7ab9 */ /* 0x000fe20000000a00 */
[----:B------:R-:W-:Y:S01]  /*d500*/  UIADD3 UR8, UR8, 0x33420, URZ ;  /* 0x0003342008087890 */ /* 0x000fe2000fffe03f */
[----:B------:R-:W-:Y:S01]  /*d510*/  SHF.R.S32.HI R32, RZ, 0x1f, R220 ;  /* 0x0000001fff207819 */ /* 0x000fe200000114dc */
[----:B------:R-:W-:Y:S01]  /*d520*/  UIMAD.WIDE.U32 UR10, UR40, UR12, UR10 ;  /* 0x0000000c280a72a5 */ /* 0x000fe2000f8e000a */
[----:B------:R-:W-:Y:S01]  /*d530*/  SHF.R.S32.HI R33, RZ, 0x1f, R221 ;  /* 0x0000001fff217819 */ /* 0x000fe200000114dd */
[----:B------:R-:W-:Y:S01]  /*d540*/  UPRMT UR8, URZ, 0x654, UR8 ;  /* 0x000006543f087896 */ /* 0x000fe20008000008 */
[----:B------:R-:W-:Y:S01]  /*d550*/  SHF.R.S32.HI R34, RZ, 0x1f, R222 ;  /* 0x0000001fff227819 */ /* 0x000fe200000114de */
[----:B------:R-:W-:Y:S01]  /*d560*/  UIMAD UR11, UR40, UR13, UR11 ;  /* 0x0000000d280b72a4 */ /* 0x000fe2000f8e020b */
[----:B------:R-:W-:-:S02]  /*d570*/  SHF.R.S32.HI R35, RZ, 0x1f, R223 ;  /* 0x0000001fff237819 */ /* 0x000fc400000114df */
[----:B------:R-:W-:Y:S01]  /*d580*/  ULDC.64 UR12, c[0x0][0xb40] ;  /* 0x0002d000000c7ab9 */ /* 0x000fe20000000a00 */
[----:B------:R-:W-:Y:S01]  /*d590*/  SHF.R.S32.HI R31, RZ, 0x1f, R224 ;  /* 0x0000001fff1f7819 */ /* 0x000fe200000114e0 */
[----:B------:R-:W-:Y:S01]  /*d5a0*/  UIMAD UR4, UR4, UR12, URZ ;  /* 0x0000000c040472a4 */ /* 0x000fe2000f8e023f */
[----:B0-----:R-:W-:Y:S01]  /*d5b0*/  @P1 IMAD.HI.U32 R0, R11, R0, RZ ;  /* 0x000000000b001227 */ /* 0x001fe200078e00ff */
[----:B------:R-:W-:Y:S01]  /*d5c0*/  SYNCS.ARRIVE.TRANS64.RED.A1T0 RZ, [UR8], RZ ;  /* 0x000000ffffff79a7 */ /* 0x000fe20008100408 */
[----:B------:R-:W-:Y:S01]  /*d5d0*/  SHF.R.S32.HI R130, RZ, 0x1f, R225 ;  /* 0x0000001fff827819 */ /* 0x000fe200000114e1 */
[----:B------:R-:W-:Y:S02]  /*d5e0*/  UIMAD UR4, UR36, UR13, UR4 ;  /* 0x0000000d240472a4 */ /* 0x000fe4000f8e0204 */
[----:B------:R-:W-:-:S03]  /*d5f0*/  UIMAD.WIDE.U32 UR36, UR36, UR12, UR10 ;  /* 0x0000000c242472a5 */ /* 0x000fc6000f8e000a */
[----:B------:R-:W-:Y:S01]  /*d600*/  ULDC.64 UR12, c[0x0][0xb48] ;  /* 0x0002d200000c7ab9 */ /* 0x000fe20000000a00 */
[----:B------:R-:W-:Y:S01]  /*d610*/  UIADD3 UR11, UR37, UR4, URZ ;  /* 0x00000004250b7290 */ /* 0x000fe2000fffe03f */
[----:B-1----:R-:W-:Y:S02]  /*d620*/  @P1 SHF.R.U32.HI R3, RZ, R5, R0 ;  /* 0x00000005ff031219 */ /* 0x002fe40000011600 */
[----:B------:R-:W-:Y:S02]  /*d630*/  UMOV UR10, UR36 ;  /* 0x00000024000a7c82 */ /* 0x000fe40008000000 */
[----:B------:R-:W-:Y:S01]  /*d640*/  UIMAD.WIDE.U32 UR10, UR39, UR12, UR10 ;  /* 0x0000000c270a72a5 */ /* 0x000fe2000f8e000a */
[--C-:B------:R-:W-:Y:S01]  /*d650*/  SHF.R.S32.HI R0, RZ, 0x1f, R3.reuse ;  /* 0x0000001fff007819 */ /* 0x100fe20000011403 */
[----:B------:R-:W-:Y:S02]  /*d660*/  IMAD.MOV R4, RZ, RZ, -R3 ;  /* 0x000000ffff047224 */ /* 0x000fe400078e0a03 */
[----:B------:R-:W-:-:S02]  /*d670*/  UIMAD UR39, UR39, UR13, UR11 ;  /* 0x0000000d272772a4 */ /* 0x000fc4000f8e020b */
[----:B------:R-:W-:Y:S01]  /*d680*/  IMAD R131, R131, R4, R11 ;  /* 0x0000000483837224 */ /* 0x000fe200078e020b */
[----:B------:R-:W-:Y:S01]  /*d690*/  ULDC.64 UR12, c[0x0][0xb30] ;  /* 0x0002cc00000c7ab9 */ /* 0x000fe20000000a00 */
[----:B------:R-:W-:Y:S02]  /*d6a0*/  IMAD.U32 R5, RZ, RZ, UR11 ;  /* 0x0000000bff057e24 */ /* 0x000fe4000f8e00ff */
[----:B------:R-:W-:Y:S02]  /*d6b0*/  IMAD R0, R0, UR12, RZ ;  /* 0x0000000c00007c24 */ /* 0x000fe4000f8e02ff */
[----:B------:R-:W-:Y:S01]  /*d6c0*/  IMAD.U32 R4, RZ, RZ, UR10 ;  /* 0x0000000aff047e24 */ /* 0x000fe2000f8e00ff */
[----:B------:R-:W-:Y:S01]  /*d6d0*/  ULDC.64 UR10, c[0x0][0xb28] ;  /* 0x0002ca00000a7ab9 */ /* 0x000fe20000000a00 */
[----:B------:R-:W-:Y:S02]  /*d6e0*/  IMAD.U32 R5, RZ, RZ, UR39 ;  /* 0x00000027ff057e24 */ /* 0x000fe4000f8e00ff */
[C---:B------:R-:W-:Y:S01]  /*d6f0*/  IMAD R7, R3.reuse, UR13, R0 ;  /* 0x0000000d03077c24 */ /* 0x040fe2000f8e0200 */
[----:B------:R-:W-:Y:S01]  /*d700*/  SHF.R.S32.HI R0, RZ, 0x1f, R131 ;  /* 0x0000001fff007819 */ /* 0x000fe20000011483 */
[----:B------:R-:W-:-:S04]  /*d710*/  IMAD.WIDE.U32 R4, R3, UR12, R4 ;  /* 0x0000000c03047c25 */ /* 0x000fc8000f8e0004 */
[----:B------:R-:W-:Y:S02]  /*d720*/  IMAD R0, R0, UR10, RZ ;  /* 0x0000000a00007c24 */ /* 0x000fe4000f8e02ff */
[----:B------:R-:W-:Y:S02]  /*d730*/  IMAD.IADD R5, R5, 0x1, R7 ;  /* 0x0000000105057824 */ /* 0x000fe400078e0207 */
[C---:B------:R-:W-:Y:S02]  /*d740*/  IMAD R3, R131.reuse, UR11, R0 ;  /* 0x0000000b83037c24 */ /* 0x040fe4000f8e0200 */
[----:B------:R-:W-:Y:S01]  /*d750*/  IMAD.WIDE.U32 R4, R131, UR10, R4 ;  /* 0x0000000a83047c25 */ /* 0x000fe2000f8e0004 */
[----:B------:R-:W-:-:S03]  /*d760*/  ULDC.64 UR10, c[0x0][0xb00] ;  /* 0x0002c000000a7ab9 */ /* 0x000fc60000000a00 */
[----:B------:R-:W-:Y:S01]  /*d770*/  IMAD.IADD R3, R5, 0x1, R3 ;  /* 0x0000000105037824 */ /* 0x000fe200078e0203 */
[----:B------:R-:W-:-:S04]  /*d780*/  LEA R0, P1, R4, UR10, 0x2 ;  /* 0x0000000a04007c11 */ /* 0x000fc8000f8210ff */
[----:B------:R-:W-:Y:S02]  /*d790*/  LEA.HI.X R3, R4, UR11, R3, 0x2, P1 ;  /* 0x0000000b04037c11 */ /* 0x000fe400088f1403 */
[----:B------:R0:W1:Y:S04]  /*d7a0*/  SHFL.IDX PT, R4, R0, RZ, 0x1c1f ;  /* 0x001c1fff00047589 */ /* 0x00006800000e0000 */
[----:B------:R0:W2:Y:S01]  /*d7b0*/  SHFL.IDX PT, R5, R3, RZ, 0x1c1f ;  /* 0x001c1fff03057589 */ /* 0x0000a200000e0000 */
[----:B------:R-:W-:Y:S05]  /*d7c0*/  @P2 BRA `(.L_x_220) ;  /* 0x0000000400e42947 */ /* 0x000fea0003800000 */
[C---:B------:R-:W-:Y:S01]  /*d7d0*/  VIADD R9, R2.reuse, 0x20 ;  /* 0x0000002002097836 */ /* 0x040fe20000000000 */
[----:B------:R-:W-:Y:S01]  /*d7e0*/  ULDC UR4, c[0x0][0xac8] ;  /* 0x0002b20000047ab9 */ /* 0x000fe20000000800 */
[C---:B------:R-:W-:Y:S01]  /*d7f0*/  VIADD R25, R2.reuse, 0x28 ;  /* 0x0000002802197836 */ /* 0x040fe20000000000 */
[----:B------:R-:W-:Y:S01]  /*d800*/  ISETP.GE.AND P2, PT, R225, UR4, PT ;  /* 0x00000004e1007c0c */ /* 0x000fe2000bf46270 */
[C---:B------:R-:W-:Y:S01]  /*d810*/  VIADD R27, R2.reuse, 0x30 ;  /* 0x00000030021b7836 */ /* 0x040fe20000000000 */
[----:B------:R-:W-:Y:S01]  /*d820*/  ISETP.GE.AND P4, PT, R9, UR4, PT ;  /* 0x0000000409007c0c */ /* 0x000fe2000bf86270 */
[C---:B------:R-:W-:Y:S01]  /*d830*/  VIADD R29, R2.reuse, 0x38 ;  /* 0x00000038021d7836 */ /* 0x040fe20000000000 */
[----:B------:R-:W-:Y:S02]  /*d840*/  ISETP.GE.AND P5, PT, R2, UR4, PT ;  /* 0x0000000402007c0c */ /* 0x000fe4000bfa6270 */
[----:B------:R-:W-:Y:S02]  /*d850*/  ISETP.GE.AND P1, PT, R224, UR4, PT ;  /* 0x00000004e0007c0c */ /* 0x000fe4000bf26270 */
[----:B------:R-:W-:-:S02]  /*d860*/  SHF.R.S32.HI R10, RZ, 0x1f, R9 ;  /* 0x0000001fff0a7819 */ /* 0x000fc40000011409 */
[----:B------:R-:W-:-:S03]  /*d870*/  SHF.R.S32.HI R13, RZ, 0x1f, R17 ;  /* 0x0000001fff0d7819 */ /* 0x000fc60000011411 */
[-C--:B-1----:R-:W-:Y:S02]  /*d880*/  @!P2 LEA R8, P3, R225, R4.reuse, 0x2 ;  /* 0x00000004e108a211 */ /* 0x082fe400078610ff */
[C---:B------:R-:W-:Y:S02]  /*d890*/  @!P4 LEA R14, P6, R9.reuse, R4, 0x2 ;  /* 0x00000004090ec211 */ /* 0x040fe400078c10ff */
[----:B--2---:R-:W-:Y:S02]  /*d8a0*/  @!P5 IMAD.WIDE R6, R2, 0x4, R4 ;  /* 0x000000040206d825 */ /* 0x004fe400078e0204 */
[-C--:B------:R-:W-:Y:S02]  /*d8b0*/  @!P4 LEA.HI.X R15, R9, R5.reuse, R10, 0x2, P6 ;  /* 0x00000005090fc211 */ /* 0x080fe400030f140a */
[----:B------:R-:W-:Y:S01]  /*d8c0*/  @!P2 LEA.HI.X R9, R225, R5, R130, 0x2, P3 ;  /* 0x00000005e109a211 */ /* 0x000fe200018f1482 */
[----:B------:R1:W-:Y:S01]  /*d8d0*/  @!P5 ST.E.64 desc[UR50][R6.64], R128 ;  /* 0x000000800600d985 */ /* 0x0003e2000c101b32 */
[----:B------:R-:W-:-:S02]  /*d8e0*/  ISETP.GE.AND P3, PT, R17, UR4, PT ;  /* 0x0000000411007c0c */ /* 0x000fc4000bf66270 */
[C---:B------:R-:W-:Y:S01]  /*d8f0*/  @!P1 LEA R10, P6, R224.reuse, R4, 0x2 ;  /* 0x00000004e00a9211 */ /* 0x040fe200078c10ff */
[----:B------:R2:W-:Y:S01]  /*d900*/  @!P2 ST.E.64 desc[UR50][R8.64], R126 ;  /* 0x0000007e0800a985 */ /* 0x0005e2000c101b32 */
[----:B------:R-:W-:Y:S02]  /*d910*/  ISETP.GE.AND P5, PT, R25, UR4, PT ;  /* 0x0000000419007c0c */ /* 0x000fe4000bfa6270 */
[----:B------:R-:W-:-:S05]  /*d920*/  @!P1 LEA.HI.X R11, R224, R5, R31, 0x2, P6 ;  /* 0x00000005e00b9211 */ /* 0x000fca00030f141f */
[----:B------:R3:W-:Y:S01]  /*d930*/  @!P1 ST.E.64 desc[UR50][R10.64], R120 ;  /* 0x000000780a009985 */ /* 0x0007e2000c101b32 */
[----:B------:R-:W-:Y:S02]  /*d940*/  ISETP.GE.AND P1, PT, R27, UR4, PT ;  /* 0x000000041b007c0c */ /* 0x000fe4000bf26270 */
[CC--:B------:R-:W-:Y:S02]  /*d950*/  @!P3 LEA R12, P2, R17.reuse, R4.reuse, 0x2 ;  /* 0x00000004110cb211 */ /* 0x0c0fe400078410ff */
[----:B-1----:R-:W-:Y:S02]  /*d960*/  SHF.R.S32.HI R7, RZ, 0x1f, R25 ;  /* 0x0000001fff077819 */ /* 0x002fe40000011419 */
[-C--:B------:R-:W-:Y:S02]  /*d970*/  @!P3 LEA.HI.X R13, R17, R5.reuse, R13, 0x2, P2 ;  /* 0x00000005110db211 */ /* 0x080fe400010f140d */
[-C--:B------:R-:W-:Y:S02]  /*d980*/  @!P5 LEA R6, P6, R25, R4.reuse, 0x2 ;  /* 0x000000041906d211 */ /* 0x080fe400078c10ff */
[----:B------:R-:W-:Y:S01]  /*d990*/  ISETP.GE.AND P2, PT, R29, UR4, PT ;  /* 0x000000041d007c0c */ /* 0x000fe2000bf46270 */
[----:B------:R1:W-:Y:S01]  /*d9a0*/  @!P3 ST.E.64 desc[UR50][R12.64], R118 ;  /* 0x000000760c00b985 */ /* 0x0003e2000c101b32 */
[----:B------:R-:W-:Y:S01]  /*d9b0*/  @!P5 LEA.HI.X R7, R25, R5, R7, 0x2, P6 ;  /* 0x000000051907d211 */ /* 0x000fe200030f1407 */
[----:B------:R-:W-:Y:S01]  /*d9c0*/  VIADD R25, R2, 0x40 ;  /* 0x0000004002197836 */ /* 0x000fe20000000000 */
[----:B--2---:R-:W-:Y:S01]  /*d9d0*/  SHF.R.S32.HI R9, RZ, 0x1f, R27 ;  /* 0x0000001fff097819 */ /* 0x004fe2000001141b */
[----:B------:R2:W-:Y:S01]  /*d9e0*/  @!P4 ST.E.64 desc[UR50][R14.64], R112 ;  /* 0x000000700e00c985 */ /* 0x0005e2000c101b32 */
[----:B------:R-:W-:-:S02]  /*d9f0*/  @!P1 LEA R8, P3, R27, R4, 0x2 ;  /* 0x000000041b089211 */ /* 0x000fc400078610ff */
[----:B---3--:R-:W-:Y:S01]  /*da00*/  SHF.R.S32.HI R11, RZ, 0x1f, R29 ;  /* 0x0000001fff0b7819 */ /* 0x008fe2000001141d */
[----:B------:R3:W-:Y:S01]  /*da10*/  @!P5 ST.E.64 desc[UR50][R6.64], R110 ;  /* 0x0000006e0600d985 */ /* 0x0007e2000c101b32 */
[-C--:B------:R-:W-:Y:S01]  /*da20*/  @!P1 LEA.HI.X R9, R27, R5.reuse, R9, 0x2, P3 ;  /* 0x000000051b099211 */ /* 0x080fe200018f1409 */
[C---:B------:R-:W-:Y:S01]  /*da30*/  VIADD R27, R2.reuse, 0x48 ;  /* 0x00000048021b7836 */ /* 0x040fe20000000000 */
[----:B------:R-:W-:Y:S02]  /*da40*/  ISETP.GE.AND P3, PT, R25, UR4, PT ;  /* 0x0000000419007c0c */ /* 0x000fe4000bf66270 */
[----:B------:R-:W-:Y:S01]  /*da50*/  @!P2 LEA R10, P6, R29, R4, 0x2 ;  /* 0x000000041d0aa211 */ /* 0x000fe200078c10ff */
[----:B------:R4:W-:Y:S01]  /*da60*/  @!P1 ST.E.64 desc[UR50][R8.64], R104 ;  /* 0x0000006808009985 */ /* 0x0009e2000c101b32 */
[----:B------:R-:W-:Y:S02]  /*da70*/  ISETP.GE.AND P4, PT, R27, UR4, PT ;  /* 0x000000041b007c0c */ /* 0x000fe4000bf86270 */
[----:B------:R-:W-:Y:S01]  /*da80*/  @!P2 LEA.HI.X R11, R29, R5, R11, 0x2, P6 ;  /* 0x000000051d0ba211 */ /* 0x000fe200030f140b */
[----:B------:R-:W-:Y:S01]  /*da90*/  VIADD R29, R2, 0x50 ;  /* 0x00000050021d7836 */ /* 0x000fe20000000000 */
[----:B-1----:R-:W-:-:S02]  /*daa0*/  SHF.R.S32.HI R13, RZ, 0x1f, R25 ;  /* 0x0000001fff0d7819 */ /* 0x002fc40000011419 */
[----:B--2---:R-:W-:Y:S01]  /*dab0*/  SHF.R.S32.HI R15, RZ, 0x1f, R27 ;  /* 0x0000001fff0f7819 */ /* 0x004fe2000001141b */
[----:B------:R-:W-:Y:S01]  /*dac0*/  @!P2 ST.E.64 desc[UR50][R10.64], R102 ;  /* 0x000000660a00a985 */ /* 0x000fe2000c101b32 */
[----:B------:R-:W-:Y:S02]  /*dad0*/  ISETP.GE.AND P5, PT, R29, UR4, PT ;  /* 0x000000041d007c0c */ /* 0x000fe4000bfa6270 */
[CC--:B------:R-:W-:Y:S02]  /*dae0*/  @!P3 LEA R12, P6, R25.reuse, R4.reuse, 0x2 ;  /* 0x00000004190cb211 */ /* 0x0c0fe400078c10ff */
[----:B------:R-:W-:Y:S02]  /*daf0*/  SHF.R.S32.HI R24, RZ, 0x1f, R29 ;  /* 0x0000001fff187819 */ /* 0x000fe4000001141d */
[----:B------:R-:W-:Y:S01]  /*db00*/  @!P3 LEA.HI.X R13, R25, R5, R13, 0x2, P6 ;  /* 0x00000005190db211 */ /* 0x000fe200030f140d */
[----:B------:R-:W-:Y:S01]  /*db10*/  VIADD R25, R2, 0x58 ;  /* 0x0000005802197836 */ /* 0x000fe20000000000 */
[----:B------:R-:W-:-:S03]  /*db20*/  @!P4 LEA R14, P1, R27, R4, 0x2 ;  /* 0x000000041b0ec211 */ /* 0x000fc600078210ff */
[----:B------:R1:W-:Y:S01]  /*db30*/  @!P3 ST.E.64 desc[UR50][R12.64], R96 ;  /* 0x000000600c00b985 */ /* 0x0003e2000c101b32 */
[-C--:B------:R-:W-:Y:S01]  /*db40*/  @!P4 LEA.HI.X R15, R27, R5.reuse, R15, 0x2, P1 ;  /* 0x000000051b0fc211 */ /* 0x080fe200008f140f */
[C---:B------:R-:W-:Y:S01]  /*db50*/  VIADD R27, R2.reuse, 0x60 ;  /* 0x00000060021b7836 */ /* 0x040fe20000000000 */
[----:B------:R-:W-:Y:S02]  /*db60*/  ISETP.GE.AND P1, PT, R25, UR4, PT ;  /* 0x0000000419007c0c */ /* 0x000fe4000bf26270 */
[----:B---3--:R-:W-:Y:S01]  /*db70*/  @!P5 LEA R6, P6, R29, R4, 0x2 ;  /* 0x000000041d06d211 */ /* 0x008fe200078c10ff */
[----:B------:R2:W-:Y:S01]  /*db80*/  @!P4 ST.E.64 desc[UR50][R14.64], R94 ;  /* 0x0000005e0e00c985 */ /* 0x0005e2000c101b32 */
[----:B------:R-:W-:Y:S02]  /*db90*/  ISETP.GE.AND P2, PT, R27, UR4, PT ;  /* 0x000000041b007c0c */ /* 0x000fe4000bf46270 */
[----:B------:R-:W-:Y:S01]  /*dba0*/  @!P5 LEA.HI.X R7, R29, R5, R24, 0x2, P6 ;  /* 0x000000051d07d211 */ /* 0x000fe200030f1418 */
[C---:B------:R-:W-:Y:S01]  /*dbb0*/  VIADD R29, R2.reuse, 0x68 ;  /* 0x00000068021d7836 */ /* 0x040fe20000000000 */
[----:B----4-:R-:W-:Y:S01]  /*dbc0*/  SHF.R.S32.HI R9, RZ, 0x1f, R25 ;  /* 0x0000001fff097819 */ /* 0x010fe20000011419 */
[----:B-1----:R-:W-:-:S03]  /*dbd0*/  VIADD R13, R2, 0x70 ;  /* 0x00000070020d7836 */ /* 0x002fc60000000000 */
[----:B------:R-:W-:Y:S01]  /*dbe0*/  ISETP.GE.AND P3, PT, R29, UR4, PT ;  /* 0x000000041d007c0c */ /* 0x000fe2000bf66270 */
[----:B------:R1:W-:Y:S01]  /*dbf0*/  @!P5 ST.E.64 desc[UR50][R6.64], R88 ;  /* 0x000000580600d985 */ /* 0x0003e2000c101b32 */
[-C--:B------:R-:W-:Y:S02]  /*dc00*/  @!P1 LEA R8, P6, R25, R4.reuse, 0x2 ;  /* 0x0000000419089211 */ /* 0x080fe400078c10ff */
[----:B------:R-:W-:Y:S02]  /*dc10*/  ISETP.GE.AND P5, PT, R13, UR4, PT ;  /* 0x000000040d007c0c */ /* 0x000fe4000bfa6270 */
[----:B------:R-:W-:Y:S02]  /*dc20*/  @!P1 LEA.HI.X R9, R25, R5, R9, 0x2, P6 ;  /* 0x0000000519099211 */ /* 0x000fe400030f1409 */
[----:B------:R-:W-:Y:S02]  /*dc30*/  SHF.R.S32.HI R25, RZ, 0x1f, R27 ;  /* 0x0000001fff197819 */ /* 0x000fe4000001141b */
[----:B------:R-:W-:Y:S01]  /*dc40*/  @!P2 LEA R24, P6, R27, R4, 0x2 ;  /* 0x000000041b18a211 */ /* 0x000fe200078c10ff */
[----:B------:R3:W-:Y:S01]  /*dc50*/  @!P1 ST.E.64 desc[UR50][R8.64], R86 ;  /* 0x0000005608009985 */ /* 0x0007e2000c101b32 */
[----:B------:R-:W-:-:S02]  /*dc60*/  SHF.R.S32.HI R11, RZ, 0x1f, R29 ;  /* 0x0000001fff0b7819 */ /* 0x000fc4000001141d */
[-C--:B------:R-:W-:Y:S01]  /*dc70*/  @!P2 LEA.HI.X R25, R27, R5.reuse, R25, 0x2, P6 ;  /* 0x000000051b19a211 */ /* 0x080fe200030f1419 */
[----:B------:R-:W-:Y:S01]  /*dc80*/  VIADD R27, R2, 0x78 ;  /* 0x00000078021b7836 */ /* 0x000fe20000000000 */
[----:B------:R-:W-:Y:S02]  /*dc90*/  @!P3 LEA R10, P6, R29, R4, 0x2 ;  /* 0x000000041d0ab211 */ /* 0x000fe400078c10ff */
[----:B------:R-:W-:Y:S01]  /*dca0*/  SHF.R.S32.HI R26, RZ, 0x1f, R13 ;  /* 0x0000001fff1a7819 */ /* 0x000fe2000001140d */
[----:B------:R-:W-:Y:S01]  /*dcb0*/  @!P2 ST.E.64 desc[UR50][R24.64], R80 ;  /* 0x000000501800a985 */ /* 0x000fe2000c101b32 */
[----:B------:R-:W-:Y:S02]  /*dcc0*/  ISETP.GE.AND P4, PT, R27, UR4, PT ;  /* 0x000000041b007c0c */ /* 0x000fe4000bf86270 */
[----:B------:R-:W-:Y:S02]  /*dcd0*/  @!P3 LEA.HI.X R11, R29, R5, R11, 0x2, P6 ;  /* 0x000000051d0bb211 */ /* 0x000fe400030f140b */
[----:B------:R-:W-:-:S02]  /*dce0*/  ISETP.GE.AND P6, PT, R223, UR4, PT ;  /* 0x00000004df007c0c */ /* 0x000fc4000bfc6270 */
[CC--:B------:R-:W-:Y:S01]  /*dcf0*/  @!P5 LEA R12, P1, R13.reuse, R4.reuse, 0x2 ;  /* 0x000000040d0cd211 */ /* 0x0c0fe200078210ff */
[----:B------:R4:W-:Y:S01]  /*dd00*/  @!P3 ST.E.64 desc[UR50][R10.64], R78 ;  /* 0x0000004e0a00b985 */ /* 0x0009e2000c101b32 */
[----:B------:R-:W-:Y:S02]  /*dd10*/  ISETP.GE.AND P2, PT, R222, UR4, PT ;  /* 0x00000004de007c0c */ /* 0x000fe4000bf46270 */
[----:B--2---:R-:W-:Y:S02]  /*dd20*/  SHF.R.S32.HI R14, RZ, 0x1f, R27 ;  /* 0x0000001fff0e7819 */ /* 0x004fe4000001141b */
[-C--:B------:R-:W-:Y:S02]  /*dd30*/  @!P5 LEA.HI.X R13, R13, R5.reuse, R26, 0x2, P1 ;  /* 0x000000050d0dd211 */ /* 0x080fe400008f141a */
[----:B-1----:R-:W-:Y:S02]  /*dd40*/  @!P4 LEA R6, P3, R27, R4, 0x2 ;  /* 0x000000041b06c211 */ /* 0x002fe400078610ff */
[----:B------:R-:W-:Y:S01]  /*dd50*/  ISETP.GE.AND P1, PT, R221, UR4, PT ;  /* 0x00000004dd007c0c */ /* 0x000fe2000bf26270 */
[----:B------:R-:W-:Y:S01]  /*dd60*/  @!P5 ST.E.64 desc[UR50][R12.64], R72 ;  /* 0x000000480c00d985 */ /* 0x000fe2000c101b32 */
[----:B------:R-:W-:-:S02]  /*dd70*/  @!P4 LEA.HI.X R7, R27, R5, R14, 0x2, P3 ;  /* 0x000000051b07c211 */ /* 0x000fc400018f140e */
[----:B---3--:R-:W-:-:S03]  /*dd80*/  @!P6 LEA R8, P3, R223, R4, 0x2 ;  /* 0x00000004df08e211 */ /* 0x008fc600078610ff */
[----:B------:R1:W-:Y:S01]  /*dd90*/  @!P4 ST.E.64 desc[UR50][R6.64], R70 ;  /* 0x000000460600c985 */ /* 0x0003e2000c101b32 */
[-C--:B------:R-:W-:Y:S02]  /*dda0*/  @!P6 LEA.HI.X R9, R223, R5.reuse, R35, 0x2, P3 ;  /* 0x00000005df09e211 */ /* 0x080fe400018f1423 */
[-C--:B----4-:R-:W-:Y:S02]  /*ddb0*/  @!P2 LEA R10, P4, R222, R4.reuse, 0x2 ;  /* 0x00000004de0aa211 */ /* 0x090fe400078810ff */
[----:B------:R-:W-:Y:S01]  /*ddc0*/  ISETP.GE.AND P3, PT, R220, UR4, PT ;  /* 0x00000004dc007c0c */ /* 0x000fe2000bf66270 */
[----:B------:R2:W-:Y:S01]  /*ddd0*/  @!P6 ST.E.64 desc[UR50][R8.64], R64 ;  /* 0x000000400800e985 */ /* 0x0005e2000c101b32 */
[-C--:B------:R-:W-:Y:S02]  /*dde0*/  @!P2 LEA.HI.X R11, R222, R5.reuse, R34, 0x2, P4 ;  /* 0x00000005de0ba211 */ /* 0x080fe400020f1422 */
[----:B------:R-:W-:Y:S02]  /*ddf0*/  @!P1 LEA R14, P5, R221, R4, 0x2 ;  /* 0x00000004dd0e9211 */ /* 0x000fe400078a10ff */
[----:B------:R-:W-:Y:S01]  /*de00*/  ISETP.GE.AND P4, PT, R23, UR4, PT ;  /* 0x0000000417007c0c */ /* 0x000fe2000bf86270 */
[----:B------:R3:W-:Y:S01]  /*de10*/  @!P2 ST.E.64 desc[UR50][R10.64], R62 ;  /* 0x0000003e0a00a985 */ /* 0x0007e2000c101b32 */
[----:B------:R-:W-:-:S02]  /*de20*/  @!P1 LEA.HI.X R15, R221, R5, R33, 0x2, P5 ;  /* 0x00000005dd0f9211 */ /* 0x000fc400028f1421 */
[----:B------:R-:W-:Y:S02]  /*de30*/  ISETP.GE.AND P5, PT, R22, UR4, PT ;  /* 0x0000000416007c0c */ /* 0x000fe4000bfa6270 */
[----:B------:R-:W-:Y:S01]  /*de40*/  ISETP.GE.AND P6, PT, R19, UR4, PT ;  /* 0x0000000413007c0c */ /* 0x000fe2000bfc6270 */
[----:B------:R4:W-:Y:S01]  /*de50*/  @!P1 ST.E.64 desc[UR50][R14.64], R56 ;  /* 0x000000380e009985 */ /* 0x0009e2000c101b32 */
[-C--:B-1----:R-:W-:Y:S02]  /*de60*/  @!P3 LEA R6, P2, R220, R4.reuse, 0x2 ;  /* 0x00000004dc06b211 */ /* 0x082fe400078410ff */
[----:B------:R-:W-:Y:S02]  /*de70*/  ISETP.GE.AND P1, PT, R18, UR4, PT ;  /* 0x0000000412007c0c */ /* 0x000fe4000bf26270 */
[----:B------:R-:W-:Y:S02]  /*de80*/  @!P3 LEA.HI.X R7, R220, R5, R32, 0x2, P2 ;  /* 0x00000005dc07b211 */ /* 0x000fe400010f1420 */
[----:B------:R-:W-:-:S03]  /*de90*/  @!P4 LEA R12, P2, R23, R4, 0x2 ;  /* 0x00000004170cc211 */ /* 0x000fc600078410ff */
[----:B------:R4:W-:Y:S01]  /*dea0*/  @!P3 ST.E.64 desc[UR50][R6.64], R54 ;  /* 0x000000360600b985 */ /* 0x0009e2000c101b32 */
[-C--:B------:R-:W-:Y:S02]  /*deb0*/  @!P4 LEA.HI.X R13, R23, R5.reuse, R30, 0x2, P2 ;  /* 0x00000005170dc211 */ /* 0x080fe400010f141e */
[-C--:B--2---:R-:W-:Y:S02]  /*dec0*/  @!P5 LEA R8, P2, R22, R4.reuse, 0x2 ;  /* 0x000000041608d211 */ /* 0x084fe400078410ff */
[CC--:B---3--:R-:W-:Y:S01]  /*ded0*/  @!P6 LEA R10, P3, R19.reuse, R4.reuse, 0x2 ;  /* 0x00000004130ae211 */ /* 0x0c8fe200078610ff */
[----:B------:R4:W-:Y:S01]  /*dee0*/  @!P4 ST.E.64 desc[UR50][R12.64], R48 ;  /* 0x000000300c00c985 */ /* 0x0009e2000c101b32 */
[----:B------:R-:W-:Y:S02]  /*def0*/  @!P1 LEA R4, P4, R18, R4, 0x2 ;  /* 0x0000000412049211 */ /* 0x000fe400078810ff */
[-C--:B------:R-:W-:Y:S02]  /*df00*/  @!P5 LEA.HI.X R9, R22, R5.reuse, R28, 0x2, P2 ;  /* 0x000000051609d211 */ /* 0x080fe400010f141c */
[----:B------:R-:W-:-:S02]  /*df10*/  @!P6 LEA.HI.X R11, R19, R5, R229, 0x2, P3 ;  /* 0x00000005130be211 */ /* 0x000fc400018f14e5 */
[----:B------:R-:W-:Y:S01]  /*df20*/  @!P1 LEA.HI.X R5, R18, R5, R228, 0x2, P4 ;  /* 0x0000000512059211 */ /* 0x000fe200020f14e4 */
[----:B------:R4:W-:Y:S04]  /*df30*/  @!P5 ST.E.64 desc[UR50][R8.64], R46 ;  /* 0x0000002e0800d985 */ /* 0x0009e8000c101b32 */
[----:B------:R4:W-:Y:S04]  /*df40*/  @!P6 ST.E.64 desc[UR50][R10.64], R40 ;  /* 0x000000280a00e985 */ /* 0x0009e8000c101b32 */
[----:B------:R4:W-:Y:S02]  /*df50*/  @!P1 ST.E.64 desc[UR50][R4.64], R38 ;  /* 0x0000002604009985 */ /* 0x0009e4000c101b32 */
.L_x_220:
[----:B------:R-:W-:Y:S05]  /*df60*/  BSYNC B1 ;  /* 0x0000000000017941 */ /* 0x000fea0003800000 */
.L_x_219:
[----:B----4-:R3:W4:Y:S04]  /*df70*/  SHFL.IDX PT, R7, R3, 0x1, 0x1c1f ;  /* 0x003c1f0003077f89 */ /* 0x01072800000e0000 */
[----:B------:R3:W0:Y:S01]  /*df80*/  SHFL.IDX PT, R6, R0, 0x1, 0x1c1f ;  /* 0x003c1f0000067f89 */ /* 0x00062200000e0000 */
[----:B------:R-:W-:Y:S05]  /*df90*/  @P0 BRA `(.L_x_218) ;  /* 0x0000001400640947 */ /* 0x000fea0003800000 */
[----:B------:R-:W-:Y:S01]  /*dfa0*/  ULDC UR4, c[0x0][0xac8] ;  /* 0x0002b20000047ab9 */ /* 0x000fe20000000800 */
[C---:B0--3--:R-:W-:Y:S01]  /*dfb0*/  VIADD R3, R2.reuse, 0x20 ;  /* 0x0000002002037836 */ /* 0x049fe20000000000 */
[C---:B------:R-:W-:Y:S01]  /*dfc0*/  ISETP.GE.AND P1, PT, R2.reuse, UR4, PT ;  /* 0x0000000402007c0c */ /* 0x040fe2000bf26270 */
[C---:B------:R-:W-:Y:S01]  /*dfd0*/  VIADD R15, R2.reuse, 0x28 ;  /* 0x00000028020f7836 */ /* 0x040fe20000000000 */
[----:B------:R-:W-:Y:S01]  /*dfe0*/  ISETP.GE.AND P3, PT, R225, UR4, PT ;  /* 0x00000004e1007c0c */ /* 0x000fe2000bf66270 */
[C---:B------:R-:W-:Y:S01]  /*dff0*/  VIADD R25, R2.reuse, 0x30 ;  /* 0x0000003002197836 */ /* 0x040fe20000000000 */
[----:B------:R-:W-:Y:S01]  /*e000*/  ISETP.GE.AND P0, PT, R17, UR4, PT ;  /* 0x0000000411007c0c */ /* 0x000fe2000bf06270 */
[----:B------:R-:W-:Y:S01]  /*e010*/  VIADD R29, R2, 0x38 ;  /* 0x00000038021d7836 */ /* 0x000fe20000000000 */
[----:B------:R-:W-:Y:S01]  /*e020*/  ISETP.GE.AND P5, PT, R224, UR4, PT ;  /* 0x00000004e0007c0c */ /* 0x000fe2000bfa6270 */
[----:B------:R-:W-:Y:S01]  /*e030*/  VIADD R27, R2, 0x48 ;  /* 0x00000048021b7836 */ /* 0x000fe20000000000 */
[----:B------:R-:W-:-:S04]  /*e040*/  SHF.R.S32.HI R0, RZ, 0x1f, R17 ;  /* 0x0000001fff007819 */ /* 0x000fc80000011411 */
[----:B------:R-:W-:Y:S01]  /*e050*/  SHF.R.S32.HI R26, RZ, 0x1f, R27 ;  /* 0x0000001fff1a7819 */ /* 0x000fe2000001141b */
[----:B-12-4-:R-:W-:Y:S02]  /*e060*/  @!P1 IMAD.WIDE R4, R2, 0x4, R6 ;  /* 0x0000000402049825 */ /* 0x016fe400078e0206 */
[-C--:B------:R-:W-:Y:S02]  /*e070*/  @!P3 LEA R8, P2, R225, R6.reuse, 0x2 ;  /* 0x00000006e108b211 */ /* 0x080fe400078410ff */
[----:B------:R-:W-:Y:S01]  /*e080*/  @!P0 LEA R10, P6, R17, R6, 0x2 ;  /* 0x00000006110a8211 */ /* 0x000fe200078c10ff */
[----:B------:R0:W-:Y:S01]  /*e090*/  @!P1 ST.E.64 desc[UR50][R4.64], R124 ;  /* 0x0000007c04009985 */ /* 0x0001e2000c101b32 */
[----:B------:R-:W-:Y:S02]  /*e0a0*/  ISETP.GE.AND P1, PT, R3, UR4, PT ;  /* 0x0000000403007c0c */ /* 0x000fe4000bf26270 */
[----:B------:R-:W-:Y:S02]  /*e0b0*/  @!P3 LEA.HI.X R9, R225, R7, R130, 0x2, P2 ;  /* 0x00000007e109b211 */ /* 0x000fe400010f1482 */
[----:B------:R-:W-:-:S02]  /*e0c0*/  ISETP.GE.AND P2, PT, R15, UR4, PT ;  /* 0x000000040f007c0c */ /* 0x000fc4000bf46270 */
[----:B------:R-:W-:Y:S01]  /*e0d0*/  @!P0 LEA.HI.X R11, R17, R7, R0, 0x2, P6 ;  /* 0x00000007110b8211 */ /* 0x000fe200030f1400 */
[----:B------:R1:W-:Y:S01]  /*e0e0*/  @!P3 ST.E.64 desc[UR50][R8.64], R122 ;  /* 0x0000007a0800b985 */ /* 0x0003e2000c101b32 */
[----:B------:R-:W-:Y:S02]  /*e0f0*/  ISETP.GE.AND P3, PT, R25, UR4, PT ;  /* 0x0000000419007c0c */ /* 0x000fe4000bf66270 */
[----:B------:R-:W-:Y:S02]  /*e100*/  SHF.R.S32.HI R0, RZ, 0x1f, R15 ;  /* 0x0000001fff007819 */ /* 0x000fe4000001140f */
[----:B0-----:R-:W-:Y:S02]  /*e110*/  SHF.R.S32.HI R5, RZ, 0x1f, R3 ;  /* 0x0000001fff057819 */ /* 0x001fe40000011403 */
[-C--:B------:R-:W-:Y:S02]  /*e120*/  @!P1 LEA R12, P4, R3, R6.reuse, 0x2 ;  /* 0x00000006030c9211 */ /* 0x080fe400078810ff */
[----:B------:R-:W-:-:S02]  /*e130*/  @!P5 LEA R4, P6, R224, R6, 0x2 ;  /* 0x00000006e004d211 */ /* 0x000fc400078c10ff */
[-C--:B------:R-:W-:Y:S02]  /*e140*/  @!P1 LEA.HI.X R13, R3, R7.reuse, R5, 0x2, P4 ;  /* 0x00000007030d9211 */ /* 0x080fe400020f1405 */
[-C--:B------:R-:W-:Y:S01]  /*e150*/  @!P5 LEA.HI.X R5, R224, R7.reuse, R31, 0x2, P6 ;  /* 0x00000007e005d211 */ /* 0x080fe200030f141f */
[C---:B------:R-:W-:Y:S01]  /*e160*/  VIADD R31, R2.reuse, 0x78 ;  /* 0x00000078021f7836 */ /* 0x040fe20000000000 */
[-C--:B-1----:R-:W-:Y:S02]  /*e170*/  @!P2 LEA R8, P4, R15, R6.reuse, 0x2 ;  /* 0x000000060f08a211 */ /* 0x082fe400078810ff */
[----:B------:R-:W-:Y:S01]  /*e180*/  SHF.R.S32.HI R3, RZ, 0x1f, R25 ;  /* 0x0000001fff037819 */ /* 0x000fe20000011419 */
[----:B------:R0:W-:Y:S01]  /*e190*/  @!P5 ST.E.64 desc[UR50][R4.64], R116 ;  /* 0x000000740400d985 */ /* 0x0001e2000c101b32 */
[----:B------:R-:W-:Y:S02]  /*e1a0*/  @!P3 LEA R14, P6, R25, R6, 0x2 ;  /* 0x00000006190eb211 */ /* 0x000fe400078c10ff */
[-C--:B------:R-:W-:Y:S01]  /*e1b0*/  @!P2 LEA.HI.X R9, R15, R7.reuse, R0, 0x2, P4 ;  /* 0x000000070f09a211 */ /* 0x080fe200020f1400 */
[----:B------:R1:W-:Y:S01]  /*e1c0*/  @!P0 ST.E.64 desc[UR50][R10.64], R114 ;  /* 0x000000720a008985 */ /* 0x0003e2000c101b32 */
[----:B------:R-:W-:Y:S01]  /*e1d0*/  @!P3 LEA.HI.X R15, R25, R7, R3, 0x2, P6 ;  /* 0x00000007190fb211 */ /* 0x000fe200030f1403 */
[----:B------:R-:W-:Y:S01]  /*e1e0*/  VIADD R3, R2, 0x40 ;  /* 0x0000004002037836 */ /* 0x000fe20000000000 */
[----:B------:R-:W-:Y:S01]  /*e1f0*/  ISETP.GE.AND P4, PT, R29, UR4, PT ;  /* 0x000000041d007c0c */ /* 0x000fe2000bf86270 */
[----:B------:R2:W-:Y:S01]  /*e200*/  @!P1 ST.E.64 desc[UR50][R12.64], R108 ;  /* 0x0000006c0c009985 */ /* 0x0005e2000c101b32 */
[----:B------:R-:W-:-:S02]  /*e210*/  SHF.R.S32.HI R0, RZ, 0x1f, R29 ;  /* 0x0000001fff007819 */ /* 0x000fc4000001141d */
[----:B------:R-:W-:Y:S01]  /*e220*/  ISETP.GE.AND P5, PT, R3, UR4, PT ;  /* 0x0000000403007c0c */ /* 0x000fe2000bfa6270 */
[----:B------:R3:W-:Y:S01]  /*e230*/  @!P2 ST.E.64 desc[UR50][R8.64], R106 ;  /* 0x0000006a0800a985 */ /* 0x0007e2000c101b32 */
[----:B------:R-:W-:-:S03]  /*e240*/  ISETP.GE.AND P0, PT, R27, UR4, PT ;  /* 0x000000041b007c0c */ /* 0x000fc6000bf06270 */
[----:B------:R4:W-:Y:S04]  /*e250*/  @!P3 ST.E.64 desc[UR50][R14.64], R100 ;  /* 0x000000640e00b985 */ /* 0x0009e8000c101b32 */
[----:B------:R-:W-:-:S04]  /*e260*/  @!P4 LEA R24, P6, R29, R6, 0x2 ;  /* 0x000000061d18c211 */ /* 0x000fc800078c10ff */
[-C--:B------:R-:W-:Y:S01]  /*e270*/  @!P4 LEA.HI.X R25, R29, R7.reuse, R0, 0x2, P6 ;  /* 0x000000071d19c211 */ /* 0x080fe200030f1400 */
[C---:B------:R-:W-:Y:S01]  /*e280*/  VIADD R29, R2.reuse, 0x50 ;  /* 0x00000050021d7836 */ /* 0x040fe20000000000 */
[----:B------:R-:W-:Y:S02]  /*e290*/  SHF.R.S32.HI R0, RZ, 0x1f, R3 ;  /* 0x0000001fff007819 */ /* 0x000fe40000011403 */
[-C--:B0-----:R-:W-:Y:S01]  /*e2a0*/  @!P5 LEA R4, P1, R3, R6.reuse, 0x2 ;  /* 0x000000060304d211 */ /* 0x081fe200078210ff */
[----:B------:R0:W-:Y:S01]  /*e2b0*/  @!P4 ST.E.64 desc[UR50][R24.64], R98 ;  /* 0x000000621800c985 */ /* 0x0001e2000c101b32 */
[----:B-1----:R-:W-:Y:S02]  /*e2c0*/  @!P0 LEA R10, P6, R27, R6, 0x2 ;  /* 0x000000061b0a8211 */ /* 0x002fe400078c10ff */
[----:B------:R-:W-:Y:S01]  /*e2d0*/  @!P5 LEA.HI.X R5, R3, R7, R0, 0x2, P1 ;  /* 0x000000070305d211 */ /* 0x000fe200008f1400 */
[----:B------:R-:W-:Y:S01]  /*e2e0*/  VIADD R3, R2, 0x58 ;  /* 0x0000005802037836 */ /* 0x000fe20000000000 */
[----:B------:R-:W-:-:S02]  /*e2f0*/  ISETP.GE.AND P1, PT, R29, UR4, PT ;  /* 0x000000041d007c0c */ /* 0x000fc4000bf26270 */
[----:B------:R-:W-:Y:S01]  /*e300*/  @!P0 LEA.HI.X R11, R27, R7, R26, 0x2, P6 ;  /* 0x000000071b0b8211 */ /* 0x000fe200030f141a */
[----:B------:R-:W-:Y:S01]  /*e310*/  VIADD R27, R2, 0x60 ;  /* 0x00000060021b7836 */ /* 0x000fe20000000000 */
[----:B------:R-:W-:Y:S01]  /*e320*/  ISETP.GE.AND P2, PT, R3, UR4, PT ;  /* 0x0000000403007c0c */ /* 0x000fe2000bf46270 */
[----:B------:R-:W-:Y:S01]  /*e330*/  @!P5 ST.E.64 desc[UR50][R4.64], R92 ;  /* 0x0000005c0400d985 */ /* 0x000fe2000c101b32 */
[----:B------:R-:W-:Y:S02]  /*e340*/  SHF.R.S32.HI R0, RZ, 0x1f, R29 ;  /* 0x0000001fff007819 */ /* 0x000fe4000001141d */
[----:B------:R-:W-:Y:S01]  /*e350*/  ISETP.GE.AND P3, PT, R27, UR4, PT ;  /* 0x000000041b007c0c */ /* 0x000fe2000bf66270 */
[----:B------:R1:W-:Y:S01]  /*e360*/  @!P0 ST.E.64 desc[UR50][R10.64], R90 ;  /* 0x0000005a0a008985 */ /* 0x0003e2000c101b32 */
[----:B------:R-:W-:Y:S02]  /*e370*/  SHF.R.S32.HI R26, RZ, 0x1f, R27 ;  /* 0x0000001fff1a7819 */ /* 0x000fe4000001141b */
[----:B------:R-:W-:-:S02]  /*e380*/  ISETP.GE.AND P0, PT, R31, UR4, PT ;  /* 0x000000041f007c0c */ /* 0x000fc4000bf06270 */
[----:B--2---:R-:W-:-:S03]  /*e390*/  @!P1 LEA R12, P6, R29, R6, 0x2 ;  /* 0x000000061d0c9211 */ /* 0x004fc600078c10ff */
[-C--:B---3--:R-:W-:Y:S02]  /*e3a0*/  @!P2 LEA R8, P4, R3, R6.reuse, 0x2 ;  /* 0x000000060308a211 */ /* 0x088fe400078810ff */
[-C--:B------:R-:W-:Y:S01]  /*e3b0*/  @!P1 LEA.HI.X R13, R29, R7.reuse, R0, 0x2, P6 ;  /* 0x000000071d0d9211 */ /* 0x080fe200030f1400 */
[C---:B------:R-:W-:Y:S01]  /*e3c0*/  VIADD R29, R2.reuse, 0x68 ;  /* 0x00000068021d7836 */ /* 0x040fe20000000000 */
[----:B------:R-:W-:Y:S02]  /*e3d0*/  SHF.R.S32.HI R0, RZ, 0x1f, R3 ;  /* 0x0000001fff007819 */ /* 0x000fe40000011403 */
[----:B----4-:R-:W-:Y:S01]  /*e3e0*/  @!P3 LEA R14, P6, R27, R6, 0x2 ;  /* 0x000000061b0eb211 */ /* 0x010fe200078c10ff */
[----:B------:R2:W-:Y:S01]  /*e3f0*/  @!P1 ST.E.64 desc[UR50][R12.64], R84 ;  /* 0x000000540c009985 */ /* 0x0005e2000c101b32 */
[----:B------:R-:W-:Y:S01]  /*e400*/  @!P2 LEA.HI.X R9, R3, R7, R0, 0x2, P4 ;  /* 0x000000070309a211 */ /* 0x000fe200020f1400 */
[----:B------:R-:W-:Y:S01]  /*e410*/  VIADD R3, R2, 0x70 ;  /* 0x0000007002037836 */ /* 0x000fe20000000000 */
[----:B------:R-:W-:-:S02]  /*e420*/  ISETP.GE.AND P4, PT, R29, UR4, PT ;  /* 0x000000041d007c0c */ /* 0x000fc4000bf86270 */
[----:B------:R-:W-:Y:S01]  /*e430*/  @!P3 LEA.HI.X R15, R27, R7, R26, 0x2, P6 ;  /* 0x000000071b0fb211 */ /* 0x000fe200030f141a */
[----:B------:R3:W-:Y:S01]  /*e440*/  @!P2 ST.E.64 desc[UR50][R8.64], R82 ;  /* 0x000000520800a985 */ /* 0x0007e2000c101b32 */
[----:B------:R-:W-:Y:S02]  /*e450*/  ISETP.GE.AND P5, PT, R3, UR4, PT ;  /* 0x0000000403007c0c */ /* 0x000fe4000bfa6270 */
[----:B------:R-:W-:Y:S01]  /*e460*/  SHF.R.S32.HI R0, RZ, 0x1f, R29 ;  /* 0x0000001fff007819 */ /* 0x000fe2000001141d */
[----:B------:R4:W-:Y:S01]  /*e470*/  @!P3 ST.E.64 desc[UR50][R14.64], R76 ;  /* 0x0000004c0e00b985 */ /* 0x0009e2000c101b32 */
[----:B------:R-:W-:Y:S02]  /*e480*/  ISETP.GE.AND P1, PT, R223, UR4, PT ;  /* 0x00000004df007c0c */ /* 0x000fe4000bf26270 */
[----:B------:R-:W-:Y:S02]  /*e490*/  ISETP.GE.AND P2, PT, R222, UR4, PT ;  /* 0x00000004de007c0c */ /* 0x000fe4000bf46270 */
[----:B------:R-:W-:-:S02]  /*e4a0*/  ISETP.GE.AND P3, PT, R221, UR4, PT ;  /* 0x00000004dd007c0c */ /* 0x000fc4000bf66270 */
[----:B0-----:R-:W-:-:S04]  /*e4b0*/  @!P4 LEA R24, P6, R29, R6, 0x2 ;  /* 0x000000061d18c211 */ /* 0x001fc800078c10ff */
[-C--:B------:R-:W-:Y:S02]  /*e4c0*/  @!P4 LEA.HI.X R25, R29, R7.reuse, R0, 0x2, P6 ;  /* 0x000000071d19c211 */ /* 0x080fe400030f1400 */
[----:B------:R-:W-:Y:S02]  /*e4d0*/  SHF.R.S32.HI R0, RZ, 0x1f, R3 ;  /* 0x0000001fff007819 */ /* 0x000fe40000011403 */
[-C--:B------:R-:W-:Y:S01]  /*e4e0*/  @!P5 LEA R26, P6, R3, R6.reuse, 0x2 ;  /* 0x00000006031ad211 */ /* 0x080fe200078c10ff */
[----:B------:R-:W-:Y:S01]  /*e4f0*/  @!P4 ST.E.64 desc[UR50][R24.64], R74 ;  /* 0x0000004a1800c985 */ /* 0x000fe2000c101b32 */
[----:B-1----:R-:W-:Y:S02]  /*e500*/  @!P1 LEA R10, P4, R223, R6, 0x2 ;  /* 0x00000006df0a9211 */ /* 0x002fe400078810ff */
[----:B------:R-:W-:Y:S02]  /*e510*/  @!P5 LEA.HI.X R27, R3, R7, R0, 0x2, P6 ;  /* 0x00000007031bd211 */ /* 0x000fe400030f1400 */
[----:B------:R-:W-:-:S02]  /*e520*/  SHF.R.S32.HI R0, RZ, 0x1f, R31 ;  /* 0x0000001fff007819 */ /* 0x000fc4000001141f */
[-C--:B------:R-:W-:Y:S01]  /*e530*/  @!P0 LEA R4, P6, R31, R6.reuse, 0x2 ;  /* 0x000000061f048211 */ /* 0x080fe200078c10ff */
[----:B------:R-:W-:Y:S01]  /*e540*/  @!P5 ST.E.64 desc[UR50][R26.64], R68 ;  /* 0x000000441a00d985 */ /* 0x000fe2000c101b32 */
[-C--:B------:R-:W-:Y:S02]  /*e550*/  @!P1 LEA.HI.X R11, R223, R7.reuse, R35, 0x2, P4 ;  /* 0x00000007df0b9211 */ /* 0x080fe400020f1423 */
[----:B------:R-:W-:Y:S02]  /*e560*/  @!P0 LEA.HI.X R5, R31, R7, R0, 0x2, P6 ;  /* 0x000000071f058211 */ /* 0x000fe400030f1400 */
[----:B--2---:R-:W-:Y:S02]  /*e570*/  @!P2 LEA R12, P4, R222, R6, 0x2 ;  /* 0x00000006de0ca211 */ /* 0x004fe400078810ff */
[----:B------:R-:W-:Y:S01]  /*e580*/  ISETP.GE.AND P5, PT, R23, UR4, PT ;  /* 0x0000000417007c0c */ /* 0x000fe2000bfa6270 */
[----:B------:R0:W-:Y:S01]  /*e590*/  @!P0 ST.E.64 desc[UR50][R4.64], R66 ;  /* 0x0000004204008985 */ /* 0x0001e2000c101b32 */
[----:B------:R-:W-:-:S02]  /*e5a0*/  ISETP.GE.AND P0, PT, R220, UR4, PT ;  /* 0x00000004dc007c0c */ /* 0x000fc4000bf06270 */
[----:B------:R-:W-:Y:S01]  /*e5b0*/  @!P2 LEA.HI.X R13, R222, R7, R34, 0x2, P4 ;  /* 0x00000007de0da211 */ /* 0x000fe200020f1422 */
[----:B------:R1:W-:Y:S01]  /*e5c0*/  @!P1 ST.E.64 desc[UR50][R10.64], R60 ;  /* 0x0000003c0a009985 */ /* 0x0003e2000c101b32 */
[----:B------:R-:W-:Y:S02]  /*e5d0*/  ISETP.GE.AND P4, PT, R22, UR4, PT ;  /* 0x0000000416007c0c */ /* 0x000fe4000bf86270 */
[----:B------:R-:W-:Y:S01]  /*e5e0*/  ISETP.GE.AND P1, PT, R19, UR4, PT ;  /* 0x0000000413007c0c */ /* 0x000fe2000bf26270 */
[----:B------:R2:W-:Y:S01]  /*e5f0*/  @!P2 ST.E.64 desc[UR50][R12.64], R58 ;  /* 0x0000003a0c00a985 */ /* 0x0005e2000c101b32 */
[----:B---3--:R-:W-:-:S03]  /*e600*/  @!P3 LEA R8, P6, R221, R6, 0x2 ;  /* 0x00000006dd08b211 */ /* 0x008fc600078c10ff */
[-C--:B----4-:R-:W-:Y:S02]  /*e610*/  @!P5 LEA R14, P2, R23, R6.reuse, 0x2 ;  /* 0x00000006170ed211 */ /* 0x090fe400078410ff */
[-C--:B------:R-:W-:Y:S02]  /*e620*/  @!P3 LEA.HI.X R9, R221, R7.reuse, R33, 0x2, P6 ;  /* 0x00000007dd09b211 */ /* 0x080fe400030f1421 */
[CC--:B0-----:R-:W-:Y:S02]  /*e630*/  @!P0 LEA R4, P6, R220.reuse, R6.reuse, 0x2 ;  /* 0x00000006dc048211 */ /* 0x0c1fe400078c10ff */
[-C--:B------:R-:W-:Y:S01]  /*e640*/  @!P5 LEA.HI.X R15, R23, R7.reuse, R30, 0x2, P2 ;  /* 0x00000007170fd211 */ /* 0x080fe200010f141e */
[----:B------:R2:W-:Y:S01]  /*e650*/  @!P3 ST.E.64 desc[UR50][R8.64], R52 ;  /* 0x000000340800b985 */ /* 0x0005e2000c101b32 */
[----:B------:R-:W-:Y:S02]  /*e660*/  @!P0 LEA.HI.X R5, R220, R7, R32, 0x2, P6 ;  /* 0x00000007dc058211 */ /* 0x000fe400030f1420 */
[----:B-1----:R-:W-:-:S02]  /*e670*/  @!P4 LEA R10, P3, R22, R6, 0x2 ;  /* 0x00000006160ac211 */ /* 0x002fc400078610ff */
[C---:B------:R-:W-:Y:S01]  /*e680*/  @!P1 LEA R24, P6, R19.reuse, R6, 0x2 ;  /* 0x0000000613189211 */ /* 0x040fe200078c10ff */
[----:B------:R2:W-:Y:S01]  /*e690*/  @!P0 ST.E.64 desc[UR50][R4.64], R50 ;  /* 0x0000003204008985 */ /* 0x0005e2000c101b32 */
[-C--:B------:R-:W-:Y:S02]  /*e6a0*/  @!P4 LEA.HI.X R11, R22, R7.reuse, R28, 0x2, P3 ;  /* 0x00000007160bc211 */ /* 0x080fe400018f141c */
[----:B------:R-:W-:Y:S01]  /*e6b0*/  @!P1 LEA.HI.X R25, R19, R7, R229, 0x2, P6 ;  /* 0x0000000713199211 */ /* 0x000fe200030f14e5 */
[----:B------:R2:W-:Y:S01]  /*e6c0*/  @!P5 ST.E.64 desc[UR50][R14.64], R44 ;  /* 0x0000002c0e00d985 */ /* 0x0005e2000c101b32 */
[----:B------:R-:W-:-:S03]  /*e6d0*/  ISETP.GE.AND P0, PT, R18, UR4, PT ;  /* 0x0000000412007c0c */ /* 0x000fc6000bf06270 */
[----:B------:R2:W-:Y:S04]  /*e6e0*/  @!P4 ST.E.64 desc[UR50][R10.64], R42 ;  /* 0x0000002a0a00c985 */ /* 0x0005e8000c101b32 */
[----:B------:R2:W-:Y:S06]  /*e6f0*/  @!P1 ST.E.64 desc[UR50][R24.64], R36 ;  /* 0x0000002418009985 */ /* 0x0005ec000c101b32 */
[----:B------:R-:W-:Y:S05]  /*e700*/  @P0 BRA `(.L_x_218) ;  /* 0x0000000c00880947 */ /* 0x000fea0003800000 */
[----:B--2---:R-:W-:-:S04]  /*e710*/  LEA R4, P0, R18, R6, 0x2 ;  /* 0x0000000612047211 */ /* 0x004fc800078010ff */
[----:B------:R-:W-:-:S05]  /*e720*/  LEA.HI.X R5, R18, R7, R228, 0x2, P0 ;  /* 0x0000000712057211 */ /* 0x000fca00000f14e4 */
[----:B------:R0:W-:Y:S01]  /*e730*/  ST.E.64 desc[UR50][R4.64], R20 ;  /* 0x0000001404007985 */ /* 0x0001e2000c101b32 */
[----:B------:R-:W-:Y:S05]  /*e740*/  BRA `(.L_x_218) ;  /* 0x0000000c00787947 */ /* 0x000fea0003800000 */
.L_x_209:
[----:B------:R-:W-:Y:S02]  /*e750*/  ULDC.64 UR8, c[0x0][0xc00] ;  /* 0x0003000000087ab9 */ /* 0x000fe40000000a00 */
[----:B------:R-:W-:-:S04]  /*e760*/  UISETP.NE.U32.AND UP0, UPT, UR8, URZ, UPT ;  /* 0x0000003f0800728c */ /* 0x000fc8000bf05070 */
[----:B------:R-:W-:-:S03]  /*e770*/  UISETP.NE.AND.EX UP0, UPT, UR9, URZ, UPT, UP0 ;  /* 0x0000003f0900728c */ /* 0x000fc6000bf05300 */
[----:B------:R-:W-:Y:S02]  /*e780*/  ULDC.64 UR8, c[0x0][0xc00] ;  /* 0x0003000000087ab9 */ /* 0x000fe40000000a00 */
[----:B------:R-:W-:Y:S01]  /*e790*/  UIMAD.WIDE UR8, UR36, 0x4, UR8 ;  /* 0x00000004240878a5 */ /* 0x000fe2000f8e0208 */
[----:B------:R-:W-:-:S05]  /*e7a0*/  PLOP3.LUT P1, PT, PT, PT, UP0, 0x80, 0x0 ;  /* 0x000000000000781c */ /* 0x000fca0003f2f008 */
[----:B------:R-:W-:Y:S02]  /*e7b0*/  IMAD.U32 R4, RZ, RZ, UR8 ;  /* 0x00000008ff047e24 */ /* 0x000fe4000f8e00ff */
[----:B------:R-:W-:Y:S01]  /*e7c0*/  IMAD.U32 R5, RZ, RZ, UR9 ;  /* 0x00000009ff057e24 */ /* 0x000fe2000f8e00ff */
[----:B------:R-:W-:Y:S02]  /*e7d0*/  ULDC.64 UR8, c[0x0][0xc08] ;  /* 0x0003020000087ab9 */ /* 0x000fe40000000a00 */
[----:B------:R-:W-:-:S03]  /*e7e0*/  UISETP.NE.U32.AND UP1, UPT, UR8, URZ, UPT ;  /* 0x0000003f0800728c */ /* 0x000fc6000bf25070 */
[----:B------:R-:W2:Y:S01]  /*e7f0*/  @P1 LDG.E R3, desc[UR50][R4.64] ;  /* 0x0000003204031981 */ /* 0x000ea2000c1e1900 */
[----:B------:R-:W-:Y:S01]  /*e800*/  UISETP.NE.AND.EX UP1, UPT, UR9, URZ, UPT, UP1 ;  /* 0x0000003f0900728c */ /* 0x000fe2000bf25310 */
[----:B------:R-:W-:Y:S01]  /*e810*/  ULDC UR4, c[0x0][0xa88] ;  /* 0x0002a20000047ab9 */ /* 0x000fe20000000800 */
[----:B------:R-:W0:Y:S01]  /*e820*/  S2R R8, SR_TID.X ;  /* 0x0000000000087919 */ /* 0x000e220000002100 */
[----:B------:R-:W-:-:S03]  /*e830*/  IMAD.U32 R0, RZ, RZ, UR4 ;  /* 0x00000004ff007e24 */ /* 0x000fc6000f8e00ff */
[----:B------:R-:W-:-:S05]  /*e840*/  PLOP3.LUT P2, PT, PT, PT, UP1, 0x80, 0x0 ;  /* 0x000000000000781c */ /* 0x000fca0003f4f018 */
[----:B------:R-:W-:Y:S02]  /*e850*/  @UP1 ULDC.64 UR8, c[0x0][0xc08] ;  /* 0x0003020000081ab9 */ /* 0x000fe40000000a00 */
[----:B------:R-:W-:-:S06]  /*e860*/  @UP1 UIMAD.WIDE UR8, UR36, 0x4, UR8 ;  /* 0x00000004240818a5 */ /* 0x000fcc000f8e0208 */
[----:B------:R-:W-:Y:S02]  /*e870*/  IMAD.U32 R6, RZ, RZ, UR8 ;  /* 0x00000008ff067e24 */ /* 0x000fe4000f8e00ff */
[----:B------:R-:W-:-:S05]  /*e880*/  IMAD.U32 R7, RZ, RZ, UR9 ;  /* 0x00000009ff077e24 */ /* 0x000fca000f8e00ff */
[----:B------:R1:W5:Y:S01]  /*e890*/  @P2 LDG.E R0, desc[UR50][R6.64] ;  /* 0x0000003206002981 */ /* 0x000362000c1e1900 */
[----:B------:R-:W-:Y:S01]  /*e8a0*/  UMOV UR4, URZ ;  /* 0x0000003f00047c82 */ /* 0x000fe20008000000 */
[----:B0-----:R-:W-:-:S05]  /*e8b0*/  VIADD R8, R8, 0xffffff80 ;  /* 0xffffff8008087836 */ /* 0x001fca0000000000 */
[----:B------:R-:W-:Y:S02]  /*e8c0*/  ISETP.GT.AND P0, PT, R8, 0x7f, PT ;  /* 0x0000007f0800780c */ /* 0x000fe40003f04270 */
[----:B--2---:R-:W-:-:S13]  /*e8d0*/  @P1 R2UR UR4, R3 ;  /* 0x00000000030412ca */ /* 0x004fda00000e0000 */
[----:B------:R-:W-:Y:S01]  /*e8e0*/  USHF.R.S32.HI UR16, URZ, 0x1f, UR4 ;  /* 0x0000001f3f107899 */ /* 0x000fe20008011404 */
[----:B-1----:R-:W-:Y:S11]  /*e8f0*/  @P2 BRA `(.L_x_221) ;  /* 0x0000000000102947 */ /* 0x002ff60003800000 */
[----:B------:R-:W-:Y:S05]  /*e900*/  @!P1 BRA `(.L_x_221) ;  /* 0x00000000000c9947 */ /* 0x000fea0003800000 */
[----:B------:R-:W2:Y:S04]  /*e910*/  LDG.E R3, desc[UR50][R4.64] ;  /* 0x0000003204037981 */ /* 0x000ea8000c1e1900 */
[----:B-----5:R-:W2:Y:S02]  /*e920*/  LDG.E R0, desc[UR50][R4.64+0x4] ;  /* 0x0000043204007981 */ /* 0x020ea4000c1e1900 */
[----:B--2---:R-:W-:-:S07]  /*e930*/  IMAD.IADD R0, R0, 0x1, -R3 ;  /* 0x0000000100007824 */ /* 0x004fce00078e0a03 */
.L_x_221:
[----:B------:R-:W-:Y:S01]  /*e940*/  USEL UR36, UR36, URZ, !UP0 ;  /* 0x0000003f24247287 */ /* 0x000fe2000c000000 */
[----:B------:R-:W-:Y:S01]  /*e950*/  BSSY B1, `(.L_x_222) ;  /* 0x0000039000017945 */ /* 0x000fe20003800000 */
[----:B------:R-:W-:-:S03]  /*e960*/  USEL UR37, UR37, URZ, !UP0 ;  /* 0x0000003f25257287 */ /* 0x000fc6000c000000 */
[----:B------:R-:W-:Y:S09]  /*e970*/  @P0 BRA `(.L_x_223) ;  /* 0x0000000000d80947 */ /* 0x000ff20003800000 */
[----:B------:R-:W0:Y:S01]  /*e980*/  S2R R4, SR_TID.X ;  /* 0x0000000000047919 */ /* 0x000e220000002100 */
[----:B------:R-:W1:Y:S01]  /*e990*/  LDC R9, c[0x0][0xbe8] ;  /* 0x0002fa00ff097b82 */ /* 0x000e620000000800 */
[----:B------:R-:W-:-:S04]  /*e9a0*/  IMAD.U32 R3, RZ, RZ, UR38 ;  /* 0x00000026ff037e24 */ /* 0x000fc8000f8e00ff */
[----:B0-----:R-:W-:Y:S02]  /*e9b0*/  IMAD R3, R3, 0x80, R4 ;  /* 0x0000008003037824 */ /* 0x001fe400078e0204 */
[----:B-1---5:R-:W-:Y:S02]  /*e9c0*/  IMAD R4, R0, R9, RZ ;  /* 0x0000000900047224 */ /* 0x022fe400078e02ff */
[----:B------:R-:W-:-:S05]  /*e9d0*/  VIADD R6, R3, 0xffffff80 ;  /* 0xffffff8003067836 */ /* 0x000fca0000000000 */
[----:B------:R-:W-:-:S13]  /*e9e0*/  ISETP.GE.AND P0, PT, R6, R4, PT ;  /* 0x000000040600720c */ /* 0x000fda0003f06270 */
[----:B------:R-:W-:Y:S05]  /*e9f0*/  @P0 BRA `(.L_x_223) ;  /* 0x0000000000b80947 */ /* 0x000fea0003800000 */
[----:B------:R-:W-:Y:S01]  /*ea00*/  ISETP.NE.AND P0, PT, R9, 0x1, PT ;  /* 0x000000010900780c */ /* 0x000fe20003f05270 */
[----:B------:R-:W-:Y:S01]  /*ea10*/  UISETP.GT.AND UP2, UPT, UR44, 0x1, UPT ;  /* 0x000000012c00788c */ /* 0x000fe2000bf44270 */
[----:B------:R-:W-:-:S03]  /*ea20*/  UMOV UR8, 0x9b8 ;  /* 0x000009b800087882 */ /* 0x000fc60000000000 */
[----:B------:R-:W-:Y:S02]  /*ea30*/  USEL UR17, UR8, 0x978, UP2 ;  /* 0x0000097808117887 */ /* 0x000fe40009000000 */
[----:B------:R-:W-:-:S06]  /*ea40*/  USEL UR19, UR39, URZ, UP2 ;  /* 0x0000003f27137287 */ /* 0x000fcc0009000000 */
[----:B------:R-:W0:Y:S04]  /*ea50*/  @P0 LDC R3, c[0x0][0xbec] ;  /* 0x0002fb00ff030b82 */ /* 0x000e280000000800 */
[----:B------:R-:W-:Y:S01]  /*ea60*/  ULDC.64 UR8, c[0x0][UR17+0x218] ;  /* 0x0000860011087abb */ /* 0x000fe20008000a00 */
[----:B------:R-:W-:Y:S01]  /*ea70*/  ULDC.64 UR12, c[0x0][UR17+0x220] ;  /* 0x00008800110c7abb */ /* 0x000fe20008000a00 */
[----:B------:R-:W-:Y:S01]  /*ea80*/  ULDC.64 UR14, c[0x0][UR17+0x228] ;  /* 0x00008a00110e7abb */ /* 0x000fe20008000a00 */
[----:B------:R-:W-:Y:S01]  /*ea90*/  UIMAD.WIDE.U32 UR10, UR8, UR40, URZ ;  /* 0x00000028080a72a5 */ /* 0x000fe2000f8e003f */
[----:B------:R-:W1:Y:S01]  /*eaa0*/  @P0 LDC R5, c[0x0][0xbf0] ;  /* 0x0002fc00ff050b82 */ /* 0x000e620000000800 */
[----:B------:R-:W-:Y:S02]  /*eab0*/  UIMAD UR18, UR9, UR40, URZ ;  /* 0x00000028091272a4 */ /* 0x000fe4000f8e023f */
[----:B------:R-:W-:-:S02]  /*eac0*/  UIMAD UR13, UR13, UR36, URZ ;  /* 0x000000240d0d72a4 */ /* 0x000fc4000f8e023f */
[----:B------:R-:W-:Y:S02]  /*ead0*/  UIMAD.WIDE.U32 UR20, UR14, UR19, URZ ;  /* 0x000000130e1472a5 */ /* 0x000fe4000f8e003f */
[----:B------:R-:W-:Y:S02]  /*eae0*/  UIMAD.WIDE.U32 UR8, UR12, UR36, URZ ;  /* 0x000000240c0872a5 */ /* 0x000fe4000f8e003f */
[----:B------:R-:W-:Y:S02]  /*eaf0*/  UIMAD UR14, UR15, UR19, URZ ;  /* 0x000000130f0e72a4 */ /* 0x000fe4000f8e023f */
[----:B------:R-:W-:Y:S02]  /*eb00*/  UIMAD UR13, UR12, UR37, UR13 ;  /* 0x000000250c0d72a4 */ /* 0x000fe4000f8e020d */
[----:B------:R-:W-:Y:S02]  /*eb10*/  UIADD3 UR10, UP0, UP1, UR8, UR10, UR4 ;  /* 0x0000000a080a7290 */ /* 0x000fe4000f91e004 */
[----:B------:R-:W-:Y:S01]  /*eb20*/  UIADD3 UR8, UR14, UR21, URZ ;  /* 0x000000150e087290 */ /* 0x000fe2000fffe03f */
[----:B0-----:R-:W-:Y:S01]  /*eb30*/  @P0 IMAD.HI.U32 R4, R6, R3, RZ ;  /* 0x0000000306040227 */ /* 0x001fe200078e00ff */
[----:B------:R-:W-:-:S02]  /*eb40*/  UIADD3 UR11, UR18, UR11, URZ ;  /* 0x0000000b120b7290 */ /* 0x000fc4000fffe03f */
[----:B------:R-:W-:Y:S01]  /*eb50*/  UIADD3 UR13, UR9, UR13, URZ ;  /* 0x0000000d090d7290 */ /* 0x000fe2000fffe03f */
[----:B------:R-:W-:Y:S02]  /*eb60*/  IMAD.MOV.U32 R3, RZ, RZ, R6 ;  /* 0x000000ffff037224 */ /* 0x000fe400078e0006 */
[----:B------:R-:W-:Y:S01]  /*eb70*/  IMAD.U32 R8, RZ, RZ, UR8 ;  /* 0x00000008ff087e24 */ /* 0x000fe2000f8e00ff */
[----:B------:R-:W-:Y:S01]  /*eb80*/  ULDC.64 UR8, c[0x0][UR17+0x210] ;  /* 0x0000840011087abb */ /* 0x000fe20008000a00 */
[----:B-1----:R-:W-:Y:S01]  /*eb90*/  @P0 SHF.R.U32.HI R3, RZ, R5, R4 ;  /* 0x00000005ff030219 */ /* 0x002fe20000011604 */
[----:B------:R-:W-:Y:S02]  /*eba0*/  IMAD.U32 R4, RZ, RZ, UR20 ;  /* 0x00000014ff047e24 */ /* 0x000fe4000f8e00ff */
[----:B------:R-:W-:Y:S01]  /*ebb0*/  IMAD.U32 R5, RZ, RZ, UR21 ;  /* 0x00000015ff057e24 */ /* 0x000fe2000f8e00ff */
[--C-:B------:R-:W-:Y:S01]  /*ebc0*/  SHF.R.S32.HI R5, RZ, 0x1f, R3.reuse ;  /* 0x0000001fff057819 */ /* 0x100fe20000011403 */
[----:B------:R-:W-:Y:S01]  /*ebd0*/  IMAD.MOV R7, RZ, RZ, -R3 ;  /* 0x000000ffff077224 */ /* 0x000fe200078e0a03 */
[----:B------:R-:W-:Y:S01]  /*ebe0*/  IADD3 R4, P0, P1, R3, UR10, R4 ;  /* 0x0000000a03047c10 */ /* 0x000fe2000f91e004 */
[----:B------:R-:W-:-:S02]  /*ebf0*/  UIADD3.X UR10, UR13, UR11, UR16, UP0, UP1 ;  /* 0x0000000b0d0a7290 */ /* 0x000fc400087e2410 */
[----:B------:R-:W-:-:S04]  /*ec00*/  IMAD R7, R9, R7, R6 ;  /* 0x0000000709077224 */ /* 0x000fc800078e0206 */
[----:B------:R-:W-:Y:S01]  /*ec10*/  IADD3.X R5, R5, UR10, R8, P0, P1 ;  /* 0x0000000a05057c10 */ /* 0x000fe200087e2408 */
[C---:B------:R-:W-:Y:S01]  /*ec20*/  IMAD R6, R7.reuse, UR9, RZ ;  /* 0x0000000907067c24 */ /* 0x040fe2000f8e02ff */
[----:B------:R-:W-:Y:S01]  /*ec30*/  SHF.R.S32.HI R3, RZ, 0x1f, R7 ;  /* 0x0000001fff037819 */ /* 0x000fe20000011407 */
[----:B------:R-:W-:Y:S01]  /*ec40*/  ULDC.64 UR10, c[0x0][0xba8] ;  /* 0x0002ea00000a7ab9 */ /* 0x000fe20000000a00 */
[----:B------:R-:W-:Y:S01]  /*ec50*/  @!UP2 ULDC UR10, c[0x0][0xb50] ;  /* 0x0002d400000aaab9 */ /* 0x000fe20000000800 */
[----:B------:R-:W-:Y:S01]  /*ec60*/  IMAD.WIDE.U32 R4, R7, UR8, R4 ;  /* 0x0000000807047c25 */ /* 0x000fe2000f8e0004 */
[----:B------:R-:W-:-:S03]  /*ec70*/  @!UP2 ULDC UR11, c[0x0][0xb54] ;  /* 0x0002d500000baab9 */ /* 0x000fc60000000800 */
[----:B------:R-:W-:Y:S01]  /*ec80*/  IMAD R3, R3, UR8, R6 ;  /* 0x0000000803037c24 */ /* 0x000fe2000f8e0206 */
[----:B------:R-:W-:-:S03]  /*ec90*/  LEA R6, P0, R4, UR10, 0x2 ;  /* 0x0000000a04067c11 */ /* 0x000fc6000f8010ff */
[----:B------:R-:W-:-:S05]  /*eca0*/  IMAD.IADD R3, R5, 0x1, R3 ;  /* 0x0000000105037824 */ /* 0x000fca00078e0203 */
[----:B------:R-:W-:Y:S01]  /*ecb0*/  LEA.HI.X R7, R4, UR11, R3, 0x2, P0 ;  /* 0x0000000b04077c11 */ /* 0x000fe200080f1403 */
[----:B------:R-:W-:-:S05]  /*ecc0*/  IMAD.MOV.U32 R3, RZ, RZ, -0x800000 ;  /* 0xff800000ff037424 */ /* 0x000fca00078e00ff */
[----:B------:R0:W-:Y:S02]  /*ecd0*/  STG.E desc[UR50][R6.64], R3 ;  /* 0x0000000306007986 */ /* 0x0001e4000c101932 */
.L_x_223:
[----:B------:R-:W-:Y:S05]  /*ece0*/  BSYNC B1 ;  /* 0x0000000000017941 */ /* 0x000fea0003800000 */
.L_x_222:
[----:B------:R-:W-:-:S06]  /*ecf0*/  UISETP.GT.AND UP0, UPT, UR44, 0x1, UPT ;  /* 0x000000012c00788c */ /* 0x000fcc000bf04270 */
[----:B------:R-:W-:-:S13]  /*ed00*/  PLOP3.LUT P0, PT, PT, PT, UP0, 0x80, 0x0 ;  /* 0x000000000000781c */ /* 0x000fda0003f0f008 */
[----:B------:R-:W-:Y:S05]  /*ed10*/  @P0 BRA `(.L_x_218) ;  /* 0x0000000800040947 */ /* 0x000fea0003800000 */
[----:B------:R-:W1:Y:S01]  /*ed20*/  LDC R11, c[0x0][0xbe8] ;  /* 0x0002fa00ff0b7b82 */ /* 0x000e620000000800 */
[----:B------:R-:W-:Y:S01]  /*ed30*/  ULDC.64 UR12, c[0x0][0xaa0] ;  /* 0x0002a800000c7ab9 */ /* 0x000fe20000000a00 */
[----:B0-----:R-:W-:Y:S01]  /*ed40*/  IMAD R3, R16, 0x20, R226 ;  /* 0x0000002010037824 */ /* 0x001fe200078e02e2 */
[----:B------:R-:W-:Y:S01]  /*ed50*/  UIMAD UR10, UR16, UR12, URZ ;  /* 0x0000000c100a72a4 */ /* 0x000fe2000f8e023f */
[----:B------:R-:W-:Y:S01]  /*ed60*/  IMAD.U32 R8, RZ, RZ, UR38 ;  /* 0x00000026ff087e24 */ /* 0x000fe2000f8e00ff */
[----:B------:R-:W-:Y:S01]  /*ed70*/  UIMAD.WIDE.U32 UR8, UR4, UR12, URZ ;  /* 0x0000000c040872a5 */ /* 0x000fe2000f8e003f */
[----:B------:R-:W-:Y:S01]  /*ed80*/  IMAD.U32 R13, RZ, RZ, UR38 ;  /* 0x00000026ff0d7e24 */ /* 0x000fe2000f8e00ff */
[----:B------:R-:W-:Y:S01]  /*ed90*/  UIMAD UR10, UR4, UR13, UR10 ;  /* 0x0000000d040a72a4 */ /* 0x000fe2000f8e020a */
[----:B------:R-:W-:Y:S01]  /*eda0*/  IMAD R8, R8, 0x80, R3 ;  /* 0x0000008008087824 */ /* 0x000fe200078e0203 */
[----:B------:R-:W-:Y:S02]  /*edb0*/  BSSY B1, `(.L_x_224) ;  /* 0x0000041000017945 */ /* 0x000fe40003800000 */
[----:B------:R-:W-:Y:S01]  /*edc0*/  UIADD3 UR9, UR9, UR10, URZ ;  /* 0x0000000a09097290 */ /* 0x000fe2000fffe03f */
[----:B------:R-:W-:-:S02]  /*edd0*/  IMAD.MOV.U32 R3, RZ, RZ, R8 ;  /* 0x000000ffff037224 */ /* 0x000fc400078e0008 */
[----:B------:R-:W-:Y:S02]  /*ede0*/  ULDC.64 UR10, c[0x0][0xae8] ;  /* 0x0002ba00000a7ab9 */ /* 0x000fe40000000a00 */
[----:B------:R-:W-:-:S04]  /*edf0*/  UIMAD.WIDE.U32 UR8, UR40, UR10, UR8 ;  /* 0x0000000a280872a5 */ /* 0x000fc8000f8e0008 */
[----:B------:R-:W-:-:S03]  /*ee00*/  UIMAD UR9, UR40, UR11, UR9 ;  /* 0x0000000b280972a4 */ /* 0x000fc6000f8e0209 */
[----:B------:R-:W-:Y:S01]  /*ee10*/  ULDC.64 UR10, c[0x0][0xaf0] ;  /* 0x0002bc00000a7ab9 */ /* 0x000fe20000000a00 */
[----:B-1----:R-:W-:Y:S01]  /*ee20*/  ISETP.NE.AND P0, PT, R11, 0x1, PT ;  /* 0x000000010b00780c */ /* 0x002fe20003f05270 */
[----:B------:R-:W-:-:S04]  /*ee30*/  UIMAD UR37, UR37, UR10, URZ ;  /* 0x0000000a252572a4 */ /* 0x000fc8000f8e023f */
[----:B------:R-:W-:Y:S02]  /*ee40*/  UIMAD UR4, UR36, UR11, UR37 ;  /* 0x0000000b240472a4 */ /* 0x000fe4000f8e0225 */
[----:B------:R-:W-:-:S03]  /*ee50*/  UIMAD.WIDE.U32 UR36, UR36, UR10, UR8 ;  /* 0x0000000a242472a5 */ /* 0x000fc6000f8e0008 */
[----:B------:R-:W-:Y:S01]  /*ee60*/  ULDC.64 UR8, c[0x0][0xae0] ;  /* 0x0002b80000087ab9 */ /* 0x000fe20000000a00 */
[----:B------:R-:W-:Y:S02]  /*ee70*/  UIADD3 UR4, UR37, UR4, URZ ;  /* 0x0000000425047290 */ /* 0x000fe4000fffe03f */
[----:B------:R-:W0:Y:S08]  /*ee80*/  @P0 LDC R5, c[0x0][0xbec] ;  /* 0x0002fb00ff050b82 */ /* 0x000e300000000800 */
[----:B------:R-:W1:Y:S01]  /*ee90*/  @P0 LDC R7, c[0x0][0xbf0] ;  /* 0x0002fc00ff070b82 */ /* 0x000e620000000800 */
[----:B0-----:R-:W-:-:S04]  /*eea0*/  @P0 IMAD.HI.U32 R4, R8, R5, RZ ;  /* 0x0000000508040227 */ /* 0x001fc800078e00ff */
[----:B------:R-:W-:Y:S02]  /*eeb0*/  IMAD.U32 R5, RZ, RZ, UR37 ;  /* 0x00000025ff057e24 */ /* 0x000fe4000f8e00ff */
[----:B------:R-:W-:Y:S01]  /*eec0*/  IMAD.U32 R5, RZ, RZ, UR4 ;  /* 0x00000004ff057e24 */ /* 0x000fe2000f8e00ff */
[----:B-1----:R-:W-:-:S04]  /*eed0*/  @P0 SHF.R.U32.HI R3, RZ, R7, R4 ;  /* 0x00000007ff030219 */ /* 0x002fc80000011604 */
[--C-:B------:R-:W-:Y:S01]  /*eee0*/  SHF.R.S32.HI R4, RZ, 0x1f, R3.reuse ;  /* 0x0000001fff047819 */ /* 0x100fe20000011403 */
[----:B------:R-:W-:-:S04]  /*eef0*/  IMAD.MOV R7, RZ, RZ, -R3 ;  /* 0x000000ffff077224 */ /* 0x000fc800078e0a03 */
[----:B------:R-:W-:Y:S02]  /*ef00*/  IMAD R6, R4, UR8, RZ ;  /* 0x0000000804067c24 */ /* 0x000fe4000f8e02ff */
[----:B------:R-:W-:Y:S02]  /*ef10*/  IMAD.U32 R4, RZ, RZ, UR36 ;  /* 0x00000024ff047e24 */ /* 0x000fe4000f8e00ff */
[----:B------:R-:W-:Y:S02]  /*ef20*/  IMAD R7, R11, R7, R8 ;  /* 0x000000070b077224 */ /* 0x000fe400078e0208 */
[C---:B------:R-:W-:Y:S02]  /*ef30*/  IMAD R9, R3.reuse, UR9, R6 ;  /* 0x0000000903097c24 */ /* 0x040fe4000f8e0206 */
[----:B------:R-:W-:Y:S01]  /*ef40*/  IMAD.WIDE.U32 R4, R3, UR8, R4 ;  /* 0x0000000803047c25 */ /* 0x000fe2000f8e0004 */
[----:B------:R-:W-:Y:S01]  /*ef50*/  SHF.R.S32.HI R3, RZ, 0x1f, R7 ;  /* 0x0000001fff037819 */ /* 0x000fe20000011407 */
[----:B------:R-:W-:-:S02]  /*ef60*/  ULDC.64 UR8, c[0x0][0xad8] ;  /* 0x0002b60000087ab9 */ /* 0x000fc40000000a00 */
[----:B------:R-:W-:Y:S02]  /*ef70*/  IMAD R8, R13, 0x80, R226 ;  /* 0x000000800d087824 */ /* 0x000fe400078e02e2 */
[----:B------:R-:W-:Y:S02]  /*ef80*/  IMAD.IADD R5, R5, 0x1, R9 ;  /* 0x0000000105057824 */ /* 0x000fe400078e0209 */
[----:B------:R-:W-:Y:S02]  /*ef90*/  IMAD R6, R3, UR8, RZ ;  /* 0x0000000803067c24 */ /* 0x000fe4000f8e02ff */
[----:B-----5:R-:W-:Y:S02]  /*efa0*/  IMAD R11, R0, R11, RZ ;  /* 0x0000000b000b7224 */ /* 0x020fe400078e02ff */
[C---:B------:R-:W-:Y:S02]  /*efb0*/  VIADD R3, R8.reuse, 0x40 ;  /* 0x0000004008037836 */ /* 0x040fe40000000000 */
[C---:B------:R-:W-:Y:S01]  /*efc0*/  IMAD R9, R7.reuse, UR9, R6 ;  /* 0x0000000907097c24 */ /* 0x040fe2000f8e0206 */
[-C--:B------:R-:W-:Y:S01]  /*efd0*/  ISETP.GE.AND P2, PT, R8, R11.reuse, PT ;  /* 0x0000000b0800720c */ /* 0x080fe20003f46270 */
[----:B------:R-:W-:Y:S01]  /*efe0*/  IMAD.WIDE.U32 R4, R7, UR8, R4 ;  /* 0x0000000807047c25 */ /* 0x000fe2000f8e0004 */
[----:B------:R-:W-:Y:S01]  /*eff0*/  ISETP.GE.AND P1, PT, R3, R11, PT ;  /* 0x0000000b0300720c */ /* 0x000fe20003f26270 */
[----:B------:R-:W-:-:S02]  /*f000*/  ULDC.64 UR8, c[0x0][0xa80] ;  /* 0x0002a00000087ab9 */ /* 0x000fc40000000a00 */
[----:B------:R-:W-:Y:S01]  /*f010*/  IMAD.IADD R3, R5, 0x1, R9 ;  /* 0x0000000105037824 */ /* 0x000fe200078e0209 */
[----:B------:R-:W-:Y:S01]  /*f020*/  LEA R6, P3, R4, UR8, 0x1 ;  /* 0x0000000804067c11 */ /* 0x000fe2000f8608ff */
[----:B------:R-:W-:Y:S02]  /*f030*/  VIADD R0, R8, 0x20 ;  /* 0x0000002008007836 */ /* 0x000fe40000000000 */
[----:B------:R-:W-:Y:S01]  /*f040*/  IMAD.SHL.U32 R7, R16, 0x8, RZ ;  /* 0x0000000810077824 */ /* 0x000fe200078e00ff */
[----:B------:R-:W-:Y:S02]  /*f050*/  LEA.HI.X R3, R4, UR9, R3, 0x1, P3 ;  /* 0x0000000904037c11 */ /* 0x000fe400098f0c03 */
[----:B------:R-:W-:Y:S01]  /*f060*/  ISETP.GE.AND P0, PT, R0, R11, PT ;  /* 0x0000000b0000720c */ /* 0x000fe20003f06270 */
[C---:B------:R-:W-:Y:S01]  /*f070*/  VIADD R13, R7.reuse, 0x80 ;  /* 0x00000080070d7836 */ /* 0x040fe20000000000 */
[----:B------:R0:W1:Y:S01]  /*f080*/  SHFL.IDX PT, R4, R6, RZ, 0x181f ;  /* 0x00181fff06047589 */ /* 0x00006200000e0000 */
[----:B------:R-:W-:Y:S01]  /*f090*/  VIADD R9, R7, 0x40 ;  /* 0x0000004007097836 */ /* 0x000fe20000000000 */
[----:B------:R-:W-:-:S02]  /*f0a0*/  SHF.R.S32.HI R10, RZ, 0x1f, R7 ;  /* 0x0000001fff0a7819 */ /* 0x000fc40000011407 */
[----:B------:R0:W2:Y:S01]  /*f0b0*/  SHFL.IDX PT, R0, R3, RZ, 0x181f ;  /* 0x00181fff03007589 */ /* 0x0000a200000e0000 */
[----:B------:R-:W-:Y:S02]  /*f0c0*/  SHF.R.S32.HI R12, RZ, 0x1f, R13 ;  /* 0x0000001fff0c7819 */ /* 0x000fe4000001140d */
[----:B------:R-:W-:Y:S01]  /*f0d0*/  SHF.R.S32.HI R14, RZ, 0x1f, R9 ;  /* 0x0000001fff0e7819 */ /* 0x000fe20000011409 */
[----:B------:R-:W-:Y:S06]  /*f0e0*/  @P2 BRA `(.L_x_225) ;  /* 0x0000000000342947 */ /* 0x000fec0003800000 */
[----:B------:R-:W-:Y:S02]  /*f0f0*/  ULDC UR4, c[0x0][0xac8] ;  /* 0x0002b20000047ab9 */ /* 0x000fe40000000800 */
[----:B------:R-:W-:Y:S02]  /*f100*/  ISETP.GE.AND P4, PT, R7, UR4, PT ;  /* 0x0000000407007c0c */ /* 0x000fe4000bf86270 */
[----:B------:R-:W-:Y:S02]  /*f110*/  ISETP.GE.AND P3, PT, R9, UR4, PT ;  /* 0x0000000409007c0c */ /* 0x000fe4000bf66270 */
[----:B------:R-:W-:-:S09]  /*f120*/  ISETP.GE.AND P2, PT, R13, UR4, PT ;  /* 0x000000040d007c0c */ /* 0x000fd2000bf46270 */
[-C--:B-1----:R-:W-:Y:S02]  /*f130*/  @!P4 LEA R20, P6, R7, R4.reuse, 0x1 ;  /* 0x000000040714c211 */ /* 0x082fe400078c08ff */
[----:B------:R-:W-:Y:S02]  /*f140*/  @!P3 LEA R24, P5, R9, R4, 0x1 ;  /* 0x000000040918b211 */ /* 0x000fe400078a08ff */
[----:B--2---:R-:W-:Y:S02]  /*f150*/  @!P4 LEA.HI.X R21, R7, R0, R10, 0x1, P6 ;  /* 0x000000000715c211 */ /* 0x004fe400030f0c0a */
[----:B------:R-:W-:Y:S02]  /*f160*/  @!P2 LEA R4, P6, R13, R4, 0x1 ;  /* 0x000000040d04a211 */ /* 0x000fe400078c08ff */
[-C--:B------:R-:W-:Y:S01]  /*f170*/  @!P3 LEA.HI.X R25, R9, R0.reuse, R14, 0x1, P5 ;  /* 0x000000000919b211 */ /* 0x080fe200028f0c0e */
[----:B------:R3:W-:Y:S01]  /*f180*/  @!P4 ST.E.128 desc[UR50][R20.64], RZ ;  /* 0x000000ff1400c985 */ /* 0x0007e2000c101d32 */
[----:B------:R-:W-:-:S03]  /*f190*/  @!P2 LEA.HI.X R5, R13, R0, R12, 0x1, P6 ;  /* 0x000000000d05a211 */ /* 0x000fc600030f0c0c */
[----:B------:R3:W-:Y:S04]  /*f1a0*/  @!P3 ST.E.128 desc[UR50][R24.64], RZ ;  /* 0x000000ff1800b985 */ /* 0x0007e8000c101d32 */
[----:B------:R3:W-:Y:S02]  /*f1b0*/  @!P2 ST.E.128 desc[UR50][R4.64], RZ ;  /* 0x000000ff0400a985 */ /* 0x0007e4000c101d32 */
.L_x_225:
[----:B------:R-:W-:Y:S05]  /*f1c0*/  BSYNC B1 ;  /* 0x0000000000017941 */ /* 0x000fea0003800000 */
.L_x_224:
[----:B--2---:R2:W4:Y:S01]  /*f1d0*/  SHFL.IDX PT, R0, R3, 0x1, 0x181f ;  /* 0x00381f0003007f89 */ /* 0x00452200000e0000 */
[----:B------:R-:W-:Y:S03]  /*f1e0*/  BSSY B1, `(.L_x_226) ;  /* 0x0000010000017945 */ /* 0x000fe60003800000 */
[----:B-1-3--:R2:W1:Y:S01]  /*f1f0*/  SHFL.IDX PT, R4, R6, 0x1, 0x181f ;  /* 0x00381f0006047f89 */ /* 0x00a46200000e0000 */
[----:B------:R-:W-:Y:S05]  /*f200*/  @P0 BRA `(.L_x_227) ;  /* 0x0000000000340947 */ /* 0x000fea0003800000 */
[----:B------:R-:W-:Y:S02]  /*f210*/  ULDC UR4, c[0x0][0xac8] ;  /* 0x0002b20000047ab9 */ /* 0x000fe40000000800 */
[----:B------:R-:W-:Y:S02]  /*f220*/  ISETP.GE.AND P4, PT, R7, UR4, PT ;  /* 0x0000000407007c0c */ /* 0x000fe4000bf86270 */
[----:B------:R-:W-:Y:S02]  /*f230*/  ISETP.GE.AND P5, PT, R9, UR4, PT ;  /* 0x0000000409007c0c */ /* 0x000fe4000bfa6270 */
[----:B------:R-:W-:-:S09]  /*f240*/  ISETP.GE.AND P6, PT, R13, UR4, PT ;  /* 0x000000040d007c0c */ /* 0x000fd2000bfc6270 */
[-C--:B-1----:R-:W-:Y:S02]  /*f250*/  @!P4 LEA R20, P0, R7, R4.reuse, 0x1 ;  /* 0x000000040714c211 */ /* 0x082fe400078008ff */
[-C--:B------:R-:W-:Y:S02]  /*f260*/  @!P5 LEA R24, P2, R9, R4.reuse, 0x1 ;  /* 0x000000040918d211 */ /* 0x080fe400078408ff */
[----:B------:R-:W-:Y:S02]  /*f270*/  @!P6 LEA R4, P3, R13, R4, 0x1 ;  /* 0x000000040d04e211 */ /* 0x000fe400078608ff */
[-C--:B----4-:R-:W-:Y:S02]  /*f280*/  @!P4 LEA.HI.X R21, R7, R0.reuse, R10, 0x1, P0 ;  /* 0x000000000715c211 */ /* 0x090fe400000f0c0a */
[-C--:B------:R-:W-:Y:S02]  /*f290*/  @!P5 LEA.HI.X R25, R9, R0.reuse, R14, 0x1, P2 ;  /* 0x000000000919d211 */ /* 0x080fe400010f0c0e */
[----:B------:R-:W-:Y:S01]  /*f2a0*/  @!P6 LEA.HI.X R5, R13, R0, R12, 0x1, P3 ;  /* 0x000000000d05e211 */ /* 0x000fe200018f0c0c */
[----:B------:R3:W-:Y:S04]  /*f2b0*/  @!P4 ST.E.128 desc[UR50][R20.64], RZ ;  /* 0x000000ff1400c985 */ /* 0x0007e8000c101d32 */
[----:B------:R3:W-:Y:S04]  /*f2c0*/  @!P5 ST.E.128 desc[UR50][R24.64], RZ ;  /* 0x000000ff1800d985 */ /* 0x0007e8000c101d32 */
[----:B------:R3:W-:Y:S02]  /*f2d0*/  @!P6 ST.E.128 desc[UR50][R4.64], RZ ;  /* 0x000000ff0400e985 */ /* 0x0007e4000c101d32 */
.L_x_227:
[----:B------:R-:W-:Y:S05]  /*f2e0*/  BSYNC B1 ;  /* 0x0000000000017941 */ /* 0x000fea0003800000 */
.L_x_226:
[----:B----4-:R4:W0:Y:S01]  /*f2f0*/  SHFL.IDX PT, R0, R3, 0x2, 0x181f ;  /* 0x00581f0003007f89 */ /* 0x01082200000e0000 */
        /* <DEDUP_REMOVED lines=10> */
[-C--:B0-----:R-:W-:Y:S02]  /*f3a0*/  @!P3 LEA.HI.X R21, R7, R0.reuse, R10, 0x1, P0 ;  /* 0x000000000715b211 */ /* 0x081fe400000f0c0a */
[-C--:B------:R-:W-:Y:S02]  /*f3b0*/  @!P4 LEA.HI.X R25, R9, R0.reuse, R14, 0x1, P1 ;  /* 0x000000000919c211 */ /* 0x080fe400008f0c0e */
[----:B------:R-:W-:Y:S01]  /*f3c0*/  @!P5 LEA.HI.X R5, R13, R0, R12, 0x1, P2 ;  /* 0x000000000d05d211 */ /* 0x000fe200010f0c0c */
[----:B------:R3:W-:Y:S04]  /*f3d0*/  @!P3 ST.E.128 desc[UR50][R20.64], RZ ;  /* 0x000000ff1400b985 */ /* 0x0007e8000c101d32 */
[----:B------:R3:W-:Y:S04]  /*f3e0*/  @!P4 ST.E.128 desc[UR50][R24.64], RZ ;  /* 0x000000ff1800c985 */ /* 0x0007e8000c101d32 */
[----:B------:R3:W-:Y:S02]  /*f3f0*/  @!P5 ST.E.128 desc[UR50][R4.64], RZ ;  /* 0x000000ff0400d985 */ /* 0x0007e4000c101d32 */
.L_x_229:
[----:B------:R-:W-:Y:S05]  /*f400*/  BSYNC B1 ;  /* 0x0000000000017941 */ /* 0x000fea0003800000 */
.L_x_228:
[----:B0-----:R-:W-:Y:S01]  /*f410*/  VIADD R0, R8, 0x60 ;  /* 0x0000006008007836 */ /* 0x001fe20000000000 */
[----:B--2-4-:R-:W0:Y:S04]  /*f420*/  SHFL.IDX PT, R3, R3, 0x3, 0x181f ;  /* 0x00781f0003037f89 */ /* 0x014e2800000e0000 */
[----:B------:R-:W-:Y:S01]  /*f430*/  ISETP.GE.AND P0, PT, R0, R11, PT ;  /* 0x0000000b0000720c */ /* 0x000fe20003f06270 */
[----:B-1-3--:R1:W2:-:S12]  /*f440*/  SHFL.IDX PT, R4, R6, 0x3, 0x181f ;  /* 0x00781f0006047f89 */ /* 0x00a29800000e0000 */
[----:B-1----:R-:W-:Y:S05]  /*f450*/  @P0 BRA `(.L_x_218) ;  /* 0x0000000000340947 */ /* 0x002fea0003800000 */
[----:B------:R-:W-:Y:S02]  /*f460*/  ULDC UR4, c[0x0][0xac8] ;  /* 0x0002b20000047ab9 */ /* 0x000fe40000000800 */
[----:B------:R-:W-:Y:S02]  /*f470*/  ISETP.GE.AND P3, PT, R7, UR4, PT ;  /* 0x0000000407007c0c */ /* 0x000fe4000bf66270 */
[----:B------:R-:W-:Y:S02]  /*f480*/  ISETP.GE.AND P4, PT, R9, UR4, PT ;  /* 0x0000000409007c0c */ /* 0x000fe4000bf86270 */
[----:B------:R-:W-:-:S09]  /*f490*/  ISETP.GE.AND P5, PT, R13, UR4, PT ;  /* 0x000000040d007c0c */ /* 0x000fd2000bfa6270 */
[-C--:B--2---:R-:W-:Y:S02]  /*f4a0*/  @!P3 LEA R6, P0, R7, R4.reuse, 0x1 ;  /* 0x000000040706b211 */ /* 0x084fe400078008ff */
        /* <DEDUP_REMOVED lines=8> */
.L_x_218:
[----:B------:R-:W-:Y:S05]  /*f530*/  BSYNC B0 ;  /* 0x0000000000007941 */ /* 0x000fea0003800000 */
.L_x_208:
[----:B------:R-:W-:Y:S02]  /*f540*/  ULDC UR4, c[0x0][0xc3c] ;  /* 0x00030f0000047ab9 */ /* 0x000fe40000000800 */
[----:B------:R-:W-:-:S06]  /*f550*/  UISETP.GE.AND UP0, UPT, UR7, UR4, UPT ;  /* 0x000000040700728c */ /* 0x000fcc000bf06270 */
[----:B------:R-:W-:-:S13]  /*f560*/  PLOP3.LUT P0, PT, PT, PT, UP0, 0x80, 0x0 ;  /* 0x000000000000781c */ /* 0x000fda0003f0f008 */
[----:B------:R-:W-:Y:S05]  /*f570*/  @!P0 BRA `(.L_x_230) ;  /* 0xffffff1800488947 */ /* 0x000fea000383ffff */
[----:B------:R-:W-:Y:S05]  /*f580*/  EXIT ;  /* 0x000000000000794d */ /* 0x000fea0003800000 */
.L_x_179:
[----:B------:R-:W-:-:S08]  /*f590*/  NOP ;  /* 0x0000000000007918 */ /* 0x000fd00000000000 */
[----:B------:R-:W0:-:S00]  /*f5a0*/  USETMAXREG.DEALLOC.CTAPOOL 0x28 ;  /* 0x00000028000079c8 */ /* 0x000e0000080e0500 */
[----:B0-----:R-:W-:Y:S02]  /*f5b0*/  LOP3.LUT R0, R0, 0x3, RZ, 0xc0, !PT ;  /* 0x0000000300007812 */ /* 0x001fe400078ec0ff */
[----:B------:R-:W-:-:S04]  /*f5c0*/  LOP3.LUT R31, R31, 0xfffffeff, RZ, 0xc0, !PT ;  /* 0xfffffeff1f1f7812 */ /* 0x000fc800078ec0ff */
[----:B------:R-:W0:Y:S02]  /*f5d0*/  SHFL.IDX PT, R0, R0, RZ, 0x1f ;  /* 0x00001fff00007589 */ /* 0x000e2400000e0000 */
[----:B0-----:R-:W-:-:S13]  /*f5e0*/  ISETP.NE.AND P0, PT, R0, RZ, PT ;  /* 0x000000ff0000720c */ /* 0x001fda0003f05270 */
[----:B------:R-:W-:Y:S01]  /*f5f0*/  @P0 BAR.SYNC.DEFER_BLOCKING 0x5, 0x180 ;  /* 0x0146000000000b1d */ /* 0x000fe20000010000 */
[----:B------:R-:W-:Y:S02]  /*f600*/  @P0 MOV R3, 0x400 ;  /* 0x0000040000030802 */ /* 0x000fe40000000f00 */
[----:B------:R-:W-:Y:S02]  /*f610*/  @P0 LOP3.LUT R31, R31, 0x100, RZ, 0xfc, !PT ;  /* 0x000001001f1f0812 */ /* 0x000fe400078efcff */
[----:B------:R-:W-:-:S05]  /*f620*/  @P0 LEA R2, R2, R3, 0x18 ;  /* 0x0000000302020211 */ /* 0x000fca00078ec0ff */
[----:B------:R-:W0:Y:S04]  /*f630*/  @P0 LDS.128 R4, [R2+0x334d0] ;  /* 0x0334d00002040984 */ /* 0x000e280000000c00 */
[----:B0-----:R0:W-:Y:S01]  /*f640*/  @P0 STL.64 [R1], R4 ;  /* 0x0000000401000387 */ /* 0x0011e20000100a00 */
[----:B------:R-:W-:-:S03]  /*f650*/  IMAD.MOV.U32 R0, RZ, RZ, R7 ;  /* 0x000000ffff007224 */ /* 0x000fc600078e0007 */
[----:B------:R0:W-:Y:S02]  /*f660*/  @P0 STL [R1+0x8], R6 ;  /* 0x0000080601000387 */ /* 0x0001e40000100800 */
[----:B------:R-:W-:Y:S01]  /*f670*/  @P0 R2UR UR39, R0 ;  /* 0x00000000002702ca */ /* 0x000fe200000e0000 */
[----:B------:R-:W-:Y:S06]  /*f680*/  @P0 BAR.ARV 0x4, 0x180 ;  /* 0x0106000000000b1d */ /* 0x000fec0000002000 */
[----:B------:R-:W-:Y:S08]  /*f690*/  @P0 BRA `(.L_x_231) ;  /* 0x0000000800cc0947 */ /* 0x000ff00003800000 */
[----:B0-----:R-:W0:Y:S01]  /*f6a0*/  S2R R4, SR_TID.X ;  /* 0x0000000000047919 */ /* 0x001e220000002100 */
[----:B------:R-:W-:Y:S01]  /*f6b0*/  ULDC UR4, c[0x0][0xc3c] ;  /* 0x00030f0000047ab9 */ /* 0x000fe20000000800 */
[----:B------:R-:W-:Y:S01]  /*f6c0*/  IMAD.MOV.U32 R0, RZ, RZ, RZ ;  /* 0x000000ffff007224 */ /* 0x000fe200078e00ff */
[----:B------:R-:W1:Y:S01]  /*f6d0*/  LDC R12, c[0x0][0xc38] ;  /* 0x00030e00ff0c7b82 */ /* 0x000e620000000800 */
[----:B------:R-:W-:Y:S01]  /*f6e0*/  IMAD.MOV.U32 R9, RZ, RZ, RZ ;  /* 0x000000ffff097224 */ /* 0x000fe200078e00ff */
[----:B0-----:R-:W-:-:S04]  /*f6f0*/  LOP3.LUT R7, R4, 0x1f, RZ, 0xc0, !PT ;  /* 0x0000001f04077812 */ /* 0x001fc800078ec0ff */
[----:B------:R-:W-:-:S04]  /*f700*/  ISETP.NE.AND P0, PT, R7, 0x1f, PT ;  /* 0x0000001f0700780c */ /* 0x000fc80003f05270 */
[----:B------:R-:W-:-:S13]  /*f710*/  ISETP.GE.OR P1, PT, R7, UR4, !P0 ;  /* 0x0000000407007c0c */ /* 0x000fda000c726670 */
[----:B------:R-:W0:Y:S08]  /*f720*/  @!P1 LDC.64 R4, c[0x0][0xc80] ;  /* 0x00032000ff049b82 */ /* 0x000e300000000a00 */
[----:B------:R-:W2:Y:S01]  /*f730*/  @!P1 LDC.64 R2, c[0x0][0xc78] ;  /* 0x00031e00ff029b82 */ /* 0x000ea20000000a00 */
[----:B0-----:R-:W-:-:S05]  /*f740*/  @!P1 IMAD.WIDE.U32 R4, R7, 0x4, R4 ;  /* 0x0000000407049825 */ /* 0x001fca00078e0004 */
[----:B------:R-:W3:Y:S01]  /*f750*/  @!P1 LDG.E R0, desc[UR50][R4.64] ;  /* 0x0000003204009981 */ /* 0x000ee2000c1e1900 */
[----:B--2---:R-:W-:-:S05]  /*f760*/  @!P1 IMAD.WIDE.U32 R2, R7, 0x4, R2 ;  /* 0x0000000407029825 */ /* 0x004fca00078e0002 */
[----:B------:R-:W3:Y:S01]  /*f770*/  @!P1 LDG.E R9, desc[UR50][R2.64] ;  /* 0x0000003202099981 */ /* 0x000ee2000c1e1900 */
[C---:B------:R-:W-:Y:S02]  /*f780*/  ISETP.NE.AND P1, PT, R7.reuse, RZ, PT ;  /* 0x000000ff0700720c */ /* 0x040fe40003f25270 */
[C---:B------:R-:W-:Y:S02]  /*f790*/  ISETP.GE.U32.AND P2, PT, R7.reuse, 0x2, PT ;  /* 0x000000020700780c */ /* 0x040fe40003f46070 */
[C---:B------:R-:W-:Y:S02]  /*f7a0*/  ISETP.GE.U32.AND P3, PT, R7.reuse, 0x4, PT ;  /* 0x000000040700780c */ /* 0x040fe40003f66070 */
[C---:B------:R-:W-:Y:S02]  /*f7b0*/  ISETP.GE.U32.AND P4, PT, R7.reuse, 0x8, PT ;  /* 0x000000080700780c */ /* 0x040fe40003f86070 */
[----:B------:R-:W-:Y:S01]  /*f7c0*/  ISETP.GE.U32.AND P5, PT, R7, 0x10, PT ;  /* 0x000000100700780c */ /* 0x000fe20003fa6070 */
[----:B------:R-:W-:Y:S01]  /*f7d0*/  UMOV UR4, URZ ;  /* 0x0000003f00047c82 */ /* 0x000fe20008000000 */
[----:B---3--:R-:W-:-:S05]  /*f7e0*/  IMAD R6, R0, R9, RZ ;  /* 0x0000000900067224 */ /* 0x008fca00078e02ff */
[----:B------:R-:W0:Y:S02]  /*f7f0*/  SHFL.UP PT, R8, R6, 0x1, RZ ;  /* 0x0420000006087989 */ /* 0x000e2400000e00ff */
[----:B0-----:R-:W-:-:S05]  /*f800*/  SEL R11, R8, RZ, P1 ;  /* 0x000000ff080b7207 */ /* 0x001fca0000800000 */
[----:B------:R-:W-:-:S05]  /*f810*/  IMAD.IADD R11, R6, 0x1, R11 ;  /* 0x00000001060b7824 */ /* 0x000fca00078e020b */
        /* <DEDUP_REMOVED lines=9> */
[----:B------:R-:W0:Y:S01]  /*f8b0*/  SHFL.UP PT, R4, R2, 0x10, RZ ;  /* 0x0600000002047989 */ /* 0x000e2200000e00ff */
[----:B------:R-:W2:Y:S01]  /*f8c0*/  S2R R6, SR_CTAID.X ;  /* 0x0000000000067919 */ /* 0x000ea20000002500 */
[----:B0-----:R-:W-:-:S05]  /*f8d0*/  SEL R5, R4, RZ, P5 ;  /* 0x000000ff04057207 */ /* 0x001fca0002800000 */
[----:B------:R-:W-:-:S05]  /*f8e0*/  IMAD.IADD R5, R2, 0x1, R5 ;  /* 0x0000000102057824 */ /* 0x000fca00078e0205 */
[----:B------:R-:W1:Y:S02]  /*f8f0*/  SHFL.IDX PT, R11, R5, 0x1f, 0x1f ;  /* 0x03e01f00050b7f89 */ /* 0x000e6400000e0000 */
[----:B-1----:R-:W-:-:S05]  /*f900*/  IMAD R11, R11, R12, RZ ;  /* 0x0000000c0b0b7224 */ /* 0x002fca00078e02ff */
[----:B--2---:R-:W-:Y:S01]  /*f910*/  ISETP.GT.AND P6, PT, R11, R6, PT ;  /* 0x000000060b00720c */ /* 0x004fe20003fc4270 */
[----:B------:R-:W-:-:S12]  /*f920*/  IMAD.MOV.U32 R4, RZ, RZ, R11 ;  /* 0x000000ffff047224 */ /* 0x000fd800078e000b */
[----:B------:R-:W-:Y:S05]  /*f930*/  @P6 BRA `(.L_x_232) ;  /* 0x00000000009c6947 */ /* 0x000fea0003800000 */
[----:B------:R-:W-:Y:S01]  /*f940*/  IMAD.MOV.U32 R11, RZ, RZ, R4 ;  /* 0x000000ffff0b7224 */ /* 0x000fe200078e0004 */
[----:B------:R-:W-:Y:S01]  /*f950*/  UMOV UR4, URZ ;  /* 0x0000003f00047c82 */ /* 0x000fe20008000000 */
[----:B------:R-:W-:-:S05]  /*f960*/  ULDC UR5, c[0x0][0xc3c] ;  /* 0x00030f0000057ab9 */ /* 0x000fca0000000800 */
.L_x_234:
[----:B------:R-:W-:-:S04]  /*f970*/  UIADD3 UR4, UR4, 0x1f, URZ ;  /* 0x0000001f04047890 */ /* 0x000fc8000fffe03f */
[----:B------:R-:W-:-:S06]  /*f980*/  UISETP.GE.AND UP0, UPT, UR4, UR5, UPT ;  /* 0x000000050400728c */ /* 0x000fcc000bf06270 */
[----:B------:R-:W-:-:S13]  /*f990*/  PLOP3.LUT P6, PT, PT, PT, UP0, 0x40, 0x0 ;  /* 0x000000000000781c */ /* 0x000fda0003fce808 */
[----:B------:R-:W-:Y:S05]  /*f9a0*/  @!P6 BRA `(.L_x_233) ;  /* 0x0000000400cce947 */ /* 0x000fea0003800000 */
[----:B------:R-:W-:Y:S01]  /*f9b0*/  VIADD R9, R7, UR4 ;  /* 0x0000000407097c36 */ /* 0x000fe20008000000 */
[----:B------:R-:W0:Y:S01]  /*f9c0*/  LDC R12, c[0x0][0xc38] ;  /* 0x00030e00ff0c7b82 */ /* 0x000e220000000800 */
[----:B------:R-:W-:-:S03]  /*f9d0*/  IMAD.MOV.U32 R0, RZ, RZ, RZ ;  /* 0x000000ffff007224 */ /* 0x000fc600078e00ff */
[----:B------:R-:W-:-:S13]  /*f9e0*/  ISETP.GE.OR P6, PT, R9, UR5, !P0 ;  /* 0x0000000509007c0c */ /* 0x000fda000c7c6670 */
[----:B------:R-:W1:Y:S08]  /*f9f0*/  @!P6 LDC.64 R4, c[0x0][0xc80] ;  /* 0x00032000ff04eb82 */ /* 0x000e700000000a00 */
[----:B------:R-:W2:Y:S01]  /*fa00*/  @!P6 LDC.64 R2, c[0x0][0xc78] ;  /* 0x00031e00ff02eb82 */ /* 0x000ea20000000a00 */
[----:B-1----:R-:W-:-:S05]  /*fa10*/  @!P6 IMAD.WIDE R4, R9, 0x4, R4 ;  /* 0x000000040904e825 */ /* 0x002fca00078e0204 */
[----:B------:R-:W3:Y:S01]  /*fa20*/  @!P6 LDG.E R0, desc[UR50][R4.64] ;  /* 0x000000320400e981 */ /* 0x000ee2000c1e1900 */
[----:B--2---:R-:W-:-:S04]  /*fa30*/  @!P6 IMAD.WIDE R2, R9, 0x4, R2 ;  /* 0x000000040902e825 */ /* 0x004fc800078e0202 */
[----:B------:R-:W-:-:S06]  /*fa40*/  IMAD.MOV.U32 R9, RZ, RZ, RZ ;  /* 0x000000ffff097224 */ /* 0x000fcc00078e00ff */
[----:B------:R-:W3:Y:S02]  /*fa50*/  @!P6 LDG.E R9, desc[UR50][R2.64] ;  /* 0x000000320209e981 */ /* 0x000ee4000c1e1900 */
[----:B---3--:R-:W-:-:S05]  /*fa60*/  IMAD R15, R0, R9, RZ ;  /* 0x00000009000f7224 */ /* 0x008fca00078e02ff */
[----:B------:R-:W1:Y:S02]  /*fa70*/  SHFL.UP PT, R8, R15, 0x1, RZ ;  /* 0x042000000f087989 */ /* 0x000e6400000e00ff */
[----:B-1----:R-:W-:-:S05]  /*fa80*/  SEL R8, R8, RZ, P1 ;  /* 0x000000ff08087207 */ /* 0x002fca0000800000 */
[----:B------:R-:W-:-:S05]  /*fa90*/  IMAD.IADD R8, R15, 0x1, R8 ;  /* 0x000000010f087824 */ /* 0x000fca00078e0208 */
        /* <DEDUP_REMOVED lines=12> */
[----:B------:R-:W0:Y:S02]  /*fb60*/  SHFL.IDX PT, R2, R5, 0x1f, 0x1f ;  /* 0x03e01f0005027f89 */ /* 0x000e2400000e0000 */
[----:B0-----:R-:W-:-:S04]  /*fb70*/  IMAD R4, R2, R12, RZ ;  /* 0x0000000c02047224 */ /* 0x001fc800078e02ff */
[----:B------:R-:W-:-:S05]  /*fb80*/  IMAD.IADD R11, R4, 0x1, R11 ;  /* 0x00000001040b7824 */ /* 0x000fca00078e020b */
[----:B------:R-:W-:-:S13]  /*fb90*/  ISETP.GT.AND P6, PT, R11, R6, PT ;  /* 0x000000060b00720c */ /* 0x000fda0003fc4270 */
[----:B------:R-:W-:Y:S05]  /*fba0*/  @!P6 BRA `(.L_x_234) ;  /* 0xfffffffc0070e947 */ /* 0x000fea000383ffff */
.L_x_232:
[----:B------:R-:W-:Y:S02]  /*fbb0*/  IMAD.IADD R11, R11, 0x1, -R4 ;  /* 0x000000010b0b7824 */ /* 0x000fe400078e0a04 */
[----:B------:R-:W-:Y:S02]  /*fbc0*/  IMAD.MOV.U32 R8, RZ, RZ, RZ ;  /* 0x000000ffff087224 */ /* 0x000fe400078e00ff */
[----:B------:R-:W-:-:S05]  /*fbd0*/  IMAD R3, R5, R12, R11 ;  /* 0x0000000c05037224 */ /* 0x000fca00078e020b */
[----:B------:R-:W-:-:S13]  /*fbe0*/  ISETP.GT.AND P0, PT, R3, R6, PT ;  /* 0x000000060300720c */ /* 0x000fda0003f04270 */
[----:B------:R-:W-:Y:S02]  /*fbf0*/  VOTEU.ANY UR5, UPT, !P0 ;  /* 0x0000000000057886 */ /* 0x000fe400040e0100 */
[----:B------:R-:W-:Y:S02]  /*fc00*/  UPOPC UR39, UR5 ;  /* 0x00000005002772bf */ /* 0x000fe40008000000 */
[----:B------:R-:W-:-:S04]  /*fc10*/  ISETP.NE.AND P0, PT, RZ, UR5, PT ;  /* 0x00000005ff007c0c */ /* 0x000fc8000bf05270 */
[----:B------:R-:W-:Y:S02]  /*fc20*/  IMAD.U32 R13, RZ, RZ, UR39 ;  /* 0x00000027ff0d7e24 */ /* 0x000fe4000f8e00ff */
[----:B------:R-:W-:-:S03]  /*fc30*/  IMAD.U32 R14, RZ, RZ, UR39 ;  /* 0x00000027ff0e7e24 */ /* 0x000fc6000f8e00ff */
[----:B------:R-:W0:Y:S04]  /*fc40*/  SHFL.IDX PT, R0, R0, R13, 0x1f ;  /* 0x00001f0d00007589 */ /* 0x000e2800000e0000 */
[----:B------:R1:W2:Y:S01]  /*fc50*/  SHFL.IDX PT, R9, R9, R14, 0x1f ;  /* 0x00001f0e09097589 */ /* 0x0002a200000e0000 */
[----:B0-----:R-:W-:-:S04]  /*fc60*/  IABS R4, R0 ;  /* 0x0000000000047213 */ /* 0x001fc80000000000 */
[----:B------:R-:W0:Y:S08]  /*fc70*/  I2F.RP R10, R4 ;  /* 0x00000004000a7306 */ /* 0x000e300000209400 */
[----:B0-----:R-:W0:Y:S02]  /*fc80*/  MUFU.RCP R10, R10 ;  /* 0x0000000a000a7308 */ /* 0x001e240000001000 */
[----:B0-----:R-:W-:-:S06]  /*fc90*/  VIADD R2, R10, 0xffffffe ;  /* 0x0ffffffe0a027836 */ /* 0x001fcc0000000000 */
[----:B------:R-:W0:Y:S02]  /*fca0*/  F2I.FTZ.U32.TRUNC.NTZ R3, R2 ;  /* 0x0000000200037305 */ /* 0x000e24000021f000 */
[----:B0-----:R-:W-:Y:S01]  /*fcb0*/  IMAD.MOV R15, RZ, RZ, -R3 ;  /* 0x000000ffff0f7224 */ /* 0x001fe200078e0a03 */
[----:B-12---:R-:W-:Y:S06]  /*fcc0*/  @!P0 BRA `(.L_x_235) ;  /* 0x00000000000c8947 */ /* 0x006fec0003800000 */
[----:B------:R-:W-:-:S06]  /*fcd0*/  UIADD3 UR5, UR39, -0x1, URZ ;  /* 0xffffffff27057890 */ /* 0x000fcc000fffe03f */
[----:B------:R-:W-:-:S06]  /*fce0*/  IMAD.U32 R8, RZ, RZ, UR5 ;  /* 0x00000005ff087e24 */ /* 0x000fcc000f8e00ff */
[----:B------:R0:W1:Y:S02]  /*fcf0*/  SHFL.IDX PT, R8, R5, R8, 0x1f ;  /* 0x00001f0805087589 */ /* 0x00006400000e0000 */
.L_x_235:
[----:B01----:R-:W-:Y:S01]  /*fd00*/  IMAD R5, R8, R12, R11 ;  /* 0x0000000c08057224 */ /* 0x003fe200078e020b */
[----:B------:R-:W-:Y:S01]  /*fd10*/  IABS R2, R9 ;  /* 0x0000000900027213 */ /* 0x000fe20000000000 */
[----:B------:R-:W-:Y:S01]  /*fd20*/  IMAD.MOV.U32 R11, RZ, RZ, R15 ;  /* 0x000000ffff0b7224 */ /* 0x000fe200078e000f */
[----:B------:R-:W-:Y:S01]  /*fd30*/  IABS R12, R0 ;  /* 0x00000000000c7213 */ /* 0x000fe20000000000 */
[----:B------:R-:W-:Y:S01]  /*fd40*/  UIADD3 UR39, UR39, UR4, URZ ;  /* 0x0000000427277290 */ /* 0x000fe2000fffe03f */
[----:B------:R0:W-:Y:S01]  /*fd50*/  STL [R1], R5 ;  /* 0x0000000501007387 */ /* 0x0001e20000100800 */
[----:B------:R-:W-:Y:S02]  /*fd60*/  IMAD R11, R11, R4, RZ ;  /* 0x000000040b0b7224 */ /* 0x000fe400078e02ff */
[----:B------:R-:W-:Y:S02]  /*fd70*/  IMAD.MOV R12, RZ, RZ, -R12 ;  /* 0x000000ffff0c7224 */ /* 0x000fe400078e0a0c */
[----:B0-----:R-:W-:-:S02]  /*fd80*/  IMAD.IADD R5, R6, 0x1, -R5 ;  /* 0x0000000106057824 */ /* 0x001fc400078e0a05 */
[----:B------:R-:W-:Y:S02]  /*fd90*/  IMAD.MOV.U32 R6, RZ, RZ, R2 ;  /* 0x000000ffff067224 */ /* 0x000fe400078e0002 */
[----:B------:R-:W-:Y:S01]  /*fda0*/  IMAD.MOV.U32 R2, RZ, RZ, RZ ;  /* 0x000000ffff027224 */ /* 0x000fe200078e00ff */
[----:B------:R-:W-:Y:S01]  /*fdb0*/  IABS R10, R5 ;  /* 0x00000005000a7213 */ /* 0x000fe20000000000 */
[----:B------:R-:W0:Y:S02]  /*fdc0*/  I2F.RP R8, R6 ;  /* 0x0000000600087306 */ /* 0x000e240000209400 */
[----:B------:R-:W-:-:S04]  /*fdd0*/  IMAD.HI.U32 R2, R3, R11, R2 ;  /* 0x0000000b03027227 */ /* 0x000fc800078e0002 */
[----:B------:R-:W-:Y:S02]  /*fde0*/  IMAD.MOV.U32 R3, RZ, RZ, R10 ;  /* 0x000000ffff037224 */ /* 0x000fe400078e000a */
[----:B------:R-:W-:Y:S02]  /*fdf0*/  IMAD.MOV.U32 R10, RZ, RZ, R12 ;  /* 0x000000ffff0a7224 */ /* 0x000fe400078e000c */
[----:B------:R-:W-:-:S04]  /*fe00*/  IMAD.HI.U32 R2, R2, R3, RZ ;  /* 0x0000000302027227 */ /* 0x000fc800078e00ff */
[----:B------:R-:W-:Y:S01]  /*fe10*/  IMAD R3, R2, R10, R3 ;  /* 0x0000000a02037224 */ /* 0x000fe200078e0203 */
[----:B0-----:R-:W0:Y:S04]  /*fe20*/  MUFU.RCP R8, R8 ;  /* 0x0000000800087308 */ /* 0x001e280000001000 */
[----:B------:R-:W-:-:S13]  /*fe30*/  ISETP.GT.U32.AND P1, PT, R4, R3, PT ;  /* 0x000000030400720c */ /* 0x000fda0003f24070 */
[----:B------:R-:W-:Y:S02]  /*fe40*/  @!P1 IMAD.IADD R3, R3, 0x1, -R4 ;  /* 0x0000000103039824 */ /* 0x000fe400078e0a04 */
[----:B0-----:R-:W-:Y:S02]  /*fe50*/  VIADD R10, R8, 0xffffffe ;  /* 0x0ffffffe080a7836 */ /* 0x001fe40000000000 */
[----:B------:R-:W-:Y:S01]  /*fe60*/  @!P1 VIADD R2, R2, 0x1 ;  /* 0x0000000102029836 */ /* 0x000fe20000000000 */
[----:B------:R-:W-:Y:S02]  /*fe70*/  ISETP.GE.U32.AND P0, PT, R3, R4, PT ;  /* 0x000000040300720c */ /* 0x000fe40003f06070 */
[----:B------:R-:W-:Y:S01]  /*fe80*/  LOP3.LUT R4, R5, R0, RZ, 0x3c, !PT ;  /* 0x0000000005047212 */ /* 0x000fe200078e3cff */
[----:B------:R-:W0:Y:S01]  /*fe90*/  F2I.FTZ.U32.TRUNC.NTZ R3, R10 ;  /* 0x0000000a00037305 */ /* 0x000e22000021f000 */
[----:B------:R-:W-:Y:S02]  /*fea0*/  ISETP.NE.AND P1, PT, R0, RZ, PT ;  /* 0x000000ff0000720c */ /* 0x000fe40003f25270 */
[----:B------:R-:W-:-:S07]  /*feb0*/  ISETP.GE.AND P2, PT, R4, RZ, PT ;  /* 0x000000ff0400720c */ /* 0x000fce0003f46270 */
[----:B------:R-:W-:-:S04]  /*fec0*/  @P0 VIADD R2, R2, 0x1 ;  /* 0x0000000102020836 */ /* 0x000fc80000000000 */
[----:B------:R-:W-:Y:S01]  /*fed0*/  IMAD.MOV.U32 R8, RZ, RZ, R2 ;  /* 0x000000ffff087224 */ /* 0x000fe200078e0002 */
[----:B------:R-:W-:Y:S01]  /*fee0*/  IABS R2, R9 ;  /* 0x0000000900027213 */ /* 0x000fe20000000000 */
[----:B0-----:R-:W-:Y:S02]  /*fef0*/  IMAD.MOV R11, RZ, RZ, -R3 ;  /* 0x000000ffff0b7224 */ /* 0x001fe400078e0a03 */
[----:B------:R-:W-:Y:S01]  /*ff00*/  @!P2 IMAD.MOV R8, RZ, RZ, -R8 ;  /* 0x000000ffff08a224 */ /* 0x000fe200078e0a08 */
[----:B------:R-:W-:Y:S01]  /*ff10*/  @!P1 LOP3.LUT R8, RZ, R0, RZ, 0x33, !PT ;  /* 0x00000000ff089212 */ /* 0x000fe200078e33ff */
[----:B------:R-:W-:Y:S02]  /*ff20*/  IMAD.MOV R10, RZ, RZ, -R2 ;  /* 0x000000ffff0a7224 */ /* 0x000fe400078e0a02 */
[----:B------:R-:W-:Y:S01]  /*ff30*/  IMAD R11, R11, R6, RZ ;  /* 0x000000060b0b7224 */ /* 0x000fe200078e02ff */
[----:B------:R-:W-:Y:S01]  /*ff40*/  IABS R4, R8 ;  /* 0x0000000800047213 */ /* 0x000fe20000000000 */
[----:B------:R-:W-:-:S04]  /*ff50*/  IMAD.MOV.U32 R2, RZ, RZ, RZ ;  /* 0x000000ffff027224 */ /* 0x000fc800078e00ff */
[----:B------:R-:W-:-:S04]  /*ff60*/  IMAD.HI.U32 R2, R3, R11, R2 ;  /* 0x0000000b03027227 */ /* 0x000fc800078e0002 */
[----:B------:R-:W-:Y:S02]  /*ff70*/  IMAD.MOV.U32 R3, RZ, RZ, R4 ;  /* 0x000000ffff037224 */ /* 0x000fe400078e0004 */
[----:B------:R-:W-:Y:S02]  /*ff80*/  IMAD.MOV.U32 R4, RZ, RZ, R10 ;  /* 0x000000ffff047224 */ /* 0x000fe400078e000a */
[----:B------:R-:W-:-:S04]  /*ff90*/  IMAD.HI.U32 R2, R2, R3, RZ ;  /* 0x0000000302027227 */ /* 0x000fc800078e00ff */
[----:B------:R-:W-:-:S05]  /*ffa0*/  IMAD R3, R2, R4, R3 ;  /* 0x0000000402037224 */ /* 0x000fca00078e0203 */
[----:B------:R-:W-:-:S13]  /*ffb0*/  ISETP.GT.U32.AND P1, PT, R6, R3, PT ;  /* 0x000000030600720c */ /* 0x000fda0003f24070 */
[----:B------:R-:W-:Y:S02]  /*ffc0*/  @!P1 IMAD.IADD R3, R3, 0x1, -R6 ;  /* 0x0000000103039824 */ /* 0x000fe400078e0a06 */
[----:B------:R-:W-:Y:S01]  /*ffd0*/  @!P1 VIADD R2, R2, 0x1 ;  /* 0x0000000102029836 */ /* 0x000fe20000000000 */
[----:B------:R-:W-:Y:S02]  /*ffe0*/  ISETP.NE.AND P1, PT, R9, RZ, PT ;  /* 0x000000ff0900720c */ /* 0x000fe40003f25270 */
[----:B------:R-:W-:Y:S01]  /*fff0*/  ISETP.GE.U32.AND P0, PT, R3, R6, PT ;  /* 0x000000060300720c */ /* 0x000fe20003f06070 */
[----:B------:R-:W-:Y:S01]  /*10000*/  IMAD R6, R0, R8, RZ ;  /* 0x0000000800067224 */ /* 0x000fe200078e02ff */
[----:B------:R-:W-:-:S04]  /*10010*/  LOP3.LUT R3, R8, R9, RZ, 0x3c, !PT ;  /* 0x0000000908037212 */ /* 0x000fc800078e3cff */
[----:B------:R-:W-:-:S07]  /*10020*/  ISETP.GE.AND P2, PT, R3, RZ, PT ;  /* 0x000000ff0300720c */ /* 0x000fce0003f46270 */
[----:B------:R-:W-:-:S06]  /*10030*/  @P0 VIADD R2, R2, 0x1 ;  /* 0x0000000102020836 */ /* 0x000fcc0000000000 */
[----:B------:R-:W-:Y:S01]  /*10040*/  @!P2 IMAD.MOV R2, RZ, RZ, -R2 ;  /* 0x000000ffff02a224 */ /* 0x000fe200078e0a02 */
[----:B------:R-:W-:-:S05]  /*10050*/  @!P1 LOP3.LUT R2, RZ, R9, RZ, 0x33, !PT ;  /* 0x00000009ff029212 */ /* 0x000fca00078e33ff */
[----:B------:R-:W-:-:S04]  /*10060*/  IMAD.MOV R4, RZ, RZ, -R2 ;  /* 0x000000ffff047224 */ /* 0x000fc800078e0a02 */
[C---:B------:R-:W-:Y:S02]  /*10070*/  IMAD R0, R9.reuse, R4, R8 ;  /* 0x0000000409007224 */ /* 0x040fe400078e0208 */
[----:B------:R-:W-:Y:S02]  /*10080*/  IMAD R9, R9, 0x1000000, R2 ;  /* 0x0100000009097824 */ /* 0x000fe400078e0202 */
[----:B------:R-:W-:Y:S02]  /*10090*/  IMAD.IADD R2, R5, 0x1, -R6 ;  /* 0x0000000105027824 */ /* 0x000fe400078e0a06 */
[----:B------:R-:W-:-:S05]  /*100a0*/  IMAD R0, R0, 0x10000, R9 ;  /* 0x0001000000007824 */ /* 0x000fca00078e0209 */
[----:B------:R0:W-:Y:S04]  /*100b0*/  STL [R1+0x8], R0 ;  /* 0x0000080001007387 */ /* 0x0001e80000100800 */
[----:B------:R0:W-:Y:S01]  /*100c0*/  STL [R1+0x4], R2 ;  /* 0x0000040201007387 */ /* 0x0001e20000100800 */
[----:B------:R-:W-:Y:S05]  /*100d0*/  BRA `(.L_x_236) ;  /* 0x0000000000107947 */ /* 0x000fea0003800000 */
.L_x_233:
[----:B------:R1:W-:Y:S01]  /*100e0*/  STL [R1], R6 ;  /* 0x0000000601007387 */ /* 0x0003e20000100800 */
[----:B------:R-:W-:-:S03]  /*100f0*/  ULDC UR39, c[0x0][0xc3c] ;  /* 0x00030f0000277ab9 */ /* 0x000fc60000000800 */
[----:B------:R1:W-:Y:S04]  /*10100*/  STL [R1+0x4], RZ ;  /* 0x000004ff01007387 */ /* 0x0003e80000100800 */
[----:B------:R1:W-:Y:S02]  /*10110*/  STL [R1+0x8], RZ ;  /* 0x000008ff01007387 */ /* 0x0003e40000100800 */
.L_x_236:
[----:B------:R-:W2:Y:S04]  /*10120*/  LDL R8, [R1] ;  /* 0x0000000001087983 */ /* 0x000ea80000100800 */
[----:B------:R-:W2:Y:S04]  /*10130*/  LDL R9, [R1+0x4] ;  /* 0x0000040001097983 */ /* 0x000ea80000100800 */
[----:B------:R-:W2:Y:S01]  /*10140*/  LDL R10, [R1+0x8] ;  /* 0x00000800010a7983 */ /* 0x000ea20000100800 */
[----:B------:R-:W-:Y:S01]  /*10150*/  ISETP.NE.AND P0, PT, R7, RZ, PT ;  /* 0x000000ff0700720c */ /* 0x000fe20003f05270 */
[----:B0-----:R-:W-:-:S12]  /*10160*/  IMAD.U32 R2, RZ, RZ, UR39 ;  /* 0x00000027ff027e24 */ /* 0x001fd8000f8e00ff */
[----:B------:R-:W0:Y:S01]  /*10170*/  @!P0 S2R R3, SR_CgaCtaId ;  /* 0x0000000000038919 */ /* 0x000e220000008800 */
[----:B------:R-:W-:Y:S01]  /*10180*/  @!P0 MOV R0, 0x400 ;  /* 0x0000040000008802 */ /* 0x000fe20000000f00 */
[----:B------:R-:W-:-:S03]  /*10190*/  @!P0 IMAD.MOV.U32 R11, RZ, RZ, R2 ;  /* 0x000000ffff0b8224 */ /* 0x000fc600078e0002 */
[----:B0-----:R-:W-:-:S05]  /*101a0*/  @!P0 LEA R0, R3, R0, 0x18 ;  /* 0x0000000003008211 */ /* 0x001fca00078ec0ff */
[----:B--2---:R2:W-:Y:S01]  /*101b0*/  @!P0 STS.128 [R0+0x334d0], R8 ;  /* 0x0334d00800008388 */ /* 0x0045e20000000c00 */
[----:B------:R-:W-:Y:S06]  /*101c0*/  BAR.ARV 0x5, 0x180 ;  /* 0x0146000000007b1d */ /* 0x000fec0000002000 */
.L_x_231:
[----:B------:R-:W-:Y:S01]  /*101d0*/  ULDC UR4, c[0x0][0xc3c] ;  /* 0x00030f0000047ab9 */ /* 0x000fe20000000800 */
[----:B------:R3:W-:Y:S01]  /*101e0*/  STL [R1+0x1c], RZ ;  /* 0x00001cff01007387 */ /* 0x0007e20000100800 */
[----:B------:R-:W-:Y:S01]  /*101f0*/  UISETP.GE.AND UP0, UPT, UR39, UR4, UPT ;  /* 0x000000042700728c */ /* 0x000fe2000bf06270 */
[----:B------:R-:W-:Y:S02]  /*10200*/  IMAD.MOV.U32 R30, RZ, RZ, 0x1 ;  /* 0x00000001ff1e7424 */ /* 0x000fe400078e00ff */
[----:B------:R-:W-:-:S03]  /*10210*/  IMAD.MOV.U32 R27, RZ, RZ, RZ ;  /* 0x000000ffff1b7224 */ /* 0x000fc600078e00ff */
[----:B------:R-:W-:-:S13]  /*10220*/  PLOP3.LUT P0, PT, PT, PT, UP0, 0x80, 0x0 ;  /* 0x000000000000781c */ /* 0x000fda0003f0f008 */
[----:B---3--:R-:W-:Y:S05]  /*10230*/  @P0 BRA `(.L_x_237) ;  /* 0x0000005c00fc0947 */ /* 0x008fea0003800000 */
[----:B--2---:R-:W2:Y:S01]  /*10240*/  S2R R10, SR_TID.X ;  /* 0x00000000000a7919 */ /* 0x004ea20000002100 */
[----:B------:R-:W3:Y:S01]  /*10250*/  S2UR UR4, SR_CgaCtaId ;  /* 0x00000000000479c3 */ /* 0x000ee20000008800 */
[----:B------:R-:W-:Y:S01]  /*10260*/  MOV R16, 0x400 ;  /* 0x0000040000107802 */ /* 0x000fe20000000f00 */
[----:B------:R-:W-:Y:S01]  /*10270*/  IMAD.MOV.U32 R30, RZ, RZ, 0x1 ;  /* 0x00000001ff1e7424 */ /* 0x000fe200078e00ff */
[----:B------:R-:W-:Y:S01]  /*10280*/  ULOP3.LUT UR43, UR42, 0x2, URZ, 0xfc, !UPT ;  /* 0x000000022a2b7892 */ /* 0x000fe2000f8efc3f */
[----:B------:R-:W-:Y:S01]  /*10290*/  IMAD.MOV.U32 R27, RZ, RZ, RZ ;  /* 0x000000ffff1b7224 */ /* 0x000fe200078e00ff */
[----:B------:R-:W-:Y:S01]  /*102a0*/  ULOP3.LUT UR44, UR42, 0x1, URZ, 0xfc, !UPT ;  /* 0x000000012a2c7892 */ /* 0x000fe2000f8efc3f */
[----:B------:R-:W-:Y:S01]  /*102b0*/  ULDC UR45, c[0x0][0xc] ;  /* 0x00000300002d7ab9 */ /* 0x000fe20000000800 */
[----:B---3--:R-:W-:-:S05]  /*102c0*/  IMAD.U32 R37, RZ, RZ, UR4 ;  /* 0x00000004ff257e24 */ /* 0x008fca000f8e00ff */
[----:B------:R-:W-:Y:S01]  /*102d0*/  LEA R16, R37, R16, 0x18 ;  /* 0x0000001025107211 */ /* 0x000fe200078ec0ff */
[C---:B--2---:R-:W-:Y:S01]  /*102e0*/  IMAD.SHL.U32 R0, R10.reuse, 0x40, RZ ;  /* 0x000000400a007824 */ /* 0x044fe200078e00ff */
[----:B------:R-:W-:Y:S01]  /*102f0*/  SHF.R.U32.HI R3, RZ, 0x1, R10 ;  /* 0x00000001ff037819 */ /* 0x000fe2000001160a */
[C---:B0-----:R-:W-:Y:S02]  /*10300*/  IMAD.SHL.U32 R4, R10.reuse, 0x20, RZ ;  /* 0x000000200a047824 */ /* 0x041fe400078e00ff */
[----:B------:R-:W-:Y:S01]  /*10310*/  IMAD.SHL.U32 R32, R10, 0x10, RZ ;  /* 0x000000100a207824 */ /* 0x000fe200078e00ff */
[----:B------:R-:W-:Y:S01]  /*10320*/  LOP3.LUT R2, R0, 0x180, RZ, 0xc0, !PT ;  /* 0x0000018000027812 */ /* 0x000fe200078ec0ff */
[----:B------:R-:W-:Y:S01]  /*10330*/  IMAD.SHL.U32 R8, R10, 0x4, RZ ;  /* 0x000000040a087824 */ /* 0x000fe200078e00ff */
[----:B------:R-:W-:Y:S01]  /*10340*/  LOP3.LUT R5, R4, 0x80, RZ, 0xc0, !PT ;  /* 0x0000008004057812 */ /* 0x000fe200078ec0ff */
[----:B------:R-:W-:Y:S01]  /*10350*/  IMAD.SHL.U32 R9, R10, 0x2, RZ ;  /* 0x000000020a097824 */ /* 0x000fe200078e00ff */
[----:B------:R-:W-:Y:S01]  /*10360*/  LOP3.LUT R2, R2, 0x30, R3, 0xf8, !PT ;  /* 0x0000003002027812 */ /* 0x000fe200078ef803 */
[----:B------:R-:W-:Y:S01]  /*10370*/  IMAD.SHL.U32 R3, R10, 0x8, RZ ;  /* 0x000000080a037824 */ /* 0x000fe200078e00ff */
[----:B------:R-:W-:-:S02]  /*10380*/  LOP3.LUT R7, R32, 0x600, RZ, 0xc0, !PT ;  /* 0x0000060020077812 */ /* 0x000fc400078ec0ff */
[----:B------:R-:W-:Y:S02]  /*10390*/  LOP3.LUT R5, R5, 0x10, R10, 0xf8, !PT ;  /* 0x0000001005057812 */ /* 0x000fe400078ef80a */
[----:B------:R-:W-:Y:S02]  /*103a0*/  LOP3.LUT R7, R7, 0x60, R4, 0xf8, !PT ;  /* 0x0000006007077812 */ /* 0x000fe400078ef804 */
[----:B------:R-:W-:Y:S02]  /*103b0*/  LOP3.LUT R3, R2, 0x30, R3, 0x78, !PT ;  /* 0x0000003002037812 */ /* 0x000fe400078e7803 */
[----:B------:R-:W-:Y:S02]  /*103c0*/  LOP3.LUT R5, R5, 0x10, R8, 0x78, !PT ;  /* 0x0000001005057812 */ /* 0x000fe400078e7808 */
[----:B------:R-:W-:Y:S02]  /*103d0*/  LOP3.LUT R2, R7, 0x100, R4, 0xf8, !PT ;  /* 0x0000010007027812 */ /* 0x000fe400078ef804 */
[----:B------:R-:W-:-:S02]  /*103e0*/  LOP3.LUT R0, R3, 0x640, R0, 0xf8, !PT ;  /* 0x0000064003007812 */ /* 0x000fc400078ef800 */
[----:B-1----:R-:W-:Y:S02]  /*103f0*/  LOP3.LUT R6, R32, 0x1b0, RZ, 0xc0, !PT ;  /* 0x000001b020067812 */ /* 0x002fe400078ec0ff */
[----:B------:R-:W-:Y:S01]  /*10400*/  LOP3.LUT R2, R2, R5, RZ, 0xfc, !PT ;  /* 0x0000000502027212 */ /* 0x000fe200078efcff */
[----:B------:R0:W-:Y:S01]  /*10410*/  STL [R1+0x14], R0 ;  /* 0x0000140001007387 */ /* 0x0001e20000100800 */
[----:B------:R-:W-:-:S03]  /*10420*/  LOP3.LUT R9, R6, 0x30, R9, 0x78, !PT ;  /* 0x0000003006097812 */ /* 0x000fc600078e7809 */
[----:B------:R1:W-:Y:S04]  /*10430*/  STL [R1+0x10], R2 ;  /* 0x0000100201007387 */ /* 0x0003e80000100800 */
[----:B------:R-:W-:Y:S01]  /*10440*/  STL [R1+0x1c], RZ ;  /* 0x00001cff01007387 */ /* 0x000fe20000100800 */
[----:B0-----:R-:W-:-:S04]  /*10450*/  LOP3.LUT R0, R10, 0x7f, RZ, 0xc0, !PT ;  /* 0x0000007f0a007812 */ /* 0x001fc800078ec0ff */
[----:B-1----:R-:W-:Y:S02]  /*10460*/  SHF.R.U32.HI R2, RZ, 0x2, R0 ;  /* 0x00000002ff027819 */ /* 0x002fe40000011600 */
[----:B------:R-:W-:Y:S02]  /*10470*/  LOP3.LUT R0, R9, 0x640, R32, 0xf8, !PT ;  /* 0x0000064009007812 */ /* 0x000fe400078ef820 */
[----:B------:R-:W-:Y:S02]  /*10480*/  LOP3.LUT R32, R32, 0x30, RZ, 0xc0, !PT ;  /* 0x0000003020207812 */ /* 0x000fe400078ec0ff */
[----:B------:R-:W-:Y:S01]  /*10490*/  LOP3.LUT R2, R2, 0x60, R4, 0xf8, !PT ;  /* 0x0000006002027812 */ /* 0x000fe200078ef804 */
[----:B------:R0:W-:Y:S01]  /*104a0*/  STL [R1+0xc], R0 ;  /* 0x00000c0001007387 */ /* 0x0001e20000100800 */
[C---:B------:R-:W-:Y:S02]  /*104b0*/  LOP3.LUT R4, R32.reuse, 0x40, RZ, 0xfc, !PT ;  /* 0x0000004020047812 */ /* 0x040fe400078efcff */
[----:B------:R-:W-:-:S02]  /*104c0*/  LOP3.LUT R3, R32, 0x80, RZ, 0xfc, !PT ;  /* 0x0000008020037812 */ /* 0x000fc400078efcff */
[----:B------:R-:W-:Y:S01]  /*104d0*/  LOP3.LUT R2, R2, 0x80, RZ, 0xfc, !PT ;  /* 0x0000008002027812 */ /* 0x000fe200078efcff */
[----:B0-----:R-:W-:-:S05]  /*104e0*/  IMAD.IADD R0, R16, 0x1, R0 ;  /* 0x0000000110007824 */ /* 0x001fca00078e0200 */
[----:B------:R0:W-:Y:S02]  /*104f0*/  STL [R1+0x18], R0 ;  /* 0x0000180001007387 */ /* 0x0001e40000100800 */
.L_x_313:
[----:B------:R-:W-:Y:S01]  /*10500*/  ULDC.64 UR4, c[0x0][0xc88] ;  /* 0x0003220000047ab9 */ /* 0x000fe20000000a00 */
[----:B------:R-:W-:Y:S01]  /*10510*/  ULDC.64 UR6, c[0x0][0xa18] ;  /* 0x0002860000067ab9 */ /* 0x000fe20000000a00 */
[----:B------:R-:W-:Y:S01]  /*10520*/  UIMAD.WIDE UR4, UR39, 0x4, UR4 ;  /* 0x00000004270478a5 */ /* 0x000fe2000f8e0204 */
[----:B------:R-:W-:Y:S01]  /*10530*/  IMAD.MOV.U32 R33, RZ, RZ, RZ ;  /* 0x000000ffff217224 */ /* 0x000fe200078e00ff */
[----:B-1-3--:R-:W1:Y:S04]  /*10540*/  LDC.64 R4, c[0x0][0x418] ;  /* 0x00010600ff047b82 */ /* 0x00ae680000000a00 */
[----:B0-----:R-:W-:Y:S02]  /*10550*/  IMAD.U32 R2, RZ, RZ, UR4 ;  /* 0x00000004ff027e24 */ /* 0x001fe4000f8e00ff */
[----:B------:R-:W-:Y:S01]  /*10560*/  IMAD.U32 R3, RZ, RZ, UR5 ;  /* 0x00000005ff037e24 */ /* 0x000fe2000f8e00ff */
[----:B------:R-:W-:Y:S01]  /*10570*/  ULDC.64 UR4, c[0x0][0xa28] ;  /* 0x00028a0000047ab9 */ /* 0x000fe20000000a00 */
[----:B0-----:R-:W0:Y:S03]  /*10580*/  LDC R0, c[0x0][0x424] ;  /* 0x00010900ff007b82 */ /* 0x001e260000000800 */
[----:B--2---:R-:W2:Y:S01]  /*10590*/  LDG.E R2, desc[UR50][R2.64] ;  /* 0x0000003202027981 */ /* 0x004ea2000c1e1900 */
[----:B------:R-:W-:-:S04]  /*105a0*/  UISETP.NE.U32.AND UP0, UPT, UR4, URZ, UPT ;  /* 0x0000003f0400728c */ /* 0x000fc8000bf05070 */
[----:B------:R-:W-:Y:S01]  /*105b0*/  UISETP.NE.AND.EX UP0, UPT, UR5, URZ, UPT, UP0 ;  /* 0x0000003f0500728c */ /* 0x000fe2000bf05300 */
[----:B------:R-:W3:Y:S05]  /*105c0*/  LDC R7, c[0x0][0x2f0] ;  /* 0x0000bc00ff077b82 */ /* 0x000eea0000000800 */
[----:B------:R-:W-:Y:S02]  /*105d0*/  PLOP3.LUT P0, PT, PT, PT, UP0, 0x80, 0x0 ;  /* 0x000000000000781c */ /* 0x000fe40003f0f008 */
[----:B--2---:R-:W-:-:S13]  /*105e0*/  R2UR UR41, R2 ;  /* 0x00000000022972ca */ /* 0x004fda00000e0000 */
[----:B------:R-:W-:Y:S02]  /*105f0*/  USHF.R.S32.HI UR40, URZ, 0x1f, UR41 ;  /* 0x0000001f3f287899 */ /* 0x000fe40008011429 */
[----:B------:R-:W-:-:S04]  /*10600*/  @UP0 ULEA UR4, UP1, UR41, UR4, 0x2 ;  /* 0x0000000429040291 */ /* 0x000fc8000f82103f */
[----:B------:R-:W-:Y:S02]  /*10610*/  @UP0 ULEA.HI.X UR5, UR41, UR5, UR40, 0x2, UP1 ;  /* 0x0000000529050291 */ /* 0x000fe400088f1428 */
[----:B------:R-:W-:-:S04]  /*10620*/  IMAD.U32 R2, RZ, RZ, UR4 ;  /* 0x00000004ff027e24 */ /* 0x000fc8000f8e00ff */
[----:B------:R-:W-:Y:S01]  /*10630*/  IMAD.U32 R3, RZ, RZ, UR5 ;  /* 0x00000005ff037e24 */ /* 0x000fe2000f8e00ff */
[----:B------:R-:W-:Y:S01]  /*10640*/  ULDC.64 UR4, c[0x0][0xa00] ;  /* 0x0002800000047ab9 */ /* 0x000fe20000000a00 */
[----:B------:R-:W-:Y:S02]  /*10650*/  USHF.L.U32 UR36, UR41, 0x2, URZ ;  /* 0x0000000229247899 */ /* 0x000fe4000800063f */
[----:B------:R-:W-:Y:S01]  /*10660*/  UISETP.NE.U32.AND UP0, UPT, UR4, URZ, UPT ;  /* 0x0000003f0400728c */ /* 0x000fe2000bf05070 */
[----:B------:R2:W5:Y:S01]  /*10670*/  @P0 LDG.E R33, desc[UR50][R2.64] ;  /* 0x0000003202210981 */ /* 0x000562000c1e1900 */
[----:B------:R-:W-:Y:S02]  /*10680*/  USHF.L.U64.HI UR37, UR41, 0x2, UR40 ;  /* 0x0000000229257899 */ /* 0x000fe40008010228 */
[----:B------:R-:W-:Y:S02]  /*10690*/  UISETP.NE.AND.EX UP2, UPT, UR5, URZ, UPT, UP0 ;  /* 0x0000003f0500728c */ /* 0x000fe4000bf45300 */
[----:B------:R-:W-:-:S02]  /*106a0*/  UIADD3 UR4, UP0, UR36, UR4, URZ ;  /* 0x0000000424047290 */ /* 0x000fc4000ff1e03f */
[----:B------:R-:W-:Y:S02]  /*106b0*/  UP2UR UR47, UPR, URZ, 0x4 ;  /* 0x000000043f2f7883 */ /* 0x000fe40008000000 */
[----:B------:R-:W-:Y:S01]  /*106c0*/  UIADD3.X UR5, UR37, UR5, URZ, UP0, !UPT ;  /* 0x0000000525057290 */ /* 0x000fe200087fe43f */
[----:B------:R-:W-:Y:S01]  /*106d0*/  PLOP3.LUT P0, PT, PT, PT, UP2, 0x80, 0x0 ;  /* 0x000000000000781c */ /* 0x000fe20003f0f028 */
[----:B------:R-:W-:Y:S01]  /*106e0*/  UISETP.NE.U32.AND UP0, UPT, UR6, URZ, UPT ;  /* 0x0000003f0600728c */ /* 0x000fe2000bf05070 */
[----:B--2---:R-:W-:-:S03]  /*106f0*/  IMAD.U32 R2, RZ, RZ, UR4 ;  /* 0x00000004ff027e24 */ /* 0x004fc6000f8e00ff */
[----:B------:R-:W-:Y:S01]  /*10700*/  UISETP.NE.AND.EX UP0, UPT, UR7, URZ, UPT, UP0 ;  /* 0x0000003f0700728c */ /* 0x000fe2000bf05300 */
[----:B------:R-:W-:-:S05]  /*10710*/  IMAD.U32 R3, RZ, RZ, UR5 ;  /* 0x00000005ff037e24 */ /* 0x000fca000f8e00ff */
[----:B------:R-:W-:Y:S02]  /*10720*/  PLOP3.LUT P1, PT, PT, PT, UP0, 0x80, 0x0 ;  /* 0x000000000000781c */ /* 0x000fe40003f2f008 */
[----:B------:R-:W-:Y:S01]  /*10730*/  PLOP3.LUT P2, PT, PT, PT, UP2, 0x80, 0x0 ;  /* 0x000000000000781c */ /* 0x000fe20003f4f028 */
[----:B------:R2:W5:Y:S02]  /*10740*/  @P0 LDG.E R6, desc[UR50][R2.64] ;  /* 0x0000003202060981 */ /* 0x000564000c1e1900 */
[----:B------:R-:W-:-:S04]  /*10750*/  @UP0 UIADD3 UR4, UP1, UR36, UR6, URZ ;  /* 0x0000000624040290 */ /* 0x000fc8000ff3e03f */
[----:B------:R-:W-:Y:S02]  /*10760*/  @UP0 UIADD3.X UR5, UR37, UR7, URZ, UP1, !UPT ;  /* 0x0000000725050290 */ /* 0x000fe40008ffe43f */
[----:B------:R-:W-:-:S04]  /*10770*/  IMAD.U32 R28, RZ, RZ, UR4 ;  /* 0x00000004ff1c7e24 */ /* 0x000fc8000f8e00ff */
[----:B------:R-:W-:-:S05]  /*10780*/  IMAD.U32 R29, RZ, RZ, UR5 ;  /* 0x00000005ff1d7e24 */ /* 0x000fca000f8e00ff */
[----:B------:R2:W5:Y:S01]  /*10790*/  @P1 LDG.E R28, desc[UR50][R28.64] ;  /* 0x000000321c1c1981 */ /* 0x000562000c1e1900 */
[----:B-1----:R-:W-:Y:S01]  /*107a0*/  ISETP.NE.U32.AND P0, PT, R4, RZ, PT ;  /* 0x000000ff0400720c */ /* 0x002fe20003f05070 */
[----:B0--3--:R-:W-:-:S12]  /*107b0*/  @P1 BRA `(.L_x_238) ;  /* 0x00000000001c1947 */ /* 0x009fd80003800000 */
[----:B------:R-:W-:Y:S01]  /*107c0*/  UISETP.NE.AND UP0, UPT, UR47, URZ, UPT ;  /* 0x0000003f2f00728c */ /* 0x000fe2000bf05270 */
[----:B-----5:R-:W0:Y:S05]  /*107d0*/  LDC R28, c[0x0][0x288] ;  /* 0x0000a200ff1c7b82 */ /* 0x020e2a0000000800 */
[----:B------:R-:W-:-:S13]  /*107e0*/  PLOP3.LUT P1, PT, PT, PT, UP0, 0x40, 0x0 ;  /* 0x000000000000781c */ /* 0x000fda0003f2e808 */
[----:B------:R-:W-:Y:S05]  /*107f0*/  @P1 BRA `(.L_x_238) ;  /* 0x00000000000c1947 */ /* 0x000fea0003800000 */
[----:B------:R-:W3:Y:S04]  /*10800*/  LDG.E R9, desc[UR50][R2.64] ;  /* 0x0000003202097981 */ /* 0x000ee8000c1e1900 */
[----:B0-----:R-:W3:Y:S02]  /*10810*/  LDG.E R28, desc[UR50][R2.64+0x4] ;  /* 0x00000432021c7981 */ /* 0x001ee4000c1e1900 */
[----:B---3--:R-:W-:-:S07]  /*10820*/  IMAD.IADD R28, R28, 0x1, -R9 ;  /* 0x000000011c1c7824 */ /* 0x008fce00078e0a09 */
.L_x_238:
[----:B------:R-:W-:Y:S01]  /*10830*/  ULDC.64 UR4, c[0x0][0xa20] ;  /* 0x0002880000047ab9 */ /* 0x000fe20000000a00 */
[----:B------:R-:W-:Y:S01]  /*10840*/  ISETP.NE.AND.EX P0, PT, R5, RZ, PT, P0 ;  /* 0x000000ff0500720c */ /* 0x000fe20003f05300 */
[----:B------:R-:W-:Y:S01]  /*10850*/  UMOV UR38, URZ ;  /* 0x0000003f00267c82 */ /* 0x000fe20008000000 */
[----:B------:R-:W-:Y:S01]  /*10860*/  ISETP.NE.U32.AND P1, PT, RZ, UR4, PT ;  /* 0x00000004ff007c0c */ /* 0x000fe2000bf25070 */
[----:B--2---:R-:W-:Y:S01]  /*10870*/  IMAD.U32 R29, RZ, RZ, UR41 ;  /* 0x00000029ff1d7e24 */ /* 0x004fe2000f8e00ff */
[----:B------:R-:W-:Y:S02]  /*10880*/  SEL R0, R0, 0x1, P0 ;  /* 0x0000000100007807 */ /* 0x000fe40000000000 */
[----:B------:R-:W-:Y:S02]  /*10890*/  ISETP.NE.AND.EX P1, PT, RZ, UR5, PT, P1 ;  /* 0x00000005ff007c0c */ /* 0x000fe4000bf25310 */
[----:B-----5:R-:W-:Y:S01]  /*108a0*/  @P2 R2UR UR38, R6 ;  /* 0x00000000062622ca */ /* 0x020fe200000e0000 */
[----:B------:R-:W-:-:S10]  /*108b0*/  IMAD R18, R0, R7, RZ ;  /* 0x0000000700127224 */ /* 0x000fd400078e02ff */
[----:B------:R-:W-:Y:S05]  /*108c0*/  @!P1 BRA `(.L_x_239) ;  /* 0x0000000000189947 */ /* 0x000fea0003800000 */
[----:B------:R-:W-:-:S04]  /*108d0*/  UIADD3 UR4, UP0, UR36, UR4, URZ ;  /* 0x0000000424047290 */ /* 0x000fc8000ff1e03f */
[----:B------:R-:W-:Y:S02]  /*108e0*/  UIADD3.X UR5, UR37, UR5, URZ, UP0, !UPT ;  /* 0x0000000525057290 */ /* 0x000fe400087fe43f */
[----:B------:R-:W-:-:S04]  /*108f0*/  IMAD.U32 R2, RZ, RZ, UR4 ;  /* 0x00000004ff027e24 */ /* 0x000fc8000f8e00ff */
[----:B------:R-:W-:-:S05]  /*10900*/  IMAD.U32 R3, RZ, RZ, UR5 ;  /* 0x00000005ff037e24 */ /* 0x000fca000f8e00ff */
[----:B------:R1:W5:Y:S01]  /*10910*/  LDG.E R18, desc[UR50][R2.64] ;  /* 0x0000003202127981 */ /* 0x000362000c1e1900 */
[----:B------:R-:W-:Y:S05]  /*10920*/  BRA `(.L_x_240) ;  /* 0x0000000000247947 */ /* 0x000fea0003800000 */
.L_x_239:
[----:B------:R-:W-:Y:S02]  /*10930*/  ULDC.64 UR4, c[0x0][0xa08] ;  /* 0x0002820000047ab9 */ /* 0x000fe40000000a00 */
[----:B------:R-:W-:-:S04]  /*10940*/  ISETP.NE.U32.AND P0, PT, RZ, UR4, PT ;  /* 0x00000004ff007c0c */ /* 0x000fc8000bf05070 */
[----:B------:R-:W-:-:S13]  /*10950*/  ISETP.NE.AND.EX P0, PT, RZ, UR5, PT, P0 ;  /* 0x00000005ff007c0c */ /* 0x000fda000bf05300 */
[----:B------:R-:W-:Y:S05]  /*10960*/  @!P0 BRA `(.L_x_240) ;  /* 0x0000000000148947 */ /* 0x000fea0003800000 */
[----:B------:R-:W1:Y:S02]  /*10970*/  LDC.64 R2, c[0x0][0xa08] ;  /* 0x00028200ff027b82 */ /* 0x000e640000000a00 */
[----:B-1----:R-:W-:-:S05]  /*10980*/  IMAD.WIDE R2, R29, 0x4, R2 ;  /* 0x000000041d027825 */ /* 0x002fca00078e0202 */
[----:B------:R-:W2:Y:S04]  /*10990*/  LDG.E R18, desc[UR50][R2.64] ;  /* 0x0000003202127981 */ /* 0x000ea8000c1e1900 */
[----:B------:R-:W2:Y:S02]  /*109a0*/  LDG.E R5, desc[UR50][R2.64+0x4] ;  /* 0x0000043202057981 */ /* 0x000ea4000c1e1900 */
[----:B--2---:R-:W-:-:S07]  /*109b0*/  IMAD.IADD R18, R5, 0x1, -R18 ;  /* 0x0000000105127824 */ /* 0x004fce00078e0a12 */
.L_x_240:
[----:B------:R-:W2:Y:S01]  /*109c0*/  LDL R17, [R1+0x8] ;  /* 0x0000080001117983 */ /* 0x000ea20000100800 */
[----:B-----5:R-:W-:-:S04]  /*109d0*/  IMAD.IADD R18, R18, 0x1, -R33 ;  /* 0x0000000112127824 */ /* 0x020fc800078e0a21 */
[C---:B-1----:R-:W-:Y:S01]  /*109e0*/  VIADD R2, R18.reuse, 0x9f ;  /* 0x0000009f12027836 */ /* 0x042fe20000000000 */
[----:B------:R-:W-:-:S03]  /*109f0*/  ISETP.GE.AND P0, PT, R18, 0x1, PT ;  /* 0x000000011200780c */ /* 0x000fc60003f06270 */
[----:B------:R-:W-:-:S05]  /*10a00*/  IMAD.HI R2, R2, 0x66666667, RZ ;  /* 0x6666666702027827 */ /* 0x000fca00078e02ff */
[----:B------:R-:W-:-:S04]  /*10a10*/  SHF.R.U32.HI R5, RZ, 0x1f, R2 ;  /* 0x0000001fff057819 */ /* 0x000fc80000011602 */
[----:B------:R-:W-:Y:S02]  /*10a20*/  LEA.HI.SX32 R5, R2, R5, 0x1a ;  /* 0x0000000502057211 */ /* 0x000fe400078fd2ff */
[----:B--2---:R-:W-:-:S04]  /*10a30*/  LOP3.LUT R0, R17, 0xff000000, RZ, 0xc0, !PT ;  /* 0xff00000011007812 */ /* 0x004fc800078ec0ff */
[----:B------:R-:W-:Y:S02]  /*10a40*/  SHF.R.U32.HI R3, RZ, 0x8, R0 ;  /* 0x00000008ff037819 */ /* 0x000fe40000011600 */
[----:B------:R-:W-:-:S04]  /*10a50*/  LOP3.LUT R0, R17, 0xff0000, RZ, 0xc0, !PT ;  /* 0x00ff000011007812 */ /* 0x000fc800078ec0ff */
[----:B------:R-:W-:Y:S01]  /*10a60*/  LEA.HI R0, R0, R3, RZ, 0x10 ;  /* 0x0000000300007211 */ /* 0x000fe200078f80ff */
[----:B------:R-:W-:-:S03]  /*10a70*/  IMAD.MOV.U32 R3, RZ, RZ, RZ ;  /* 0x000000ffff037224 */ /* 0x000fc600078e00ff */
[----:B------:R-:W-:Y:S01]  /*10a80*/  LOP3.LUT R36, R0, 0xff, RZ, 0xc0, !PT ;  /* 0x000000ff00247812 */ /* 0x000fe200078ec0ff */
[----:B------:R-:W-:Y:S06]  /*10a90*/  @!P0 BRA `(.L_x_241) ;  /* 0x0000000000708947 */ /* 0x000fec0003800000 */
[----:B------:R-:W-:-:S04]  /*10aa0*/  SHF.R.U32.HI R0, RZ, 0x10, R0 ;  /* 0x00000010ff007819 */ /* 0x000fc80000011600 */
[----:B------:R-:W-:-:S13]  /*10ab0*/  ISETP.NE.AND P0, PT, R0, RZ, PT ;  /* 0x000000ff0000720c */ /* 0x000fda0003f05270 */
[----:B------:R-:W1:Y:S02]  /*10ac0*/  @!P0 LDC R0, c[0x0][0x9f0] ;  /* 0x00027c00ff008b82 */ /* 0x000e640000000800 */
[-C--:B-1----:R-:W-:Y:S02]  /*10ad0*/  IABS R4, R0.reuse ;  /* 0x0000000000047213 */ /* 0x082fe40000000000 */
[----:B------:R-:W-:Y:S02]  /*10ae0*/  IADD3 R7, R0, -0x1, R5 ;  /* 0xffffffff00077810 */ /* 0x000fe40007ffe005 */
[----:B------:R-:W1:Y:S02]  /*10af0*/  I2F.RP R6, R4 ;  /* 0x0000000400067306 */ /* 0x000e640000209400 */
[----:B------:R-:W-:-:S04]  /*10b00*/  LOP3.LUT R8, R7, R0, RZ, 0x3c, !PT ;  /* 0x0000000007087212 */ /* 0x000fc800078e3cff */
[----:B------:R-:W-:Y:S02]  /*10b10*/  ISETP.GE.AND P2, PT, R8, RZ, PT ;  /* 0x000000ff0800720c */ /* 0x000fe40003f46270 */
[----:B-1----:R-:W1:Y:S02]  /*10b20*/  MUFU.RCP R6, R6 ;  /* 0x0000000600067308 */ /* 0x002e640000001000 */
[----:B-1----:R-:W-:Y:S01]  /*10b30*/  VIADD R2, R6, 0xffffffe ;  /* 0x0ffffffe06027836 */ /* 0x002fe20000000000 */
[----:B------:R-:W-:-:S05]  /*10b40*/  IABS R6, R0 ;  /* 0x0000000000067213 */ /* 0x000fca0000000000 */
[----:B------:R1:W2:Y:S02]  /*10b50*/  F2I.FTZ.U32.TRUNC.NTZ R3, R2 ;  /* 0x0000000200037305 */ /* 0x0002a4000021f000 */
[----:B-1----:R-:W-:Y:S02]  /*10b60*/  IMAD.MOV.U32 R2, RZ, RZ, RZ ;  /* 0x000000ffff027224 */ /* 0x002fe400078e00ff */
[----:B--2---:R-:W-:-:S04]  /*10b70*/  IMAD.MOV R9, RZ, RZ, -R3 ;  /* 0x000000ffff097224 */ /* 0x004fc800078e0a03 */
[----:B------:R-:W-:-:S04]  /*10b80*/  IMAD R9, R9, R4, RZ ;  /* 0x0000000409097224 */ /* 0x000fc800078e02ff */
[----:B------:R-:W-:Y:S01]  /*10b90*/  IMAD.HI.U32 R3, R3, R9, R2 ;  /* 0x0000000903037227 */ /* 0x000fe200078e0002 */
[----:B------:R-:W-:-:S03]  /*10ba0*/  IABS R2, R7 ;  /* 0x0000000700027213 */ /* 0x000fc60000000000 */
[----:B------:R-:W-:Y:S02]  /*10bb0*/  IMAD.MOV R7, RZ, RZ, -R6 ;  /* 0x000000ffff077224 */ /* 0x000fe400078e0a06 */
[----:B------:R-:W-:-:S04]  /*10bc0*/  IMAD.HI.U32 R3, R3, R2, RZ ;  /* 0x0000000203037227 */ /* 0x000fc800078e00ff */
[----:B------:R-:W-:-:S05]  /*10bd0*/  IMAD R7, R3, R7, R2 ;  /* 0x0000000703077224 */ /* 0x000fca00078e0202 */
[----:B------:R-:W-:-:S13]  /*10be0*/  ISETP.GT.U32.AND P1, PT, R4, R7, PT ;  /* 0x000000070400720c */ /* 0x000fda0003f24070 */
[----:B------:R-:W-:Y:S02]  /*10bf0*/  @!P1 IMAD.IADD R7, R7, 0x1, -R4 ;  /* 0x0000000107079824 */ /* 0x000fe400078e0a04 */
[----:B------:R-:W-:Y:S01]  /*10c00*/  @!P1 VIADD R3, R3, 0x1 ;  /* 0x0000000103039836 */ /* 0x000fe20000000000 */
[----:B------:R-:W-:Y:S02]  /*10c10*/  ISETP.NE.AND P1, PT, R0, RZ, PT ;  /* 0x000000ff0000720c */ /* 0x000fe40003f25270 */
[----:B------:R-:W-:-:S13]  /*10c20*/  ISETP.GE.U32.AND P0, PT, R7, R4, PT ;  /* 0x000000040700720c */ /* 0x000fda0003f06070 */
[----:B------:R-:W-:-:S04]  /*10c30*/  @P0 VIADD R3, R3, 0x1 ;  /* 0x0000000103030836 */ /* 0x000fc80000000000 */
[----:B------:R-:W-:Y:S01]  /*10c40*/  @!P2 IMAD.MOV R3, RZ, RZ, -R3 ;  /* 0x000000ffff03a224 */ /* 0x000fe200078e0a03 */
[----:B------:R-:W-:-:S07]  /*10c50*/  @!P1 LOP3.LUT R3, RZ, R0, RZ, 0x33, !PT ;  /* 0x00000000ff039212 */ /* 0x000fce00078e33ff */
.L_x_241:
[-C--:B------:R-:W-:Y:S01]  /*10c60*/  IMAD R36, R36, R3.reuse, RZ ;  /* 0x0000000324247224 */ /* 0x080fe200078e02ff */
[----:B------:R-:W-:Y:S04]  /*10c70*/  BSSY B7, `(.L_x_242) ;  /* 0x0000494000077945 */ /* 0x000fe80003800000 */
[----:B------:R-:W-:-:S04]  /*10c80*/  VIADDMNMX R3, R36, R3, R5, PT ;  /* 0x0000000324037246 */ /* 0x000fc80003800105 */
[----:B------:R-:W-:-:S13]  /*10c90*/  R2UR UR46, R3 ;  /* 0x00000000032e72ca */ /* 0x000fda00000e0000 */
[----:B------:R-:W-:-:S13]  /*10ca0*/  ISETP.LT.AND P0, PT, R36, UR46, PT ;  /* 0x0000002e24007c0c */ /* 0x000fda000bf01270 */
[----:B------:R-:W-:Y:S05]  /*10cb0*/  @P0 BRA `(.L_x_243) ;  /* 0x0000000000480947 */ /* 0x000fea0003800000 */
[----:B------:R-:W1:Y:S02]  /*10cc0*/  S2R R0, SR_TID.X ;  /* 0x0000000000007919 */ /* 0x000e640000002100 */
[----:B-1----:R-:W-:-:S04]  /*10cd0*/  LOP3.LUT R0, R0, 0x7f, RZ, 0xc0, !PT ;  /* 0x0000007f00007812 */ /* 0x002fc800078ec0ff */
[----:B------:R-:W-:-:S13]  /*10ce0*/  ISETP.NE.AND P0, PT, R0, RZ, PT ;  /* 0x000000ff0000720c */ /* 0x000fda0003f05270 */
[----:B------:R-:W-:Y:S05]  /*10cf0*/  @P0 BRA `(.L_x_244) ;  /* 0x00000048002c0947 */ /* 0x000fea0003800000 */
[----:B------:R-:W1:Y:S01]  /*10d00*/  S2R R5, SR_LANEID ;  /* 0x0000000000057919 */ /* 0x000e620000000000 */
[----:B------:R-:W-:Y:S01]  /*10d10*/  VOTEU.ANY UR4, UPT, PT ;  /* 0x0000000000047886 */ /* 0x000fe200038e0100 */
[----:B------:R-:W2:Y:S01]  /*10d20*/  LDC.64 R2, c[0x0][0xc60] ;  /* 0x00031800ff027b82 */ /* 0x000ea20000000a00 */
[----:B------:R-:W1:Y:S02]  /*10d30*/  FLO.U32 R0, UR4 ;  /* 0x0000000400007d00 */ /* 0x000e6400080e0000 */
[----:B-1----:R-:W-:-:S06]  /*10d40*/  ISETP.EQ.U32.AND P0, PT, R0, R5, PT ;  /* 0x000000050000720c */ /* 0x002fcc0003f02070 */
[----:B------:R-:W2:Y:S07]  /*10d50*/  POPC R5, UR4 ;  /* 0x0000000400057d09 */ /* 0x000eae0008000000 */
[----:B--2---:R-:W2:Y:S01]  /*10d60*/  @P0 ATOMG.E.ADD.STRONG.GPU PT, R3, desc[UR50][R2.64], R5 ;  /* 0x00000005020309a8 */ /* 0x004ea200081ee1f2 */
[----:B------:R-:W1:Y:S02]  /*10d70*/  S2R R4, SR_LTMASK ;  /* 0x0000000000047919 */ /* 0x000e640000003900 */
[----:B-1----:R-:W-:-:S04]  /*10d80*/  LOP3.LUT R4, R4, UR4, RZ, 0xc0, !PT ;  /* 0x0000000404047c12 */ /* 0x002fc8000f8ec0ff */
[----:B------:R-:W1:Y:S01]  /*10d90*/  POPC R7, R4 ;  /* 0x0000000400077309 */ /* 0x000e620000000000 */
[----:B--2---:R-:W1:Y:S02]  /*10da0*/  SHFL.IDX PT, R0, R3, R0, 0x1f ;  /* 0x00001f0003007589 */ /* 0x004e6400000e0000 */
[----:B-1----:R-:W-:-:S05]  /*10db0*/  IADD3 R0, R0, UR45, R7 ;  /* 0x0000002d00007c10 */ /* 0x002fca000fffe007 */
[----:B------:R1:W-:Y:S01]  /*10dc0*/  STL [R1], R0 ;  /* 0x0000000001007387 */ /* 0x0003e20000100800 */
[----:B------:R-:W-:Y:S05]  /*10dd0*/  BRA `(.L_x_244) ;  /* 0x0000004400f47947 */ /* 0x000fea0003800000 */
.L_x_243:
[----:B------:R-:W-:Y:S01]  /*10de0*/  VIADD R0, R16, 0x24200 ;  /* 0x0002420010007836 */ /* 0x000fe20000000000 */
[----:B------:R-:W-:Y:S04]  /*10df0*/  BSSY B6, `(.L_x_245) ;  /* 0x0000013000067945 */ /* 0x000fe80003800000 */
[----:B------:R-:W-:-:S13]  /*10e00*/  LOP3.LUT P0, RZ, R0, 0x1bf, RZ, 0xc0, !PT ;  /* 0x000001bf00ff7812 */ /* 0x000fda000780c0ff */
[----:B------:R-:W-:Y:S05]  /*10e10*/  @!P0 BRA `(.L_x_246) ;  /* 0x0000000000408947 */ /* 0x000fea0003800000 */
[----:B------:R-:W-:Y:S01]  /*10e20*/  MOV R2, 0x0 ;  /* 0x0000000000027802 */ /* 0x000fe20000000f00 */
[----:B------:R-:W-:Y:S01]  /*10e30*/  ULDC.64 UR6, c[0x4][0xc0] ;  /* 0x0100300000067ab9 */ /* 0x000fe20000000a00 */
[----:B------:R-:W-:Y:S01]  /*10e40*/  ULDC.64 UR8, c[0x4][0xc8] ;  /* 0x0100320000087ab9 */ /* 0x000fe20000000a00 */
[----:B------:R-:W-:Y:S01]  /*10e50*/  ULDC.64 UR4, c[0x4][0x8] ;  /* 0x0100020000047ab9 */ /* 0x000fe20000000a00 */
[----:B------:R-:W-:Y:S02]  /*10e60*/  IMAD.U32 R4, RZ, RZ, UR6 ;  /* 0x00000006ff047e24 */ /* 0x000fe4000f8e00ff */
[----:B------:R-:W1:Y:S01]  /*10e70*/  LDC.64 R2, c[0x4][R2] ;  /* 0x0100000002027b82 */ /* 0x000e620000000a00 */
[----:B------:R-:W-:Y:S02]  /*10e80*/  IMAD.U32 R5, RZ, RZ, UR7 ;  /* 0x00000007ff057e24 */ /* 0x000fe4000f8e00ff */
[----:B------:R-:W-:Y:S02]  /*10e90*/  IMAD.U32 R6, RZ, RZ, UR8 ;  /* 0x00000008ff067e24 */ /* 0x000fe4000f8e00ff */
[----:B------:R-:W-:-:S02]  /*10ea0*/  IMAD.U32 R7, RZ, RZ, UR9 ;  /* 0x00000009ff077e24 */ /* 0x000fc4000f8e00ff */
[----:B------:R-:W-:Y:S02]  /*10eb0*/  IMAD.U32 R10, RZ, RZ, UR4 ;  /* 0x00000004ff0a7e24 */ /* 0x000fe4000f8e00ff */
[----:B------:R-:W-:Y:S02]  /*10ec0*/  IMAD.U32 R11, RZ, RZ, UR5 ;  /* 0x00000005ff0b7e24 */ /* 0x000fe4000f8e00ff */
[----:B------:R-:W-:Y:S02]  /*10ed0*/  IMAD.MOV.U32 R8, RZ, RZ, 0x70 ;  /* 0x00000070ff087424 */ /* 0x000fe400078e00ff */
[----:B------:R-:W-:Y:S02]  /*10ee0*/  IMAD.MOV.U32 R12, RZ, RZ, 0x1 ;  /* 0x00000001ff0c7424 */ /* 0x000fe400078e00ff */
[----:B------:R-:W-:-:S07]  /*10ef0*/  IMAD.MOV.U32 R13, RZ, RZ, RZ ;  /* 0x000000ffff0d7224 */ /* 0x000fce00078e00ff */
[----:B------:R-:W-:-:S07]  /*10f00*/  LEPC R20, `(.L_x_246) ;  /* 0x000000001014794e */ /* 0x000fce0000000000 */
[----:B01----:R-:W-:Y:S05]  /*10f10*/  CALL.ABS.NOINC R2 ;  /* 0x0000000002007343 */ /* 0x003fea0003c00000 */
.L_x_246:
[----:B------:R-:W-:Y:S05]  /*10f20*/  BSYNC B6 ;  /* 0x0000000000067941 */ /* 0x000fea0003800000 */
.L_x_245:
[----:B------:R-:W-:Y:S01]  /*10f30*/  VIADD R0, R16, 0xf200 ;  /* 0x0000f20010007836 */ /* 0x000fe20000000000 */
[----:B------:R-:W-:Y:S01]  /*10f40*/  LOP3.LUT R31, R31, 0xfffffffe, RZ, 0xc0, !PT ;  /* 0xfffffffe1f1f7812 */ /* 0x000fe200078ec0ff */
[----:B------:R-:W-:Y:S03]  /*10f50*/  BSSY B6, `(.L_x_247) ;  /* 0x0000014000067945 */ /* 0x000fe60003800000 */
[----:B------:R-:W-:-:S13]  /*10f60*/  LOP3.LUT P0, RZ, R0, 0x1bf, RZ, 0xc0, !PT ;  /* 0x000001bf00ff7812 */ /* 0x000fda000780c0ff */
[----:B------:R-:W-:Y:S01]  /*10f70*/  @P0 LOP3.LUT R31, R31, 0x1, RZ, 0xfc, !PT ;  /* 0x000000011f1f0812 */ /* 0x000fe200078efcff */
[----:B------:R-:W-:Y:S06]  /*10f80*/  @!P0 BRA `(.L_x_248) ;  /* 0x0000000000408947 */ /* 0x000fec0003800000 */
        /* <DEDUP_REMOVED lines=16> */
.L_x_248:
[----:B------:R-:W-:Y:S05]  /*11090*/  BSYNC B6 ;  /* 0x0000000000067941 */ /* 0x000fea0003800000 */
.L_x_247:
        /* <DEDUP_REMOVED lines=20> */
.L_x_250:
[----:B------:R-:W-:Y:S05]  /*111e0*/  BSYNC B6 ;  /* 0x0000000000067941 */ /* 0x000fea0003800000 */
.L_x_249:
[----:B------:R-:W-:Y:S01]  /*111f0*/  LOP3.LUT P6, RZ, R31, 0x1, RZ, 0xc0, !PT ;  /* 0x000000011fff7812 */ /* 0x000fe200078cc0ff */
[----:B------:R-:W-:-:S12]  /*11200*/  BSSY B6, `(.L_x_251) ;  /* 0x0000012000067945 */ /* 0x000fd80003800000 */
        /* <DEDUP_REMOVED lines=17> */
.L_x_252:
[----:B------:R-:W-:Y:S05]  /*11320*/  BSYNC B6 ;  /* 0x0000000000067941 */ /* 0x000fea0003800000 */
.L_x_251:
[----:B------:R-:W-:Y:S01]  /*11330*/  ULDC.64 UR4, c[0x0][0x9f8] ;  /* 0x00027e0000047ab9 */ /* 0x000fe20000000a00 */
[----:B------:R-:W1:Y:S01]  /*11340*/  LDC R9, c[0x0][0x430] ;  /* 0x00010c00ff097b82 */ /* 0x000e620000000800 */
[----:B------:R-:W-:-:S04]  /*11350*/  UISETP.NE.U32.AND UP0, UPT, UR4, URZ, UPT ;  /* 0x0000003f0400728c */ /* 0x000fc8000bf05070 */
[----:B------:R-:W-:-:S06]  /*11360*/  UISETP.NE.AND.EX UP0, UPT, UR5, URZ, UPT, UP0 ;  /* 0x0000003f0500728c */ /* 0x000fcc000bf05300 */
[----:B------:R-:W-:-:S05]  /*11370*/  PLOP3.LUT P0, PT, PT, PT, UP0, 0x80, 0x0 ;  /* 0x000000000000781c */ /* 0x000fca0003f0f008 */
[----:B------:R-:W-:-:S04]  /*11380*/  @UP0 UIADD3 UR4, UP1, UR36, UR4, URZ ;  /* 0x0000000424040290 */ /* 0x000fc8000ff3e03f */
[----:B------:R-:W-:Y:S02]  /*11390*/  @UP0 UIADD3.X UR5, UR37, UR5, URZ, UP1, !UPT ;  /* 0x0000000525050290 */ /* 0x000fe40008ffe43f */
[----:B------:R-:W-:-:S04]  /*113a0*/  IMAD.U32 R2, RZ, RZ, UR4 ;  /* 0x00000004ff027e24 */ /* 0x000fc8000f8e00ff */
[----:B------:R-:W-:-:S05]  /*113b0*/  IMAD.U32 R3, RZ, RZ, UR5 ;  /* 0x00000005ff037e24 */ /* 0x000fca000f8e00ff */
[----:B------:R2:W5:Y:S01]  /*113c0*/  @P0 LDG.E R29, desc[UR50][R2.64] ;  /* 0x00000032021d0981 */ /* 0x000562000c1e1900 */
[----:B-1----:R-:W-:Y:S01]  /*113d0*/  ISETP.NE.AND P1, PT, R9, 0x1, PT ;  /* 0x000000010900780c */ /* 0x002fe20003f25270 */
[----:B------:R-:W-:Y:S01]  /*113e0*/  UMOV UR4, 0xffffffff ;  /* 0xffffffff00047882 */ /* 0x000fe20000000000 */
[----:B------:R-:W-:-:S11]  /*113f0*/  LOP3.LUT R31, R31, 0xffffffbf, RZ, 0xc0, !PT ;  /* 0xffffffbf1f1f7812 */ /* 0x000fd600078ec0ff */
[----:B------:R-:W1:Y:S01]  /*11400*/  @P1 LDC R4, c[0x0][0x434] ;  /* 0x00010d00ff041b82 */ /* 0x000e620000000800 */
[----:B------:R-:W-:Y:S01]  /*11410*/  @P1 LOP3.LUT R31, R31, 0x40, RZ, 0xfc, !PT ;  /* 0x000000401f1f1812 */ /* 0x000fe200078efcff */
[----:B--2---:R-:W-:Y:S06]  /*11420*/  BRA.DIV UR4, `(.L_x_253) ;  /* 0x0000005204fc7947 */ /* 0x004fec000b800000 */
.L_x_333:
[----:B------:R-:W2:Y:S01]  /*11430*/  S2R R0, SR_TID.X ;  /* 0x0000000000007919 */ /* 0x000ea20000002100 */
[----:B------:R-:W3:Y:S01]  /*11440*/  @P1 LDC R3, c[0x0][0x438] ;  /* 0x00010e00ff031b82 */ /* 0x000ee20000000800 */
[----:B------:R-:W-:Y:S01]  /*11450*/  UMOV UR4, 0xa0 ;  /* 0x000000a000047882 */ /* 0x000fe20000000000 */
[----:B-----5:R-:W-:Y:S01]  /*11460*/  SHF.R.S32.HI R35, RZ, 0x1f, R29 ;  /* 0x0000001fff237819 */ /* 0x020fe2000001141d */
[----:B------:R-:W4:Y:S01]  /*11470*/  S2R R2, SR_TID.X ;  /* 0x0000000000027919 */ /* 0x000f220000002100 */
[----:B------:R-:W-:Y:S01]  /*11480*/  UIMAD UR4, UR46, UR4, -0xa0 ;  /* 0xffffff602e0474a4 */ /* 0x000fe2000f8e0204 */
[----:B------:R-:W0:Y:S03]  /*11490*/  S2R R7, SR_TID.X ;  /* 0x0000000000077919 */ /* 0x000e260000002100 */
[----:B------:R-:W3:Y:S01]  /*114a0*/  LDC R13, c[0x0][0x2f4] ;  /* 0x0000bd00ff0d7b82 */ /* 0x000ee20000000800 */
[----:B--2---:R-:W-:-:S04]  /*114b0*/  LOP3.LUT R0, R0, 0x7f, RZ, 0xc0, !PT ;  /* 0x0000007f00007812 */ /* 0x004fc800078ec0ff */
[----:B------:R-:W-:Y:S01]  /*114c0*/  SHF.R.U32.HI R5, RZ, 0x2, R0 ;  /* 0x00000002ff057819 */ /* 0x000fe20000011600 */
[C---:B----4-:R-:W-:Y:S01]  /*114d0*/  IMAD.SHL.U32 R0, R2.reuse, 0x20, RZ ;  /* 0x0000002002007824 */ /* 0x050fe200078e00ff */
[----:B------:R-:W-:Y:S01]  /*114e0*/  LOP3.LUT R2, R2, 0x7f, RZ, 0xc0, !PT ;  /* 0x0000007f02027812 */ /* 0x000fe200078ec0ff */
[----:B0-----:R-:W-:-:S03]  /*114f0*/  IMAD.SHL.U32 R14, R7, 0x20, RZ ;  /* 0x00000020070e7824 */ /* 0x001fc600078e00ff */
[----:B------:R-:W-:Y:S01]  /*11500*/  LOP3.LUT R0, R5, 0x60, R0, 0xf8, !PT ;  /* 0x0000006005007812 */ /* 0x000fe200078ef800 */
[----:B------:R-:W0:Y:S01]  /*11510*/  @P1 LDC R7, c[0x0][0x438] ;  /* 0x00010e00ff071b82 */ /* 0x000e220000000800 */
[----:B------:R-:W-:-:S03]  /*11520*/  SHF.R.U32.HI R6, RZ, 0x2, R2 ;  /* 0x00000002ff067819 */ /* 0x000fc60000011602 */
[----:B------:R-:W-:Y:S01]  /*11530*/  VIADD R0, R0, UR4 ;  /* 0x0000000400007c36 */ /* 0x000fe20008000000 */
[----:B------:R-:W-:-:S03]  /*11540*/  LOP3.LUT R14, R6, 0x60, R14, 0xf8, !PT ;  /* 0x00000060060e7812 */ /* 0x000fc600078ef80e */
[----:B------:R-:W-:Y:S01]  /*11550*/  IMAD.IADD R5, R0, 0x1, R33 ;  /* 0x0000000100057824 */ /* 0x000fe200078e0221 */
[----:B------:R-:W-:-:S03]  /*11560*/  LOP3.LUT R14, R14, 0x80, RZ, 0xfc, !PT ;  /* 0x000000800e0e7812 */ /* 0x000fc600078efcff */
[----:B-1----:R-:W-:-:S04]  /*11570*/  @P1 IMAD.HI.U32 R2, R5, R4, RZ ;  /* 0x0000000405021227 */ /* 0x002fc800078e00ff */
[----:B------:R-:W-:Y:S01]  /*11580*/  IMAD.MOV.U32 R10, RZ, RZ, R5 ;  /* 0x000000ffff0a7224 */ /* 0x000fe200078e0005 */
[----:B---3--:R-:W-:Y:S01]  /*11590*/  @P1 SHF.R.U32.HI R10, RZ, R3, R2 ;  /* 0x00000003ff0a1219 */ /* 0x008fe20000011602 */
[----:B------:R-:W-:Y:S01]  /*115a0*/  VIADD R4, R14, UR4 ;  /* 0x000000040e047c36 */ /* 0x000fe20008000000 */
[----:B------:R-:W1:Y:S03]  /*115b0*/  @P1 LDC R3, c[0x0][0x434] ;  /* 0x00010d00ff031b82 */ /* 0x000e660000000800 */
[----:B------:R-:W-:Y:S01]  /*115c0*/  IMAD.MOV R6, RZ, RZ, -R10 ;  /* 0x000000ffff067224 */ /* 0x000fe200078e0a0a */
[C---:B------:R-:W-:Y:S01]  /*115d0*/  ISETP.GE.AND P0, PT, R4.reuse, R18, PT ;  /* 0x000000120400720c */ /* 0x040fe20003f06270 */
[----:B------:R-:W-:Y:S02]  /*115e0*/  IMAD.IADD R4, R4, 0x1, R33 ;  /* 0x0000000104047824 */ /* 0x000fe400078e0221 */
[----:B------:R-:W-:Y:S01]  /*115f0*/  IMAD R6, R9, R6, R5 ;  /* 0x0000000609067224 */ /* 0x000fe200078e0205 */
[----:B------:R-:W-:Y:S01]  /*11600*/  ISETP.GT.U32.OR P0, PT, R14, 0x9f, P0 ;  /* 0x0000009f0e00780c */ /* 0x000fe20000704470 */
[----:B------:R-:W-:-:S02]  /*11610*/  IMAD.MOV.U32 R8, RZ, RZ, R4 ;  /* 0x000000ffff087224 */ /* 0x000fc400078e0004 */
[----:B-1----:R-:W-:-:S05]  /*11620*/  @P1 IMAD.HI.U32 R2, R4, R3, RZ ;  /* 0x0000000304021227 */ /* 0x002fca00078e00ff */
[----:B0-----:R-:W-:-:S05]  /*11630*/  @P1 SHF.R.U32.HI R8, RZ, R7, R2 ;  /* 0x00000007ff081219 */ /* 0x001fca0000011602 */
[----:B------:R-:W0:Y:S01]  /*11640*/  @!P0 LDC.64 R2, c[0x0][0x428] ;  /* 0x00010a00ff028b82 */ /* 0x000e220000000a00 */
[----:B------:R-:W-:Y:S01]  /*11650*/  ISETP.GE.AND P1, PT, R0, R18, PT ;  /* 0x000000120000720c */ /* 0x000fe20003f26270 */
[----:B------:R-:W-:-:S04]  /*11660*/  IMAD.MOV R7, RZ, RZ, -R8 ;  /* 0x000000ffff077224 */ /* 0x000fc800078e0a08 */
[----:B------:R-:W-:Y:S01]  /*11670*/  IMAD R7, R9, R7, R4 ;  /* 0x0000000709077224 */ /* 0x000fe200078e0204 */
[----:B------:R-:W-:Y:S01]  /*11680*/  @!P0 SHF.R.S32.HI R9, RZ, 0x1f, R8 ;  /* 0x0000001fff098819 */ /* 0x000fe20000011408 */
[----:B------:R-:W1:Y:S01]  /*11690*/  @!P0 LDC.64 R4, c[0x0][0x418] ;  /* 0x00010600ff048b82 */ /* 0x000e620000000a00 */
[----:B0-----:R-:W-:-:S04]  /*116a0*/  @!P0 IMAD R0, R35, R2, RZ ;  /* 0x0000000223008224 */ /* 0x001fc800078e02ff */
[C---:B------:R-:W-:Y:S02]  /*116b0*/  @!P0 IMAD R0, R29.reuse, R3, R0 ;  /* 0x000000031d008224 */ /* 0x040fe400078e0200 */
[----:B------:R-:W-:-:S04]  /*116c0*/  @!P0 IMAD.WIDE.U32 R2, R29, R2, R8 ;  /* 0x000000021d028225 */ /* 0x000fc800078e0008 */
[----:B------:R-:W-:Y:S01]  /*116d0*/  @!P0 IMAD.IADD R0, R0, 0x1, R3 ;  /* 0x0000000100008824 */ /* 0x000fe200078e0203 */
[----:B-1----:R-:W-:Y:S01]  /*116e0*/  @!P0 LEA R4, P2, R2, R4, 0x2 ;  /* 0x0000000402048211 */ /* 0x002fe200078410ff */
[----:B------:R-:W-:-:S03]  /*116f0*/  IMAD.MOV.U32 R8, RZ, RZ, RZ ;  /* 0x000000ffff087224 */ /* 0x000fc600078e00ff */
[----:B------:R-:W-:Y:S02]  /*11700*/  @!P0 LEA.HI.X R5, R2, R5, R0, 0x2, P2 ;  /* 0x0000000502058211 */ /* 0x000fe400010f1400 */
[----:B------:R-:W0:Y:S03]  /*11710*/  @!P1 LDC.64 R2, c[0x0][0x428] ;  /* 0x00010a00ff029b82 */ /* 0x000e260000000a00 */
[----:B------:R1:W5:Y:S01]  /*11720*/  @!P0 LDG.E R8, desc[UR50][R4.64] ;  /* 0x0000003204088981 */ /* 0x000362000c1e1900 */
[----:B------:R-:W-:-:S04]  /*11730*/  @!P1 SHF.R.S32.HI R11, RZ, 0x1f, R10 ;  /* 0x0000001fff0b9819 */ /* 0x000fc8000001140a */
[----:B-1----:R-:W1:Y:S01]  /*11740*/  @!P1 LDC.64 R4, c[0x0][0x418] ;  /* 0x00010600ff049b82 */ /* 0x002e620000000a00 */
[----:B------:R-:W-:Y:S01]  /*11750*/  ISETP.GT.U32.AND P2, PT, R14, 0x9f, PT ;  /* 0x0000009f0e00780c */ /* 0x000fe20003f44070 */
[----:B0-----:R-:W-:-:S04]  /*11760*/  @!P1 IMAD R0, R35, R2, RZ ;  /* 0x0000000223009224 */ /* 0x001fc800078e02ff */
[C---:B------:R-:W-:Y:S02]  /*11770*/  @!P1 IMAD R0, R29.reuse, R3, R0 ;  /* 0x000000031d009224 */ /* 0x040fe400078e0200 */
[----:B------:R-:W-:-:S04]  /*11780*/  @!P1 IMAD.WIDE.U32 R2, R29, R2, R10 ;  /* 0x000000021d029225 */ /* 0x000fc800078e000a */
[----:B------:R-:W-:Y:S01]  /*11790*/  @!P1 IMAD.IADD R0, R3, 0x1, R0 ;  /* 0x0000000103009824 */ /* 0x000fe200078e0200 */
[----:B-1----:R-:W-:-:S04]  /*117a0*/  @!P1 LEA R10, P0, R2, R4, 0x2 ;  /* 0x00000004020a9211 */ /* 0x002fc800078010ff */
[----:B------:R-:W-:Y:S01]  /*117b0*/  @!P1 LEA.HI.X R11, R2, R5, R0, 0x2, P0 ;  /* 0x00000005020b9211 */ /* 0x000fe200000f1400 */
[----:B------:R-:W-:Y:S01]  /*117c0*/  IMAD.MOV.U32 R5, RZ, RZ, RZ ;  /* 0x000000ffff057224 */ /* 0x000fe200078e00ff */
[----:B------:R-:W-:Y:S01]  /*117d0*/  LOP3.LUT R31, R31, 0xfffffff7, RZ, 0xc0, !PT ;  /* 0xfffffff71f1f7812 */ /* 0x000fe200078ec0ff */
[----:B------:R-:W-:-:S04]  /*117e0*/  IMAD.U32 R15, RZ, RZ, UR43 ;  /* 0x0000002bff0f7e24 */ /* 0x000fc8000f8e00ff */
[----:B------:R0:W5:Y:S01]  /*117f0*/  @!P1 LDG.E R5, desc[UR50][R10.64] ;  /* 0x000000320a059981 */ /* 0x000162000c1e1900 */
[C---:B------:R-:W-:Y:S01]  /*11800*/  ISETP.GE.AND P1, PT, R32.reuse, R13, PT ;  /* 0x0000000d2000720c */ /* 0x040fe20003f26270 */
[----:B------:R-:W-:Y:S01]  /*11810*/  IMAD.U32 R9, RZ, RZ, UR46 ;  /* 0x0000002eff097e24 */ /* 0x000fe2000f8e00ff */
[----:B------:R-:W-:Y:S02]  /*11820*/  @P2 LOP3.LUT R31, R31, 0x8, RZ, 0xfc, !PT ;  /* 0x000000081f1f2812 */ /* 0x000fe400078efcff */
[----:B------:R-:W-:Y:S01]  /*11830*/  ISETP.NE.AND P3, PT, R15, 0x3, PT ;  /* 0x000000030f00780c */ /* 0x000fe20003f65270 */
[----:B------:R-:W-:Y:S01]  /*11840*/  VIADD R9, R9, 0xffffffff ;  /* 0xffffffff09097836 */ /* 0x000fe20000000000 */
[----:B------:R-:W-:Y:S02]  /*11850*/  LOP3.LUT R31, R31, 0xffffffef, RZ, 0xc0, !PT ;  /* 0xffffffef1f1f7812 */ /* 0x000fe400078ec0ff */
[----:B------:R-:W-:Y:S02]  /*11860*/  LOP3.LUT R12, R32, 0x40, RZ, 0xfc, !PT ;  /* 0x00000040200c7812 */ /* 0x000fe400078efcff */
[----:B------:R-:W-:-:S02]  /*11870*/  LOP3.LUT R31, R31, 0xfffffffb, RZ, 0xc0, !PT ;  /* 0xfffffffb1f1f7812 */ /* 0x000fc400078ec0ff */
[----:B------:R-:W-:Y:S02]  /*11880*/  ISETP.GE.AND P0, PT, R12, R13, PT ;  /* 0x0000000d0c00720c */ /* 0x000fe40003f06270 */
[----:B------:R-:W-:Y:S02]  /*11890*/  @P1 LOP3.LUT R31, R31, 0x4, RZ, 0xfc, !PT ;  /* 0x000000041f1f1812 */ /* 0x000fe400078efcff */
[----:B------:R-:W-:Y:S02]  /*118a0*/  LOP3.LUT R12, R32, 0x80, RZ, 0xfc, !PT ;  /* 0x00000080200c7812 */ /* 0x000fe400078efcff */
[----:B------:R-:W-:Y:S02]  /*118b0*/  @P3 LOP3.LUT R31, R31, 0x10, RZ, 0xfc, !PT ;  /* 0x000000101f1f3812 */ /* 0x000fe400078efcff */
[----:B------:R-:W-:Y:S02]  /*118c0*/  LOP3.LUT R17, R17, 0xffff, RZ, 0xc0, !PT ;  /* 0x0000ffff11117812 */ /* 0x000fe400078ec0ff */
[----:B------:R-:W-:-:S04]  /*118d0*/  LOP3.LUT R31, R31, 0xfffffffd, RZ, 0xc0, !PT ;  /* 0xfffffffd1f1f7812 */ /* 0x000fc800078ec0ff */
[----:B------:R-:W-:Y:S02]  /*118e0*/  @P0 LOP3.LUT R31, R31, 0x2, RZ, 0xfc, !PT ;  /* 0x000000021f1f0812 */ /* 0x000fe400078efcff */
[----:B------:R-:W-:Y:S02]  /*118f0*/  ISETP.GE.AND P0, PT, R12, R13, PT ;  /* 0x0000000d0c00720c */ /* 0x000fe40003f06270 */
[----:B------:R-:W-:-:S11]  /*11900*/  LOP3.LUT R31, R31, 0xfffffffe, RZ, 0xc0, !PT ;  /* 0xfffffffe1f1f7812 */ /* 0x000fd600078ec0ff */
[----:B------:R-:W-:Y:S01]  /*11910*/  @P0 LOP3.LUT R31, R31, 0x1, RZ, 0xfc, !PT ;  /* 0x000000011f1f0812 */ /* 0x000fe200078efcff */
[----:B0-----:R-:W-:Y:S06]  /*11920*/  @!P3 BRA `(.L_x_254) ;  /* 0x000000000004b947 */ /* 0x001fec0003800000 */
[----:B------:R-:W-:Y:S01]  /*11930*/  BPT.TRAP 0x1 ;  /* 0x000000040000795c */ /* 0x000fe20000300000 */
.L_x_254:
[----:B------:R-:W-:Y:S01]  /*11940*/  IMAD R4, R27, 0x8, R16 ;  /* 0x000000081b047824 */ /* 0x000fe200078e0210 */
[----:B------:R-:W-:Y:S01]  /*11950*/  SHF.L.U32 R26, R30, 0x1f, RZ ;  /* 0x0000001f1e1a7819 */ /* 0x000fe200000006ff */
[----:B------:R-:W-:Y:S01]  /*11960*/  BSSY B0, `(.L_x_255) ;  /* 0x0000004000007945 */ /* 0x000fe20003800000 */
[----:B------:R-:W-:Y:S02]  /*11970*/  SHF.R.S32.HI R22, RZ, 0x1f, R6 ;  /* 0x0000001fff167819 */ /* 0x000fe40000011406 */
[----:B------:R-:W0:Y:S02]  /*11980*/  SYNCS.PHASECHK.TRANS64.TRYWAIT P0, [R4+URZ+0x33480], R26 ;  /* 0x0334801a040075a7 */ /* 0x000e24000800017f */
[----:B0-----:R-:W-:Y:S05]  /*11990*/  @!P0 BRA `(.L_x_256) ;  /* 0x0000004c00cc8947 */ /* 0x001fea0003800000 */
.L_x_334:
[----:B------:R-:W-:Y:S05]  /*119a0*/  BSYNC B0 ;  /* 0x0000000000007941 */ /* 0x000fea0003800000 */
.L_x_255:
[----:B------:R-:W2:Y:S01]  /*119b0*/  LDL R12, [R1+0xc] ;  /* 0x00000c00010c7983 */ /* 0x000ea20000100800 */
[----:B------:R-:W-:Y:S01]  /*119c0*/  ULDC.64 UR4, c[0x0][0x328] ;  /* 0x0000ca0000047ab9 */ /* 0x000fe20000000a00 */
[----:B-----5:R-:W-:Y:S01]  /*119d0*/  SHF.R.S32.HI R24, RZ, 0x1f, R5 ;  /* 0x0000001fff187819 */ /* 0x020fe20000011405 */
[----:B------:R-:W-:Y:S01]  /*119e0*/  IMAD R0, R22, UR4, RZ ;  /* 0x0000000416007c24 */ /* 0x000fe2000f8e02ff */
[----:B------:R-:W1:Y:S01]  /*119f0*/  S2R R13, SR_TID.X ;  /* 0x00000000000d7919 */ /* 0x000e620000002100 */
[C---:B------:R-:W-:Y:S01]  /*11a00*/  IMAD.WIDE.U32 R2, R6.reuse, UR4, RZ ;  /* 0x0000000406027c25 */ /* 0x040fe2000f8e00ff */
[----:B------:R-:W-:Y:S01]  /*11a10*/  ULDC.64 UR6, c[0x0][0x338] ;  /* 0x0000ce0000067ab9 */ /* 0x000fe20000000a00 */
[----:B------:R-:W-:Y:S02]  /*11a20*/  SHF.R.S32.HI R23, RZ, 0x1f, R7 ;  /* 0x0000001fff177819 */ /* 0x000fe40000011407 */
[----:B------:R-:W-:Y:S01]  /*11a30*/  IMAD R0, R6, UR5, R0 ;  /* 0x0000000506007c24 */ /* 0x000fe2000f8e0200 */
[----:B------:R-:W-:Y:S01]  /*11a40*/  SHF.R.S32.HI R25, RZ, 0x1f, R8 ;  /* 0x0000001fff197819 */ /* 0x000fe20000011408 */
[----:B------:R-:W-:Y:S01]  /*11a50*/  IMAD R10, R24, UR6, RZ ;  /* 0x00000006180a7c24 */ /* 0x000fe2000f8e02ff */
[----:B------:R-:W-:Y:S01]  /*11a60*/  LOP3.LUT R31, R31, 0xffffffdf, RZ, 0xc0, !PT ;  /* 0xffffffdf1f1f7812 */ /* 0x000fe200078ec0ff */
[----:B------:R-:W-:-:S02]  /*11a70*/  IMAD.IADD R3, R3, 0x1, R0 ;  /* 0x0000000103037824 */ /* 0x000fc400078e0200 */
[C---:B------:R-:W-:Y:S02]  /*11a80*/  IMAD R10, R5.reuse, UR7, R10 ;  /* 0x00000007050a7c24 */ /* 0x040fe4000f8e020a */
[----:B------:R-:W-:-:S04]  /*11a90*/  IMAD.WIDE.U32 R2, R5, UR6, R2 ;  /* 0x0000000605027c25 */ /* 0x000fc8000f8e0002 */
[----:B------:R-:W-:Y:S02]  /*11aa0*/  IMAD R0, R23, UR4, RZ ;  /* 0x0000000417007c24 */ /* 0x000fe4000f8e02ff */
[----:B------:R-:W-:Y:S02]  /*11ab0*/  IMAD.IADD R11, R3, 0x1, R10 ;  /* 0x00000001030b7824 */ /* 0x000fe400078e020a */
[----:B------:R-:W-:Y:S02]  /*11ac0*/  IMAD.MOV.U32 R10, RZ, RZ, R2 ;  /* 0x000000ffff0a7224 */ /* 0x000fe400078e0002 */
[C---:B------:R-:W-:Y:S02]  /*11ad0*/  IMAD R0, R7.reuse, UR5, R0 ;  /* 0x0000000507007c24 */ /* 0x040fe4000f8e0200 */
[----:B------:R-:W-:Y:S01]  /*11ae0*/  IMAD.WIDE.U32 R2, R7, UR4, RZ ;  /* 0x0000000407027c25 */ /* 0x000fe2000f8e00ff */
[----:B------:R-:W-:-:S03]  /*11af0*/  ULDC.64 UR4, c[0x0][0x330] ;  /* 0x0000cc0000047ab9 */ /* 0x000fc60000000a00 */
[----:B------:R-:W-:Y:S02]  /*11b00*/  IMAD.IADD R3, R3, 0x1, R0 ;  /* 0x0000000103037824 */ /* 0x000fe400078e0200 */
[----:B------:R-:W-:Y:S01]  /*11b10*/  IMAD R0, R25, UR6, RZ ;  /* 0x0000000619007c24 */ /* 0x000fe2000f8e02ff */
[----:B-1----:R-:W-:Y:S01]  /*11b20*/  LOP3.LUT R13, R13, 0x7f, RZ, 0xc0, !PT ;  /* 0x0000007f0d0d7812 */ /* 0x002fe200078ec0ff */
[----:B------:R-:W-:-:S03]  /*11b30*/  IMAD.WIDE.U32 R2, R8, UR6, R2 ;  /* 0x0000000608027c25 */ /* 0x000fc6000f8e0002 */
[----:B------:R-:W-:Y:S01]  /*11b40*/  SHF.R.U32.HI R13, RZ, 0x2, R13 ;  /* 0x00000002ff0d7819 */ /* 0x000fe2000001160d */
[----:B------:R-:W-:Y:S01]  /*11b50*/  IMAD R0, R8, UR7, R0 ;  /* 0x0000000708007c24 */ /* 0x000fe2000f8e0200 */
[----:B------:R-:W-:Y:S01]  /*11b60*/  ULDC.64 UR6, c[0x0][0x318] ;  /* 0x0000c60000067ab9 */ /* 0x000fe20000000a00 */
[----:B------:R-:W-:-:S04]  /*11b70*/  IMAD.WIDE.U32 R10, R17, UR4, R10 ;  /* 0x00000004110a7c25 */ /* 0x000fc8000f8e000a */
[----:B------:R-:W-:Y:S02]  /*11b80*/  IMAD.IADD R3, R3, 0x1, R0 ;  /* 0x0000000103037824 */ /* 0x000fe400078e0200 */
[----:B------:R-:W-:Y:S01]  /*11b90*/  IMAD R9, R9, -0xa0, R18 ;  /* 0xffffff6009097824 */ /* 0x000fe200078e0212 */
[----:B------:R-:W-:Y:S01]  /*11ba0*/  IADD3 R18, P0, R10, UR6, RZ ;  /* 0x000000060a127c10 */ /* 0x000fe2000ff1e0ff */
[C---:B------:R-:W-:Y:S02]  /*11bb0*/  IMAD R20, R17.reuse, UR5, RZ ;  /* 0x0000000511147c24 */ /* 0x040fe4000f8e02ff */
[----:B------:R-:W-:Y:S01]  /*11bc0*/  IMAD.WIDE.U32 R2, R17, UR4, R2 ;  /* 0x0000000411027c25 */ /* 0x000fe2000f8e0002 */
[----:B------:R-:W-:Y:S02]  /*11bd0*/  UMOV UR4, 0xffffffff ;  /* 0xffffffff00047882 */ /* 0x000fe40000000000 */
[----:B------:R-:W-:Y:S01]  /*11be0*/  IADD3.X R10, R11, UR7, R20, P0, !PT ;  /* 0x000000070b0a7c10 */ /* 0x000fe200087fe414 */
[----:B------:R-:W-:Y:S01]  /*11bf0*/  IMAD.IADD R9, R9, 0x1, -R13 ;  /* 0x0000000109097824 */ /* 0x000fe200078e0a0d */
[----:B------:R-:W-:-:S04]  /*11c00*/  IADD3 R21, P0, R2, UR6, RZ ;  /* 0x0000000602157c10 */ /* 0x000fc8000ff1e0ff */
[----:B------:R-:W-:Y:S02]  /*11c10*/  IADD3.X R20, R20, UR7, R3, P0, !PT ;  /* 0x0000000714147c10 */ /* 0x000fe400087fe403 */
[----:B------:R-:W-:-:S13]  /*11c20*/  ISETP.GE.AND P0, PT, R9, 0x1, PT ;  /* 0x000000010900780c */ /* 0x000fda0003f06270 */
[----:B------:R-:W-:Y:S01]  /*11c30*/  @P0 LOP3.LUT R31, R31, 0x20, RZ, 0xfc, !PT ;  /* 0x000000201f1f0812 */ /* 0x000fe200078efcff */
[----:B--2---:R-:W-:Y:S01]  /*11c40*/  IMAD R19, R27, 0x7800, R12 ;  /* 0x000078001b137824 */ /* 0x004fe200078e020c */
[----:B------:R-:W-:Y:S06]  /*11c50*/  BRA.DIV UR4, `(.L_x_257) ;  /* 0x0000004e04307947 */ /* 0x000fec000b800000 */
[----:B------:R-:W1:Y:S01]  /*11c60*/  SHFL.IDX PT, R2, R18, RZ, 0x1c1f ;  /* 0x001c1fff12027589 */ /* 0x000e6200000e0000 */
[----:B------:R-:W2:Y:S01]  /*11c70*/  LDC R12, c[0x0][0x2f4] ;  /* 0x0000bd00ff0c7b82 */ /* 0x000ea20000000800 */
[C---:B------:R-:W-:Y:S02]  /*11c80*/  LOP3.LUT R13, R32.reuse, 0x40, RZ, 0xfc, !PT ;  /* 0x00000040200d7812 */ /* 0x040fe400078efcff */
[----:B------:R-:W3:Y:S01]  /*11c90*/  SHFL.IDX PT, R0, R10, RZ, 0x1c1f ;  /* 0x001c1fff0a007589 */ /* 0x000ee200000e0000 */
[----:B------:R-:W-:Y:S02]  /*11ca0*/  LOP3.LUT R11, R32, 0x80, RZ, 0xfc, !PT ;  /* 0x00000080200b7812 */ /* 0x000fe400078efcff */
[----:B------:R-:W-:Y:S01]  /*11cb0*/  ISETP.GE.AND P6, PT, R9, 0x81, PT ;  /* 0x000000810900780c */ /* 0x000fe20003fc6270 */
[----:B------:R-:W-:Y:S01]  /*11cc0*/  SHFL.IDX PT, R20, R20, RZ, 0x1c1f ;  /* 0x001c1fff14147589 */ /* 0x000fe200000e0000 */
[----:B------:R-:W-:Y:S02]  /*11cd0*/  LOP3.LUT R31, R31, 0xffffff7f, RZ, 0xc0, !PT ;  /* 0xffffff7f1f1f7812 */ /* 0x000fe400078ec0ff */
[----:B------:R-:W-:-:S02]  /*11ce0*/  ISETP.GE.AND P5, PT, R9, 0x21, PT ;  /* 0x000000210900780c */ /* 0x000fc40003fa6270 */
[----:B------:R-:W-:-:S07]  /*11cf0*/  ISETP.GE.AND P4, PT, R9, 0x41, PT ;  /* 0x000000410900780c */ /* 0x000fce0003f86270 */
[----:B------:R-:W-:Y:S02]  /*11d00*/  @P6 LOP3.LUT R31, R31, 0x80, RZ, 0xfc, !PT ;  /* 0x000000801f1f6812 */ /* 0x000fe400078efcff */
[C---:B-1----:R-:W-:Y:S02]  /*11d10*/  IADD3 R2, P0, R32.reuse, R2, RZ ;  /* 0x0000000220027210 */ /* 0x042fe40007f1e0ff */
[-C--:B--2---:R-:W-:Y:S02]  /*11d20*/  ISETP.GE.AND P2, PT, R32, R12.reuse, PT ;  /* 0x0000000c2000720c */ /* 0x084fe40003f46270 */
[----:B------:R-:W-:Y:S01]  /*11d30*/  ISETP.GE.AND P1, PT, R13, R12, PT ;  /* 0x0000000c0d00720c */ /* 0x000fe20003f26270 */
[----:B---3--:R-:W-:Y:S01]  /*11d40*/  IMAD.X R3, RZ, RZ, R0, P0 ;  /* 0x000000ffff037224 */ /* 0x008fe200000e0600 */
[C---:B------:R-:W-:Y:S01]  /*11d50*/  ISETP.LT.OR P0, PT, R9.reuse, 0x1, P2 ;  /* 0x000000010900780c */ /* 0x040fe20001701670 */
[----:B------:R-:W-:Y:S01]  /*11d60*/  IMAD.IADD R0, R16, 0x1, R19 ;  /* 0x0000000110007824 */ /* 0x000fe200078e0213 */
[----:B------:R-:W-:-:S11]  /*11d70*/  ISETP.LT.OR P3, PT, R9, 0x1, P1 ;  /* 0x000000010900780c */ /* 0x000fd60000f61670 */
[----:B------:R-:W-:Y:S01]  /*11d80*/  LDGSTS.E.BYPASS.LTC128B.128 [R0+0xf200], desc[UR50][R2.64], !P0 ;  /* 0x0f20000002007fae */ /* 0x000fe2000c101d72 */
[----:B------:R-:W-:-:S03]  /*11d90*/  ISETP.GE.AND P0, PT, R11, R12, PT ;  /* 0x0000000c0b00720c */ /* 0x000fc60003f06270 */
[----:B------:R-:W-:Y:S01]  /*11da0*/  LDGSTS.E.BYPASS.LTC128B.128 [R0+0x11a00], desc[UR50][R2.64+0x40], !P3 ;  /* 0x11a0004002007fae */ /* 0x000fe2000d901d72 */
[----:B------:R-:W-:-:S13]  /*11db0*/  ISETP.LT.OR P3, PT, R9, 0x1, P0 ;  /* 0x000000010900780c */ /* 0x000fda0000761670 */
[----:B------:R1:W-:Y:S04]  /*11dc0*/  LDGSTS.E.BYPASS.LTC128B.128 [R0+0x14200], desc[UR50][R2.64+0x80], !P3 ;  /* 0x1420008002007fae */ /* 0x0003e8000d901d72 */
[----:B-1----:R-:W1:Y:S04]  /*11dd0*/  SHFL.IDX PT, R2, R18, 0x1, 0x1c1f ;  /* 0x003c1f0012027f89 */ /* 0x002e6800000e0000 */
[----:B------:R-:W2:Y:S01]  /*11de0*/  SHFL.IDX PT, R3, R10, 0x1, 0x1c1f ;  /* 0x003c1f000a037f89 */ /* 0x000ea200000e0000 */
[----:B-1----:R-:W-:-:S05]  /*11df0*/  IADD3 R2, P3, R32, R2, RZ ;  /* 0x0000000220027210 */ /* 0x002fca0007f7e0ff */
[----:B--2---:R-:W-:Y:S01]  /*11e00*/  IMAD.X R3, RZ, RZ, R3, P3 ;  /* 0x000000ffff037224 */ /* 0x004fe200018e0603 */
[----:B------:R-:W-:-:S13]  /*11e10*/  ISETP.LT.OR P3, PT, R9, 0x21, P2 ;  /* 0x000000210900780c */ /* 0x000fda0001761670 */
[----:B------:R-:W-:Y:S01]  /*11e20*/  LDGSTS.E.BYPASS.LTC128B.128 [R0+0xfa00], desc[UR50][R2.64], !P3 ;  /* 0x0fa0000002007fae */ /* 0x000fe2000d901d72 */
[----:B------:R-:W-:-:S13]  /*11e30*/  ISETP.LT.OR P3, PT, R9, 0x21, P1 ;  /* 0x000000210900780c */ /* 0x000fda0000f61670 */
[----:B------:R-:W-:Y:S01]  /*11e40*/  LDGSTS.E.BYPASS.LTC128B.128 [R0+0x12200], desc[UR50][R2.64+0x40], !P3 ;  /* 0x1220004002007fae */ /* 0x000fe2000d901d72 */
[----:B------:R-:W-:-:S13]  /*11e50*/  ISETP.LT.OR P3, PT, R9, 0x21, P0 ;  /* 0x000000210900780c */ /* 0x000fda0000761670 */
[----:B------:R1:W-:Y:S04]  /*11e60*/  LDGSTS.E.BYPASS.LTC128B.128 [R0+0x14a00], desc[UR50][R2.64+0x80], !P3 ;  /* 0x14a0008002007fae */ /* 0x0003e8000d901d72 */
[----:B-1----:R-:W1:Y:S04]  /*11e70*/  SHFL.IDX PT, R2, R18, 0x2, 0x1c1f ;  /* 0x005c1f0012027f89 */ /* 0x002e6800000e0000 */
[----:B------:R-:W2:Y:S04]  /*11e80*/  SHFL.IDX PT, R3, R10, 0x2, 0x1c1f ;  /* 0x005c1f000a037f89 */ /* 0x000ea800000e0000 */
[----:B------:R-:W-:Y:S01]  /*11e90*/  SHFL.IDX PT, R10, R10, 0x3, 0x1c1f ;  /* 0x007c1f000a0a7f89 */ /* 0x000fe200000e0000 */
        /* <DEDUP_REMOVED lines=8> */
[----:B-1----:R-:W1:Y:S02]  /*11f20*/  SHFL.IDX PT, R2, R18, 0x3, 0x1c1f ;  /* 0x007c1f0012027f89 */ /* 0x002e6400000e0000 */
[----:B-1----:R-:W-:-:S05]  /*11f30*/  IADD3 R2, P3, R32, R2, RZ ;  /* 0x0000000220027210 */ /* 0x002fca0007f7e0ff */
[----:B------:R-:W-:Y:S01]  /*11f40*/  IMAD.X R3, RZ, RZ, R10, P3 ;  /* 0x000000ffff037224 */ /* 0x000fe200018e060a */
[----:B------:R-:W-:-:S13]  /*11f50*/  ISETP.LT.OR P3, PT, R9, 0x61, P2 ;  /* 0x000000610900780c */ /* 0x000fda0001761670 */
[----:B------:R-:W-:Y:S01]  /*11f60*/  LDGSTS.E.BYPASS.LTC128B.128 [R0+0x10a00], desc[UR50][R2.64], !P3 ;  /* 0x10a0000002007fae */ /* 0x000fe2000d901d72 */
[----:B------:R-:W-:-:S13]  /*11f70*/  ISETP.LT.OR P3, PT, R9, 0x61, P1 ;  /* 0x000000610900780c */ /* 0x000fda0000f61670 */
[----:B------:R-:W-:Y:S01]  /*11f80*/  LDGSTS.E.BYPASS.LTC128B.128 [R0+0x13200], desc[UR50][R2.64+0x40], !P3 ;  /* 0x1320004002007fae */ /* 0x000fe2000d901d72 */
[----:B------:R-:W-:-:S13]  /*11f90*/  ISETP.LT.OR P3, PT, R9, 0x61, P0 ;  /* 0x000000610900780c */ /* 0x000fda0000761670 */
[----:B------:R1:W-:Y:S01]  /*11fa0*/  LDGSTS.E.BYPASS.LTC128B.128 [R0+0x15a00], desc[UR50][R2.64+0x80], !P3 ;  /* 0x15a0008002007fae */ /* 0x0003e2000d901d72 */
[----:B------:R-:W-:-:S03]  /*11fb0*/  ISETP.GE.AND P3, PT, R9, 0x61, PT ;  /* 0x000000610900780c */ /* 0x000fc60003f66270 */
[----:B-1----:R1:W2:Y:S10]  /*11fc0*/  SHFL.IDX PT, R2, R21, RZ, 0x1c1f ;  /* 0x001c1fff15027589 */ /* 0x0022b400000e0000 */
.L_x_346:
[C---:B------:R-:W-:Y:S02]  /*11fd0*/  ISETP.LT.OR P2, PT, R9.reuse, 0x81, P2 ;  /* 0x000000810900780c */ /* 0x040fe40001741670 */
[C---:B------:R-:W-:Y:S02]  /*11fe0*/  ISETP.LT.OR P1, PT, R9.reuse, 0x81, P1 ;  /* 0x000000810900780c */ /* 0x040fe40000f21670 */
[----:B------:R-:W-:Y:S02]  /*11ff0*/  ISETP.LT.OR P0, PT, R9, 0x81, P0 ;  /* 0x000000810900780c */ /* 0x000fe40000701670 */
[----:B--2---:R-:W-:-:S05]  /*12000*/  IADD3 R2, P6, R32, R2, RZ ;  /* 0x0000000220027210 */ /* 0x004fca0007fde0ff */
[----:B------:R-:W-:-:S05]  /*12010*/  IMAD.X R3, RZ, RZ, R20, P6 ;  /* 0x000000ffff037224 */ /* 0x000fca00030e0614 */
[----:B------:R-:W-:Y:S01]  /*12020*/  @!PT LDS RZ, [RZ] ;  /* 0x00000000fffff984 */ /* 0x000fe20000000800 */
[----:B------:R-:W-:Y:S01]  /*12030*/  @!PT LDS RZ, [RZ] ;  /* 0x00000000fffff984 */ /* 0x000fe20000000800 */
[----:B------:R-:W-:Y:S01]  /*12040*/  @!PT LDS RZ, [RZ] ;  /* 0x00000000fffff984 */ /* 0x000fe20000000800 */
[----:B------:R2:W-:Y:S04]  /*12050*/  LDGSTS.E.BYPASS.LTC128B.128 [R0+0x11200], desc[UR50][R2.64], !P2 ;  /* 0x1120000002007fae */ /* 0x0005e8000d101d72 */
[----:B------:R2:W-:Y:S04]  /*12060*/  LDGSTS.E.BYPASS.LTC128B.128 [R0+0x13a00], desc[UR50][R2.64+0x40], !P1 ;  /* 0x13a0004002007fae */ /* 0x0005e8000c901d72 */
[----:B------:R2:W-:Y:S01]  /*12070*/  LDGSTS.E.BYPASS.LTC128B.128 [R0+0x16200], desc[UR50][R2.64+0x80], !P0 ;  /* 0x1620008002007fae */ /* 0x0005e2000c101d72 */
[----:B------:R-:W-:Y:S01]  /*12080*/  PLOP3.LUT P0, PT, PT, PT, PT, 0x80, 0x0 ;  /* 0x000000000000781c */ /* 0x000fe20003f0f070 */
[----:B------:R-:W-:-:S12]  /*12090*/  NOP ;  /* 0x0000000000007918 */ /* 0x000fd80000000000 */
.L_x_258:
[----:B------:R-:W-:Y:S02]  /*120a0*/  PLOP3.LUT P1, PT, P1, P0, PT, 0xa2, 0x0 ;  /* 0x000000000000781c */ /* 0x000fe40000f21472 */
[----:B------:R-:W-:-:S08]  /*120b0*/  @P0 R2UR P1, UR4, R4 ;  /* 0x00000000040402ca */ /* 0x000fd00000020000 */
[----:B------:R-:W-:-:S05]  /*120c0*/  @P0 PLOP3.LUT P0, PT, P1, PT, PT, 0x80, 0x0 ;  /* 0x000000000000081c */ /* 0x000fca0000f0f070 */
[----:B------:R-:W-:Y:S01]  /*120d0*/  @!P1 SYNCS.ARRIVE.TRANS64.RED.A0T1 RZ, [UR4+0x33470], RZ ;  /* 0x033470ffffff99a7 */ /* 0x000fe20008200404 */
[----:B------:R-:W-:Y:S07]  /*120e0*/  @!P1 ARRIVES.LDGSTSBAR.64.TRANSCNT [UR4+0x33470] ;  /* 0x03347000ff0099b0 */ /* 0x000fee0008000a84 */
[----:B------:R-:W-:Y:S05]  /*120f0*/  @P0 BRA.U.ANY `(.L_x_258) ;  /* 0xfffffffd00e80947 */ /* 0x000fea000393ffff */
[----:B------:R-:W-:Y:S01]  /*12100*/  NOP ;  /* 0x0000000000007918 */ /* 0x000fe20000000000 */
[----:B--2---:R-:W-:-:S05]  /*12110*/  IMAD.U32 R2, RZ, RZ, UR43 ;  /* 0x0000002bff027e24 */ /* 0x004fca000f8e00ff */
[----:B------:R-:W-:-:S13]  /*12120*/  ISETP.NE.AND P2, PT, R2, 0x3, PT ;  /* 0x000000030200780c */ /* 0x000fda0003f45270 */
[----:B------:R-:W-:Y:S05]  /*12130*/  @!P2 BRA `(.L_x_259) ;  /* 0x000000000004a947 */ /* 0x000fea0003800000 */
[----:B------:R-:W-:Y:S01]  /*12140*/  BPT.TRAP 0x1 ;  /* 0x000000040000795c */ /* 0x000fe20000300000 */
.L_x_259:
[----:B------:R2:W-:Y:S01]  /*12150*/  SYNCS.ARRIVE.TRANS64.A1T0 RZ, [R4+URZ+0x33470], RZ ;  /* 0x033470ff04ff79a7 */ /* 0x0005e2000810003f */
[----:B------:R-:W-:Y:S05]  /*12160*/  @!P2 BRA `(.L_x_260) ;  /* 0x000000000004a947 */ /* 0x000fea0003800000 */
[----:B------:R-:W-:Y:S01]  /*12170*/  BPT.TRAP 0x1 ;  /* 0x000000040000795c */ /* 0x000fe20000300000 */
.L_x_260:
[----:B------:R-:W3:Y:S01]  /*12180*/  SYNCS.PHASECHK.TRANS64.TRYWAIT P0, [R4+URZ+0x33440], R26 ;  /* 0x0334401a040075a7 */ /* 0x000ee2000800017f */
[----:B------:R-:W-:Y:S04]  /*12190*/  BSSY B0, `(.L_x_261) ;  /* 0x0000002000007945 */ /* 0x000fe80003800000 */
[----:B---3--:R-:W-:Y:S05]  /*121a0*/  @!P0 BRA `(.L_x_262) ;  /* 0x0000004c00e88947 */ /* 0x008fea0003800000 */
.L_x_347:
[----:B------:R-:W-:Y:S05]  /*121b0*/  BSYNC B0 ;  /* 0x0000000000007941 */ /* 0x000fea0003800000 */
.L_x_261:
[----:B------:R-:W-:Y:S01]  /*121c0*/  ULDC.64 UR4, c[0x0][0x300] ;  /* 0x0000c00000047ab9 */ /* 0x000fe20000000a00 */
[----:B------:R-:W-:Y:S01]  /*121d0*/  ULDC.64 UR6, c[0x0][0x310] ;  /* 0x0000c40000067ab9 */ /* 0x000fe20000000a00 */
[----:B------:R-:W-:Y:S02]  /*121e0*/  IMAD R9, R22, UR4, RZ ;  /* 0x0000000416097c24 */ /* 0x000fe4000f8e02ff */
[----:B------:R-:W-:-:S04]  /*121f0*/  IMAD.WIDE.U32 R2, R6, UR4, RZ ;  /* 0x0000000406027c25 */ /* 0x000fc8000f8e00ff */
[----:B------:R-:W-:Y:S02]  /*12200*/  IMAD R9, R6, UR5, R9 ;  /* 0x0000000506097c24 */ /* 0x000fe4000f8e0209 */
[----:B------:R-:W-:Y:S02]  /*12210*/  IMAD R24, R24, UR6, RZ ;  /* 0x0000000618187c24 */ /* 0x000fe4000f8e02ff */
[----:B------:R-:W-:Y:S02]  /*12220*/  IMAD.IADD R3, R3, 0x1, R9 ;  /* 0x0000000103037824 */ /* 0x000fe400078e0209 */
        /* <DEDUP_REMOVED lines=9> */
[----:B------:R-:W-:Y:S02]  /*122c0*/  IMAD R6, R25, UR6, RZ ;  /* 0x0000000619067c24 */ /* 0x000fe4000f8e02ff */
[----:B------:R-:W-:-:S04]  /*122d0*/  IMAD.WIDE.U32 R2, R8, UR6, R2 ;  /* 0x0000000608027c25 */ /* 0x000fc8000f8e0002 */
[----:B------:R-:W-:Y:S01]  /*122e0*/  IMAD R6, R8, UR7, R6 ;  /* 0x0000000708067c24 */ /* 0x000fe2000f8e0206 */
[----:B------:R-:W-:Y:S01]  /*122f0*/  ULDC.64 UR6, c[0x0][0x2e8] ;  /* 0x0000ba0000067ab9 */ /* 0x000fe20000000a00 */
[----:B------:R-:W-:-:S04]  /*12300*/  IMAD.WIDE.U32 R10, R17, UR4, R10 ;  /* 0x00000004110a7c25 */ /* 0x000fc8000f8e000a */
[----:B------:R-:W-:Y:S01]  /*12310*/  IMAD.IADD R3, R3, 0x1, R6 ;  /* 0x0000000103037824 */ /* 0x000fe200078e0206 */
[----:B------:R-:W-:Y:S01]  /*12320*/  IADD3 R5, P0, R10, UR6, RZ ;  /* 0x000000060a057c10 */ /* 0x000fe2000ff1e0ff */
[C---:B------:R-:W-:Y:S02]  /*12330*/  IMAD R7, R17.reuse, UR5, RZ ;  /* 0x0000000511077c24 */ /* 0x040fe4000f8e02ff */
[----:B------:R-:W-:Y:S01]  /*12340*/  IMAD.WIDE.U32 R2, R17, UR4, R2 ;  /* 0x0000000411027c25 */ /* 0x000fe2000f8e0002 */
[----:B------:R-:W-:Y:S02]  /*12350*/  UMOV UR4, 0xffffffff ;  /* 0xffffffff00047882 */ /* 0x000fe40000000000 */
[----:B------:R-:W-:Y:S02]  /*12360*/  IADD3.X R10, R11, UR7, R7, P0, !PT ;  /* 0x000000070b0a7c10 */ /* 0x000fe400087fe407 */
[----:B------:R-:W-:-:S04]  /*12370*/  IADD3 R6, P0, R2, UR6, RZ ;  /* 0x0000000602067c10 */ /* 0x000fc8000ff1e0ff */
[----:B------:R-:W-:Y:S01]  /*12380*/  IADD3.X R7, R7, UR7, R3, P0, !PT ;  /* 0x0000000707077c10 */ /* 0x000fe200087fe403 */
[----:B------:R-:W-:Y:S08]  /*12390*/  BRA.DIV UR4, `(.L_x_263) ;  /* 0x0000004e04807947 */ /* 0x000ff0000b800000 */
[----:B------:R-:W4:Y:S01]  /*123a0*/  SHFL.IDX PT, R3, R5, RZ, 0x1c1f ;  /* 0x001c1fff05037589 */ /* 0x000f2200000e0000 */
[----:B------:R-:W-:Y:S01]  /*123b0*/  LOP3.LUT R31, R31, 0xfffffdff, RZ, 0xc0, !PT ;  /* 0xfffffdff1f1f7812 */ /* 0x000fe200078ec0ff */
[----:B------:R-:W5:Y:S01]  /*123c0*/  LDC R9, c[0x0][0x2f4] ;  /* 0x0000bd00ff097b82 */ /* 0x000f620000000800 */
[C---:B------:R-:W-:Y:S01]  /*123d0*/  LOP3.LUT R11, R32.reuse, 0x40, RZ, 0xfc, !PT ;  /* 0x00000040200b7812 */ /* 0x040fe200078efcff */
[----:B------:R-:W0:Y:S01]  /*123e0*/  SHFL.IDX PT, R2, R10, RZ, 0x1c1f ;  /* 0x001c1fff0a027589 */ /* 0x000e2200000e0000 */
[----:B------:R-:W-:Y:S02]  /*123f0*/  @P3 LOP3.LUT R31, R31, 0x200, RZ, 0xfc, !PT ;  /* 0x000002001f1f3812 */ /* 0x000fe400078efcff */
[----:B------:R-:W-:Y:S01]  /*12400*/  LOP3.LUT R8, R32, 0x80, RZ, 0xfc, !PT ;  /* 0x0000008020087812 */ /* 0x000fe200078efcff */
[----:B------:R-:W-:Y:S01]  /*12410*/  SHFL.IDX PT, R14, R5, 0x3, 0x1c1f ;  /* 0x007c1f00050e7f89 */ /* 0x000fe200000e0000 */
[----:B------:R-:W-:-:S03]  /*12420*/  LOP3.LUT P3, RZ, R31, 0x20, RZ, 0xc0, !PT ;  /* 0x000000201fff7812 */ /* 0x000fc6000786c0ff */
[----:B------:R-:W-:Y:S10]  /*12430*/  SHFL.IDX PT, R7, R7, RZ, 0x1c1f ;  /* 0x001c1fff07077589 */ /* 0x000ff400000e0000 */
[----:B----4-:R-:W-:-:S02]  /*12440*/  @P3 IADD3 R3, P0, R32, R3, RZ ;  /* 0x0000000320033210 */ /* 0x010fc40007f1e0ff */
[-C--:B-----5:R-:W-:Y:S02]  /*12450*/  ISETP.GE.AND P6, PT, R32, R9.reuse, PT ;  /* 0x000000092000720c */ /* 0x0a0fe40003fc6270 */
[-C--:B------:R-:W-:Y:S01]  /*12460*/  ISETP.GE.AND P2, PT, R11, R9.reuse, PT ;  /* 0x000000090b00720c */ /* 0x080fe20003f46270 */
[----:B0-----:R-:W-:Y:S01]  /*12470*/  @P3 IMAD.X R2, RZ, RZ, R2, P0 ;  /* 0x000000ffff023224 */ /* 0x001fe200000e0602 */
[----:B------:R-:W-:-:S04]  /*12480*/  ISETP.GE.AND P1, PT, R8, R9, PT ;  /* 0x000000090800720c */ /* 0x000fc80003f26270 */
[----:B------:R-:W-:-:S04]  /*12490*/  @P3 LOP3.LUT R3, R3, R2, RZ, 0x3c, !PT ;  /* 0x0000000203033212 */ /* 0x000fc800078e3cff */
[----:B------:R-:W-:-:S04]  /*124a0*/  @P3 LOP3.LUT R2, R3, R2, RZ, 0x3c, !PT ;  /* 0x0000000203023212 */ /* 0x000fc800078e3cff */
[----:B------:R-:W-:-:S05]  /*124b0*/  @P3 LOP3.LUT R3, R3, R2, RZ, 0x3c, !PT ;  /* 0x0000000203033212 */ /* 0x000fca00078e3cff */
[----:B------:R-:W-:Y:S04]  /*124c0*/  @P3 LDGSTS.E.BYPASS.LTC128B.128 [R0+0x24200], desc[UR50][R2.64], !P6 ;  /* 0x2420000002003fae */ /* 0x000fe8000f101d72 */
[----:B------:R-:W-:Y:S04]  /*124d0*/  @P3 LDGSTS.E.BYPASS.LTC128B.128 [R0+0x26a00], desc[UR50][R2.64+0x40], !P2 ;  /* 0x26a0004002003fae */ /* 0x000fe8000d101d72 */
[----:B------:R0:W-:Y:S01]  /*124e0*/  @P3 LDGSTS.E.BYPASS.LTC128B.128 [R0+0x29200], desc[UR50][R2.64+0x80], !P1 ;  /* 0x2920008002003fae */ /* 0x0001e2000c901d72 */
[----:B------:R-:W-:-:S03]  /*124f0*/  LOP3.LUT P3, RZ, R31, 0x200, RZ, 0xc0, !PT ;  /* 0x000002001fff7812 */ /* 0x000fc6000786c0ff */
[----:B0-----:R-:W0:Y:S04]  /*12500*/  SHFL.IDX PT, R3, R5, 0x1, 0x1c1f ;  /* 0x003c1f0005037f89 */ /* 0x001e2800000e0000 */
[----:B------:R-:W4:Y:S01]  /*12510*/  SHFL.IDX PT, R2, R10, 0x1, 0x1c1f ;  /* 0x003c1f000a027f89 */ /* 0x000f2200000e0000 */
[----:B0-----:R-:W-:-:S05]  /*12520*/  @P5 IADD3 R3, P0, R32, R3, RZ ;  /* 0x0000000320035210 */ /* 0x001fca0007f1e0ff */
[----:B----4-:R-:W-:-:S05]  /*12530*/  @P5 IMAD.X R2, RZ, RZ, R2, P0 ;  /* 0x000000ffff025224 */ /* 0x010fca00000e0602 */
[----:B------:R-:W-:-:S04]  /*12540*/  @P5 LOP3.LUT R3, R3, R2, RZ, 0x3c, !PT ;  /* 0x0000000203035212 */ /* 0x000fc800078e3cff */
[----:B------:R-:W-:-:S04]  /*12550*/  @P5 LOP3.LUT R2, R3, R2, RZ, 0x3c, !PT ;  /* 0x0000000203025212 */ /* 0x000fc800078e3cff */
[----:B------:R-:W-:-:S05]  /*12560*/  @P5 LOP3.LUT R3, R3, R2, RZ, 0x3c, !PT ;  /* 0x0000000203035212 */ /* 0x000fca00078e3cff */
[----:B------:R-:W-:Y:S04]  /*12570*/  @P5 LDGSTS.E.BYPASS.LTC128B.128 [R0+0x24a00], desc[UR50][R2.64], !P6 ;  /* 0x24a0000002005fae */ /* 0x000fe8000f101d72 */
[----:B------:R-:W-:Y:S04]  /*12580*/  @P5 LDGSTS.E.BYPASS.LTC128B.128 [R0+0x27200], desc[UR50][R2.64+0x40], !P2 ;  /* 0x2720004002005fae */ /* 0x000fe8000d101d72 */
[----:B------:R0:W-:Y:S04]  /*12590*/  @P5 LDGSTS.E.BYPASS.LTC128B.128 [R0+0x29a00], desc[UR50][R2.64+0x80], !P1 ;  /* 0x29a0008002005fae */ /* 0x0001e8000c901d72 */
[----:B0-----:R-:W0:Y:S04]  /*125a0*/  SHFL.IDX PT, R3, R5, 0x2, 0x1c1f ;  /* 0x005c1f0005037f89 */ /* 0x001e2800000e0000 */
[----:B------:R-:W4:Y:S04]  /*125b0*/  SHFL.IDX PT, R2, R10, 0x2, 0x1c1f ;  /* 0x005c1f000a027f89 */ /* 0x000f2800000e0000 */
[----:B------:R-:W5:Y:S01]  /*125c0*/  SHFL.IDX PT, R10, R10, 0x3, 0x1c1f ;  /* 0x007c1f000a0a7f89 */ /* 0x000f6200000e0000 */
[----:B0-----:R-:W-:-:S05]  /*125d0*/  @P4 IADD3 R3, P0, R32, R3, RZ ;  /* 0x0000000320034210 */ /* 0x001fca0007f1e0ff */
[----:B----4-:R-:W-:Y:S01]  /*125e0*/  @P4 IMAD.X R2, RZ, RZ, R2, P0 ;  /* 0x000000ffff024224 */ /* 0x010fe200000e0602 */
[----:B------:R-:W-:-:S04]  /*125f0*/  @P3 IADD3 R14, P0, R32, R14, RZ ;  /* 0x0000000e200e3210 */ /* 0x000fc80007f1e0ff */
[----:B------:R-:W-:Y:S01]  /*12600*/  @P4 LOP3.LUT R3, R3, R2, RZ, 0x3c, !PT ;  /* 0x0000000203034212 */ /* 0x000fe200078e3cff */
[----:B-----5:R-:W-:-:S03]  /*12610*/  @P3 IMAD.X R9, RZ, RZ, R10, P0 ;  /* 0x000000ffff093224 */ /* 0x020fc600000e060a */
[----:B------:R-:W-:-:S04]  /*12620*/  @P4 LOP3.LUT R2, R3, R2, RZ, 0x3c, !PT ;  /* 0x0000000203024212 */ /* 0x000fc800078e3cff */
[----:B------:R-:W-:-:S05]  /*12630*/  @P4 LOP3.LUT R3, R3, R2, RZ, 0x3c, !PT ;  /* 0x0000000203034212 */ /* 0x000fca00078e3cff */
[----:B------:R-:W-:Y:S04]  /*12640*/  @P4 LDGSTS.E.BYPASS.LTC128B.128 [R0+0x25200], desc[UR50][R2.64], !P6 ;  /* 0x2520000002004fae */ /* 0x000fe8000f101d72 */
[----:B------:R-:W-:Y:S04]  /*12650*/  @P4 LDGSTS.E.BYPASS.LTC128B.128 [R0+0x27a00], desc[UR50][R2.64+0x40], !P2 ;  /* 0x27a0004002004fae */ /* 0x000fe8000d101d72 */
[----:B------:R0:W-:Y:S02]  /*12660*/  @P4 LDGSTS.E.BYPASS.LTC128B.128 [R0+0x2a200], desc[UR50][R2.64+0x80], !P1 ;  /* 0x2a20008002004fae */ /* 0x0001e4000c901d72 */
[----:B0-----:R-:W-:-:S02]  /*12670*/  @P3 IMAD.MOV.U32 R2, RZ, RZ, R14 ;  /* 0x000000ffff023224 */ /* 0x001fc400078e000e */
[----:B------:R-:W-:Y:S01]  /*12680*/  @P3 IMAD.MOV.U32 R3, RZ, RZ, R9 ;  /* 0x000000ffff033224 */ /* 0x000fe200078e0009 */
[----:B------:R0:W4:Y:S04]  /*12690*/  SHFL.IDX PT, R14, R6, RZ, 0x1c1f ;  /* 0x001c1fff060e7589 */ /* 0x00012800000e0000 */
[----:B------:R0:W-:Y:S04]  /*126a0*/  @P3 LDGSTS.E.BYPASS.LTC128B.128 [R0+0x25a00], desc[UR50][R2.64], !P6 ;  /* 0x25a0000002003fae */ /* 0x0001e8000f101d72 */
[----:B------:R0:W-:Y:S04]  /*126b0*/  @P3 LDGSTS.E.BYPASS.LTC128B.128 [R0+0x28200], desc[UR50][R2.64+0x40], !P2 ;  /* 0x2820004002003fae */ /* 0x0001e8000d101d72 */
[----:B------:R0:W-:Y:S02]  /*126c0*/  @P3 LDGSTS.E.BYPASS.LTC128B.128 [R0+0x2aa00], desc[UR50][R2.64+0x80], !P1 ;  /* 0x2aa0008002003fae */ /* 0x0001e4000c901d72 */
.L_x_359:
[----:B------:R-:W-:Y:S01]  /*126d0*/  LOP3.LUT P0, RZ, R31, 0x80, RZ, 0xc0, !PT ;  /* 0x000000801fff7812 */ /* 0x000fe2000780c0ff */
[----:B------:R-:W-:-:S12]  /*126e0*/  BSSY B0, `(.L_x_264) ;  /* 0x0000010000007945 */ /* 0x000fd80003800000 */
[----:B------:R-:W-:Y:S05]  /*126f0*/  @!P0 BRA `(.L_x_265) ;  /* 0x0000000000388947 */ /* 0x000fea0003800000 */
[----:B0-----:R-:W0:Y:S01]  /*12700*/  LDC R6, c[0x0][0x2f4] ;  /* 0x0000bd00ff067b82 */ /* 0x001e220000000800 */
[C---:B------:R-:W-:Y:S02]  /*12710*/  LOP3.LUT R8, R32.reuse, 0x40, RZ, 0xfc, !PT ;  /* 0x0000004020087812 */ /* 0x040fe400078efcff */
[C---:B------:R-:W-:Y:S02]  /*12720*/  LOP3.LUT R5, R32.reuse, 0x80, RZ, 0xfc, !PT ;  /* 0x0000008020057812 */ /* 0x040fe400078efcff */
[----:B----4-:R-:W-:-:S05]  /*12730*/  IADD3 R2, P0, R32, R14, RZ ;  /* 0x0000000e20027210 */ /* 0x010fca0007f1e0ff */
[----:B------:R-:W-:Y:S01]  /*12740*/  IMAD.X R3, RZ, RZ, R7, P0 ;  /* 0x000000ffff037224 */ /* 0x000fe200000e0607 */
[-C--:B0-----:R-:W-:Y:S02]  /*12750*/  ISETP.GE.AND P3, PT, R32, R6.reuse, PT ;  /* 0x000000062000720c */ /* 0x081fe40003f66270 */
        /* <DEDUP_REMOVED lines=8> */
.L_x_265:
[----:B------:R-:W-:Y:S05]  /*127e0*/  BSYNC B0 ;  /* 0x0000000000007941 */ /* 0x000fea0003800000 */
.L_x_264:
[----:B------:R-:W-:Y:S01]  /*127f0*/  NOP ;  /* 0x0000000000007918 */ /* 0x000fe20000000000 */
[----:B------:R-:W-:-:S13]  /*12800*/  PLOP3.LUT P0, PT, PT, PT, PT, 0x80, 0x0 ;  /* 0x000000000000781c */ /* 0x000fda0003f0f070 */
.L_x_266:
[----:B------:R-:W-:Y:S02]  /*12810*/  PLOP3.LUT P1, PT, P1, P0, PT, 0xa2, 0x0 ;  /* 0x000000000000781c */ /* 0x000fe40000f21472 */
[----:B------:R-:W-:-:S08]  /*12820*/  @P0 R2UR P1, UR4, R4 ;  /* 0x00000000040402ca */ /* 0x000fd00000020000 */
[----:B------:R-:W-:-:S05]  /*12830*/  @P0 PLOP3.LUT P0, PT, P1, PT, PT, 0x80, 0x0 ;  /* 0x000000000000081c */ /* 0x000fca0000f0f070 */
[----:B------:R-:W-:Y:S01]  /*12840*/  @!P1 SYNCS.ARRIVE.TRANS64.RED.A0T1 RZ, [UR4+0x33430], RZ ;  /* 0x033430ffffff99a7 */ /* 0x000fe20008200404 */
[----:B------:R-:W-:Y:S07]  /*12850*/  @!P1 ARRIVES.LDGSTSBAR.64.TRANSCNT [UR4+0x33430] ;  /* 0x03343000ff0099b0 */ /* 0x000fee0008000a84 */
[----:B------:R-:W-:Y:S05]  /*12860*/  @P0 BRA.U.ANY `(.L_x_266) ;  /* 0xfffffffd00e80947 */ /* 0x000fea000393ffff */
[----:B------:R-:W-:Y:S01]  /*12870*/  NOP ;  /* 0x0000000000007918 */ /* 0x000fe20000000000 */
[----:B0-----:R-:W-:-:S05]  /*12880*/  IMAD.U32 R0, RZ, RZ, UR43 ;  /* 0x0000002bff007e24 */ /* 0x001fca000f8e00ff */
[----:B------:R-:W-:-:S13]  /*12890*/  ISETP.NE.AND P2, PT, R0, 0x3, PT ;  /* 0x000000030000780c */ /* 0x000fda0003f45270 */
[----:B------:R-:W-:Y:S05]  /*128a0*/  @!P2 BRA `(.L_x_267) ;  /* 0x000000000004a947 */ /* 0x000fea0003800000 */
[----:B------:R-:W-:Y:S01]  /*128b0*/  BPT.TRAP 0x1 ;  /* 0x000000040000795c */ /* 0x000fe20000300000 */
.L_x_267:
[----:B------:R0:W-:Y:S02]  /*128c0*/  SYNCS.ARRIVE.TRANS64.A1T0 RZ, [R4+URZ+0x33430], RZ ;  /* 0x033430ff04ff79a7 */ /* 0x0001e4000810003f */
[----:B------:R-:W-:Y:S05]  /*128d0*/  WARPSYNC.ALL ;  /* 0x0000000000007948 */ /* 0x000fea0003800000 */
[----:B------:R-:W-:Y:S01]  /*128e0*/  VIADD R0, R16, 0x1e200 ;  /* 0x0001e20010007836 */ /* 0x000fe20000000000 */
[----:B------:R-:W-:Y:S01]  /*128f0*/  USHF.R.S32.HI UR4, URZ, 0x1f, UR38 ;  /* 0x0000001f3f047899 */ /* 0x000fe20008011426 */
[----:B------:R-:W-:Y:S01]  /*12900*/  BAR.SYNC.DEFER_BLOCKING 0x8, 0x180 ;  /* 0x0206000000007b1d */ /* 0x000fe20000010000 */
[----:B------:R-:W-:Y:S02]  /*12910*/  UISETP.NE.AND UP0, UPT, UR47, URZ, UPT ;  /* 0x0000003f2f00728c */ /* 0x000fe4000bf05270 */
[----:B------:R-:W-:-:S02]  /*12920*/  LOP3.LUT P0, RZ, R0, 0x1bf, RZ, 0xc0, !PT ;  /* 0x000001bf00ff7812 */ /* 0x000fc4000780c0ff */
[----:B------:R-:W-:Y:S01]  /*12930*/  USEL UR40, UR40, URZ, !UP0 ;  /* 0x0000003f28287287 */ /* 0x000fe2000c000000 */
[----:B------:R-:W-:Y:S01]  /*12940*/  BSSY B6, `(.L_x_268) ;  /* 0x0000018000067945 */ /* 0x000fe20003800000 */
[----:B------:R-:W-:Y:S02]  /*12950*/  ULDC.64 UR6, c[0x0][0x298] ;  /* 0x0000a60000067ab9 */ /* 0x000fe40000000a00 */
[----:B------:R-:W-:Y:S02]  /*12960*/  UIMAD UR4, UR4, UR6, URZ ;  /* 0x00000006040472a4 */ /* 0x000fe4000f8e023f */
[----:B------:R-:W-:Y:S02]  /*12970*/  UIMAD.WIDE.U32 UR36, UR38, UR6, URZ ;  /* 0x00000006262472a5 */ /* 0x000fe4000f8e003f */
[----:B------:R-:W-:Y:S02]  /*12980*/  UIMAD UR4, UR38, UR7, UR4 ;  /* 0x00000007260472a4 */ /* 0x000fe4000f8e0204 */
[----:B------:R-:W-:-:S02]  /*12990*/  USEL UR38, UR41, URZ, !UP0 ;  /* 0x0000003f29267287 */ /* 0x000fc4000c000000 */
[----:B------:R-:W-:Y:S01]  /*129a0*/  UIADD3 UR41, UR37, UR4, URZ ;  /* 0x0000000425297290 */ /* 0x000fe2000fffe03f */
[----:B------:R-:W-:Y:S11]  /*129b0*/  @!P0 BRA `(.L_x_269) ;  /* 0x0000000000408947 */ /* 0x000ff60003800000 */
[----:B------:R-:W-:Y:S01]  /*129c0*/  MOV R2, 0x0 ;  /* 0x0000000000027802 */ /* 0x000fe20000000f00 */
[----:B------:R-:W-:Y:S01]  /*129d0*/  ULDC.64 UR6, c[0x4][0xc0] ;  /* 0x0100300000067ab9 */ /* 0x000fe20000000a00 */
[----:B------:R-:W-:Y:S01]  /*129e0*/  ULDC.64 UR8, c[0x4][0xc8] ;  /* 0x0100320000087ab9 */ /* 0x000fe20000000a00 */
[----:B------:R-:W-:Y:S01]  /*129f0*/  ULDC.64 UR4, c[0x4][0x28] ;  /* 0x01000a0000047ab9 */ /* 0x000fe20000000a00 */
[----:B0-23--:R-:W-:Y:S02]  /*12a00*/  IMAD.U32 R4, RZ, RZ, UR6 ;  /* 0x00000006ff047e24 */ /* 0x00dfe4000f8e00ff */
[----:B------:R-:W0:Y:S01]  /*12a10*/  LDC.64 R2, c[0x4][R2] ;  /* 0x0100000002027b82 */ /* 0x000e220000000a00 */
        /* <DEDUP_REMOVED lines=8> */
[----:B-1----:R-:W-:-:S07]  /*12aa0*/  LEPC R20, `(.L_x_269) ;  /* 0x000000001014794e */ /* 0x002fce0000000000 */
[----:B0---4-:R-:W-:Y:S05]  /*12ab0*/  CALL.ABS.NOINC R2 ;  /* 0x0000000002007343 */ /* 0x011fea0003c00000 */
.L_x_269:
[----:B------:R-:W-:Y:S05]  /*12ac0*/  BSYNC B6 ;  /* 0x0000000000067941 */ /* 0x000fea0003800000 */
.L_x_268:
[----:B------:R-:W2:Y:S01]  /*12ad0*/  LDL.LU R19, [R1+0x4] ;  /* 0x0000040001137983 */ /* 0x000ea20000300800 */
[----:B------:R-:W0:Y:S01]  /*12ae0*/  LDC R6, c[0x0][0x448] ;  /* 0x00011200ff067b82 */ /* 0x000e220000000800 */
[----:B------:R-:W1:Y:S01]  /*12af0*/  S2R R2, SR_TID.X ;  /* 0x0000000000027919 */ /* 0x000e620000002100 */
[----:B------:R-:W3:Y:S01]  /*12b00*/  S2R R18, SR_TID.X ;  /* 0x0000000000127919 */ /* 0x000ee20000002100 */
[----:B------:R-:W-:Y:S01]  /*12b10*/  R2UR UR8, R17 ;  /* 0x00000000110872ca */ /* 0x000fe200000e0000 */
[----:B------:R-:W-:Y:S01]  /*12b20*/  ULDC.64 UR6, c[0x0][0x2d8] ;  /* 0x0000b60000067ab9 */ /* 0x000fe20000000a00 */
[----:B------:R0:W5:Y:S02]  /*12b30*/  LDL R8, [R1+0x18] ;  /* 0x0000180001087983 */ /* 0x0001640000100800 */
[----:B0-----:R-:W-:Y:S02]  /*12b40*/  ISETP.NE.AND P0, PT, R6, 0x1, PT ;  /* 0x000000010600780c */ /* 0x001fe40003f05270 */
[----:B-1----:R-:W-:-:S11]  /*12b50*/  LOP3.LUT R2, R2, 0x7f, RZ, 0xc0, !PT ;  /* 0x0000007f02027812 */ /* 0x002fd600078ec0ff */
[----:B------:R-:W0:Y:S01]  /*12b60*/  @P0 LDC R3, c[0x0][0x450] ;  /* 0x00011400ff030b82 */ /* 0x000e220000000800 */
[----:B------:R-:W-:Y:S01]  /*12b70*/  SHF.R.U32.HI R2, RZ, 0x2, R2 ;  /* 0x00000002ff027819 */ /* 0x000fe20000011602 */
[----:B---3--:R-:W-:-:S05]  /*12b80*/  IMAD.SHL.U32 R18, R18, 0x20, RZ ;  /* 0x0000002012127824 */ /* 0x008fca00078e00ff */
[----:B------:R-:W-:Y:S02]  /*12b90*/  LOP3.LUT R18, R2, 0x60, R18, 0xf8, !PT ;  /* 0x0000006002127812 */ /* 0x000fe400078ef812 */
[----:B------:R-:W1:Y:S01]  /*12ba0*/  @P0 LDC R2, c[0x0][0x44c] ;  /* 0x00011300ff020b82 */ /* 0x000e620000000800 */
[----:B------:R-:W-:Y:S01]  /*12bb0*/  R2UR UR10, R17 ;  /* 0x00000000110a72ca */ /* 0x000fe200000e0000 */
[----:B------:R-:W-:Y:S01]  /*12bc0*/  UMOV UR4, UR36 ;  /* 0x0000002400047c82 */ /* 0x000fe20008000000 */
[----:B------:R-:W-:Y:S02]  /*12bd0*/  UMOV UR5, UR41 ;  /* 0x0000002900057c82 */ /* 0x000fe40008000000 */
[----:B------:R-:W-:-:S03]  /*12be0*/  UIMAD.WIDE.U32 UR4, UR8, UR6, UR4 ;  /* 0x00000006080472a5 */ /* 0x000fc6000f8e0004 */
[----:B------:R-:W-:Y:S02]  /*12bf0*/  ULDC.64 UR8, c[0x0][0x2e0] ;  /* 0x0000b80000087ab9 */ /* 0x000fe40000000a00 */
[----:B------:R-:W-:-:S04]  /*12c00*/  UIMAD UR6, UR40, UR8, URZ ;  /* 0x00000008280672a4 */ /* 0x000fc8000f8e023f */
[----:B------:R-:W-:Y:S02]  /*12c10*/  UIMAD UR5, UR10, UR7, UR5 ;  /* 0x000000070a0572a4 */ /* 0x000fe4000f8e0205 */
[----:B------:R-:W-:Y:S02]  /*12c20*/  UIMAD UR6, UR38, UR9, UR6 ;  /* 0x00000009260672a4 */ /* 0x000fe4000f8e0206 */
[----:B------:R-:W-:-:S04]  /*12c30*/  UIMAD.WIDE.U32 UR4, UR38, UR8, UR4 ;  /* 0x00000008260472a5 */ /* 0x000fc8000f8e0004 */
[----:B------:R-:W-:-:S03]  /*12c40*/  UIADD3 UR5, UR5, UR6, URZ ;  /* 0x0000000605057290 */ /* 0x000fc6000fffe03f */
[----:B------:R-:W-:Y:S01]  /*12c50*/  ULDC.64 UR6, c[0x0][0x2d0] ;  /* 0x0000b40000067ab9 */ /* 0x000fe20000000a00 */
[C---:B------:R-:W-:Y:S02]  /*12c60*/  LOP3.LUT R10, R32.reuse, 0x40, RZ, 0xfc, !PT ;  /* 0x00000040200a7812 */ /* 0x040fe400078efcff */
[----:B------:R-:W-:Y:S01]  /*12c70*/  LOP3.LUT R11, R32, 0x80, RZ, 0xfc, !PT ;  /* 0x00000080200b7812 */ /* 0x000fe200078efcff */
[----:B--2---:R-:W-:-:S05]  /*12c80*/  IMAD.SHL.U32 R5, R19, 0x80, RZ ;  /* 0x0000008013057824 */ /* 0x004fca00078e00ff */
[----:B------:R-:W-:-:S05]  /*12c90*/  LOP3.LUT R9, R18, R5, RZ, 0xfc, !PT ;  /* 0x0000000512097212 */ /* 0x000fca00078efcff */
[----:B-1----:R-:W-:-:S04]  /*12ca0*/  @P0 IMAD.HI.U32 R2, R9, R2, RZ ;  /* 0x0000000209020227 */ /* 0x002fc800078e00ff */
[----:B------:R-:W-:Y:S01]  /*12cb0*/  IMAD.MOV.U32 R0, RZ, RZ, R9 ;  /* 0x000000ffff007224 */ /* 0x000fe200078e0009 */
[----:B0-----:R-:W-:Y:S01]  /*12cc0*/  @P0 SHF.R.U32.HI R0, RZ, R3, R2 ;  /* 0x00000003ff000219 */ /* 0x001fe20000011602 */
[----:B------:R-:W0:Y:S03]  /*12cd0*/  S2R R18, SR_TID.X ;  /* 0x0000000000127919 */ /* 0x000e260000002100 */
[--C-:B------:R-:W-:Y:S01]  /*12ce0*/  SHF.R.S32.HI R2, RZ, 0x1f, R0.reuse ;  /* 0x0000001fff027819 */ /* 0x100fe20000011400 */
[----:B------:R-:W-:Y:S02]  /*12cf0*/  IMAD.U32 R3, RZ, RZ, UR6 ;  /* 0x00000006ff037e24 */ /* 0x000fe4000f8e00ff */
[----:B------:R-:W-:Y:S02]  /*12d00*/  IMAD.MOV R4, RZ, RZ, -R0 ;  /* 0x000000ffff047224 */ /* 0x000fe400078e0a00 */
[----:B------:R-:W-:-:S02]  /*12d10*/  IMAD R7, R2, UR6, RZ ;  /* 0x0000000602077c24 */ /* 0x000fc4000f8e02ff */
[----:B------:R-:W-:Y:S01]  /*12d20*/  IMAD.WIDE.U32 R2, R0, R3, UR4 ;  /* 0x0000000400027e25 */ /* 0x000fe2000f8e0003 */
[----:B------:R-:W-:-:S03]  /*12d30*/  ULDC.64 UR4, c[0x0][0x2c8] ;  /* 0x0000b20000047ab9 */ /* 0x000fc60000000a00 */
[----:B------:R-:W-:Y:S02]  /*12d40*/  IMAD R7, R0, UR7, R7 ;  /* 0x0000000700077c24 */ /* 0x000fe4000f8e0207 */
[----:B------:R-:W-:Y:S02]  /*12d50*/  IMAD R0, R6, R4, R9 ;  /* 0x0000000406007224 */ /* 0x000fe400078e0209 */
[----:B------:R-:W-:-:S03]  /*12d60*/  IMAD.IADD R3, R3, 0x1, R7 ;  /* 0x0000000103037824 */ /* 0x000fc600078e0207 */
[----:B------:R-:W-:Y:S01]  /*12d70*/  SHF.R.S32.HI R4, RZ, 0x1f, R0 ;  /* 0x0000001fff047819 */ /* 0x000fe20000011400 */
[----:B------:R-:W-:-:S04]  /*12d80*/  IMAD.WIDE.U32 R2, R0, UR4, R2 ;  /* 0x0000000400027c25 */ /* 0x000fc8000f8e0002 */
[----:B------:R-:W-:-:S04]  /*12d90*/  IMAD R7, R4, UR4, RZ ;  /* 0x0000000404077c24 */ /* 0x000fc8000f8e02ff */
[----:B------:R-:W-:Y:S01]  /*12da0*/  IMAD R7, R0, UR5, R7 ;  /* 0x0000000500077c24 */ /* 0x000fe2000f8e0207 */
[----:B------:R-:W-:Y:S02]  /*12db0*/  ULDC.64 UR4, c[0x0][0x280] ;  /* 0x0000a00000047ab9 */ /* 0x000fe40000000a00 */
[----:B------:R-:W-:Y:S01]  /*12dc0*/  IADD3 R0, P0, R2, UR4, RZ ;  /* 0x0000000402007c10 */ /* 0x000fe2000ff1e0ff */
[----:B------:R-:W-:Y:S01]  /*12dd0*/  ULDC UR4, c[0x0][0x2b8] ;  /* 0x0000ae0000047ab9 */ /* 0x000fe20000000800 */
[----:B0-----:R-:W-:Y:S02]  /*12de0*/  LOP3.LUT R18, R18, 0x7f, RZ, 0xc0, !PT ;  /* 0x0000007f12127812 */ /* 0x001fe400078ec0ff */
[----:B------:R-:W-:Y:S01]  /*12df0*/  IADD3.X R4, R3, UR5, R7, P0, !PT ;  /* 0x0000000503047c10 */ /* 0x000fe200087fe407 */
[----:B------:R-:W-:Y:S01]  /*12e00*/  UMOV UR5, 0xffffffff ;  /* 0xffffffff00057882 */ /* 0x000fe20000000000 */
[----:B------:R-:W-:Y:S02]  /*12e10*/  ISETP.GE.AND P3, PT, R32, UR4, PT ;  /* 0x0000000420007c0c */ /* 0x000fe4000bf66270 */
[----:B------:R-:W-:-:S02]  /*12e20*/  ISETP.GE.AND P2, PT, R10, UR4, PT ;  /* 0x000000040a007c0c */ /* 0x000fc4000bf46270 */
[----:B------:R-:W-:Y:S02]  /*12e30*/  ISETP.GE.AND P1, PT, R11, UR4, PT ;  /* 0x000000040b007c0c */ /* 0x000fe4000bf26270 */
[----:B------:R-:W-:Y:S01]  /*12e40*/  SHF.R.U32.HI R10, RZ, 0x2, R18 ;  /* 0x00000002ff0a7819 */ /* 0x000fe20000011612 */
[----:B------:R-:W-:Y:S10]  /*12e50*/  BRA.DIV UR5, `(.L_x_270) ;  /* 0x0000004a05a07947 */ /* 0x000ff4000b800000 */
[----:B----4-:R-:W0:Y:S01]  /*12e60*/  SHFL.IDX PT, R14, R0, RZ, 0x1c1f ;  /* 0x001c1fff000e7589 */ /* 0x010e2200000e0000 */
[----:B------:R-:W-:Y:S02]  /*12e70*/  IMAD R28, R28, R6, RZ ;  /* 0x000000061c1c7224 */ /* 0x000fe400078e02ff */
[----:B------:R-:W-:Y:S01]  /*12e80*/  IMAD.IADD R5, R10, 0x1, R5 ;  /* 0x000000010a057824 */ /* 0x000fe200078e0205 */
[----:B------:R-:W1:Y:S03]  /*12e90*/  SHFL.IDX PT, R2, R4, RZ, 0x1c1f ;  /* 0x001c1fff04027589 */ /* 0x000e6600000e0000 */
[C---:B------:R-:W-:Y:S01]  /*12ea0*/  VIADD R7, R5.reuse, 0x20 ;  /* 0x0000002005077836 */ /* 0x040fe20000000000 */
[----:B------:R-:W-:-:S13]  /*12eb0*/  ISETP.GE.AND P0, PT, R5, R28, PT ;  /* 0x0000001c0500720c */ /* 0x000fda0003f06270 */
[----:B0-----:R-:W-:-:S05]  /*12ec0*/  @!P0 IADD3 R14, P4, R32, R14, RZ ;  /* 0x0000000e200e8210 */ /* 0x001fca0007f9e0ff */
[----:B-1----:R-:W-:Y:S02]  /*12ed0*/  @!P0 IMAD.X R3, RZ, RZ, R2, P4 ;  /* 0x000000ffff038224 */ /* 0x002fe400020e0602 */
[----:B------:R-:W-:Y:S02]  /*12ee0*/  @!P0 IMAD.MOV.U32 R2, RZ, RZ, R14 ;  /* 0x000000ffff028224 */ /* 0x000fe400078e000e */
[----:B------:R-:W0:Y:S04]  /*12ef0*/  SHFL.IDX PT, R14, R0, 0x1, 0x1c1f ;  /* 0x003c1f00000e7f89 */ /* 0x000e2800000e0000 */
[----:B-----5:R-:W-:Y:S04]  /*12f00*/  @!P0 LDGSTS.E.BYPASS.LTC128B.128 [R8+0x1e200], desc[UR50][R2.64], !P3 ;  /* 0x1e20000002088fae */ /* 0x020fe8000d901d72 */
[----:B------:R-:W-:Y:S04]  /*12f10*/  @!P0 LDGSTS.E.BYPASS.LTC128B.128 [R8+0x20200], desc[UR50][R2.64+0x40], !P2 ;  /* 0x2020004002088fae */ /* 0x000fe8000d101d72 */
[----:B------:R1:W-:Y:S01]  /*12f20*/  @!P0 LDGSTS.E.BYPASS.LTC128B.128 [R8+0x22200], desc[UR50][R2.64+0x80], !P1 ;  /* 0x2220008002088fae */ /* 0x0003e2000c901d72 */
[----:B------:R-:W-:-:S03]  /*12f30*/  ISETP.GE.AND P0, PT, R7, R28, PT ;  /* 0x0000001c0700720c */ /* 0x000fc60003f06270 */
[----:B-1----:R-:W1:Y:S10]  /*12f40*/  SHFL.IDX PT, R2, R4, 0x1, 0x1c1f ;  /* 0x003c1f0004027f89 */ /* 0x002e7400000e0000 */
[----:B0-----:R-:W-:-:S05]  /*12f50*/  @!P0 IADD3 R14, P4, R32, R14, RZ ;  /* 0x0000000e200e8210 */ /* 0x001fca0007f9e0ff */
[----:B-1----:R-:W-:Y:S02]  /*12f60*/  @!P0 IMAD.X R7, RZ, RZ, R2, P4 ;  /* 0x000000ffff078224 */ /* 0x002fe400020e0602 */
[----:B------:R-:W-:Y:S02]  /*12f70*/  @!P0 IMAD.MOV.U32 R2, RZ, RZ, R14 ;  /* 0x000000ffff028224 */ /* 0x000fe400078e000e */
[----:B------:R-:W-:Y:S01]  /*12f80*/  @!P0 IMAD.MOV.U32 R3, RZ, RZ, R7 ;  /* 0x000000ffff038224 */ /* 0x000fe200078e0007 */
[----:B------:R-:W0:Y:S01]  /*12f90*/  SHFL.IDX PT, R14, R0, 0x2, 0x1c1f ;  /* 0x005c1f00000e7f89 */ /* 0x000e2200000e0000 */
[----:B------:R-:W-:-:S03]  /*12fa0*/  VIADD R7, R5, 0x40 ;  /* 0x0000004005077836 */ /* 0x000fc60000000000 */
[----:B------:R-:W-:Y:S04]  /*12fb0*/  @!P0 LDGSTS.E.BYPASS.LTC128B.128 [R8+0x1ea00], desc[UR50][R2.64], !P3 ;  /* 0x1ea0000002088fae */ /* 0x000fe8000d901d72 */
[----:B------:R-:W-:Y:S04]  /*12fc0*/  @!P0 LDGSTS.E.BYPASS.LTC128B.128 [R8+0x20a00], desc[UR50][R2.64+0x40], !P2 ;  /* 0x20a0004002088fae */ /* 0x000fe8000d101d72 */
[----:B------:R1:W-:Y:S01]  /*12fd0*/  @!P0 LDGSTS.E.BYPASS.LTC128B.128 [R8+0x22a00], desc[UR50][R2.64+0x80], !P1 ;  /* 0x22a0008002088fae */ /* 0x0003e2000c901d72 */
[----:B------:R-:W-:-:S03]  /*12fe0*/  ISETP.GE.AND P0, PT, R7, R28, PT ;  /* 0x0000001c0700720c */ /* 0x000fc60003f06270 */
[----:B-1----:R-:W1:Y:S10]  /*12ff0*/  SHFL.IDX PT, R2, R4, 0x2, 0x1c1f ;  /* 0x005c1f0004027f89 */ /* 0x002e7400000e0000 */
[----:B0-----:R-:W-:Y:S01]  /*13000*/  @!P0 IADD3 R14, P4, R32, R14, RZ ;  /* 0x0000000e200e8210 */ /* 0x001fe20007f9e0ff */
[----:B------:R-:W0:Y:S04]  /*13010*/  SHFL.IDX PT, R4, R4, 0x3, 0x1c1f ;  /* 0x007c1f0004047f89 */ /* 0x000e2800000e0000 */
[----:B-1----:R-:W-:-:S02]  /*13020*/  @!P0 IMAD.X R7, RZ, RZ, R2, P4 ;  /* 0x000000ffff078224 */ /* 0x002fc400020e0602 */
[----:B------:R-:W-:Y:S02]  /*13030*/  @!P0 IMAD.MOV.U32 R2, RZ, RZ, R14 ;  /* 0x000000ffff028224 */ /* 0x000fe400078e000e */
[----:B------:R-:W-:Y:S01]  /*13040*/  @!P0 IMAD.MOV.U32 R3, RZ, RZ, R7 ;  /* 0x000000ffff038224 */ /* 0x000fe200078e0007 */
[----:B------:R1:W2:Y:S04]  /*13050*/  SHFL.IDX PT, R14, R0, 0x3, 0x1c1f ;  /* 0x007c1f00000e7f89 */ /* 0x0002a800000e0000 */
[----:B------:R1:W-:Y:S04]  /*13060*/  @!P0 LDGSTS.E.BYPASS.LTC128B.128 [R8+0x1f200], desc[UR50][R2.64], !P3 ;  /* 0x1f20000002088fae */ /* 0x0003e8000d901d72 */
[----:B------:R1:W-:Y:S04]  /*13070*/  @!P0 LDGSTS.E.BYPASS.LTC128B.128 [R8+0x21200], desc[UR50][R2.64+0x40], !P2 ;  /* 0x2120004002088fae */ /* 0x0003e8000d101d72 */
[----:B0-----:R1:W-:Y:S02]  /*13080*/  @!P0 LDGSTS.E.BYPASS.LTC128B.128 [R8+0x23200], desc[UR50][R2.64+0x80], !P1 ;  /* 0x2320008002088fae */ /* 0x0013e4000c901d72 */
.L_x_368:
[----:B------:R-:W-:Y:S01]  /*13090*/  VIADD R5, R5, 0x60 ;  /* 0x0000006005057836 */ /* 0x000fe20000000000 */
[----:B------:R-:W-:Y:S04]  /*130a0*/  BSSY B0, `(.L_x_271) ;  /* 0x000000b000007945 */ /* 0x000fe80003800000 */
[----:B------:R-:W-:-:S13]  /*130b0*/  ISETP.GE.AND P0, PT, R5, R28, PT ;  /* 0x0000001c0500720c */ /* 0x000fda0003f06270 */
[----:B------:R-:W-:Y:S05]  /*130c0*/  @P0 BRA `(.L_x_272) ;  /* 0x0000000000200947 */ /* 0x000fea0003800000 */
[----:B-12---:R-:W-:-:S05]  /*130d0*/  IADD3 R2, P0, R32, R14, RZ ;  /* 0x0000000e20027210 */ /* 0x006fca0007f1e0ff */
[----:B------:R-:W-:-:S05]  /*130e0*/  IMAD.X R3, RZ, RZ, R4, P0 ;  /* 0x000000ffff037224 */ /* 0x000fca00000e0604 */
[----:B------:R-:W-:Y:S01]  /*130f0*/  @!PT LDS RZ, [RZ] ;  /* 0x00000000fffff984 */ /* 0x000fe20000000800 */
[----:B------:R-:W-:Y:S01]  /*13100*/  @!PT LDS RZ, [RZ] ;  /* 0x00000000fffff984 */ /* 0x000fe20000000800 */
[----:B------:R-:W-:Y:S01]  /*13110*/  @!PT LDS RZ, [RZ] ;  /* 0x00000000fffff984 */ /* 0x000fe20000000800 */
[----:B------:R0:W-:Y:S04]  /*13120*/  LDGSTS.E.BYPASS.LTC128B.128 [R8+0x1fa00], desc[UR50][R2.64], !P3 ;  /* 0x1fa0000002087fae */ /* 0x0001e8000d901d72 */
[----:B------:R0:W-:Y:S04]  /*13130*/  LDGSTS.E.BYPASS.LTC128B.128 [R8+0x21a00], desc[UR50][R2.64+0x40], !P2 ;  /* 0x21a0004002087fae */ /* 0x0001e8000d101d72 */
[----:B------:R0:W-:Y:S02]  /*13140*/  LDGSTS.E.BYPASS.LTC128B.128 [R8+0x23a00], desc[UR50][R2.64+0x80], !P1 ;  /* 0x23a0008002087fae */ /* 0x0001e4000c901d72 */
.L_x_272:
[----:B------:R-:W-:Y:S05]  /*13150*/  BSYNC B0 ;  /* 0x0000000000007941 */ /* 0x000fea0003800000 */
.L_x_271:
[----:B------:R-:W-:Y:S01]  /*13160*/  NOP ;  /* 0x0000000000007918 */ /* 0x000fe20000000000 */
[----:B------:R-:W-:-:S13]  /*13170*/  PLOP3.LUT P0, PT, PT, PT, PT, 0x80, 0x0 ;  /* 0x000000000000781c */ /* 0x000fda0003f0f070 */
.L_x_273:
[----:B------:R-:W-:Y:S02]  /*13180*/  PLOP3.LUT P1, PT, P1, P0, PT, 0xa2, 0x0 ;  /* 0x000000000000781c */ /* 0x000fe40000f21472 */
[----:B------:R-:W-:-:S08]  /*13190*/  @P0 R2UR P1, UR4, R16 ;  /* 0x00000000100402ca */ /* 0x000fd00000020000 */
[----:B------:R-:W-:-:S05]  /*131a0*/  @P0 PLOP3.LUT P0, PT, P1, PT, PT, 0x80, 0x0 ;  /* 0x000000000000081c */ /* 0x000fca0000f0f070 */
[----:B------:R-:W-:Y:S01]  /*131b0*/  @!P1 SYNCS.ARRIVE.TRANS64.RED.A0T1 RZ, [UR4+0x33400], RZ ;  /* 0x033400ffffff99a7 */ /* 0x000fe20008200404 */
[----:B------:R-:W-:Y:S07]  /*131c0*/  @!P1 ARRIVES.LDGSTSBAR.64.TRANSCNT [UR4+0x33400] ;  /* 0x03340000ff0099b0 */ /* 0x000fee0008000a84 */
[----:B------:R-:W-:Y:S05]  /*131d0*/  @P0 BRA.U.ANY `(.L_x_273) ;  /* 0xfffffffd00e80947 */ /* 0x000fea000393ffff */
[----:B01----:R-:W3:Y:S02]  /*131e0*/  LDL.LU R2, [R1+0x1c] ;  /* 0x00001c0001027983 */ /* 0x003ee40000300800 */
[----:B---3--:R-:W-:-:S05]  /*131f0*/  VIADD R2, R2, 0x1 ;  /* 0x0000000102027836 */ /* 0x008fca0000000000 */
[----:B------:R0:W-:Y:S01]  /*13200*/  STL [R1+0x1c], R2 ;  /* 0x00001c0201007387 */ /* 0x0001e20000100800 */
[----:B------:R-:W-:-:S04]  /*13210*/  LEA.HI R0, R2, R2, RZ, 0x1 ;  /* 0x0000000202007211 */ /* 0x000fc800078f08ff */
[----:B------:R-:W-:-:S05]  /*13220*/  LOP3.LUT R0, R0, 0xfffffffe, RZ, 0xc0, !PT ;  /* 0xfffffffe00007812 */ /* 0x000fca00078ec0ff */
[----:B------:R-:W-:-:S05]  /*13230*/  IMAD.IADD R0, R2, 0x1, -R0 ;  /* 0x0000000102007824 */ /* 0x000fca00078e0a00 */
[----:B------:R-:W-:Y:S01]  /*13240*/  SHF.L.U32 R3, R0, 0x1f, RZ ;  /* 0x0000001f00037819 */ /* 0x000fe200000006ff */
[----:B------:R-:W-:Y:S01]  /*13250*/  NOP ;  /* 0x0000000000007918 */ /* 0x000fe20000000000 */
[----:B------:R0:W-:Y:S01]  /*13260*/  SYNCS.ARRIVE.TRANS64.A1T0 RZ, [R16+URZ+0x33400], RZ ;  /* 0x033400ff10ff79a7 */ /* 0x0001e2000810003f */
[----:B------:R-:W-:Y:S01]  /*13270*/  BSSY B0, `(.L_x_274) ;  /* 0x0000003000007945 */ /* 0x000fe20003800000 */
[----:B------:R-:W1:Y:S03]  /*13280*/  SYNCS.PHASECHK.TRANS64.TRYWAIT P0, [R16+URZ+0x33420], R3 ;  /* 0x03342003100075a7 */ /* 0x000e66000800017f */
[----:B01----:R-:W-:Y:S05]  /*13290*/  @!P0 BRA `(.L_x_275) ;  /* 0x0000004800cc8947 */ /* 0x003fea0003800000 */
.L_x_369:
[----:B------:R-:W-:Y:S05]  /*132a0*/  BSYNC B0 ;  /* 0x0000000000007941 */ /* 0x000fea0003800000 */
.L_x_274:
[----:B------:R-:W-:-:S06]  /*132b0*/  UIADD3 UR4, UR46, -0x2, URZ ;  /* 0xfffffffe2e047890 */ /* 0x000fcc000fffe03f */
[----:B------:R-:W-:-:S13]  /*132c0*/  ISETP.LE.AND P0, PT, R36, UR4, PT ;  /* 0x0000000424007c0c */ /* 0x000fda000bf03270 */
[----:B------:R-:W-:Y:S05]  /*132d0*/  @!P0 BRA `(.L_x_276) ;  /* 0x0000001800408947 */ /* 0x000fea0003800000 */
[----:B------:R-:W-:Y:S02]  /*132e0*/  IMAD.MOV.U32 R19, RZ, RZ, R30 ;  /* 0x000000ffff137224 */ /* 0x000fe400078e001e */
[----:B------:R-:W-:Y:S02]  /*132f0*/  IMAD.MOV.U32 R18, RZ, RZ, R27 ;  /* 0x000000ffff127224 */ /* 0x000fe400078e001b */
[----:B------:R-:W-:-:S07]  /*13300*/  IMAD.U32 R28, RZ, RZ, UR4 ;  /* 0x00000004ff1c7e24 */ /* 0x000fce000f8e00ff */
.L_x_296:
[----:B0-----:R-:W0:Y:S01]  /*13310*/  LDC R3, c[0x0][0x430] ;  /* 0x00010c00ff037b82 */ /* 0x001e220000000800 */
[----:B-1-3--:R-:W1:Y:S01]  /*13320*/  S2R R0, SR_TID.X ;  /* 0x0000000000007919 */ /* 0x00ae620000002100 */
[----:B------:R-:W-:Y:S01]  /*13330*/  IMAD R10, R28, 0xa0, R33 ;  /* 0x000000a01c0a7824 */ /* 0x000fe200078e0221 */
[----:B------:R-:W-:Y:S05]  /*13340*/  YIELD ;  /* 0x0000000000007946 */ /* 0x000fea0003800000 */
[----:B------:R-:W3:Y:S01]  /*13350*/  S2R R6, SR_TID.X ;  /* 0x0000000000067919 */ /* 0x000ee20000002100 */
[----:B------:R-:W-:Y:S01]  /*13360*/  ULDC.64 UR4, c[0x0][0x428] ;  /* 0x00010a0000047ab9 */ /* 0x000fe20000000a00 */
[----:B------:R-:W-:Y:S01]  /*13370*/  ULDC.64 UR6, c[0x0][0x418] ;  /* 0x0001060000067ab9 */ /* 0x000fe20000000a00 */
[----:B------:R-:W4:Y:S01]  /*13380*/  S2R R8, SR_TID.X ;  /* 0x0000000000087919 */ /* 0x000f220000002100 */
[----:B0-----:R-:W-:-:S02]  /*13390*/  ISETP.NE.AND P2, PT, R3, 0x1, PT ;  /* 0x000000010300780c */ /* 0x001fc40003f45270 */
[C---:B-1----:R-:W-:Y:S01]  /*133a0*/  LOP3.LUT R2, R0.reuse, 0x7f, RZ, 0xc0, !PT ;  /* 0x0000007f00027812 */ /* 0x042fe200078ec0ff */
[----:B------:R-:W-:-:S10]  /*133b0*/  IMAD.SHL.U32 R0, R0, 0x20, RZ ;  /* 0x0000002000007824 */ /* 0x000fd400078e00ff */
[----:B------:R-:W0:Y:S01]  /*133c0*/  @P2 LDC R3, c[0x0][0x434] ;  /* 0x00010d00ff032b82 */ /* 0x000e220000000800 */
[----:B------:R-:W-:Y:S02]  /*133d0*/  SHF.R.U32.HI R2, RZ, 0x2, R2 ;  /* 0x00000002ff027819 */ /* 0x000fe40000011602 */
[----:B---3--:R-:W-:Y:S02]  /*133e0*/  LOP3.LUT R6, R6, 0x7f, RZ, 0xc0, !PT ;  /* 0x0000007f06067812 */ /* 0x008fe400078ec0ff */
[----:B------:R-:W-:Y:S02]  /*133f0*/  LOP3.LUT R0, R2, 0x60, R0, 0xf8, !PT ;  /* 0x0000006002007812 */ /* 0x000fe400078ef800 */
[----:B------:R-:W-:Y:S01]  /*13400*/  SHF.R.U32.HI R9, RZ, 0x2, R6 ;  /* 0x00000002ff097819 */ /* 0x000fe20000011606 */
[----:B------:R-:W1:Y:S01]  /*13410*/  @P2 LDC R5, c[0x0][0x438] ;  /* 0x00010e00ff052b82 */ /* 0x000e620000000800 */
[----:B----4-:R-:W-:Y:S02]  /*13420*/  IMAD.SHL.U32 R8, R8, 0x20, RZ ;  /* 0x0000002008087824 */ /* 0x010fe400078e00ff */
[----:B------:R-:W-:-:S03]  /*13430*/  IMAD.IADD R0, R0, 0x1, R10 ;  /* 0x0000000100007824 */ /* 0x000fc600078e020a */
[----:B------:R-:W-:Y:S01]  /*13440*/  LOP3.LUT R8, R9, 0x60, R8, 0xf8, !PT ;  /* 0x0000006009087812 */ /* 0x000fe200078ef808 */
[----:B------:R-:W-:-:S03]  /*13450*/  IMAD.MOV.U32 R4, RZ, RZ, R0 ;  /* 0x000000ffff047224 */ /* 0x000fc600078e0000 */
[----:B------:R-:W-:-:S04]  /*13460*/  LOP3.LUT R8, R8, 0x80, RZ, 0xfc, !PT ;  /* 0x0000008008087812 */ /* 0x000fc800078efcff */
[C---:B------:R-:W-:Y:S01]  /*13470*/  ISETP.GT.U32.AND P1, PT, R8.reuse, 0x9f, PT ;  /* 0x0000009f0800780c */ /* 0x040fe20003f24070 */
[----:B------:R-:W-:Y:S02]  /*13480*/  IMAD.IADD R10, R8, 0x1, R10 ;  /* 0x00000001080a7824 */ /* 0x000fe400078e020a */
[----:B0-----:R-:W-:-:S04]  /*13490*/  @P2 IMAD.HI.U32 R2, R0, R3, RZ ;  /* 0x0000000300022227 */ /* 0x001fc800078e00ff */
[----:B------:R-:W-:Y:S01]  /*134a0*/  IMAD.MOV.U32 R11, RZ, RZ, R10 ;  /* 0x000000ffff0b7224 */ /* 0x000fe200078e000a */
[----:B-1----:R-:W-:Y:S01]  /*134b0*/  @P2 SHF.R.U32.HI R4, RZ, R5, R2 ;  /* 0x00000005ff042219 */ /* 0x002fe20000011602 */
[----:B------:R-:W-:-:S03]  /*134c0*/  IMAD R2, R35, UR4, RZ ;  /* 0x0000000423027c24 */ /* 0x000fc6000f8e02ff */
[----:B------:R-:W-:Y:S01]  /*134d0*/  SHF.R.S32.HI R3, RZ, 0x1f, R4 ;  /* 0x0000001fff037819 */ /* 0x000fe20000011404 */
[----:B------:R-:W-:Y:S02]  /*134e0*/  IMAD R5, R29, UR5, R2 ;  /* 0x000000051d057c24 */ /* 0x000fe4000f8e0202 */
[----:B------:R-:W-:-:S04]  /*134f0*/  IMAD.MOV.U32 R2, RZ, RZ, R4 ;  /* 0x000000ffff027224 */ /* 0x000fc800078e0004 */
[----:B------:R-:W-:-:S04]  /*13500*/  IMAD.WIDE.U32 R2, R29, UR4, R2 ;  /* 0x000000041d027c25 */ /* 0x000fc8000f8e0002 */
[----:B------:R-:W-:Y:S01]  /*13510*/  IMAD.IADD R3, R5, 0x1, R3 ;  /* 0x0000000105037824 */ /* 0x000fe200078e0203 */
[----:B------:R-:W-:-:S04]  /*13520*/  LEA R6, P0, R2, UR6, 0x2 ;  /* 0x0000000602067c11 */ /* 0x000fc8000f8010ff */
[----:B------:R-:W-:Y:S02]  /*13530*/  LEA.HI.X R7, R2, UR7, R3, 0x2, P0 ;  /* 0x0000000702077c11 */ /* 0x000fe400080f1403 */
[----:B------:R-:W0:Y:S03]  /*13540*/  @P2 LDC R3, c[0x0][0x434] ;  /* 0x00010d00ff032b82 */ /* 0x000e260000000800 */
[----:B------:R1:W3:Y:S05]  /*13550*/  LDG.E R6, desc[UR50][R6.64] ;  /* 0x0000003206067981 */ /* 0x0002ea000c1e1900 */
[----:B------:R-:W4:Y:S01]  /*13560*/  @P2 LDC R2, c[0x0][0x438] ;  /* 0x00010e00ff022b82 */ /* 0x000f220000000800 */
[----:B0-----:R-:W-:-:S05]  /*13570*/  @P2 IMAD.HI.U32 R3, R10, R3, RZ ;  /* 0x000000030a032227 */ /* 0x001fca00078e00ff */
[----:B----4-:R-:W-:-:S04]  /*13580*/  @P2 SHF.R.U32.HI R11, RZ, R2, R3 ;  /* 0x00000002ff0b2219 */ /* 0x010fc80000011603 */
[--C-:B------:R-:W-:Y:S01]  /*13590*/  @!P1 SHF.R.S32.HI R3, RZ, 0x1f, R11.reuse ;  /* 0x0000001fff039819 */ /* 0x100fe2000001140b */
[----:B------:R-:W-:-:S04]  /*135a0*/  @!P1 IMAD.MOV.U32 R2, RZ, RZ, R11 ;  /* 0x000000ffff029224 */ /* 0x000fc800078e000b */
[----:B------:R-:W-:Y:S01]  /*135b0*/  @!P1 IMAD.WIDE.U32 R2, R29, UR4, R2 ;  /* 0x000000041d029c25 */ /* 0x000fe2000f8e0002 */
[----:B------:R-:W-:-:S03]  /*135c0*/  ULDC UR4, c[0x0][0x430] ;  /* 0x00010c0000047ab9 */ /* 0x000fc60000000800 */
[----:B------:R-:W-:Y:S01]  /*135d0*/  @!P1 IMAD.IADD R5, R5, 0x1, R3 ;  /* 0x0000000105059824 */ /* 0x000fe200078e0203 */
[----:B------:R-:W-:Y:S01]  /*135e0*/  @!P1 LEA R8, P0, R2, UR6, 0x2 ;  /* 0x0000000602089c11 */ /* 0x000fe2000f8010ff */
[----:B------:R-:W-:-:S03]  /*135f0*/  IMAD.U32 R12, RZ, RZ, UR43 ;  /* 0x0000002bff0c7e24 */ /* 0x000fc6000f8e00ff */
[----:B------:R-:W-:Y:S01]  /*13600*/  @!P1 LEA.HI.X R9, R2, UR7, R5, 0x2, P0 ;  /* 0x0000000702099c11 */ /* 0x000fe200080f1405 */
[----:B------:R-:W-:Y:S02]  /*13610*/  IMAD.MOV.U32 R5, RZ, RZ, RZ ;  /* 0x000000ffff057224 */ /* 0x000fe400078e00ff */
[----:B------:R-:W-:-:S04]  /*13620*/  VIADD R27, R18, 0x1 ;  /* 0x00000001121b7836 */ /* 0x000fc80000000000 */
[----:B------:R0:W5:Y:S01]  /*13630*/  @!P1 LDG.E R5, desc[UR50][R8.64] ;  /* 0x0000003208059981 */ /* 0x000162000c1e1900 */
[----:B------:R-:W-:Y:S01]  /*13640*/  ISETP.NE.AND P1, PT, R12, 0x3, PT ;  /* 0x000000030c00780c */ /* 0x000fe20003f25270 */
[----:B-1----:R-:W-:Y:S01]  /*13650*/  IMAD.MOV R7, RZ, RZ, -R4 ;  /* 0x000000ffff077224 */ /* 0x002fe200078e0a04 */
[----:B------:R-:W-:-:S03]  /*13660*/  ISETP.NE.AND P0, PT, R27, 0x2, PT ;  /* 0x000000021b00780c */ /* 0x000fc60003f05270 */
[----:B------:R-:W-:Y:S01]  /*13670*/  IMAD R7, R7, UR4, R0 ;  /* 0x0000000407077c24 */ /* 0x000fe2000f8e0200 */
[----:B------:R-:W-:Y:S01]  /*13680*/  SEL R30, RZ, 0x1, P0 ;  /* 0x00000001ff1e7807 */ /* 0x000fe20000000000 */
[----:B------:R-:W-:Y:S02]  /*13690*/  IMAD.MOV.U32 R0, RZ, RZ, R28 ;  /* 0x000000ffff007224 */ /* 0x000fe400078e001c */
[----:B0-----:R-:W-:Y:S01]  /*136a0*/  IMAD.MOV R8, RZ, RZ, -R11 ;  /* 0x000000ffff087224 */ /* 0x001fe200078e0a0b */
[----:B------:R-:W-:-:S03]  /*136b0*/  SEL R27, R27, RZ, P0 ;  /* 0x000000ff1b1b7207 */ /* 0x000fc60000000000 */
[----:B------:R-:W-:Y:S01]  /*136c0*/  IMAD R8, R8, UR4, R10 ;  /* 0x0000000408087c24 */ /* 0x000fe2000f8e020a */
[----:B------:R-:W-:Y:S01]  /*136d0*/  LOP3.LUT R30, R19, R30, RZ, 0x3c, !PT ;  /* 0x0000001e131e7212 */ /* 0x000fe200078e3cff */
[----:B------:R-:W-:Y:S01]  /*136e0*/  VIADD R28, R28, 0xffffffff ;  /* 0xffffffff1c1c7836 */ /* 0x000fe20000000000 */
[----:B------:R-:W-:Y:S02]  /*136f0*/  ISETP.GT.AND P2, PT, R0, R36, PT ;  /* 0x000000240000720c */ /* 0x000fe40003f44270 */
[----:B---3--:R-:W-:Y:S01]  /*13700*/  SHF.R.S32.HI R25, RZ, 0x1f, R6 ;  /* 0x0000001fff197819 */ /* 0x008fe20000011406 */
[----:B------:R-:W-:Y:S10]  /*13710*/  @!P1 BRA `(.L_x_277) ;  /* 0x0000000000049947 */ /* 0x000ff40003800000 */
[----:B------:R-:W-:Y:S01]  /*13720*/  BPT.TRAP 0x1 ;  /* 0x000000040000795c */ /* 0x000fe20000300000 */
.L_x_277:
[----:B------:R-:W-:Y:S01]  /*13730*/  IMAD R4, R27, 0x8, R16 ;  /* 0x000000081b047824 */ /* 0x000fe200078e0210 */
[----:B------:R-:W-:Y:S01]  /*13740*/  SHF.L.U32 R26, R30, 0x1f, RZ ;  /* 0x0000001f1e1a7819 */ /* 0x000fe200000006ff */
[----:B------:R-:W-:Y:S01]  /*13750*/  BSSY B0, `(.L_x_278) ;  /* 0x0000004000007945 */ /* 0x000fe20003800000 */
[----:B------:R-:W-:Y:S02]  /*13760*/  SHF.R.S32.HI R9, RZ, 0x1f, R7 ;  /* 0x0000001fff097819 */ /* 0x000fe40000011407 */
[----:B------:R-:W0:Y:S02]  /*13770*/  SYNCS.PHASECHK.TRANS64.TRYWAIT P0, [R4+URZ+0x33480], R26 ;  /* 0x0334801a040075a7 */ /* 0x000e24000800017f */
[----:B0-----:R-:W-:Y:S05]  /*13780*/  @!P0 BRA `(.L_x_279) ;  /* 0x0000004400a48947 */ /* 0x001fea0003800000 */
.L_x_370:
[----:B------:R-:W-:Y:S05]  /*13790*/  BSYNC B0 ;  /* 0x0000000000007941 */ /* 0x000fea0003800000 */
.L_x_278:
[----:B------:R-:W3:Y:S01]  /*137a0*/  LDL R15, [R1+0xc] ;  /* 0x00000c00010f7983 */ /* 0x000ee20000100800 */
[----:B------:R-:W-:Y:S01]  /*137b0*/  ULDC.64 UR4, c[0x0][0x328] ;  /* 0x0000ca0000047ab9 */ /* 0x000fe20000000a00 */
[----:B------:R-:W-:Y:S01]  /*137c0*/  ULDC.64 UR6, c[0x0][0x338] ;  /* 0x0000ce0000067ab9 */ /* 0x000fe20000000a00 */
[----:B------:R-:W-:Y:S01]  /*137d0*/  IMAD R0, R9, UR4, RZ ;  /* 0x0000000409007c24 */ /* 0x000fe2000f8e02ff */
[----:B------:R-:W-:Y:S01]  /*137e0*/  SHF.R.S32.HI R20, RZ, 0x1f, R8 ;  /* 0x0000001fff147819 */ /* 0x000fe20000011408 */
[C---:B------:R-:W-:Y:S01]  /*137f0*/  IMAD.WIDE.U32 R2, R7.reuse, UR4, RZ ;  /* 0x0000000407027c25 */ /* 0x040fe2000f8e00ff */
[----:B-----5:R-:W-:Y:S01]  /*13800*/  SHF.R.S32.HI R24, RZ, 0x1f, R5 ;  /* 0x0000001fff187819 */ /* 0x020fe20000011405 */
[----:B------:R-:W1:Y:S01]  /*13810*/  LDC R12, c[0x0][0x2f4] ;  /* 0x0000bd00ff0c7b82 */ /* 0x000e620000000800 */
[C---:B--2---:R-:W-:Y:S01]  /*13820*/  LOP3.LUT R14, R32.reuse, 0x80, RZ, 0xfc, !PT ;  /* 0x00000080200e7812 */ /* 0x044fe200078efcff */
[----:B------:R-:W-:Y:S01]  /*13830*/  IMAD R0, R7, UR5, R0 ;  /* 0x0000000507007c24 */ /* 0x000fe2000f8e0200 */
[----:B------:R-:W-:Y:S01]  /*13840*/  LOP3.LUT R13, R32, 0x40, RZ, 0xfc, !PT ;  /* 0x00000040200d7812 */ /* 0x000fe200078efcff */
[----:B------:R-:W-:-:S02]  /*13850*/  IMAD R10, R25, UR6, RZ ;  /* 0x00000006190a7c24 */ /* 0x000fc4000f8e02ff */
        /* <DEDUP_REMOVED lines=8> */
[----:B------:R-:W-:Y:S01]  /*138e0*/  ULDC.64 UR4, c[0x0][0x330] ;  /* 0x0000cc0000047ab9 */ /* 0x000fe20000000a00 */
[----:B-1----:R-:W-:-:S02]  /*138f0*/  ISETP.GE.AND P1, PT, R14, R12, PT ;  /* 0x0000000c0e00720c */ /* 0x002fc40003f26270 */
[----:B------:R-:W-:Y:S01]  /*13900*/  IMAD.IADD R3, R3, 0x1, R0 ;  /* 0x0000000103037824 */ /* 0x000fe200078e0200 */
[-C--:B------:R-:W-:Y:S01]  /*13910*/  ISETP.GE.AND P3, PT, R13, R12.reuse, PT ;  /* 0x0000000c0d00720c */ /* 0x080fe20003f66270 */
[----:B------:R-:W-:Y:S01]  /*13920*/  IMAD R0, R24, UR6, RZ ;  /* 0x0000000618007c24 */ /* 0x000fe2000f8e02ff */
[----:B------:R-:W-:Y:S01]  /*13930*/  ISETP.GE.AND P4, PT, R32, R12, PT ;  /* 0x0000000c2000720c */ /* 0x000fe20003f86270 */
        /* <DEDUP_REMOVED lines=12> */
[----:B---3--:R-:W-:Y:S01]  /*13a00*/  IMAD R34, R27, 0x7800, R15 ;  /* 0x000078001b227824 */ /* 0x008fe200078e020f */
[----:B------:R-:W-:Y:S07]  /*13a10*/  BRA.DIV UR4, `(.L_x_280) ;  /* 0x0000004604147947 */ /* 0x000fee000b800000 */
[----:B------:R-:W1:Y:S04]  /*13a20*/  SHFL.IDX PT, R2, R10, RZ, 0x1c1f ;  /* 0x001c1fff0a027589 */ /* 0x000e6800000e0000 */
[----:B------:R-:W2:Y:S04]  /*13a30*/  SHFL.IDX PT, R0, R22, RZ, 0x1c1f ;  /* 0x001c1fff16007589 */ /* 0x000ea800000e0000 */
[----:B------:R-:W-:Y:S01]  /*13a40*/  SHFL.IDX PT, R23, R23, RZ, 0x1c1f ;  /* 0x001c1fff17177589 */ /* 0x000fe200000e0000 */
[----:B-1----:R-:W-:-:S05]  /*13a50*/  IADD3 R2, P0, R32, R2, RZ ;  /* 0x0000000220027210 */ /* 0x002fca0007f1e0ff */
[----:B--2---:R-:W-:Y:S02]  /*13a60*/  IMAD.X R3, RZ, RZ, R0, P0 ;  /* 0x000000ffff037224 */ /* 0x004fe400000e0600 */
[----:B------:R-:W-:Y:S02]  /*13a70*/  IMAD.IADD R0, R16, 0x1, R34 ;  /* 0x0000000110007824 */ /* 0x000fe400078e0222 */
[----:B------:R-:W-:Y:S04]  /*13a80*/  SHFL.IDX PT, R34, R22, 0x2, 0x1c1f ;  /* 0x005c1f0016227f89 */ /* 0x000fe800000e0000 */
[----:B------:R-:W-:Y:S04]  /*13a90*/  LDGSTS.E.BYPASS.LTC128B.128 [R0+0xf200], desc[UR50][R2.64], !P4 ;  /* 0x0f20000002007fae */ /* 0x000fe8000e101d72 */
[----:B------:R-:W-:Y:S04]  /*13aa0*/  LDGSTS.E.BYPASS.LTC128B.128 [R0+0x11a00], desc[UR50][R2.64+0x40], !P3 ;  /* 0x11a0004002007fae */ /* 0x000fe8000d901d72 */
[----:B------:R1:W-:Y:S04]  /*13ab0*/  LDGSTS.E.BYPASS.LTC128B.128 [R0+0x14200], desc[UR50][R2.64+0x80], !P1 ;  /* 0x1420008002007fae */ /* 0x0003e8000c901d72 */
[----:B-1----:R-:W1:Y:S04]  /*13ac0*/  SHFL.IDX PT, R2, R10, 0x1, 0x1c1f ;  /* 0x003c1f000a027f89 */ /* 0x002e6800000e0000 */
[----:B------:R-:W2:Y:S01]  /*13ad0*/  SHFL.IDX PT, R3, R22, 0x1, 0x1c1f ;  /* 0x003c1f0016037f89 */ /* 0x000ea200000e0000 */
[----:B-1----:R-:W-:-:S05]  /*13ae0*/  IADD3 R2, P0, R32, R2, RZ ;  /* 0x0000000220027210 */ /* 0x002fca0007f1e0ff */
[----:B--2---:R-:W-:-:S05]  /*13af0*/  IMAD.X R3, RZ, RZ, R3, P0 ;  /* 0x000000ffff037224 */ /* 0x004fca00000e0603 */
[----:B------:R-:W-:Y:S04]  /*13b00*/  LDGSTS.E.BYPASS.LTC128B.128 [R0+0xfa00], desc[UR50][R2.64], !P4 ;  /* 0x0fa0000002007fae */ /* 0x000fe8000e101d72 */
[----:B------:R-:W-:Y:S04]  /*13b10*/  LDGSTS.E.BYPASS.LTC128B.128 [R0+0x12200], desc[UR50][R2.64+0x40], !P3 ;  /* 0x1220004002007fae */ /* 0x000fe8000d901d72 */
[----:B------:R1:W-:Y:S04]  /*13b20*/  LDGSTS.E.BYPASS.LTC128B.128 [R0+0x14a00], desc[UR50][R2.64+0x80], !P1 ;  /* 0x14a0008002007fae */ /* 0x0003e8000c901d72 */
[----:B-1----:R-:W1:Y:S02]  /*13b30*/  SHFL.IDX PT, R2, R10, 0x2, 0x1c1f ;  /* 0x005c1f000a027f89 */ /* 0x002e6400000e0000 */
[----:B-1----:R-:W-:-:S05]  /*13b40*/  IADD3 R2, P0, R32, R2, RZ ;  /* 0x0000000220027210 */ /* 0x002fca0007f1e0ff */
[----:B------:R-:W-:Y:S02]  /*13b50*/  IMAD.X R3, RZ, RZ, R34, P0 ;  /* 0x000000ffff037224 */ /* 0x000fe400000e0622 */
[----:B------:R-:W-:Y:S04]  /*13b60*/  SHFL.IDX PT, R34, R22, 0x3, 0x1c1f ;  /* 0x007c1f0016227f89 */ /* 0x000fe800000e0000 */
[----:B------:R-:W-:Y:S04]  /*13b70*/  LDGSTS.E.BYPASS.LTC128B.128 [R0+0x10200], desc[UR50][R2.64], !P4 ;  /* 0x1020000002007fae */ /* 0x000fe8000e101d72 */
[----:B------:R-:W-:Y:S04]  /*13b80*/  LDGSTS.E.BYPASS.LTC128B.128 [R0+0x12a00], desc[UR50][R2.64+0x40], !P3 ;  /* 0x12a0004002007fae */ /* 0x000fe8000d901d72 */
[----:B------:R1:W-:Y:S04]  /*13b90*/  LDGSTS.E.BYPASS.LTC128B.128 [R0+0x15200], desc[UR50][R2.64+0x80], !P1 ;  /* 0x1520008002007fae */ /* 0x0003e8000c901d72 */
[----:B-1----:R-:W1:Y:S02]  /*13ba0*/  SHFL.IDX PT, R2, R10, 0x3, 0x1c1f ;  /* 0x007c1f000a027f89 */ /* 0x002e6400000e0000 */
[----:B-1----:R-:W-:-:S05]  /*13bb0*/  IADD3 R2, P0, R32, R2, RZ ;  /* 0x0000000220027210 */ /* 0x002fca0007f1e0ff */
[----:B------:R-:W-:-:S05]  /*13bc0*/  IMAD.X R3, RZ, RZ, R34, P0 ;  /* 0x000000ffff037224 */ /* 0x000fca00000e0622 */
[----:B------:R-:W-:Y:S04]  /*13bd0*/  LDGSTS.E.BYPASS.LTC128B.128 [R0+0x10a00], desc[UR50][R2.64], !P4 ;  /* 0x10a0000002007fae */ /* 0x000fe8000e101d72 */
[----:B------:R-:W-:Y:S04]  /*13be0*/  LDGSTS.E.BYPASS.LTC128B.128 [R0+0x13200], desc[UR50][R2.64+0x40], !P3 ;  /* 0x1320004002007fae */ /* 0x000fe8000d901d72 */
[----:B------:R1:W-:Y:S04]  /*13bf0*/  LDGSTS.E.BYPASS.LTC128B.128 [R0+0x15a00], desc[UR50][R2.64+0x80], !P1 ;  /* 0x15a0008002007fae */ /* 0x0003e8000c901d72 */
[----:B-1----:R1:W2:Y:S02]  /*13c00*/  SHFL.IDX PT, R2, R21, RZ, 0x1c1f ;  /* 0x001c1fff15027589 */ /* 0x0022a400000e0000 */
.L_x_382:
[----:B--2---:R-:W-:-:S05]  /*13c10*/  IADD3 R2, P0, R32, R2, RZ ;  /* 0x0000000220027210 */ /* 0x004fca0007f1e0ff */
[----:B------:R-:W-:Y:S01]  /*13c20*/  IMAD.X R3, RZ, RZ, R23, P0 ;  /* 0x000000ffff037224 */ /* 0x000fe200000e0617 */
[----:B------:R-:W-:-:S04]  /*13c30*/  PLOP3.LUT P0, PT, PT, PT, PT, 0x80, 0x0 ;  /* 0x000000000000781c */ /* 0x000fc80003f0f070 */
[----:B------:R-:W-:Y:S01]  /*13c40*/  @!PT LDS RZ, [RZ] ;  /* 0x00000000fffff984 */ /* 0x000fe20000000800 */
[----:B------:R-:W-:Y:S01]  /*13c50*/  @!PT LDS RZ, [RZ] ;  /* 0x00000000fffff984 */ /* 0x000fe20000000800 */
[----:B------:R-:W-:Y:S01]  /*13c60*/  @!PT LDS RZ, [RZ] ;  /* 0x00000000fffff984 */ /* 0x000fe20000000800 */
[----:B------:R2:W-:Y:S04]  /*13c70*/  LDGSTS.E.BYPASS.LTC128B.128 [R0+0x11200], desc[UR50][R2.64], !P4 ;  /* 0x1120000002007fae */ /* 0x0005e8000e101d72 */
[----:B------:R2:W-:Y:S04]  /*13c80*/  LDGSTS.E.BYPASS.LTC128B.128 [R0+0x13a00], desc[UR50][R2.64+0x40], !P3 ;  /* 0x13a0004002007fae */ /* 0x0005e8000d901d72 */
[----:B------:R2:W-:Y:S01]  /*13c90*/  LDGSTS.E.BYPASS.LTC128B.128 [R0+0x16200], desc[UR50][R2.64+0x80], !P1 ;  /* 0x1620008002007fae */ /* 0x0005e2000c901d72 */
[----:B------:R-:W-:Y:S01]  /*13ca0*/  NOP ;  /* 0x0000000000007918 */ /* 0x000fe20000000000 */
.L_x_281:
        /* <DEDUP_REMOVED lines=11> */
.L_x_282:
[----:B------:R2:W-:Y:S01]  /*13d60*/  SYNCS.ARRIVE.TRANS64.A1T0 RZ, [R4+URZ+0x33470], RZ ;  /* 0x033470ff04ff79a7 */ /* 0x0005e2000810003f */
[----:B------:R-:W-:Y:S05]  /*13d70*/  @!P3 BRA `(.L_x_283) ;  /* 0x000000000004b947 */ /* 0x000fea0003800000 */
[----:B------:R-:W-:Y:S01]  /*13d80*/  BPT.TRAP 0x1 ;  /* 0x000000040000795c */ /* 0x000fe20000300000 */
.L_x_283:
[----:B------:R-:W3:Y:S01]  /*13d90*/  SYNCS.PHASECHK.TRANS64.TRYWAIT P0, [R4+URZ+0x33440], R26 ;  /* 0x0334401a040075a7 */ /* 0x000ee2000800017f */
[----:B------:R-:W-:Y:S04]  /*13da0*/  BSSY B0, `(.L_x_284) ;  /* 0x0000002000007945 */ /* 0x000fe80003800000 */
[----:B---3--:R-:W-:Y:S05]  /*13db0*/  @!P0 BRA `(.L_x_285) ;  /* 0x0000004400ac8947 */ /* 0x008fea0003800000 */
.L_x_383:
[----:B------:R-:W-:Y:S05]  /*13dc0*/  BSYNC B0 ;  /* 0x0000000000007941 */ /* 0x000fea0003800000 */
.L_x_284:
[----:B------:R-:W-:Y:S01]  /*13dd0*/  ULDC.64 UR4, c[0x0][0x300] ;  /* 0x0000c00000047ab9 */ /* 0x000fe20000000a00 */
[----:B------:R-:W-:Y:S01]  /*13de0*/  ULDC.64 UR6, c[0x0][0x310] ;  /* 0x0000c40000067ab9 */ /* 0x000fe20000000a00 */
[----:B------:R-:W-:Y:S01]  /*13df0*/  IMAD R9, R9, UR4, RZ ;  /* 0x0000000409097c24 */ /* 0x000fe2000f8e02ff */
[----:B------:R-:W4:Y:S01]  /*13e00*/  LDC R12, c[0x0][0x2f4] ;  /* 0x0000bd00ff0c7b82 */ /* 0x000f220000000800 */
[C---:B------:R-:W-:Y:S01]  /*13e10*/  IMAD.WIDE.U32 R2, R7.reuse, UR4, RZ ;  /* 0x0000000407027c25 */ /* 0x040fe2000f8e00ff */
[C---:B------:R-:W-:Y:S02]  /*13e20*/  LOP3.LUT R14, R32.reuse, 0x80, RZ, 0xfc, !PT ;  /* 0x00000080200e7812 */ /* 0x040fe400078efcff */
[----:B------:R-:W-:Y:S01]  /*13e30*/  LOP3.LUT R13, R32, 0x40, RZ, 0xfc, !PT ;  /* 0x00000040200d7812 */ /* 0x000fe200078efcff */
[----:B------:R-:W-:Y:S02]  /*13e40*/  IMAD R9, R7, UR5, R9 ;  /* 0x0000000507097c24 */ /* 0x000fe4000f8e0209 */
[----:B------:R-:W-:-:S02]  /*13e50*/  IMAD R25, R25, UR6, RZ ;  /* 0x0000000619197c24 */ /* 0x000fc4000f8e02ff */
[----:B------:R-:W-:Y:S02]  /*13e60*/  IMAD.IADD R3, R3, 0x1, R9 ;  /* 0x0000000103037824 */ /* 0x000fe400078e0209 */
[----:B------:R-:W-:Y:S02]  /*13e70*/  IMAD R9, R20, UR4, RZ ;  /* 0x0000000414097c24 */ /* 0x000fe4000f8e02ff */
[----:B------:R-:W-:-:S04]  /*13e80*/  IMAD.WIDE.U32 R2, R6, UR6, R2 ;  /* 0x0000000606027c25 */ /* 0x000fc8000f8e0002 */
[----:B------:R-:W-:Y:S02]  /*13e90*/  IMAD R6, R6, UR7, R25 ;  /* 0x0000000706067c24 */ /* 0x000fe4000f8e0219 */
[----:B------:R-:W-:Y:S02]  /*13ea0*/  IMAD R9, R8, UR5, R9 ;  /* 0x0000000508097c24 */ /* 0x000fe4000f8e0209 */
[----:B------:R-:W-:Y:S02]  /*13eb0*/  IMAD.IADD R7, R3, 0x1, R6 ;  /* 0x0000000103077824 */ /* 0x000fe400078e0206 */
[----:B------:R-:W-:Y:S01]  /*13ec0*/  IMAD.MOV.U32 R6, RZ, RZ, R2 ;  /* 0x000000ffff067224 */ /* 0x000fe200078e0002 */
[-C--:B----4-:R-:W-:Y:S01]  /*13ed0*/  ISETP.GE.AND P1, PT, R14, R12.reuse, PT ;  /* 0x0000000c0e00720c */ /* 0x090fe20003f26270 */
[----:B------:R-:W-:Y:S01]  /*13ee0*/  IMAD.WIDE.U32 R2, R8, UR4, RZ ;  /* 0x0000000408027c25 */ /* 0x000fe2000f8e00ff */
[----:B------:R-:W-:Y:S01]  /*13ef0*/  ULDC.64 UR4, c[0x0][0x308] ;  /* 0x0000c20000047ab9 */ /* 0x000fe20000000a00 */
[----:B------:R-:W-:-:S02]  /*13f00*/  ISETP.GE.AND P3, PT, R13, R12, PT ;  /* 0x0000000c0d00720c */ /* 0x000fc40003f66270 */
[----:B------:R-:W-:Y:S01]  /*13f10*/  IMAD.IADD R3, R3, 0x1, R9 ;  /* 0x0000000103037824 */ /* 0x000fe200078e0209 */
[----:B------:R-:W-:Y:S01]  /*13f20*/  ISETP.GE.AND P4, PT, R32, R12, PT ;  /* 0x0000000c2000720c */ /* 0x000fe20003f86270 */
[----:B------:R-:W-:Y:S02]  /*13f30*/  IMAD R10, R24, UR6, RZ ;  /* 0x00000006180a7c24 */ /* 0x000fe4000f8e02ff */
[----:B------:R-:W-:-:S04]  /*13f40*/  IMAD.WIDE.U32 R8, R5, UR6, R2 ;  /* 0x0000000605087c25 */ /* 0x000fc8000f8e0002 */
[----:B------:R-:W-:-:S04]  /*13f50*/  IMAD.WIDE.U32 R2, R17, UR4, R6 ;  /* 0x0000000411027c25 */ /* 0x000fc8000f8e0006 */
[----:B------:R-:W-:Y:S01]  /*13f60*/  IMAD R10, R5, UR7, R10 ;  /* 0x00000007050a7c24 */ /* 0x000fe2000f8e020a */
[----:B------:R-:W-:Y:S01]  /*13f70*/  ULDC.64 UR6, c[0x0][0x2e8] ;  /* 0x0000ba0000067ab9 */ /* 0x000fe20000000a00 */
[----:B------:R-:W-:Y:S01]  /*13f80*/  IMAD R11, R17, UR5, RZ ;  /* 0x00000005110b7c24 */ /* 0x000fe2000f8e02ff */
[----:B------:R-:W-:Y:S01]  /*13f90*/  IADD3 R5, P0, R2, UR6, RZ ;  /* 0x0000000602057c10 */ /* 0x000fe2000ff1e0ff */
[----:B------:R-:W-:-:S03]  /*13fa0*/  IMAD.MOV.U32 R2, RZ, RZ, R8 ;  /* 0x000000ffff027224 */ /* 0x000fc600078e0008 */
[----:B------:R-:W-:Y:S01]  /*13fb0*/  IADD3.X R6, R11, UR7, R3, P0, !PT ;  /* 0x000000070b067c10 */ /* 0x000fe200087fe403 */
[----:B------:R-:W-:Y:S02]  /*13fc0*/  IMAD.IADD R3, R9, 0x1, R10 ;  /* 0x0000000109037824 */ /* 0x000fe400078e020a */
[----:B------:R-:W-:Y:S01]  /*13fd0*/  IMAD.WIDE.U32 R2, R17, UR4, R2 ;  /* 0x0000000411027c25 */ /* 0x000fe2000f8e0002 */
[----:B------:R-:W-:Y:S02]  /*13fe0*/  UMOV UR4, 0xffffffff ;  /* 0xffffffff00047882 */ /* 0x000fe40000000000 */
[----:B------:R-:W-:-:S04]  /*13ff0*/  IADD3 R7, P0, R2, UR6, RZ ;  /* 0x0000000602077c10 */ /* 0x000fc8000ff1e0ff */
[----:B------:R-:W-:Y:S01]  /*14000*/  IADD3.X R8, R11, UR7, R3, P0, !PT ;  /* 0x000000070b087c10 */ /* 0x000fe200087fe403 */
[----:B------:R-:W-:Y:S08]  /*14010*/  BRA.DIV UR4, `(.L_x_286) ;  /* 0x0000004604287947 */ /* 0x000ff0000b800000 */
[----:B------:R-:W4:Y:S04]  /*14020*/  SHFL.IDX PT, R2, R5, RZ, 0x1c1f ;  /* 0x001c1fff05027589 */ /* 0x000f2800000e0000 */
[----:B------:R-:W5:Y:S04]  /*14030*/  SHFL.IDX PT, R3, R6, RZ, 0x1c1f ;  /* 0x001c1fff06037589 */ /* 0x000f6800000e0000 */
[----:B------:R-:W-:Y:S04]  /*14040*/  SHFL.IDX PT, R9, R6, 0x2, 0x1c1f ;  /* 0x005c1f0006097f89 */ /* 0x000fe800000e0000 */
[----:B------:R-:W-:Y:S04]  /*14050*/  SHFL.IDX PT, R8, R8, RZ, 0x1c1f ;  /* 0x001c1fff08087589 */ /* 0x000fe800000e0000 */
[----:B------:R-:W-:Y:S01]  /*14060*/  SHFL.IDX PT, R14, R7, RZ, 0x1c1f ;  /* 0x001c1fff070e7589 */ /* 0x000fe200000e0000 */
[----:B----4-:R-:W-:-:S05]  /*14070*/  IADD3 R2, P0, R32, R2, RZ ;  /* 0x0000000220027210 */ /* 0x010fca0007f1e0ff */
[----:B-----5:R-:W-:-:S05]  /*14080*/  IMAD.X R3, RZ, RZ, R3, P0 ;  /* 0x000000ffff037224 */ /* 0x020fca00000e0603 */
[----:B------:R-:W-:Y:S04]  /*14090*/  LDGSTS.E.BYPASS.LTC128B.128 [R0+0x24200], desc[UR50][R2.64], !P4 ;  /* 0x2420000002007fae */ /* 0x000fe8000e101d72 */
[----:B------:R-:W-:Y:S04]  /*140a0*/  LDGSTS.E.BYPASS.LTC128B.128 [R0+0x26a00], desc[UR50][R2.64+0x40], !P3 ;  /* 0x26a0004002007fae */ /* 0x000fe8000d901d72 */
[----:B------:R4:W-:Y:S04]  /*140b0*/  LDGSTS.E.BYPASS.LTC128B.128 [R0+0x29200], desc[UR50][R2.64+0x80], !P1 ;  /* 0x2920008002007fae */ /* 0x0009e8000c901d72 */
[----:B----4-:R-:W4:Y:S04]  /*140c0*/  SHFL.IDX PT, R2, R5, 0x1, 0x1c1f ;  /* 0x003c1f0005027f89 */ /* 0x010f2800000e0000 */
[----:B------:R-:W5:Y:S01]  /*140d0*/  SHFL.IDX PT, R3, R6, 0x1, 0x1c1f ;  /* 0x003c1f0006037f89 */ /* 0x000f6200000e0000 */
[----:B----4-:R-:W-:-:S05]  /*140e0*/  IADD3 R2, P0, R32, R2, RZ ;  /* 0x0000000220027210 */ /* 0x010fca0007f1e0ff */
[----:B-----5:R-:W-:-:S05]  /*140f0*/  IMAD.X R3, RZ, RZ, R3, P0 ;  /* 0x000000ffff037224 */ /* 0x020fca00000e0603 */
[----:B------:R-:W-:Y:S04]  /*14100*/  LDGSTS.E.BYPASS.LTC128B.128 [R0+0x24a00], desc[UR50][R2.64], !P4 ;  /* 0x24a0000002007fae */ /* 0x000fe8000e101d72 */
[----:B------:R-:W-:Y:S04]  /*14110*/  LDGSTS.E.BYPASS.LTC128B.128 [R0+0x27200], desc[UR50][R2.64+0x40], !P3 ;  /* 0x2720004002007fae */ /* 0x000fe8000d901d72 */
[----:B------:R4:W-:Y:S04]  /*14120*/  LDGSTS.E.BYPASS.LTC128B.128 [R0+0x29a00], desc[UR50][R2.64+0x80], !P1 ;  /* 0x29a0008002007fae */ /* 0x0009e8000c901d72 */
[----:B----4-:R-:W4:Y:S02]  /*14130*/  SHFL.IDX PT, R2, R5, 0x2, 0x1c1f ;  /* 0x005c1f0005027f89 */ /* 0x010f2400000e0000 */
[----:B----4-:R-:W-:-:S05]  /*14140*/  IADD3 R2, P0, R32, R2, RZ ;  /* 0x0000000220027210 */ /* 0x010fca0007f1e0ff */
[----:B------:R-:W-:Y:S02]  /*14150*/  IMAD.X R3, RZ, RZ, R9, P0 ;  /* 0x000000ffff037224 */ /* 0x000fe400000e0609 */
[----:B------:R-:W-:Y:S04]  /*14160*/  SHFL.IDX PT, R9, R6, 0x3, 0x1c1f ;  /* 0x007c1f0006097f89 */ /* 0x000fe800000e0000 */
[----:B------:R-:W-:Y:S04]  /*14170*/  LDGSTS.E.BYPASS.LTC128B.128 [R0+0x25200], desc[UR50][R2.64], !P4 ;  /* 0x2520000002007fae */ /* 0x000fe8000e101d72 */
[----:B------:R-:W-:Y:S04]  /*14180*/  LDGSTS.E.BYPASS.LTC128B.128 [R0+0x27a00], desc[UR50][R2.64+0x40], !P3 ;  /* 0x27a0004002007fae */ /* 0x000fe8000d901d72 */
[----:B------:R4:W-:Y:S04]  /*14190*/  LDGSTS.E.BYPASS.LTC128B.128 [R0+0x2a200], desc[UR50][R2.64+0x80], !P1 ;  /* 0x2a20008002007fae */ /* 0x0009e8000c901d72 */
[----:B----4-:R-:W4:Y:S02]  /*141a0*/  SHFL.IDX PT, R2, R5, 0x3, 0x1c1f ;  /* 0x007c1f0005027f89 */ /* 0x010f2400000e0000 */
[----:B----4-:R-:W-:-:S05]  /*141b0*/  IADD3 R2, P0, R32, R2, RZ ;  /* 0x0000000220027210 */ /* 0x010fca0007f1e0ff */
[----:B------:R-:W-:-:S05]  /*141c0*/  IMAD.X R3, RZ, RZ, R9, P0 ;  /* 0x000000ffff037224 */ /* 0x000fca00000e0609 */
[----:B------:R4:W-:Y:S04]  /*141d0*/  LDGSTS.E.BYPASS.LTC128B.128 [R0+0x25a00], desc[UR50][R2.64], !P4 ;  /* 0x25a0000002007fae */ /* 0x0009e8000e101d72 */
[----:B------:R4:W-:Y:S04]  /*141e0*/  LDGSTS.E.BYPASS.LTC128B.128 [R0+0x28200], desc[UR50][R2.64+0x40], !P3 ;  /* 0x2820004002007fae */ /* 0x0009e8000d901d72 */
[----:B------:R4:W-:Y:S02]  /*141f0*/  LDGSTS.E.BYPASS.LTC128B.128 [R0+0x2aa00], desc[UR50][R2.64+0x80], !P1 ;  /* 0x2aa0008002007fae */ /* 0x0009e4000c901d72 */
.L_x_395:
[----:B----4-:R-:W-:-:S05]  /*14200*/  IADD3 R2, P0, R32, R14, RZ ;  /* 0x0000000e20027210 */ /* 0x010fca0007f1e0ff */
        /* <DEDUP_REMOVED lines=9> */
.L_x_287:
[----:B------:R-:W-:Y:S02]  /*142a0*/  PLOP3.LUT P1, PT, P1, P0, PT, 0xa2, 0x0 ;  /* 0x000000000000781c */ /* 0x000fe40000f21472 */
[----:B------:R-:W-:-:S08]  /*142b0*/  @P0 R2UR P1, UR4, R4 ;  /* 0x00000000040402ca */ /* 0x000fd00000020000 */
[----:B------:R-:W-:-:S05]  /*142c0*/  @P0 PLOP3.LUT P0, PT, P1, PT, PT, 0x80, 0x0 ;  /* 0x000000000000081c */ /* 0x000fca0000f0f070 */
[----:B------:R-:W-:Y:S01]  /*142d0*/  @!P1 SYNCS.ARRIVE.TRANS64.RED.A0T1 RZ, [UR4+0x33430], RZ ;  /* 0x033430ffffff99a7 */ /* 0x000fe20008200404 */
[----:B------:R-:W-:Y:S07]  /*142e0*/  @!P1 ARRIVES.LDGSTSBAR.64.TRANSCNT [UR4+0x33430] ;  /* 0x03343000ff0099b0 */ /* 0x000fee0008000a84 */
[----:B------:R-:W-:Y:S05]  /*142f0*/  @P0 BRA.U.ANY `(.L_x_287) ;  /* 0xfffffffd00e80947 */ /* 0x000fea000393ffff */
[----:B------:R-:W-:Y:S01]  /*14300*/  NOP ;  /* 0x0000000000007918 */ /* 0x000fe20000000000 */
[----:B----4-:R-:W-:-:S05]  /*14310*/  IMAD.U32 R0, RZ, RZ, UR43 ;  /* 0x0000002bff007e24 */ /* 0x010fca000f8e00ff */
[----:B------:R-:W-:-:S13]  /*14320*/  ISETP.NE.AND P3, PT, R0, 0x3, PT ;  /* 0x000000030000780c */ /* 0x000fda0003f65270 */
[----:B------:R-:W-:Y:S05]  /*14330*/  @!P3 BRA `(.L_x_288) ;  /* 0x000000000004b947 */ /* 0x000fea0003800000 */
[----:B------:R-:W-:Y:S01]  /*14340*/  BPT.TRAP 0x1 ;  /* 0x000000040000795c */ /* 0x000fe20000300000 */
.L_x_288:
[----:B------:R-:W-:Y:S01]  /*14350*/  IMAD.U32 R0, RZ, RZ, UR44 ;  /* 0x0000002cff007e24 */ /* 0x000fe2000f8e00ff */
[----:B------:R4:W-:Y:S04]  /*14360*/  SYNCS.ARRIVE.TRANS64.A1T0 RZ, [R4+URZ+0x33430], RZ ;  /* 0x033430ff04ff79a7 */ /* 0x0009e8000810003f */
[----:B------:R-:W-:-:S13]  /*14370*/  ISETP.NE.AND P0, PT, R0, 0x3, PT ;  /* 0x000000030000780c */ /* 0x000fda0003f05270 */
[----:B----4-:R-:W-:Y:S05]  /*14380*/  @!P0 BRA `(.L_x_289) ;  /* 0x0000000000048947 */ /* 0x010fea0003800000 */
[----:B------:R-:W-:Y:S01]  /*14390*/  BPT.TRAP 0x1 ;  /* 0x000000040000795c */ /* 0x000fe20000300000 */
.L_x_289:
[----:B------:R-:W-:Y:S01]  /*143a0*/  LOP3.LUT R3, R19, 0x1, RZ, 0x3c, !PT ;  /* 0x0000000113037812 */ /* 0x000fe200078e3cff */
[----:B------:R-:W-:Y:S01]  /*143b0*/  IMAD R0, R18, 0x8, R16 ;  /* 0x0000000812007824 */ /* 0x000fe200078e0210 */
[----:B------:R-:W-:Y:S02]  /*143c0*/  BSSY B0, `(.L_x_290) ;  /* 0x0000004000007945 */ /* 0x000fe40003800000 */
[----:B------:R-:W-:-:S04]  /*143d0*/  SHF.L.U32 R3, R3, 0x1f, RZ ;  /* 0x0000001f03037819 */ /* 0x000fc800000006ff */
[----:B------:R-:W4:Y:S02]  /*143e0*/  SYNCS.PHASECHK.TRANS64.TRYWAIT P1, [R0+URZ+0x33470], R3 ;  /* 0x03347003000075a7 */ /* 0x000f24000802017f */
[----:B----4-:R-:W-:Y:S05]  /*143f0*/  @!P1 BRA `(.L_x_291) ;  /* 0x0000004400a89947 */ /* 0x010fea0003800000 */
.L_x_396:
[----:B------:R-:W-:Y:S05]  /*14400*/  BSYNC B0 ;  /* 0x0000000000007941 */ /* 0x000fea0003800000 */
.L_x_290:
[----:B------:R-:W-:-:S05]  /*14410*/  IMAD.U32 R2, RZ, RZ, UR43 ;  /* 0x0000002bff027e24 */ /* 0x000fca000f8e00ff */
[----:B------:R-:W-:-:S13]  /*14420*/  ISETP.NE.AND P1, PT, R2, 0x3, PT ;  /* 0x000000030200780c */ /* 0x000fda0003f25270 */
[----:B------:R-:W-:Y:S05]  /*14430*/  @!P1 BRA `(.L_x_292) ;  /* 0x0000000000049947 */ /* 0x000fea0003800000 */
[----:B------:R-:W-:Y:S01]  /*14440*/  BPT.TRAP 0x1 ;  /* 0x000000040000795c */ /* 0x000fe20000300000 */
.L_x_292:
[----:B----4-:R-:W-:Y:S01]  /*14450*/  SHF.L.U32 R3, R19, 0x1f, RZ ;  /* 0x0000001f13037819 */ /* 0x010fe200000006ff */
[----:B------:R-:W-:-:S03]  /*14460*/  IMAD R2, R18, 0x7800, RZ ;  /* 0x0000780012027824 */ /* 0x000fc600078e02ff */
[----:B------:R-:W4:Y:S02]  /*14470*/  SYNCS.PHASECHK.TRANS64.TRYWAIT P1, [R0+URZ+0x33460], R3 ;  /* 0x03346003000075a7 */ /* 0x000f24000802017f */
[----:B----4-:R-:W-:Y:S05]  /*14480*/  @!P1 BRA `(.L_x_293) ;  /* 0x0000004400989947 */ /* 0x010fea0003800000 */
.L_x_397:
[----:B0-23--:R-:W4:Y:S04]  /*14490*/  LDL R4, [R1+0x14] ;  /* 0x0000140001047983 */ /* 0x00df280000100800 */
[----:B------:R-:W2:Y:S01]  /*144a0*/  LDL R8, [R1+0x10] ;  /* 0x0000100001087983 */ /* 0x000ea20000100800 */
[----:B------:R-:W-:Y:S05]  /*144b0*/  WARPSYNC.ALL ;  /* 0x0000000000007948 */ /* 0x000fea0003800000 */
[----:B------:R-:W-:-:S05]  /*144c0*/  IMAD.U32 R18, RZ, RZ, UR43 ;  /* 0x0000002bff127e24 */ /* 0x000fca000f8e00ff */
[----:B------:R-:W-:Y:S02]  /*144d0*/  ISETP.NE.AND P1, PT, R18, 0x3, PT ;  /* 0x000000031200780c */ /* 0x000fe40003f25270 */
[C---:B----4-:R-:W-:Y:S02]  /*144e0*/  LOP3.LUT R3, R2.reuse, R4, RZ, 0xfc, !PT ;  /* 0x0000000402037212 */ /* 0x050fe400078efcff */
[----:B--2---:R-:W-:-:S03]  /*144f0*/  LOP3.LUT R2, R2, R8, RZ, 0xfc, !PT ;  /* 0x0000000802027212 */ /* 0x004fc600078efcff */
[C---:B------:R-:W-:Y:S02]  /*14500*/  IMAD.IADD R3, R16.reuse, 0x1, R3 ;  /* 0x0000000110037824 */ /* 0x040fe400078e0203 */
[----:B------:R-:W-:-:S03]  /*14510*/  IMAD.IADD R2, R16, 0x1, R2 ;  /* 0x0000000110027824 */ /* 0x000fc600078e0202 */
[----:B------:R-:W0:Y:S02]  /*14520*/  LDSM.16.MT88.4 R4, [R3+0xf200] ;  /* 0x00f200000304783b */ /* 0x000e240000004200 */
[C-C-:B0-----:R-:W-:Y:S02]  /*14530*/  PRMT R12, R4.reuse, 0x6420, R5.reuse ;  /* 0x00006420040c7816 */ /* 0x141fe40000000005 */
[----:B------:R-:W-:Y:S02]  /*14540*/  PRMT R13, R4, 0x7531, R5 ;  /* 0x00007531040d7816 */ /* 0x000fe40000000005 */
[C-C-:B------:R-:W-:Y:S02]  /*14550*/  PRMT R14, R6.reuse, 0x6420, R7.reuse ;  /* 0x00006420060e7816 */ /* 0x140fe40000000007 */
[----:B------:R-:W-:-:S05]  /*14560*/  PRMT R15, R6, 0x7531, R7 ;  /* 0x00007531060f7816 */ /* 0x000fca0000000007 */
[----:B------:R-:W-:Y:S04]  /*14570*/  STSM.16.M88.4 [R2+0x200], R12 ;  /* 0x0002000c02007844 */ /* 0x000fe80000000200 */
[----:B------:R-:W0:Y:S02]  /*14580*/  LDSM.16.MT88.4 R4, [R3+0x11a00] ;  /* 0x011a00000304783b */ /* 0x000e240000004200 */
[C-C-:B0-----:R-:W-:Y:S02]  /*14590*/  PRMT R8, R4.reuse, 0x6420, R5.reuse ;  /* 0x0000642004087816 */ /* 0x141fe40000000005 */
[----:B------:R-:W-:Y:S02]  /*145a0*/  PRMT R9, R4, 0x7531, R5 ;  /* 0x0000753104097816 */ /* 0x000fe40000000005 */
[----:B------:R-:W-:-:S02]  /*145b0*/  PRMT R10, R6, 0x6420, R7 ;  /* 0x00006420060a7816 */ /* 0x000fc40000000007 */
        /* <DEDUP_REMOVED lines=85> */
[----:B--2---:R-:W2:Y:S01]  /*14b10*/  FENCE.VIEW.ASYNC.S ;  /* 0x00000000000073c6 */ /* 0x004ea20000000000 */
[----:B------:R-:W-:Y:S05]  /*14b20*/  @!P1 BRA `(.L_x_294) ;  /* 0x0000000000049947 */ /* 0x000fea0003800000 */
[----:B------:R-:W-:Y:S01]  /*14b30*/  BPT.TRAP 0x1 ;  /* 0x000000040000795c */ /* 0x000fe20000300000 */
.L_x_294:
[----:B--2---:R2:W-:Y:S01]  /*14b40*/  SYNCS.ARRIVE.TRANS64.A1T0 RZ, [R0+URZ+0x33450], RZ ;  /* 0x033450ff00ff79a7 */ /* 0x0045e2000810003f */
[----:B------:R-:W-:Y:S06]  /*14b50*/  BAR.SYNC.DEFER_BLOCKING 0x2, 0x80 ;  /* 0x0082000000007b1d */ /* 0x000fec0000010000 */
[----:B------:R-:W-:Y:S05]  /*14b60*/  @!P0 BRA `(.L_x_295) ;  /* 0x0000000000048947 */ /* 0x000fea0003800000 */
[----:B------:R-:W-:Y:S01]  /*14b70*/  BPT.TRAP 0x1 ;  /* 0x000000040000795c */ /* 0x000fe20000300000 */
.L_x_295:
[----:B--2---:R-:W-:Y:S02]  /*14b80*/  VIADD R0, R0, 0x33480 ;  /* 0x0003348000007836 */ /* 0x004fe40000000000 */
[----:B------:R-:W-:Y:S02]  /*14b90*/  IMAD.MOV.U32 R19, RZ, RZ, R30 ;  /* 0x000000ffff137224 */ /* 0x000fe400078e001e */
[----:B------:R-:W-:Y:S01]  /*14ba0*/  IMAD.MOV.U32 R18, RZ, RZ, R27 ;  /* 0x000000ffff127224 */ /* 0x000fe200078e001b */
[----:B------:R-:W-:-:S04]  /*14bb0*/  PRMT R0, R37, 0x654, R0 ;  /* 0x0000065425007816 */ /* 0x000fc80000000000 */
[----:B------:R3:W-:Y:S01]  /*14bc0*/  SYNCS.ARRIVE.TRANS64.RED.A1T0 RZ, [R0+URZ], RZ ;  /* 0x000000ff00ff79a7 */ /* 0x0007e2000810043f */
[----:B------:R-:W-:Y:S05]  /*14bd0*/  @P2 BRA `(.L_x_296) ;  /* 0xffffffe400cc2947 */ /* 0x000fea000383ffff */
.L_x_276:
[----:B---3--:R-:W0:Y:S01]  /*14be0*/  S2R R0, SR_TID.X ;  /* 0x0000000000007919 */ /* 0x008e220000002100 */
[----:B------:R-:W-:Y:S01]  /*14bf0*/  BSSY B0, `(.L_x_297) ;  /* 0x0000013000007945 */ /* 0x000fe20003800000 */
[----:B0-----:R-:W-:Y:S01]  /*14c00*/  LOP3.LUT R2, R0, 0x7f, RZ, 0xc0, !PT ;  /* 0x0000007f00027812 */ /* 0x001fe200078ec0ff */
[----:B------:R-:W-:-:S03]  /*14c10*/  IMAD.U32 R0, RZ, RZ, UR44 ;  /* 0x0000002cff007e24 */ /* 0x000fc6000f8e00ff */
[----:B------:R-:W-:Y:S02]  /*14c20*/  ISETP.NE.AND P1, PT, R2, RZ, PT ;  /* 0x000000ff0200720c */ /* 0x000fe40003f25270 */
[----:B------:R-:W-:-:S11]  /*14c30*/  ISETP.NE.AND P0, PT, R0, 0x3, PT ;  /* 0x000000030000780c */ /* 0x000fd60003f05270 */
[----:B------:R-:W-:Y:S05]  /*14c40*/  @P1 BRA `(.L_x_298) ;  /* 0x0000000000341947 */ /* 0x000fea0003800000 */
[----:B------:R-:W0:Y:S01]  /*14c50*/  S2R R5, SR_LANEID ;  /* 0x0000000000057919 */ /* 0x000e220000000000 */
[----:B------:R-:W-:Y:S01]  /*14c60*/  VOTEU.ANY UR4, UPT, PT ;  /* 0x0000000000047886 */ /* 0x000fe200038e0100 */
[----:B------:R-:W3:Y:S01]  /*14c70*/  LDC.64 R2, c[0x0][0xc60] ;  /* 0x00031800ff027b82 */ /* 0x000ee20000000a00 */
[----:B------:R-:W0:Y:S02]  /*14c80*/  FLO.U32 R0, UR4 ;  /* 0x0000000400007d00 */ /* 0x000e2400080e0000 */
[----:B0-----:R-:W-:-:S06]  /*14c90*/  ISETP.EQ.U32.AND P1, PT, R0, R5, PT ;  /* 0x000000050000720c */ /* 0x001fcc0003f22070 */
[----:B------:R-:W3:Y:S07]  /*14ca0*/  POPC R5, UR4 ;  /* 0x0000000400057d09 */ /* 0x000eee0008000000 */
[----:B---3--:R-:W3:Y:S01]  /*14cb0*/  @P1 ATOMG.E.ADD.STRONG.GPU PT, R3, desc[UR50][R2.64], R5 ;  /* 0x00000005020319a8 */ /* 0x008ee200081ee1f2 */
[----:B------:R-:W0:Y:S02]  /*14cc0*/  S2R R4, SR_LTMASK ;  /* 0x0000000000047919 */ /* 0x000e240000003900 */
[----:B0-----:R-:W-:-:S04]  /*14cd0*/  LOP3.LUT R4, R4, UR4, RZ, 0xc0, !PT ;  /* 0x0000000404047c12 */ /* 0x001fc8000f8ec0ff */
[----:B------:R-:W0:Y:S01]  /*14ce0*/  POPC R7, R4 ;  /* 0x0000000400077309 */ /* 0x000e220000000000 */
[----:B---3--:R-:W0:Y:S02]  /*14cf0*/  SHFL.IDX PT, R0, R3, R0, 0x1f ;  /* 0x00001f0003007589 */ /* 0x008e2400000e0000 */
[----:B0-----:R-:W-:-:S05]  /*14d00*/  IADD3 R0, R0, UR45, R7 ;  /* 0x0000002d00007c10 */ /* 0x001fca000fffe007 */
[----:B------:R0:W-:Y:S02]  /*14d10*/  STL [R1], R0 ;  /* 0x0000000001007387 */ /* 0x0001e40000100800 */
.L_x_298:
[----:B------:R-:W-:Y:S05]  /*14d20*/  BSYNC B0 ;  /* 0x0000000000007941 */ /* 0x000fea0003800000 */
.L_x_297:
[----:B------:R-:W-:Y:S05]  /*14d30*/  @!P0 BRA `(.L_x_299) ;  /* 0x0000000000048947 */ /* 0x000fea0003800000 */
[----:B------:R-:W-:Y:S01]  /*14d40*/  BPT.TRAP 0x1 ;  /* 0x000000040000795c */ /* 0x000fe20000300000 */
.L_x_299:
[----:B0-----:R-:W-:Y:S01]  /*14d50*/  LOP3.LUT R0, R30, 0x1, RZ, 0x3c, !PT ;  /* 0x000000011e007812 */ /* 0x001fe200078e3cff */
[----:B------:R-:W-:Y:S01]  /*14d60*/  IMAD R3, R27, 0x8, R16 ;  /* 0x000000081b037824 */ /* 0x000fe200078e0210 */
[----:B------:R-:W-:Y:S02]  /*14d70*/  BSSY B0, `(.L_x_300) ;  /* 0x0000004000007945 */ /* 0x000fe40003800000 */
[----:B------:R-:W-:-:S04]  /*14d80*/  SHF.L.U32 R0, R0, 0x1f, RZ ;  /* 0x0000001f00007819 */ /* 0x000fc800000006ff */
[----:B------:R-:W0:Y:S02]  /*14d90*/  SYNCS.PHASECHK.TRANS64.TRYWAIT P1, [R3+URZ+0x33470], R0 ;  /* 0x03347000030075a7 */ /* 0x000e24000802017f */
[----:B0-----:R-:W-:Y:S05]  /*14da0*/  @!P1 BRA `(.L_x_301) ;  /* 0x0000003c00649947 */ /* 0x001fea0003800000 */
.L_x_398:
[----:B------:R-:W-:Y:S05]  /*14db0*/  BSYNC B0 ;  /* 0x0000000000007941 */ /* 0x000fea0003800000 */
.L_x_300:
[----:B------:R-:W-:-:S05]  /*14dc0*/  IMAD.U32 R2, RZ, RZ, UR43 ;  /* 0x0000002bff027e24 */ /* 0x000fca000f8e00ff */
[----:B------:R-:W-:-:S13]  /*14dd0*/  ISETP.NE.AND P1, PT, R2, 0x3, PT ;  /* 0x000000030200780c */ /* 0x000fda0003f25270 */
[----:B------:R-:W-:Y:S05]  /*14de0*/  @!P1 BRA `(.L_x_302) ;  /* 0x0000000000049947 */ /* 0x000fea0003800000 */
[----:B------:R-:W-:Y:S01]  /*14df0*/  BPT.TRAP 0x1 ;  /* 0x000000040000795c */ /* 0x000fe20000300000 */
.L_x_302:
[----:B0-----:R-:W-:-:S04]  /*14e00*/  SHF.L.U32 R0, R30, 0x1f, RZ ;  /* 0x0000001f1e007819 */ /* 0x001fc800000006ff */
[----:B------:R-:W0:Y:S02]  /*14e10*/  SYNCS.PHASECHK.TRANS64.TRYWAIT P1, [R3+URZ+0x33460], R0 ;  /* 0x03346000030075a7 */ /* 0x000e24000802017f */
[----:B0-----:R-:W-:Y:S05]  /*14e20*/  @!P1 BRA `(.L_x_303) ;  /* 0x0000003c00589947 */ /* 0x001fea0003800000 */
.L_x_399:
[----:B------:R-:W3:Y:S04]  /*14e30*/  LDL R4, [R1+0x14] ;  /* 0x0000140001047983 */ /* 0x000ee80000100800 */
[----:B------:R-:W4:Y:S01]  /*14e40*/  LDL R10, [R1+0x10] ;  /* 0x00001000010a7983 */ /* 0x000f220000100800 */
[----:B------:R-:W-:Y:S01]  /*14e50*/  IMAD R2, R27, 0x7800, RZ ;  /* 0x000078001b027824 */ /* 0x000fe200078e02ff */
[----:B------:R-:W-:Y:S05]  /*14e60*/  WARPSYNC.ALL ;  /* 0x0000000000007948 */ /* 0x000fea0003800000 */
[----:B------:R-:W-:-:S05]  /*14e70*/  IMAD.U32 R12, RZ, RZ, UR43 ;  /* 0x0000002bff0c7e24 */ /* 0x000fca000f8e00ff */
[----:B------:R-:W-:Y:S02]  /*14e80*/  ISETP.NE.AND P1, PT, R12, 0x3, PT ;  /* 0x000000030c00780c */ /* 0x000fe40003f25270 */
[----:B---3--:R-:W-:-:S05]  /*14e90*/  LOP3.LUT R5, R2, R4, RZ, 0xfc, !PT ;  /* 0x0000000402057212 */ /* 0x008fca00078efcff */
[----:B0-----:R-:W-:-:S05]  /*14ea0*/  IMAD.IADD R0, R16, 0x1, R5 ;  /* 0x0000000110007824 */ /* 0x001fca00078e0205 */
[----:B------:R-:W0:Y:S02]  /*14eb0*/  LDSM.16.MT88.4 R4, [R0+0xf200] ;  /* 0x00f200000004783b */ /* 0x000e240000004200 */
[C-C-:B0-----:R-:W-:Y:S02]  /*14ec0*/  PRMT R8, R4.reuse, 0x6420, R5.reuse ;  /* 0x0000642004087816 */ /* 0x141fe40000000005 */
[----:B------:R-:W-:Y:S02]  /*14ed0*/  PRMT R9, R4, 0x7531, R5 ;  /* 0x0000753104097816 */ /* 0x000fe40000000005 */
[----:B----4-:R-:W-:Y:S02]  /*14ee0*/  LOP3.LUT R5, R2, R10, RZ, 0xfc, !PT ;  /* 0x0000000a02057212 */ /* 0x010fe400078efcff */
[C-C-:B------:R-:W-:Y:S02]  /*14ef0*/  PRMT R10, R6.reuse, 0x6420, R7.reuse ;  /* 0x00006420060a7816 */ /* 0x140fe40000000007 */
[----:B------:R-:W-:Y:S01]  /*14f00*/  PRMT R11, R6, 0x7531, R7 ;  /* 0x00007531060b7816 */ /* 0x000fe20000000007 */
[----:B------:R-:W-:-:S05]  /*14f10*/  IMAD.IADD R2, R16, 0x1, R5 ;  /* 0x0000000110027824 */ /* 0x000fca00078e0205 */
        /* <DEDUP_REMOVED lines=90> */
[----:B---3--:R-:W3:Y:S01]  /*154c0*/  FENCE.VIEW.ASYNC.S ;  /* 0x00000000000073c6 */ /* 0x008ee20000000000 */
[----:B------:R-:W-:Y:S05]  /*154d0*/  @!P1 BRA `(.L_x_304) ;  /* 0x0000000000049947 */ /* 0x000fea0003800000 */
[----:B------:R-:W-:Y:S01]  /*154e0*/  BPT.TRAP 0x1 ;  /* 0x000000040000795c */ /* 0x000fe20000300000 */
.L_x_304:
[----:B---3--:R3:W-:Y:S01]  /*154f0*/  SYNCS.ARRIVE.TRANS64.A1T0 RZ, [R3+URZ+0x33450], RZ ;  /* 0x033450ff03ff79a7 */ /* 0x0087e2000810003f */
[----:B------:R-:W-:Y:S06]  /*15500*/  BAR.SYNC.DEFER_BLOCKING 0x2, 0x80 ;  /* 0x0082000000007b1d */ /* 0x000fec0000010000 */
[----:B------:R-:W-:Y:S05]  /*15510*/  @!P0 BRA `(.L_x_305) ;  /* 0x0000000000048947 */ /* 0x000fea0003800000 */
[----:B------:R-:W-:Y:S01]  /*15520*/  BPT.TRAP 0x1 ;  /* 0x000000040000795c */ /* 0x000fe20000300000 */
.L_x_305:
[----:B------:R-:W-:Y:S02]  /*15530*/  VIADD R0, R3, 0x33480 ;  /* 0x0003348003007836 */ /* 0x000fe40000000000 */
[----:B------:R-:W-:-:S03]  /*15540*/  VIADD R27, R27, 0x1 ;  /* 0x000000011b1b7836 */ /* 0x000fc60000000000 */
[----:B------:R-:W-:Y:S02]  /*15550*/  PRMT R0, R37, 0x654, R0 ;  /* 0x0000065425007816 */ /* 0x000fe40000000000 */
[C---:B------:R-:W-:Y:S02]  /*15560*/  ISETP.NE.AND P0, PT, R27.reuse, 0x2, PT ;  /* 0x000000021b00780c */ /* 0x040fe40003f05270 */
[----:B------:R4:W-:Y:S02]  /*15570*/  SYNCS.ARRIVE.TRANS64.RED.A1T0 RZ, [R0+URZ], RZ ;  /* 0x000000ff00ff79a7 */ /* 0x0009e4000810043f */
[----:B---3--:R-:W-:Y:S02]  /*15580*/  SEL R3, RZ, 0x1, P0 ;  /* 0x00000001ff037807 */ /* 0x008fe40000000000 */
[----:B------:R-:W-:Y:S02]  /*15590*/  SEL R27, R27, RZ, P0 ;  /* 0x000000ff1b1b7207 */ /* 0x000fe40000000000 */
[----:B------:R-:W-:-:S07]  /*155a0*/  LOP3.LUT R30, R30, R3, RZ, 0x3c, !PT ;  /* 0x000000031e1e7212 */ /* 0x000fce00078e3cff */
.L_x_244:
[----:B------:R-:W-:Y:S05]  /*155b0*/  BSYNC B7 ;  /* 0x0000000000077941 */ /* 0x000fea0003800000 */
.L_x_242:
[----:B------:R-:W-:-:S13]  /*155c0*/  LOP3.LUT P0, RZ, R31, 0x100, RZ, 0xc0, !PT ;  /* 0x000001001fff7812 */ /* 0x000fda000780c0ff */
[----:B------:R-:W-:Y:S05]  /*155d0*/  @!P0 BRA `(.L_x_306) ;  /* 0x0000000000308947 */ /* 0x000fea0003800000 */
[----:B------:R-:W3:Y:S08]  /*155e0*/  S2UR UR4, SR_CgaCtaId ;  /* 0x00000000000479c3 */ /* 0x000ef00000008800 */
[----:B------:R-:W-:Y:S01]  /*155f0*/  BAR.SYNC.DEFER_BLOCKING 0x5, 0x180 ;  /* 0x0146000000007b1d */ /* 0x000fe20000010000 */
[----:B------:R-:W-:Y:S01]  /*15600*/  MOV R16, 0x400 ;  /* 0x0000040000107802 */ /* 0x000fe20000000f00 */
[----:B---3--:R-:W-:-:S05]  /*15610*/  IMAD.U32 R37, RZ, RZ, UR4 ;  /* 0x00000004ff257e24 */ /* 0x008fca000f8e00ff */
[----:B------:R-:W-:-:S05]  /*15620*/  LEA R16, R37, R16, 0x18 ;  /* 0x0000001025107211 */ /* 0x000fca00078ec0ff */
[----:B------:R-:W3:Y:S04]  /*15630*/  LDS.128 R4, [R16+0x334d0] ;  /* 0x0334d00010047984 */ /* 0x000ee80000000c00 */
[----:B---3--:R3:W-:Y:S01]  /*15640*/  STL.64 [R1], R4 ;  /* 0x0000000401007387 */ /* 0x0087e20000100a00 */
[----:B-1--4-:R-:W-:-:S03]  /*15650*/  IMAD.MOV.U32 R0, RZ, RZ, R7 ;  /* 0x000000ffff007224 */ /* 0x012fc600078e0007 */
[----:B------:R3:W-:Y:S02]  /*15660*/  STL [R1+0x8], R6 ;  /* 0x0000080601007387 */ /* 0x0007e40000100800 */
[----:B------:R-:W-:Y:S01]  /*15670*/  R2UR UR39, R0 ;  /* 0x00000000002772ca */ /* 0x000fe200000e0000 */
[----:B------:R-:W-:Y:S06]  /*15680*/  BAR.ARV 0x4, 0x180 ;  /* 0x0106000000007b1d */ /* 0x000fec0000002000 */
[----:B------:R-:W-:Y:S08]  /*15690*/  BRA `(.L_x_307) ;  /* 0x0000000800d47947 */ /* 0x000ff00003800000 */
.L_x_306:
[----:B-1--4-:R-:W3:Y:S01]  /*156a0*/  LDL.LU R0, [R1] ;  /* 0x0000000001007983 */ /* 0x012ee20000300800 */
[----:B------:R-:W-:Y:S01]  /*156b0*/  ULDC UR4, c[0x0][0xc3c] ;  /* 0x00030f0000047ab9 */ /* 0x000fe20000000800 */
[----:B0-----:R-:W0:Y:S02]  /*156c0*/  S2R R2, SR_TID.X ;  /* 0x0000000000027919 */ /* 0x001e240000002100 */
[----:B0-----:R-:W-:-:S04]  /*156d0*/  LOP3.LUT R9, R2, 0x1f, RZ, 0xc0, !PT ;  /* 0x0000001f02097812 */ /* 0x001fc800078ec0ff */
[C---:B------:R-:W-:Y:S01]  /*156e0*/  ISETP.NE.AND P0, PT, R9.reuse, 0x1f, PT ;  /* 0x0000001f0900780c */ /* 0x040fe20003f05270 */
[----:B------:R-:W-:-:S05]  /*156f0*/  VIADD R7, R9, UR39 ;  /* 0x0000002709077c36 */ /* 0x000fca0008000000 */
[----:B------:R-:W-:Y:S01]  /*15700*/  ISETP.GE.OR P1, PT, R7, UR4, !P0 ;  /* 0x0000000407007c0c */ /* 0x000fe2000c726670 */
[----:B------:R-:W-:-:S12]  /*15710*/  ULDC UR4, c[0x0][0xc3c] ;  /* 0x00030f0000047ab9 */ /* 0x000fd80000000800 */
[----:B------:R-:W0:Y:S08]  /*15720*/  @!P1 LDC.64 R2, c[0x0][0xc80] ;  /* 0x00032000ff029b82 */ /* 0x000e300000000a00 */
[----:B------:R-:W1:Y:S01]  /*15730*/  @!P1 LDC.64 R4, c[0x0][0xc78] ;  /* 0x00031e00ff049b82 */ /* 0x000e620000000a00 */
[----:B0-----:R-:W-:-:S04]  /*15740*/  @!P1 IMAD.WIDE R2, R7, 0x4, R2 ;  /* 0x0000000407029825 */ /* 0x001fc800078e0202 */
[----:B---3--:R-:W-:Y:S02]  /*15750*/  IMAD.MOV.U32 R10, RZ, RZ, R0 ;  /* 0x000000ffff0a7224 */ /* 0x008fe400078e0000 */
[----:B------:R-:W-:-:S06]  /*15760*/  IMAD.MOV.U32 R0, RZ, RZ, RZ ;  /* 0x000000ffff007224 */ /* 0x000fcc00078e00ff */
[----:B------:R1:W3:Y:S02]  /*15770*/  @!P1 LDG.E R0, desc[UR50][R2.64] ;  /* 0x0000003202009981 */ /* 0x0002e4000c1e1900 */
[----:B-1----:R-:W-:-:S04]  /*15780*/  @!P1 IMAD.WIDE R2, R7, 0x4, R4 ;  /* 0x0000000407029825 */ /* 0x002fc800078e0204 */
[----:B------:R-:W-:-:S06]  /*15790*/  IMAD.MOV.U32 R5, RZ, RZ, RZ ;  /* 0x000000ffff057224 */ /* 0x000fcc00078e00ff */
[----:B------:R-:W3:Y:S01]  /*157a0*/  @!P1 LDG.E R5, desc[UR50][R2.64] ;  /* 0x0000003202059981 */ /* 0x000ee2000c1e1900 */
[C---:B------:R-:W-:Y:S02]  /*157b0*/  ISETP.NE.AND P1, PT, R9.reuse, RZ, PT ;  /* 0x000000ff0900720c */ /* 0x040fe40003f25270 */
[C---:B------:R-:W-:Y:S01]  /*157c0*/  ISETP.GE.U32.AND P2, PT, R9.reuse, 0x2, PT ;  /* 0x000000020900780c */ /* 0x040fe20003f46070 */
[----:B------:R-:W-:Y:S01]  /*157d0*/  SHFL.IDX PT, R11, R10, 0x1, 0x1f ;  /* 0x00201f000a0b7f89 */ /* 0x000fe200000e0000 */
[C---:B------:R-:W-:Y:S02]  /*157e0*/  ISETP.GE.U32.AND P3, PT, R9.reuse, 0x4, PT ;  /* 0x000000040900780c */ /* 0x040fe40003f66070 */
[C---:B------:R-:W-:Y:S02]  /*157f0*/  ISETP.GE.U32.AND P4, PT, R9.reuse, 0x8, PT ;  /* 0x000000080900780c */ /* 0x040fe40003f86070 */
[----:B------:R-:W-:Y:S01]  /*15800*/  ISETP.GE.U32.AND P5, PT, R9, 0x10, PT ;  /* 0x000000100900780c */ /* 0x000fe20003fa6070 */
        /* <DEDUP_REMOVED lines=9> */
[----:B------:R-:W-:Y:S02]  /*158a0*/  IMAD.IADD R4, R6, 0x1, R3 ;  /* 0x0000000106047824 */ /* 0x000fe400078e0203 */
[----:B------:R-:W-:Y:S04]  /*158b0*/  SHFL.IDX PT, R6, R10, RZ, 0x1f ;  /* 0x00001fff0a067589 */ /* 0x000fe800000e0000 */
[----:B------:R-:W0:Y:S02]  /*158c0*/  SHFL.UP PT, R2, R4, 0x8, RZ ;  /* 0x0500000004027989 */ /* 0x000e2400000e00ff */
[----:B0-----:R-:W-:-:S05]  /*158d0*/  SEL R3, R2, RZ, P4 ;  /* 0x000000ff02037207 */ /* 0x001fca0002000000 */
[----:B------:R-:W-:-:S05]  /*158e0*/  IMAD.IADD R7, R4, 0x1, R3 ;  /* 0x0000000104077824 */ /* 0x000fca00078e0203 */
[----:B------:R-:W0:Y:S02]  /*158f0*/  SHFL.UP PT, R2, R7, 0x10, RZ ;  /* 0x0600000007027989 */ /* 0x000e2400000e00ff */
[----:B0-----:R-:W-:-:S05]  /*15900*/  SEL R2, R2, RZ, P5 ;  /* 0x000000ff02027207 */ /* 0x001fca0002800000 */
[----:B------:R-:W-:Y:S02]  /*15910*/  IMAD.IADD R3, R7, 0x1, R2 ;  /* 0x0000000107037824 */ /* 0x000fe400078e0202 */
[----:B------:R-:W0:Y:S01]  /*15920*/  LDC R2, c[0x0][0xc38] ;  /* 0x00030e00ff027b82 */ /* 0x000e220000000800 */
[----:B------:R-:W-:Y:S02]  /*15930*/  IMAD.MOV.U32 R7, RZ, RZ, RZ ;  /* 0x000000ffff077224 */ /* 0x000fe400078e00ff */
[----:B------:R-:W0:Y:S02]  /*15940*/  SHFL.IDX PT, R9, R3, 0x1f, 0x1f ;  /* 0x03e01f0003097f89 */ /* 0x000e2400000e0000 */
[----:B0-----:R-:W-:-:S04]  /*15950*/  IMAD R4, R9, R2, RZ ;  /* 0x0000000209047224 */ /* 0x001fc800078e02ff */
[----:B------:R-:W-:-:S05]  /*15960*/  IMAD.IADD R9, R11, 0x1, R4 ;  /* 0x000000010b097824 */ /* 0x000fca00078e0204 */
[----:B------:R-:W-:-:S13]  /*15970*/  ISETP.GT.AND P6, PT, R9, R6, PT ;  /* 0x000000060900720c */ /* 0x000fda0003fc4270 */
[----:B------:R-:W-:Y:S05]  /*15980*/  @P6 BRA `(.L_x_308) ;  /* 0x0000000000986947 */ /* 0x000fea0003800000 */
.L_x_310:
[----:B------:R-:W-:-:S04]  /*15990*/  UIADD3 UR39, UR39, 0x1f, URZ ;  /* 0x0000001f27277890 */ /* 0x000fc8000fffe03f */
[----:B------:R-:W-:-:S06]  /*159a0*/  UISETP.GE.AND UP0, UPT, UR39, UR4, UPT ;  /* 0x000000042700728c */ /* 0x000fcc000bf06270 */
[----:B------:R-:W-:-:S13]  /*159b0*/  PLOP3.LUT P6, PT, PT, PT, UP0, 0x40, 0x0 ;  /* 0x000000000000781c */ /* 0x000fda0003fce808 */
[----:B------:R-:W-:Y:S05]  /*159c0*/  @!P6 BRA `(.L_x_309) ;  /* 0x0000000400b8e947 */ /* 0x000fea0003800000 */
[----:B------:R-:W0:Y:S02]  /*159d0*/  S2R R0, SR_TID.X ;  /* 0x0000000000007919 */ /* 0x000e240000002100 */
[----:B0-----:R-:W-:-:S05]  /*159e0*/  LOP3.LUT R0, R0, 0x1f, RZ, 0xc0, !PT ;  /* 0x0000001f00007812 */ /* 0x001fca00078ec0ff */
[----:B------:R-:W-:Y:S02]  /*159f0*/  VIADD R11, R0, UR39 ;  /* 0x00000027000b7c36 */ /* 0x000fe40008000000 */
[----:B------:R-:W-:-:S03]  /*15a00*/  IMAD.MOV.U32 R0, RZ, RZ, RZ ;  /* 0x000000ffff007224 */ /* 0x000fc600078e00ff */
[----:B------:R-:W-:-:S13]  /*15a10*/  ISETP.GE.OR P6, PT, R11, UR4, !P0 ;  /* 0x000000040b007c0c */ /* 0x000fda000c7c6670 */
[----:B------:R-:W0:Y:S08]  /*15a20*/  @!P6 LDC.64 R2, c[0x0][0xc80] ;  /* 0x00032000ff02eb82 */ /* 0x000e300000000a00 */
[----:B------:R-:W1:Y:S01]  /*15a30*/  @!P6 LDC.64 R4, c[0x0][0xc78] ;  /* 0x00031e00ff04eb82 */ /* 0x000e620000000a00 */
[----:B0-----:R-:W-:-:S05]  /*15a40*/  @!P6 IMAD.WIDE R2, R11, 0x4, R2 ;  /* 0x000000040b02e825 */ /* 0x001fca00078e0202 */
[----:B------:R1:W3:Y:S02]  /*15a50*/  @!P6 LDG.E R0, desc[UR50][R2.64] ;  /* 0x000000320200e981 */ /* 0x0002e4000c1e1900 */
[----:B-1----:R-:W-:-:S04]  /*15a60*/  @!P6 IMAD.WIDE R2, R11, 0x4, R4 ;  /* 0x000000040b02e825 */ /* 0x002fc800078e0204 */
[----:B------:R-:W-:-:S06]  /*15a70*/  IMAD.MOV.U32 R5, RZ, RZ, RZ ;  /* 0x000000ffff057224 */ /* 0x000fcc00078e00ff */
[----:B------:R-:W3:Y:S02]  /*15a80*/  @!P6 LDG.E R5, desc[UR50][R2.64] ;  /* 0x000000320205e981 */ /* 0x000ee4000c1e1900 */
        /* <DEDUP_REMOVED lines=16> */
[----:B------:R-:W0:Y:S03]  /*15b90*/  LDC R2, c[0x0][0xc38] ;  /* 0x00030e00ff027b82 */ /* 0x000e260000000800 */
[----:B------:R-:W0:Y:S02]  /*15ba0*/  SHFL.IDX PT, R13, R3, 0x1f, 0x1f ;  /* 0x03e01f00030d7f89 */ /* 0x000e2400000e0000 */
[----:B0-----:R-:W-:-:S04]  /*15bb0*/  IMAD R4, R13, R2, RZ ;  /* 0x000000020d047224 */ /* 0x001fc800078e02ff */
[----:B------:R-:W-:-:S05]  /*15bc0*/  IMAD.IADD R9, R4, 0x1, R9 ;  /* 0x0000000104097824 */ /* 0x000fca00078e0209 */
[----:B------:R-:W-:-:S13]  /*15bd0*/  ISETP.GT.AND P6, PT, R9, R6, PT ;  /* 0x000000060900720c */ /* 0x000fda0003fc4270 */
[----:B------:R-:W-:Y:S05]  /*15be0*/  @!P6 BRA `(.L_x_310) ;  /* 0xfffffffc0068e947 */ /* 0x000fea000383ffff */
.L_x_308:
[----:B------:R-:W-:-:S04]  /*15bf0*/  IMAD.IADD R9, R9, 0x1, -R4 ;  /* 0x0000000109097824 */ /* 0x000fc800078e0a04 */
        /* <DEDUP_REMOVED lines=8> */
[----:B------:R1:W3:Y:S01]  /*15c80*/  SHFL.IDX PT, R5, R5, R10, 0x1f ;  /* 0x00001f0a05057589 */ /* 0x0002e200000e0000 */
[----:B0-----:R-:W-:-:S04]  /*15c90*/  IABS R4, R0 ;  /* 0x0000000000047213 */ /* 0x001fc80000000000 */
[----:B------:R-:W0:Y:S08]  /*15ca0*/  I2F.RP R8, R4 ;  /* 0x0000000400087306 */ /* 0x000e300000209400 */
[----:B0-----:R-:W0:Y:S02]  /*15cb0*/  MUFU.RCP R8, R8 ;  /* 0x0000000800087308 */ /* 0x001e240000001000 */
[----:B0-----:R-:W-:-:S06]  /*15cc0*/  VIADD R11, R8, 0xffffffe ;  /* 0x0ffffffe080b7836 */ /* 0x001fcc0000000000 */
[----:B------:R-:W0:Y:S01]  /*15cd0*/  F2I.FTZ.U32.TRUNC.NTZ R11, R11 ;  /* 0x0000000b000b7305 */ /* 0x000e22000021f000 */
[----:B-1-3--:R-:W-:Y:S05]  /*15ce0*/  @!P0 BRA `(.L_x_311) ;  /* 0x00000000000c8947 */ /* 0x00afea0003800000 */
[----:B------:R-:W-:-:S06]  /*15cf0*/  UIADD3 UR5, UR4, -0x1, URZ ;  /* 0xffffffff04057890 */ /* 0x000fcc000fffe03f */
[----:B------:R-:W-:-:S05]  /*15d00*/  IMAD.U32 R8, RZ, RZ, UR5 ;  /* 0x00000005ff087e24 */ /* 0x000fca000f8e00ff */
[----:B------:R1:W3:Y:S02]  /*15d10*/  SHFL.IDX PT, R7, R3, R8, 0x1f ;  /* 0x00001f0803077589 */ /* 0x0002e400000e0000 */
.L_x_311:
[----:B---3--:R-:W-:Y:S01]  /*15d20*/  IMAD R10, R7, R2, R9 ;  /* 0x00000002070a7224 */ /* 0x008fe200078e0209 */
[----:B------:R-:W-:Y:S01]  /*15d30*/  IABS R7, R5 ;  /* 0x0000000500077213 */ /* 0x000fe20000000000 */
[--C-:B0-----:R-:W-:Y:S01]  /*15d40*/  IMAD.MOV R9, RZ, RZ, -R11.reuse ;  /* 0x000000ffff097224 */ /* 0x101fe200078e0a0b */
[----:B------:R-:W-:Y:S01]  /*15d50*/  UIADD3 UR39, UR4, UR39, URZ ;  /* 0x0000002704277290 */ /* 0x000fe2000fffe03f */
[----:B------:R-:W-:Y:S01]  /*15d60*/  IMAD.MOV.U32 R2, RZ, RZ, RZ ;  /* 0x000000ffff027224 */ /* 0x000fe200078e00ff */
[----:B-1----:R-:W0:Y:S01]  /*15d70*/  I2F.RP R8, R7 ;  /* 0x0000000700087306 */ /* 0x002e220000209400 */
[----:B------:R-:W-:Y:S01]  /*15d80*/  IMAD R9, R9, R4, RZ ;  /* 0x0000000409097224 */ /* 0x000fe200078e02ff */
[----:B------:R1:W-:Y:S01]  /*15d90*/  STL [R1], R10 ;  /* 0x0000000a01007387 */ /* 0x0003e20000100800 */
[----:B------:R-:W-:Y:S02]  /*15da0*/  IMAD.MOV.U32 R3, RZ, RZ, R11 ;  /* 0x000000ffff037224 */ /* 0x000fe400078e000b */
[----:B------:R-:W-:Y:S01]  /*15db0*/  IMAD.HI.U32 R11, R11, R9, R2 ;  /* 0x000000090b0b7227 */ /* 0x000fe200078e0002 */
[----:B------:R-:W-:-:S03]  /*15dc0*/  IABS R3, R0 ;  /* 0x0000000000037213 */ /* 0x000fc60000000000 */
[----:B------:R-:W-:Y:S02]  /*15dd0*/  IMAD.IADD R9, R6, 0x1, -R10 ;  /* 0x0000000106097824 */ /* 0x000fe400078e0a0a */
[----:B------:R-:W-:Y:S01]  /*15de0*/  IMAD.MOV R3, RZ, RZ, -R3 ;  /* 0x000000ffff037224 */ /* 0x000fe200078e0a03 */
[----:B0-----:R-:W0:Y:S02]  /*15df0*/  MUFU.RCP R8, R8 ;  /* 0x0000000800087308 */ /* 0x001e240000001000 */
[----:B------:R-:W-:-:S05]  /*15e00*/  IABS R2, R9 ;  /* 0x0000000900027213 */ /* 0x000fca0000000000 */
[----:B------:R-:W-:-:S04]  /*15e10*/  IMAD.HI.U32 R6, R11, R2, RZ ;  /* 0x000000020b067227 */ /* 0x000fc800078e00ff */
[----:B------:R-:W-:-:S05]  /*15e20*/  IMAD R11, R6, R3, R2 ;  /* 0x00000003060b7224 */ /* 0x000fca00078e0202 */
[----:B------:R-:W-:Y:S01]  /*15e30*/  ISETP.GT.U32.AND P1, PT, R4, R11, PT ;  /* 0x0000000b0400720c */ /* 0x000fe20003f24070 */
[----:B0-----:R-:W-:-:S06]  /*15e40*/  VIADD R3, R8, 0xffffffe ;  /* 0x0ffffffe08037836 */ /* 0x001fcc0000000000 */
[----:B------:R-:W0:Y:S06]  /*15e50*/  F2I.FTZ.U32.TRUNC.NTZ R3, R3 ;  /* 0x0000000300037305 */ /* 0x000e2c000021f000 */
[----:B------:R-:W-:Y:S02]  /*15e60*/  @!P1 IMAD.IADD R11, R11, 0x1, -R4 ;  /* 0x000000010b0b9824 */ /* 0x000fe400078e0a04 */
[----:B------:R-:W-:Y:S01]  /*15e70*/  @!P1 VIADD R6, R6, 0x1 ;  /* 0x0000000106069836 */ /* 0x000fe20000000000 */
[----:B------:R-:W-:Y:S02]  /*15e80*/  ISETP.NE.AND P1, PT, R0, RZ, PT ;  /* 0x000000ff0000720c */ /* 0x000fe40003f25270 */
[----:B------:R-:W-:Y:S01]  /*15e90*/  ISETP.GE.U32.AND P0, PT, R11, R4, PT ;  /* 0x000000040b00720c */ /* 0x000fe20003f06070 */
[----:B0-----:R-:W-:-:S04]  /*15ea0*/  IMAD.MOV R2, RZ, RZ, -R3 ;  /* 0x000000ffff027224 */ /* 0x001fc800078e0a03 */
[----:B------:R-:W-:Y:S02]  /*15eb0*/  IMAD R11, R2, R7, RZ ;  /* 0x00000007020b7224 */ /* 0x000fe400078e02ff */
[----:B------:R-:W-:-:S06]  /*15ec0*/  IMAD.MOV.U32 R2, RZ, RZ, RZ ;  /* 0x000000ffff027224 */ /* 0x000fcc00078e00ff */
[----:B------:R-:W-:Y:S02]  /*15ed0*/  @P0 VIADD R6, R6, 0x1 ;  /* 0x0000000106060836 */ /* 0x000fe40000000000 */
[----:B------:R-:W-:Y:S01]  /*15ee0*/  IMAD.HI.U32 R4, R3, R11, R2 ;  /* 0x0000000b03047227 */ /* 0x000fe200078e0002 */
[----:B------:R-:W-:-:S04]  /*15ef0*/  LOP3.LUT R2, R9, R0, RZ, 0x3c, !PT ;  /* 0x0000000009027212 */ /* 0x000fc800078e3cff */
[----:B------:R-:W-:Y:S02]  /*15f00*/  ISETP.GE.AND P2, PT, R2, RZ, PT ;  /* 0x000000ff0200720c */ /* 0x000fe40003f46270 */
[----:B------:R-:W-:-:S05]  /*15f10*/  IABS R2, R5 ;  /* 0x0000000500027213 */ /* 0x000fca0000000000 */
[----:B------:R-:W-:-:S06]  /*15f20*/  IMAD.MOV R2, RZ, RZ, -R2 ;  /* 0x000000ffff027224 */ /* 0x000fcc00078e0a02 */
[----:B------:R-:W-:Y:S01]  /*15f30*/  @!P2 IMAD.MOV R6, RZ, RZ, -R6 ;  /* 0x000000ffff06a224 */ /* 0x000fe200078e0a06 */
[----:B------:R-:W-:-:S04]  /*15f40*/  @!P1 LOP3.LUT R6, RZ, R0, RZ, 0x33, !PT ;  /* 0x00000000ff069212 */ /* 0x000fc800078e33ff */
[-C--:B------:R-:W-:Y:S01]  /*15f50*/  IABS R3, R6.reuse ;  /* 0x0000000600037213 */ /* 0x080fe20000000000 */
[----:B------:R-:W-:-:S04]  /*15f60*/  IMAD R8, R0, R6, RZ ;  /* 0x0000000600087224 */ /* 0x000fc800078e02ff */
[----:B------:R-:W-:-:S04]  /*15f70*/  IMAD.HI.U32 R4, R4, R3, RZ ;  /* 0x0000000304047227 */ /* 0x000fc800078e00ff */
[----:B------:R-:W-:-:S05]  /*15f80*/  IMAD R2, R4, R2, R3 ;  /* 0x0000000204027224 */ /* 0x000fca00078e0203 */
[----:B------:R-:W-:-:S13]  /*15f90*/  ISETP.GT.U32.AND P1, PT, R7, R2, PT ;  /* 0x000000020700720c */ /* 0x000fda0003f24070 */
[----:B------:R-:W-:Y:S02]  /*15fa0*/  @!P1 IMAD.IADD R2, R2, 0x1, -R7 ;  /* 0x0000000102029824 */ /* 0x000fe400078e0a07 */
[----:B------:R-:W-:Y:S01]  /*15fb0*/  @!P1 VIADD R4, R4, 0x1 ;  /* 0x0000000104049836 */ /* 0x000fe20000000000 */
[----:B------:R-:W-:Y:S02]  /*15fc0*/  ISETP.NE.AND P1, PT, R5, RZ, PT ;  /* 0x000000ff0500720c */ /* 0x000fe40003f25270 */
[----:B------:R-:W-:Y:S02]  /*15fd0*/  ISETP.GE.U32.AND P0, PT, R2, R7, PT ;  /* 0x000000070200720c */ /* 0x000fe40003f06070 */
        /* <DEDUP_REMOVED lines=13> */
.L_x_309:
[----:B------:R0:W-:Y:S01]  /*160b0*/  STL [R1], R6 ;  /* 0x0000000601007387 */ /* 0x0001e20000100800 */
[----:B------:R-:W-:-:S03]  /*160c0*/  ULDC UR39, c[0x0][0xc3c] ;  /* 0x00030f0000277ab9 */ /* 0x000fc60000000800 */
[----:B------:R0:W-:Y:S04]  /*160d0*/  STL [R1+0x4], RZ ;  /* 0x000004ff01007387 */ /* 0x0001e80000100800 */
[----:B------:R0:W-:Y:S02]  /*160e0*/  STL [R1+0x8], RZ ;  /* 0x000008ff01007387 */ /* 0x0001e40000100800 */
.L_x_312:
[----:B------:R-:W3:Y:S04]  /*160f0*/  LDL R3, [R1+0x4] ;  /* 0x0000040001037983 */ /* 0x000ee80000100800 */
[----:B-1----:R-:W0:Y:S04]  /*16100*/  LDL R2, [R1+0x8] ;  /* 0x0000080001027983 */ /* 0x002e280000100800 */
[----:B------:R-:W4:Y:S01]  /*16110*/  LDL R4, [R1] ;  /* 0x0000000001047983 */ /* 0x000f220000100800 */
[----:B------:R-:W1:Y:S02]  /*16120*/  S2R R0, SR_TID.X ;  /* 0x0000000000007919 */ /* 0x000e640000002100 */
[----:B-1----:R-:W-:Y:S01]  /*16130*/  LOP3.LUT R0, R0, 0x1f, RZ, 0xc0, !PT ;  /* 0x0000001f00007812 */ /* 0x002fe200078ec0ff */
[----:B------:R-:W-:Y:S03]  /*16140*/  BAR.SYNC.DEFER_BLOCKING 0x4, 0x180 ;  /* 0x0106000000007b1d */ /* 0x000fe60000010000 */
[----:B------:R-:W-:-:S13]  /*16150*/  ISETP.NE.AND P0, PT, R0, RZ, PT ;  /* 0x000000ff0000720c */ /* 0x000fda0003f05270 */
[----:B------:R-:W1:Y:S01]  /*16160*/  @!P0 S2R R37, SR_CgaCtaId ;  /* 0x0000000000258919 */ /* 0x000e620000008800 */
[----:B------:R-:W-:-:S04]  /*16170*/  @!P0 MOV R0, 0x400 ;  /* 0x0000040000008802 */ /* 0x000fc80000000f00 */
[----:B-1----:R-:W-:Y:S01]  /*16180*/  @!P0 LEA R16, R37, R0, 0x18 ;  /* 0x0000000025108211 */ /* 0x002fe200078ec0ff */
[----:B------:R-:W-:-:S04]  /*16190*/  IMAD.U32 R0, RZ, RZ, UR39 ;  /* 0x00000027ff007e24 */ /* 0x000fc8000f8e00ff */
[----:B------:R-:W-:Y:S02]  /*161a0*/  @!P0 IMAD.MOV.U32 R7, RZ, RZ, R0 ;  /* 0x000000ffff078224 */ /* 0x000fe400078e0000 */
[----:B---3--:R-:W-:Y:S02]  /*161b0*/  IMAD.MOV.U32 R5, RZ, RZ, R3 ;  /* 0x000000ffff057224 */ /* 0x008fe400078e0003 */
[----:B0-----:R-:W-:-:S05]  /*161c0*/  IMAD.MOV.U32 R6, RZ, RZ, R2 ;  /* 0x000000ffff067224 */ /* 0x001fca00078e0002 */
[----:B----4-:R1:W-:Y:S01]  /*161d0*/  @!P0 STS.128 [R16+0x334d0], R4 ;  /* 0x0334d00410008388 */ /* 0x0103e20000000c00 */
[----:B------:R-:W-:Y:S06]  /*161e0*/  BAR.ARV 0x5, 0x180 ;  /* 0x0146000000007b1d */ /* 0x000fec0000002000 */
.L_x_307:
[----:B------:R-:W-:Y:S02]  /*161f0*/  ULDC UR4, c[0x0][0xc3c] ;  /* 0x00030f0000047ab9 */ /* 0x000fe40000000800 */
[----:B------:R-:W-:-:S06]  /*16200*/  UISETP.GE.AND UP0, UPT, UR39, UR4, UPT ;  /* 0x000000042700728c */ /* 0x000fcc000bf06270 */
[----:B------:R-:W-:-:S13]  /*16210*/  PLOP3.LUT P0, PT, PT, PT, UP0, 0x80, 0x0 ;  /* 0x000000000000781c */ /* 0x000fda0003f0f008 */
[----:B------:R-:W-:Y:S05]  /*16220*/  @!P0 BRA `(.L_x_313) ;  /* 0xffffffa000b48947 */ /* 0x000fea000383ffff */
.L_x_237:
[----:B--2---:R-:W2:Y:S01]  /*16230*/  LDL.LU R0, [R1+0x1c] ;  /* 0x00001c0001007983 */ /* 0x004ea20000300800 */
[----:B------:R-:W-:Y:S01]  /*16240*/  BSSY B0, `(.L_x_314) ;  /* 0x000000b000007945 */ /* 0x000fe20003800000 */
[----:B01-3--:R-:W0:Y:S01]  /*16250*/  S2R R5, SR_CgaCtaId ;  /* 0x0000000000057919 */ /* 0x00be220000008800 */
[----:B--2---:R-:W-:-:S05]  /*16260*/  VIADD R0, R0, 0x1 ;  /* 0x0000000100007836 */ /* 0x004fca0000000000 */
[----:B------:R-:W-:-:S04]  /*16270*/  LEA.HI R2, R0, R0, RZ, 0x1 ;  /* 0x0000000000027211 */ /* 0x000fc800078f08ff */
[----:B------:R-:W-:Y:S02]  /*16280*/  LOP3.LUT R3, R2, 0xfffffffe, RZ, 0xc0, !PT ;  /* 0xfffffffe02037812 */ /* 0x000fe400078ec0ff */
[----:B------:R-:W-:-:S03]  /*16290*/  MOV R2, 0x400 ;  /* 0x0000040000027802 */ /* 0x000fc60000000f00 */
[----:B------:R-:W-:Y:S01]  /*162a0*/  IMAD.IADD R0, R0, 0x1, -R3 ;  /* 0x0000000100007824 */ /* 0x000fe200078e0a03 */
[----:B0-----:R-:W-:-:S04]  /*162b0*/  LEA R4, R5, R2, 0x18 ;  /* 0x0000000205047211 */ /* 0x001fc800078ec0ff */
[----:B------:R-:W-:-:S04]  /*162c0*/  SHF.L.U32 R0, R0, 0x1f, RZ ;  /* 0x0000001f00007819 */ /* 0x000fc800000006ff */
[----:B------:R-:W0:Y:S02]  /*162d0*/  SYNCS.PHASECHK.TRANS64.TRYWAIT P0, [R4+URZ+0x33420], R0 ;  /* 0x03342000040075a7 */ /* 0x000e24000800017f */
[----:B0-----:R-:W-:Y:S05]  /*162e0*/  @!P0 BRA `(.L_x_315) ;  /* 0x00000028003c8947 */ /* 0x001fea0003800000 */
.L_x_400:
[----:B------:R-:W-:Y:S05]  /*162f0*/  BSYNC B0 ;  /* 0x0000000000007941 */ /* 0x000fea0003800000 */
.L_x_314:
[----:B------:R-:W-:-:S03]  /*16300*/  UMOV UR4, 0xffffffff ;  /* 0xffffffff00047882 */ /* 0x000fc60000000000 */
[----:B------:R-:W-:Y:S05]  /*16310*/  BRA.DIV UR4, `(.L_x_316) ;  /* 0x0000002a04447947 */ /* 0x000fea000b800000 */
[----:B0-----:R-:W0:Y:S02]  /*16320*/  S2R R0, SR_TID.X ;  /* 0x0000000000007919 */ /* 0x001e240000002100 */
[----:B0-----:R-:W-:-:S04]  /*16330*/  SHF.R.U32.HI R0, RZ, 0x5, R0 ;  /* 0x00000005ff007819 */ /* 0x001fc80000011600 */
[----:B------:R-:W-:-:S05]  /*16340*/  LOP3.LUT R0, R0, 0x3, RZ, 0xc0, !PT ;  /* 0x0000000300007812 */ /* 0x000fca00078ec0ff */
[----:B------:R0:W1:Y:S02]  /*16350*/  SHFL.IDX PT, R14, R0, RZ, 0x1f ;  /* 0x00001fff000e7589 */ /* 0x00006400000e0000 */
.L_x_403:
[----:B-1----:R-:W-:Y:S01]  /*16360*/  ISETP.NE.AND P0, PT, R14, RZ, PT ;  /* 0x000000ff0e00720c */ /* 0x002fe20003f05270 */
[----:B------:R-:W-:-:S12]  /*16370*/  BSSY B0, `(.L_x_317) ;  /* 0x000002c000007945 */ /* 0x000fd80003800000 */
[----:B------:R-:W-:Y:S05]  /*16380*/  @P0 BRA `(.L_x_318) ;  /* 0x0000000000a80947 */ /* 0x000fea0003800000 */
[----:B------:R-:W-:-:S03]  /*16390*/  UMOV UR4, 0xffffffff ;  /* 0xffffffff00047882 */ /* 0x000fc60000000000 */
[----:B------:R-:W-:Y:S05]  /*163a0*/  BRA.DIV UR4, `(.L_x_319) ;  /* 0x0000002a04547947 */ /* 0x000fea000b800000 */
[----:B------:R-:W-:-:S13]  /*163b0*/  ELECT P6, URZ, PT ;  /* 0x00000000003f782f */ /* 0x000fda00038c0000 */
.L_x_406:
[----:B------:R-:W-:Y:S05]  /*163c0*/  @!P6 BRA `(.L_x_318) ;  /* 0x000000000098e947 */ /* 0x000fea0003800000 */
[----:B------:R-:W-:-:S06]  /*163d0*/  ULOP3.LUT UR4, UR42, 0x2, URZ, 0xfc, !UPT ;  /* 0x000000022a047892 */ /* 0x000fcc000f8efc3f */
[----:B0-----:R-:W-:-:S05]  /*163e0*/  IMAD.U32 R0, RZ, RZ, UR4 ;  /* 0x00000004ff007e24 */ /* 0x001fca000f8e00ff */
[----:B------:R-:W-:-:S13]  /*163f0*/  ISETP.NE.AND P0, PT, R0, 0x3, PT ;  /* 0x000000030000780c */ /* 0x000fda0003f05270 */
[----:B------:R-:W-:Y:S05]  /*16400*/  @!P0 BRA `(.L_x_320) ;  /* 0x0000000000048947 */ /* 0x000fea0003800000 */
[----:B------:R-:W-:Y:S01]  /*16410*/  BPT.TRAP 0x1 ;  /* 0x000000040000795c */ /* 0x000fe20000300000 */
.L_x_320:
[C---:B------:R-:W-:Y:S01]  /*16420*/  IMAD R5, R27.reuse, 0x8, R4 ;  /* 0x000000081b057824 */ /* 0x040fe200078e0204 */
[----:B------:R-:W-:Y:S01]  /*16430*/  SHF.L.U32 R0, R30, 0x1f, RZ ;  /* 0x0000001f1e007819 */ /* 0x000fe200000006ff */
[----:B------:R-:W-:-:S03]  /*16440*/  VIADD R27, R27, 0x1 ;  /* 0x000000011b1b7836 */ /* 0x000fc60000000000 */
[----:B------:R-:W0:Y:S02]  /*16450*/  SYNCS.PHASECHK.TRANS64.TRYWAIT P1, [R5+URZ+0x33440], R0 ;  /* 0x03344000050075a7 */ /* 0x000e24000802017f */
[----:B------:R-:W-:-:S04]  /*16460*/  ISETP.NE.AND P2, PT, R27, 0x2, PT ;  /* 0x000000021b00780c */ /* 0x000fc80003f45270 */
[----:B------:R-:W-:Y:S01]  /*16470*/  SEL R3, RZ, 0x1, P2 ;  /* 0x00000001ff037807 */ /* 0x000fe20001000000 */
[----:B0-----:R-:W-:Y:S08]  /*16480*/  @!P1 BRA `(.L_x_321) ;  /* 0x00000028003c9947 */ /* 0x001ff00003800000 */
.L_x_407:
[----:B------:R-:W-:Y:S02]  /*16490*/  SEL R27, R27, RZ, P2 ;  /* 0x000000ff1b1b7207 */ /* 0x000fe40001000000 */
[----:B------:R-:W-:Y:S01]  /*164a0*/  LOP3.LUT R2, R30, R3, RZ, 0x3c, !PT ;  /* 0x000000031e027212 */ /* 0x000fe200078e3cff */
[----:B------:R-:W-:Y:S06]  /*164b0*/  @!P0 BRA `(.L_x_322) ;  /* 0x0000000000048947 */ /* 0x000fec0003800000 */
[----:B------:R-:W-:Y:S01]  /*164c0*/  BPT.TRAP 0x1 ;  /* 0x000000040000795c */ /* 0x000fe20000300000 */
.L_x_322:
[----:B------:R-:W-:Y:S01]  /*164d0*/  IMAD R27, R27, 0x8, R4 ;  /* 0x000000081b1b7824 */ /* 0x000fe200078e0204 */
[----:B------:R-:W-:-:S04]  /*164e0*/  SHF.L.U32 R2, R2, 0x1f, RZ ;  /* 0x0000001f02027819 */ /* 0x000fc800000006ff */
[----:B------:R-:W1:Y:S02]  /*164f0*/  SYNCS.PHASECHK.TRANS64.TRYWAIT P1, [R27+URZ+0x33440], R2 ;  /* 0x033440021b0075a7 */ /* 0x000e64000802017f */
[----:B-1----:R-:W-:Y:S05]  /*16500*/  @!P1 BRA `(.L_x_323) ;  /* 0x0000002800309947 */ /* 0x002fea0003800000 */
.L_x_408:
[----:B------:R-:W-:Y:S05]  /*16510*/  @!P0 BRA `(.L_x_324) ;  /* 0x0000000000048947 */ /* 0x000fea0003800000 */
[----:B------:R-:W-:Y:S01]  /*16520*/  BPT.TRAP 0x1 ;  /* 0x000000040000795c */ /* 0x000fe20000300000 */
.L_x_324:
[----:B------:R-:W2:Y:S02]  /*16530*/  SYNCS.PHASECHK.TRANS64.TRYWAIT P1, [R5+URZ+0x33460], R0 ;  /* 0x03346000050075a7 */ /* 0x000ea4000802017f */
[----:B--2---:R-:W-:Y:S05]  /*16540*/  @!P1 BRA `(.L_x_325) ;  /* 0x0000002800349947 */ /* 0x004fea0003800000 */
.L_x_409:
[----:B------:R-:W-:Y:S05]  /*16550*/  @!P0 BRA `(.L_x_326) ;  /* 0x0000000000048947 */ /* 0x000fea0003800000 */
[----:B------:R-:W-:Y:S01]  /*16560*/  BPT.TRAP 0x1 ;  /* 0x000000040000795c */ /* 0x000fe20000300000 */
.L_x_326:
[----:B------:R-:W3:Y:S02]  /*16570*/  SYNCS.PHASECHK.TRANS64.TRYWAIT P1, [R27+URZ+0x33460], R2 ;  /* 0x033460021b0075a7 */ /* 0x000ee4000802017f */
[----:B---3--:R-:W-:Y:S05]  /*16580*/  @!P1 BRA `(.L_x_327) ;  /* 0x0000002800389947 */ /* 0x008fea0003800000 */
.L_x_410:
[----:B------:R-:W-:Y:S05]  /*16590*/  @!P0 BRA `(.L_x_328) ;  /* 0x0000000000048947 */ /* 0x000fea0003800000 */
[----:B------:R-:W-:Y:S01]  /*165a0*/  BPT.TRAP 0x1 ;  /* 0x000000040000795c */ /* 0x000fe20000300000 */
.L_x_328:
[----:B------:R-:W4:Y:S02]  /*165b0*/  SYNCS.PHASECHK.TRANS64.TRYWAIT P1, [R5+URZ+0x33480], R0 ;  /* 0x03348000050075a7 */ /* 0x000f24000802017f */
[----:B----4-:R-:W-:Y:S05]  /*165c0*/  @!P1 BRA `(.L_x_329) ;  /* 0x00000028003c9947 */ /* 0x010fea0003800000 */
.L_x_411:
[----:B------:R-:W-:Y:S05]  /*165d0*/  @!P0 BRA `(.L_x_330) ;  /* 0x0000000000048947 */ /* 0x000fea0003800000 */
[----:B------:R-:W-:Y:S01]  /*165e0*/  BPT.TRAP 0x1 ;  /* 0x000000040000795c */ /* 0x000fe20000300000 */
.L_x_330:
[----:B------:R0:W0:Y:S02]  /*165f0*/  SYNCS.PHASECHK.TRANS64.TRYWAIT P0, [R27+URZ+0x33480], R2 ;  /* 0x033480021b0075a7 */ /* 0x000024000800017f */
[----:B0-----:R-:W-:Y:S05]  /*16600*/  @!P0 NANOSLEEP.SYNCS 0x989680 ;  /* 0x009896800000895d */ /* 0x001fea0003900000 */
[----:B------:R-:W0:Y:S02]  /*16610*/  @!P0 SYNCS.PHASECHK.TRANS64 P0, [R27+URZ+0x33480], R2 ;  /* 0x033480021b0085a7 */ /* 0x000e24000800007f */
[----:B0-----:R-:W-:Y:S05]  /*16620*/  @!P0 BRA `(.L_x_330) ;  /* 0xfffffffc00f08947 */ /* 0x001fea000383ffff */
.L_x_318:
[----:B------:R-:W-:Y:S05]  /*16630*/  BSYNC B0 ;  /* 0x0000000000007941 */ /* 0x000fea0003800000 */
.L_x_317:
[----:B------:R-:W-:Y:S05]  /*16640*/  EXIT ;  /* 0x000000000000794d */ /* 0x000fea0003800000 */
.L_x_185:
[----:B0-----:R-:W-:-:S04]  /*16650*/  IMAD.U32 R3, RZ, RZ, UR49 ;  /* 0x00000031ff037e24 */ /* 0x001fc8000f8e00ff */
[----:B------:R0:W1:Y:S03]  /*16660*/  SYNCS.PHASECHK.TRANS64.TRYWAIT P1, [R3+URZ+0x33400], R4 ;  /* 0x03340004030075a7 */ /* 0x000066000802017f */
[----:B-1----:R-:W-:Y:S05]  /*16670*/  @!P1 NANOSLEEP.SYNCS 0x989680 ;  /* 0x009896800000995d */ /* 0x002fea0003900000 */
[----:B------:R-:W1:Y:S02]  /*16680*/  @!P1 SYNCS.PHASECHK.TRANS64 P1, [R3+URZ+0x33400], R4 ;  /* 0x03340004030095a7 */ /* 0x000e64000802007f */
[----:B-1----:R-:W-:Y:S05]  /*16690*/  @!P1 BRA `(.L_x_185) ;  /* 0xfffffffc00ec9947 */ /* 0x002fea000383ffff */
[----:B------:R-:W-:Y:S05]  /*166a0*/  BRA `(.L_x_331) ;  /* 0xfffffeb400e87947 */ /* 0x000fea000383ffff */
.L_x_189:
[----:B-1----:R1:W2:Y:S02]  /*166b0*/  SYNCS.PHASECHK.TRANS64.TRYWAIT P1, [R3+URZ+0x33430], R4 ;  /* 0x03343004030075a7 */ /* 0x0022a4000802017f */
[----:B--2---:R-:W-:Y:S05]  /*166c0*/  @!P1 NANOSLEEP.SYNCS 0x989680 ;  /* 0x009896800000995d */ /* 0x004fea0003900000 */
[----:B------:R-:W2:Y:S02]  /*166d0*/  @!P1 SYNCS.PHASECHK.TRANS64 P1, [R3+URZ+0x33430], R4 ;  /* 0x03343004030095a7 */ /* 0x000ea4000802007f */
[----:B--2---:R-:W-:Y:S05]  /*166e0*/  @!P1 BRA `(.L_x_189) ;  /* 0xfffffffc00f09947 */ /* 0x004fea000383ffff */
[----:B------:R-:W-:Y:S05]  /*166f0*/  BRA `(.L_x_188) ;  /* 0xfffffeb800087947 */ /* 0x000fea000383ffff */
.L_x_195:
[----:B-1----:R-:W-:-:S04]  /*16700*/  IMAD.U32 R8, RZ, RZ, UR6 ;  /* 0x00000006ff087e24 */ /* 0x002fc8000f8e00ff */
[----:B------:R1:W2:Y:S03]  /*16710*/  SYNCS.PHASECHK.TRANS64.TRYWAIT P1, [R8+URZ+0x33430], R7 ;  /* 0x03343007080075a7 */ /* 0x0002a6000802017f */
[----:B--2---:R-:W-:Y:S05]  /*16720*/  @!P1 NANOSLEEP.SYNCS 0x989680 ;  /* 0x009896800000995d */ /* 0x004fea0003900000 */
[----:B------:R-:W2:Y:S02]  /*16730*/  @!P1 SYNCS.PHASECHK.TRANS64 P1, [R8+URZ+0x33430], R7 ;  /* 0x03343007080095a7 */ /* 0x000ea4000802007f */
[----:B--2---:R-:W-:Y:S05]  /*16740*/  @!P1 BRA `(.L_x_195) ;  /* 0xfffffffc00ec9947 */ /* 0x004fea000383ffff */
[----:B------:R-:W-:Y:S05]  /*16750*/  BRA `(.L_x_192) ;  /* 0xfffffef800347947 */ /* 0x000fea000383ffff */
.L_x_199:
[----:B-1----:R-:W-:-:S04]  /*16760*/  IMAD.U32 R8, RZ, RZ, UR6 ;  /* 0x00000006ff087e24 */ /* 0x002fc8000f8e00ff */
[----:B------:R1:W2:Y:S03]  /*16770*/  SYNCS.PHASECHK.TRANS64.TRYWAIT P1, [R8+URZ+0x33450], R7 ;  /* 0x03345007080075a7 */ /* 0x0002a6000802017f */
[----:B--2---:R-:W-:Y:S05]  /*16780*/  @!P1 NANOSLEEP.SYNCS 0x989680 ;  /* 0x009896800000995d */ /* 0x004fea0003900000 */
[----:B------:R-:W2:Y:S02]  /*16790*/  @!P1 SYNCS.PHASECHK.TRANS64 P1, [R8+URZ+0x33450], R7 ;  /* 0x03345007080095a7 */ /* 0x000ea4000802007f */
[----:B--2---:R-:W-:Y:S05]  /*167a0*/  @!P1 BRA `(.L_x_199) ;  /* 0xfffffffc00ec9947 */ /* 0x004fea000383ffff */
[----:B------:R-:W-:Y:S05]  /*167b0*/  BRA `(.L_x_196) ;  /* 0xffffff04004c7947 */ /* 0x000fea000383ffff */
.L_x_206:
[----:B-1----:R-:W-:-:S04]  /*167c0*/  IMAD.U32 R5, RZ, RZ, UR5 ;  /* 0x00000005ff057e24 */ /* 0x002fc8000f8e00ff */
[----:B------:R1:W2:Y:S03]  /*167d0*/  SYNCS.PHASECHK.TRANS64.TRYWAIT P1, [R5+URZ+0x33450], R0 ;  /* 0x03345000050075a7 */ /* 0x0002a6000802017f */
[----:B--2---:R-:W-:Y:S05]  /*167e0*/  @!P1 NANOSLEEP.SYNCS 0x989680 ;  /* 0x009896800000995d */ /* 0x004fea0003900000 */
[----:B------:R-:W2:Y:S02]  /*167f0*/  @!P1 SYNCS.PHASECHK.TRANS64 P1, [R5+URZ+0x33450], R0 ;  /* 0x03345000050095a7 */ /* 0x000ea4000802007f */
[----:B--2---:R-:W-:Y:S05]  /*16800*/  @!P1 BRA `(.L_x_206) ;  /* 0xfffffffc00ec9947 */ /* 0x004fea000383ffff */
[----:B------:R-:W-:Y:S05]  /*16810*/  BRA `(.L_x_205) ;  /* 0xffffff3000407947 */ /* 0x000fea000383ffff */
.L_x_253:
[----:B------:R-:W2:Y:S01]  /*16820*/  S2R R19, SR_TID.X ;  /* 0x0000000000137919 */ /* 0x000ea20000002100 */
[----:B------:R-:W-:Y:S02]  /*16830*/  IMAD.MOV.U32 R12, RZ, RZ, RZ ;  /* 0x000000ffff0c7224 */ /* 0x000fe400078e00ff */
[----:B------:R-:W-:Y:S02]  /*16840*/  IMAD.MOV.U32 R11, RZ, RZ, 0x1f ;  /* 0x0000001fff0b7424 */ /* 0x000fe400078e00ff */
[----:B------:R-:W-:Y:S01]  /*16850*/  IMAD.MOV.U32 R15, RZ, RZ, -0x1 ;  /* 0xffffffffff0f7424 */ /* 0x000fe200078e00ff */
[----:B--2---:R-:W-:-:S04]  /*16860*/  SHF.R.U32.HI R19, RZ, 0x5, R19 ;  /* 0x00000005ff137819 */ /* 0x004fc80000011613 */
[----:B------:R-:W-:-:S05]  /*16870*/  LOP3.LUT R19, R19, 0x3, RZ, 0xc0, !PT ;  /* 0x0000000313137812 */ /* 0x000fca00078ec0ff */
[----:B------:R-:W-:-:S07]  /*16880*/  IMAD.MOV.U32 R13, RZ, RZ, R19 ;  /* 0x000000ffff0d7224 */ /* 0x000fce00078e0013 */
[----:B01---5:R-:W-:Y:S05]  /*16890*/  WARPSYNC.COLLECTIVE R15, `(.L_x_332) ;  /* 0x000000000f087348 */ /* 0x023fea0003c00000 */
[----:B------:R2:W3:Y:S02]  /*168a0*/  SHFL.IDX P6, R14, R13, R12, R11 ;  /* 0x0000000c0d0e7389 */ /* 0x0004e400000c000b */
[----:B0123-5:R-:W-:Y:S01]  /*168b0*/  ENDCOLLECTIVE ;  /* 0x000000000000791b */ /* 0x02ffe20003800000 */
.L_x_332:
[----:B------:R-:W-:Y:S05]  /*168c0*/  BRA `(.L_x_333) ;  /* 0xffffffa800d87947 */ /* 0x000fea000383ffff */
.L_x_256:
[----:B0-----:R0:W1:Y:S02]  /*168d0*/  SYNCS.PHASECHK.TRANS64.TRYWAIT P0, [R4+URZ+0x33480], R26 ;  /* 0x0334801a040075a7 */ /* 0x001064000800017f */
[----:B-1----:R-:W-:Y:S05]  /*168e0*/  @!P0 NANOSLEEP.SYNCS 0x989680 ;  /* 0x009896800000895d */ /* 0x002fea0003900000 */
[----:B------:R-:W1:Y:S02]  /*168f0*/  @!P0 SYNCS.PHASECHK.TRANS64 P0, [R4+URZ+0x33480], R26 ;  /* 0x0334801a040085a7 */ /* 0x000e64000800007f */
[----:B-1----:R-:W-:Y:S05]  /*16900*/  @!P0 BRA `(.L_x_256) ;  /* 0xfffffffc00f08947 */ /* 0x002fea000383ffff */
[----:B------:R-:W-:Y:S05]  /*16910*/  BRA `(.L_x_334) ;  /* 0xffffffb000207947 */ /* 0x000fea000383ffff */
.L_x_257:
[----:B------:R-:W-:Y:S01]  /*16920*/  BSSY B0, `(.L_x_335) ;  /* 0x0000008000007945 */ /* 0x000fe20003800000 */
[----:B------:R-:W-:Y:S02]  /*16930*/  IMAD.MOV.U32 R13, RZ, RZ, R10 ;  /* 0x000000ffff0d7224 */ /* 0x000fe400078e000a */
[----:B------:R-:W-:Y:S02]  /*16940*/  IMAD.MOV.U32 R12, RZ, RZ, RZ ;  /* 0x000000ffff0c7224 */ /* 0x000fe400078e00ff */
[----:B------:R-:W-:Y:S02]  /*16950*/  IMAD.MOV.U32 R11, RZ, RZ, 0x1c1f ;  /* 0x00001c1fff0b7424 */ /* 0x000fe400078e00ff */
[----:B------:R-:W-:-:S07]  /*16960*/  IMAD.MOV.U32 R15, RZ, RZ, -0x1 ;  /* 0xffffffffff0f7424 */ /* 0x000fce00078e00ff */
[----:B0-----:R-:W-:Y:S05]  /*16970*/  WARPSYNC.COLLECTIVE R15, `(.L_x_336) ;  /* 0x000000000f087348 */ /* 0x001fea0003c00000 */
[----:B------:R1:W2:Y:S02]  /*16980*/  SHFL.IDX P6, R14, R13, R12, R11 ;  /* 0x0000000c0d0e7389 */ /* 0x0002a400000c000b */
[----:B012---:R-:W-:Y:S01]  /*16990*/  ENDCOLLECTIVE ;  /* 0x000000000000791b */ /* 0x007fe20003800000 */
.L_x_336:
[----:B------:R-:W-:Y:S05]  /*169a0*/  BSYNC B0 ;  /* 0x0000000000007941 */ /* 0x000fea0003800000 */
.L_x_335:
[----:B------:R-:W-:Y:S01]  /*169b0*/  IMAD.MOV.U32 R13, RZ, RZ, R18 ;  /* 0x000000ffff0d7224 */ /* 0x000fe200078e0012 */
[----:B------:R-:W-:Y:S01]  /*169c0*/  LOP3.LUT R34, R32, 0x80, RZ, 0xfc, !PT ;  /* 0x0000008020227812 */ /* 0x000fe200078efcff */
[----:B------:R-:W-:Y:S01]  /*169d0*/  IMAD.MOV.U32 R12, RZ, RZ, RZ ;  /* 0x000000ffff0c7224 */ /* 0x000fe200078e00ff */
[----:B------:R-:W-:Y:S01]  /*169e0*/  LOP3.LUT R31, R31, 0xffffff7f, RZ, 0xc0, !PT ;  /* 0xffffff7f1f1f7812 */ /* 0x000fe200078ec0ff */
[----:B------:R-:W-:Y:S01]  /*169f0*/  IMAD.MOV.U32 R11, RZ, RZ, 0x1c1f ;  /* 0x00001c1fff0b7424 */ /* 0x000fe200078e00ff */
[C---:B------:R-:W-:Y:S01]  /*16a00*/  ISETP.GE.AND P5, PT, R9.reuse, 0x21, PT ;  /* 0x000000210900780c */ /* 0x040fe20003fa6270 */
[----:B------:R-:W-:Y:S01]  /*16a10*/  IMAD.MOV.U32 R15, RZ, RZ, -0x1 ;  /* 0xffffffffff0f7424 */ /* 0x000fe200078e00ff */
[----:B------:R-:W-:Y:S01]  /*16a20*/  ISETP.GE.AND P4, PT, R9, 0x41, PT ;  /* 0x000000410900780c */ /* 0x000fe20003f86270 */
[----:B------:R-:W-:-:S12]  /*16a30*/  IMAD.MOV.U32 R0, RZ, RZ, R14 ;  /* 0x000000ffff007224 */ /* 0x000fd800078e000e */
[----:B------:R-:W-:Y:S05]  /*16a40*/  WARPSYNC.COLLECTIVE R15, `(.L_x_337) ;  /* 0x000000000f087348 */ /* 0x000fea0003c00000 */
[----:B------:R0:W1:Y:S02]  /*16a50*/  SHFL.IDX P6, R14, R13, R12, R11 ;  /* 0x0000000c0d0e7389 */ /* 0x00006400000c000b */
[----:B01----:R-:W-:Y:S01]  /*16a60*/  ENDCOLLECTIVE ;  /* 0x000000000000791b */ /* 0x003fe20003800000 */
.L_x_337:
[----:B------:R-:W0:Y:S01]  /*16a70*/  LDC R15, c[0x0][0x2f4] ;  /* 0x0000bd00ff0f7b82 */ /* 0x000e220000000800 */
[----:B------:R-:W-:Y:S01]  /*16a80*/  LOP3.LUT R11, R32, 0x40, RZ, 0xfc, !PT ;  /* 0x00000040200b7812 */ /* 0x000fe200078efcff */
[----:B------:R-:W-:Y:S02]  /*16a90*/  IMAD.MOV.U32 R13, RZ, RZ, R10 ;  /* 0x000000ffff0d7224 */ /* 0x000fe400078e000a */
[----:B------:R-:W-:Y:S02]  /*16aa0*/  IMAD.MOV.U32 R12, RZ, RZ, 0x1 ;  /* 0x00000001ff0c7424 */ /* 0x000fe400078e00ff */
[----:B------:R-:W-:-:S05]  /*16ab0*/  IMAD.MOV.U32 R2, RZ, RZ, R14 ;  /* 0x000000ffff027224 */ /* 0x000fca00078e000e */
[----:B------:R-:W-:-:S05]  /*16ac0*/  IADD3 R2, P0, R32, R2, RZ ;  /* 0x0000000220027210 */ /* 0x000fca0007f1e0ff */
[----:B------:R-:W-:Y:S02]  /*16ad0*/  IMAD.X R3, RZ, RZ, R0, P0 ;  /* 0x000000ffff037224 */ /* 0x000fe400000e0600 */
[----:B------:R-:W-:Y:S01]  /*16ae0*/  IMAD.IADD R0, R16, 0x1, R19 ;  /* 0x0000000110007824 */ /* 0x000fe200078e0213 */
[-C--:B0-----:R-:W-:Y:S02]  /*16af0*/  ISETP.GE.AND P2, PT, R32, R15.reuse, PT ;  /* 0x0000000f2000720c */ /* 0x081fe40003f46270 */
[----:B------:R-:W-:Y:S01]  /*16b00*/  ISETP.GE.AND P1, PT, R11, R15, PT ;  /* 0x0000000f0b00720c */ /* 0x000fe20003f26270 */
[----:B------:R-:W-:Y:S01]  /*16b10*/  IMAD.MOV.U32 R11, RZ, RZ, 0x1c1f ;  /* 0x00001c1fff0b7424 */ /* 0x000fe200078e00ff */
[C---:B------:R-:W-:Y:S02]  /*16b20*/  ISETP.LT.OR P0, PT, R9.reuse, 0x1, P2 ;  /* 0x000000010900780c */ /* 0x040fe40001701670 */
[----:B------:R-:W-:-:S11]  /*16b30*/  ISETP.LT.OR P3, PT, R9, 0x1, P1 ;  /* 0x000000010900780c */ /* 0x000fd60000f61670 */
[----:B------:R-:W-:Y:S01]  /*16b40*/  @!PT LDS RZ, [RZ] ;  /* 0x00000000fffff984 */ /* 0x000fe20000000800 */
[----:B------:R-:W-:Y:S01]  /*16b50*/  @!PT LDS RZ, [RZ] ;  /* 0x00000000fffff984 */ /* 0x000fe20000000800 */
[----:B------:R-:W-:Y:S01]  /*16b60*/  @!PT LDS RZ, [RZ] ;  /* 0x00000000fffff984 */ /* 0x000fe20000000800 */
[----:B------:R0:W-:Y:S01]  /*16b70*/  LDGSTS.E.BYPASS.LTC128B.128 [R0+0xf200], desc[UR50][R2.64], !P0 ;  /* 0x0f20000002007fae */ /* 0x0001e2000c101d72 */
[----:B------:R-:W-:Y:S01]  /*16b80*/  ISETP.GE.AND P0, PT, R34, R15, PT ;  /* 0x0000000f2200720c */ /* 0x000fe20003f06270 */
[----:B------:R-:W-:Y:S02]  /*16b90*/  IMAD.MOV.U32 R15, RZ, RZ, -0x1 ;  /* 0xffffffffff0f7424 */ /* 0x000fe400078e00ff */
[----:B------:R0:W-:Y:S01]  /*16ba0*/  LDGSTS.E.BYPASS.LTC128B.128 [R0+0x11a00], desc[UR50][R2.64+0x40], !P3 ;  /* 0x11a0004002007fae */ /* 0x0001e2000d901d72 */
[----:B------:R-:W-:-:S13]  /*16bb0*/  ISETP.LT.OR P3, PT, R9, 0x1, P0 ;  /* 0x000000010900780c */ /* 0x000fda0000761670 */
[----:B0-----:R-:W-:Y:S05]  /*16bc0*/  WARPSYNC.COLLECTIVE R15, `(.L_x_338) ;  /* 0x000000000f087348 */ /* 0x001fea0003c00000 */
[----:B------:R1:W2:Y:S02]  /*16bd0*/  SHFL.IDX P6, R14, R13, R12, R11 ;  /* 0x0000000c0d0e7389 */ /* 0x0002a400000c000b */
[----:B012---:R-:W-:Y:S01]  /*16be0*/  ENDCOLLECTIVE ;  /* 0x000000000000791b */ /* 0x007fe20003800000 */
.L_x_338:
[----:B------:R-:W-:Y:S01]  /*16bf0*/  @!PT LDS RZ, [RZ] ;  /* 0x00000000fffff984 */ /* 0x000fe20000000800 */
[----:B------:R-:W-:Y:S01]  /*16c00*/  @!PT LDS RZ, [RZ] ;  /* 0x00000000fffff984 */ /* 0x000fe20000000800 */
[----:B------:R-:W-:Y:S01]  /*16c10*/  @!PT LDS RZ, [RZ] ;  /* 0x00000000fffff984 */ /* 0x000fe20000000800 */
[----:B------:R0:W-:Y:S01]  /*16c20*/  LDGSTS.E.BYPASS.LTC128B.128 [R0+0x14200], desc[UR50][R2.64+0x80], !P3 ;  /* 0x1420008002007fae */ /* 0x0001e2000d901d72 */
[----:B------:R-:W-:Y:S02]  /*16c30*/  IMAD.MOV.U32 R13, RZ, RZ, R18 ;  /* 0x000000ffff0d7224 */ /* 0x000fe400078e0012 */
[----:B0-----:R-:W-:-:S07]  /*16c40*/  IMAD.MOV.U32 R3, RZ, RZ, R14 ;  /* 0x000000ffff037224 */ /* 0x001fce00078e000e */
[----:B------:R-:W-:Y:S05]  /*16c50*/  WARPSYNC.COLLECTIVE R15, `(.L_x_339) ;  /* 0x000000000f087348 */ /* 0x000fea0003c00000 */
[----:B------:R0:W1:Y:S02]  /*16c60*/  SHFL.IDX P6, R14, R13, R12, R11 ;  /* 0x0000000c0d0e7389 */ /* 0x00006400000c000b */
[----:B01----:R-:W-:Y:S01]  /*16c70*/  ENDCOLLECTIVE ;  /* 0x000000000000791b */ /* 0x003fe20003800000 */
.L_x_339:
[----:B------:R-:W-:Y:S02]  /*16c80*/  IMAD.MOV.U32 R13, RZ, RZ, R10 ;  /* 0x000000ffff0d7224 */ /* 0x000fe400078e000a */
[----:B------:R-:W-:Y:S02]  /*16c90*/  IMAD.MOV.U32 R12, RZ, RZ, 0x2 ;  /* 0x00000002ff0c7424 */ /* 0x000fe400078e00ff */
[----:B------:R-:W-:-:S07]  /*16ca0*/  IMAD.MOV.U32 R2, RZ, RZ, R14 ;  /* 0x000000ffff027224 */ /* 0x000fce00078e000e */
[----:B------:R-:W-:Y:S05]  /*16cb0*/  WARPSYNC.COLLECTIVE R15, `(.L_x_340) ;  /* 0x000000000f087348 */ /* 0x000fea0003c00000 */
[----:B------:R0:W1:Y:S02]  /*16cc0*/  SHFL.IDX P6, R14, R13, R12, R11 ;  /* 0x0000000c0d0e7389 */ /* 0x00006400000c000b */
[----:B01----:R-:W-:Y:S01]  /*16cd0*/  ENDCOLLECTIVE ;  /* 0x000000000000791b */ /* 0x003fe20003800000 */
.L_x_340:
        /* <DEDUP_REMOVED lines=16> */
.L_x_341:
[----:B------:R-:W-:Y:S02]  /*16de0*/  IMAD.MOV.U32 R13, RZ, RZ, R10 ;  /* 0x000000ffff0d7224 */ /* 0x000fe400078e000a */
[----:B------:R-:W-:Y:S02]  /*16df0*/  IMAD.MOV.U32 R12, RZ, RZ, 0x3 ;  /* 0x00000003ff0c7424 */ /* 0x000fe400078e00ff */
[----:B------:R-:W-:-:S07]  /*16e00*/  IMAD.MOV.U32 R2, RZ, RZ, R14 ;  /* 0x000000ffff027224 */ /* 0x000fce00078e000e */
[----:B------:R-:W-:Y:S05]  /*16e10*/  WARPSYNC.COLLECTIVE R15, `(.L_x_342) ;  /* 0x000000000f087348 */ /* 0x000fea0003c00000 */
[----:B------:R0:W1:Y:S02]  /*16e20*/  SHFL.IDX P6, R14, R13, R12, R11 ;  /* 0x0000000c0d0e7389 */ /* 0x00006400000c000b */
[----:B01----:R-:W-:Y:S01]  /*16e30*/  ENDCOLLECTIVE ;  /* 0x000000000000791b */ /* 0x003fe20003800000 */
.L_x_342:
        /* <DEDUP_REMOVED lines=13> */
.L_x_343:
        /* <DEDUP_REMOVED lines=12> */
.L_x_344:
        /* <DEDUP_REMOVED lines=13> */
.L_x_345:
[----:B------:R-:W-:Y:S01]  /*170a0*/  @!PT LDS RZ, [RZ] ;  /* 0x00000000fffff984 */ /* 0x000fe20000000800 */
[----:B------:R-:W-:Y:S01]  /*170b0*/  @!PT LDS RZ, [RZ] ;  /* 0x00000000fffff984 */ /* 0x000fe20000000800 */
[----:B------:R-:W-:Y:S01]  /*170c0*/  @!PT LDS RZ, [RZ] ;  /* 0x00000000fffff984 */ /* 0x000fe20000000800 */
[----:B------:R-:W-:Y:S01]  /*170d0*/  LDGSTS.E.BYPASS.LTC128B.128 [R0+0x13200], desc[UR50][R2.64+0x40], !P3 ;  /* 0x1320004002007fae */ /* 0x000fe2000d901d72 */
[C---:B------:R-:W-:Y:S02]  /*170e0*/  ISETP.LT.OR P3, PT, R9.reuse, 0x61, P0 ;  /* 0x000000610900780c */ /* 0x040fe40000761670 */
[----:B------:R-:W-:-:S11]  /*170f0*/  ISETP.GE.AND P6, PT, R9, 0x81, PT ;  /* 0x000000810900780c */ /* 0x000fd60003fc6270 */
[----:B------:R0:W-:Y:S01]  /*17100*/  LDGSTS.E.BYPASS.LTC128B.128 [R0+0x15a00], desc[UR50][R2.64+0x80], !P3 ;  /* 0x15a0008002007fae */ /* 0x0001e2000d901d72 */
[----:B------:R-:W-:Y:S01]  /*17110*/  ISETP.GE.AND P3, PT, R9, 0x61, PT ;  /* 0x000000610900780c */ /* 0x000fe20003f66270 */
[----:B0-----:R-:W-:Y:S01]  /*17120*/  IMAD.MOV.U32 R2, RZ, RZ, R14 ;  /* 0x000000ffff027224 */ /* 0x001fe200078e000e */
[----:B------:R-:W-:Y:S01]  /*17130*/  @P6 LOP3.LUT R31, R31, 0x80, RZ, 0xfc, !PT ;  /* 0x000000801f1f6812 */ /* 0x000fe200078efcff */
[----:B------:R-:W-:Y:S10]  /*17140*/  BRA `(.L_x_346) ;  /* 0xffffffac00a07947 */ /* 0x000ff4000383ffff */
.L_x_262:
[----:B---3--:R3:W4:Y:S02]  /*17150*/  SYNCS.PHASECHK.TRANS64.TRYWAIT P0, [R4+URZ+0x33440], R26 ;  /* 0x0334401a040075a7 */ /* 0x008724000800017f */
[----:B----4-:R-:W-:Y:S05]  /*17160*/  @!P0 NANOSLEEP.SYNCS 0x989680 ;  /* 0x009896800000895d */ /* 0x010fea0003900000 */
[----:B------:R-:W4:Y:S02]  /*17170*/  @!P0 SYNCS.PHASECHK.TRANS64 P0, [R4+URZ+0x33440], R26 ;  /* 0x0334401a040085a7 */ /* 0x000f24000800007f */
[----:B----4-:R-:W-:Y:S05]  /*17180*/  @!P0 BRA `(.L_x_262) ;  /* 0xfffffffc00f08947 */ /* 0x010fea000383ffff */
[----:B------:R-:W-:Y:S05]  /*17190*/  BRA `(.L_x_347) ;  /* 0xffffffb000047947 */ /* 0x000fea000383ffff */
.L_x_263:
[----:B------:R-:W-:Y:S01]  /*171a0*/  BSSY B0, `(.L_x_348) ;  /* 0x0000008000007945 */ /* 0x000fe20003800000 */
[----:B------:R-:W-:Y:S02]  /*171b0*/  IMAD.MOV.U32 R13, RZ, RZ, R10 ;  /* 0x000000ffff0d7224 */ /* 0x000fe400078e000a */
[----:B------:R-:W-:Y:S02]  /*171c0*/  IMAD.MOV.U32 R12, RZ, RZ, RZ ;  /* 0x000000ffff0c7224 */ /* 0x000fe400078e00ff */
[----:B------:R-:W-:Y:S02]  /*171d0*/  IMAD.MOV.U32 R11, RZ, RZ, 0x1c1f ;  /* 0x00001c1fff0b7424 */ /* 0x000fe400078e00ff */
[----:B------:R-:W-:-:S07]  /*171e0*/  IMAD.MOV.U32 R15, RZ, RZ, -0x1 ;  /* 0xffffffffff0f7424 */ /* 0x000fce00078e00ff */
[----:B0123--:R-:W-:Y:S05]  /*171f0*/  WARPSYNC.COLLECTIVE R15, `(.L_x_349) ;  /* 0x000000000f087348 */ /* 0x00ffea0003c00000 */
[----:B------:R4:W0:Y:S02]  /*17200*/  SHFL.IDX P6, R14, R13, R12, R11 ;  /* 0x0000000c0d0e7389 */ /* 0x00082400000c000b */
[----:B01234-:R-:W-:Y:S01]  /*17210*/  ENDCOLLECTIVE ;  /* 0x000000000000791b */ /* 0x01ffe20003800000 */
.L_x_349:
[----:B------:R-:W-:Y:S05]  /*17220*/  BSYNC B0 ;  /* 0x0000000000007941 */ /* 0x000fea0003800000 */
.L_x_348:
[----:B------:R-:W-:Y:S01]  /*17230*/  IMAD.MOV.U32 R13, RZ, RZ, R5 ;  /* 0x000000ffff0d7224 */ /* 0x000fe200078e0005 */
[----:B------:R-:W0:Y:S01]  /*17240*/  LDC R18, c[0x0][0x2f4] ;  /* 0x0000bd00ff127b82 */ /* 0x000e220000000800 */
[----:B------:R-:W-:Y:S01]  /*17250*/  IMAD.MOV.U32 R12, RZ, RZ, RZ ;  /* 0x000000ffff0c7224 */ /* 0x000fe200078e00ff */
[C---:B------:R-:W-:Y:S01]  /*17260*/  LOP3.LUT R20, R32.reuse, 0x40, RZ, 0xfc, !PT ;  /* 0x0000004020147812 */ /* 0x040fe200078efcff */
[----:B------:R-:W-:Y:S01]  /*17270*/  IMAD.MOV.U32 R11, RZ, RZ, 0x1c1f ;  /* 0x00001c1fff0b7424 */ /* 0x000fe200078e00ff */
[----:B------:R-:W-:Y:S01]  /*17280*/  LOP3.LUT R19, R32, 0x80, RZ, 0xfc, !PT ;  /* 0x0000008020137812 */ /* 0x000fe200078efcff */
[----:B------:R-:W-:Y:S02]  /*17290*/  IMAD.MOV.U32 R15, RZ, RZ, -0x1 ;  /* 0xffffffffff0f7424 */ /* 0x000fe400078e00ff */
[----:B------:R-:W-:-:S07]  /*172a0*/  IMAD.MOV.U32 R2, RZ, RZ, R14 ;  /* 0x000000ffff027224 */ /* 0x000fce00078e000e */
[----:B0-----:R-:W-:Y:S05]  /*172b0*/  WARPSYNC.COLLECTIVE R15, `(.L_x_350) ;  /* 0x000000000f087348 */ /* 0x001fea0003c00000 */
[----:B------:R1:W2:Y:S02]  /*172c0*/  SHFL.IDX P6, R14, R13, R12, R11 ;  /* 0x0000000c0d0e7389 */ /* 0x0002a400000c000b */
[----:B012---:R-:W-:Y:S01]  /*172d0*/  ENDCOLLECTIVE ;  /* 0x000000000000791b */ /* 0x007fe20003800000 */
.L_x_350:
[-C--:B------:R-:W-:Y:S01]  /*172e0*/  ISETP.GE.AND P2, PT, R20, R18.reuse, PT ;  /* 0x000000121400720c */ /* 0x080fe20003f46270 */
[----:B------:R-:W-:Y:S01]  /*172f0*/  IMAD.MOV.U32 R13, RZ, RZ, R10 ;  /* 0x000000ffff0d7224 */ /* 0x000fe200078e000a */
[----:B------:R-:W-:Y:S01]  /*17300*/  ISETP.GE.AND P1, PT, R19, R18, PT ;  /* 0x000000121300720c */ /* 0x000fe20003f26270 */
[----:B------:R-:W-:Y:S01]  /*17310*/  IMAD.MOV.U32 R12, RZ, RZ, 0x1 ;  /* 0x00000001ff0c7424 */ /* 0x000fe200078e00ff */
[----:B------:R-:W-:Y:S01]  /*17320*/  LOP3.LUT P6, RZ, R31, 0x20, RZ, 0xc0, !PT ;  /* 0x000000201fff7812 */ /* 0x000fe200078cc0ff */
[----:B------:R-:W-:-:S12]  /*17330*/  IMAD.MOV.U32 R3, RZ, RZ, R14 ;  /* 0x000000ffff037224 */ /* 0x000fd800078e000e */
[----:B------:R-:W-:-:S05]  /*17340*/  @P6 IADD3 R3, P0, R32, R3, RZ ;  /* 0x0000000320036210 */ /* 0x000fca0007f1e0ff */
[----:B------:R-:W-:Y:S01]  /*17350*/  @P6 IMAD.X R2, RZ, RZ, R2, P0 ;  /* 0x000000ffff026224 */ /* 0x000fe200000e0602 */
[----:B------:R-:W-:-:S04]  /*17360*/  ISETP.GE.AND P0, PT, R32, R18, PT ;  /* 0x000000122000720c */ /* 0x000fc80003f06270 */
[----:B------:R-:W-:-:S04]  /*17370*/  @P6 LOP3.LUT R3, R3, R2, RZ, 0x3c, !PT ;  /* 0x0000000203036212 */ /* 0x000fc800078e3cff */
[----:B------:R-:W-:-:S04]  /*17380*/  @P6 LOP3.LUT R2, R3, R2, RZ, 0x3c, !PT ;  /* 0x0000000203026212 */ /* 0x000fc800078e3cff */
[----:B------:R-:W-:-:S05]  /*17390*/  @P6 LOP3.LUT R3, R3, R2, RZ, 0x3c, !PT ;  /* 0x0000000203036212 */ /* 0x000fca00078e3cff */
        /* <DEDUP_REMOVED lines=9> */
.L_x_351:
[----:B------:R-:W-:Y:S02]  /*17430*/  IMAD.MOV.U32 R13, RZ, RZ, R5 ;  /* 0x000000ffff0d7224 */ /* 0x000fe400078e0005 */
[----:B------:R-:W-:-:S07]  /*17440*/  IMAD.MOV.U32 R2, RZ, RZ, R14 ;  /* 0x000000ffff027224 */ /* 0x000fce00078e000e */
[----:B------:R-:W-:Y:S05]  /*17450*/  WARPSYNC.COLLECTIVE R15, `(.L_x_352) ;  /* 0x000000000f087348 */ /* 0x000fea0003c00000 */
[----:B------:R0:W1:Y:S02]  /*17460*/  SHFL.IDX P6, R14, R13, R12, R11 ;  /* 0x0000000c0d0e7389 */ /* 0x00006400000c000b */
[----:B01----:R-:W-:Y:S01]  /*17470*/  ENDCOLLECTIVE ;  /* 0x000000000000791b */ /* 0x003fe20003800000 */
.L_x_352:
[----:B------:R-:W-:Y:S02]  /*17480*/  IMAD.MOV.U32 R13, RZ, RZ, R10 ;  /* 0x000000ffff0d7224 */ /* 0x000fe400078e000a */
[----:B------:R-:W-:Y:S02]  /*17490*/  IMAD.MOV.U32 R12, RZ, RZ, 0x2 ;  /* 0x00000002ff0c7424 */ /* 0x000fe400078e00ff */
[----:B------:R-:W-:Y:S01]  /*174a0*/  IMAD.MOV.U32 R3, RZ, RZ, R14 ;  /* 0x000000ffff037224 */ /* 0x000fe200078e000e */
[----:B------:R-:W-:-:S04]  /*174b0*/  ISETP.GE.AND P6, PT, R32, R18, PT ;  /* 0x000000122000720c */ /* 0x000fc80003fc6270 */
[----:B------:R-:W-:-:S05]  /*174c0*/  @P5 IADD3 R3, P0, R32, R3, RZ ;  /* 0x0000000320035210 */ /* 0x000fca0007f1e0ff */
[----:B------:R-:W-:-:S05]  /*174d0*/  @P5 IMAD.X R2, RZ, RZ, R2, P0 ;  /* 0x000000ffff025224 */ /* 0x000fca00000e0602 */
[----:B------:R-:W-:-:S04]  /*174e0*/  @P5 LOP3.LUT R3, R3, R2, RZ, 0x3c, !PT ;  /* 0x0000000203035212 */ /* 0x000fc800078e3cff */
[----:B------:R-:W-:-:S04]  /*174f0*/  @P5 LOP3.LUT R2, R3, R2, RZ, 0x3c, !PT ;  /* 0x0000000203025212 */ /* 0x000fc800078e3cff */
[----:B------:R-:W-:-:S05]  /*17500*/  @P5 LOP3.LUT R3, R3, R2, RZ, 0x3c, !PT ;  /* 0x0000000203035212 */ /* 0x000fca00078e3cff */
[----:B------:R-:W-:Y:S01]  /*17510*/  @!PT LDS RZ, [RZ] ;  /* 0x00000000fffff984 */ /* 0x000fe20000000800 */
[----:B------:R-:W-:Y:S01]  /*17520*/  @!PT LDS RZ, [RZ] ;  /* 0x00000000fffff984 */ /* 0x000fe20000000800 */
[----:B------:R-:W-:Y:S01]  /*17530*/  @!PT LDS RZ, [RZ] ;  /* 0x00000000fffff984 */ /* 0x000fe20000000800 */
[----:B------:R0:W-:Y:S02]  /*17540*/  @P5 LDGSTS.E.BYPASS.LTC128B.128 [R0+0x24a00], desc[UR50][R2.64], !P6 ;  /* 0x24a0000002005fae */ /* 0x0001e4000f101d72 */
[----:B0-----:R-:W-:Y:S05]  /*17550*/  WARPSYNC.COLLECTIVE R15, `(.L_x_353) ;  /* 0x000000000f087348 */ /* 0x001fea0003c00000 */
[----:B------:R1:W2:Y:S02]  /*17560*/  SHFL.IDX P6, R14, R13, R12, R11 ;  /* 0x0000000c0d0e7389 */ /* 0x0002a400000c000b */
[----:B012---:R-:W-:Y:S01]  /*17570*/  ENDCOLLECTIVE ;  /* 0x000000000000791b */ /* 0x007fe20003800000 */
.L_x_353:
[----:B------:R-:W-:Y:S01]  /*17580*/  @!PT LDS RZ, [RZ] ;  /* 0x00000000fffff984 */ /* 0x000fe20000000800 */
[----:B------:R-:W-:Y:S01]  /*17590*/  @!PT LDS RZ, [RZ] ;  /* 0x00000000fffff984 */ /* 0x000fe20000000800 */
[----:B------:R-:W-:Y:S01]  /*175a0*/  @!PT LDS RZ, [RZ] ;  /* 0x00000000fffff984 */ /* 0x000fe20000000800 */
[----:B------:R-:W-:Y:S04]  /*175b0*/  @P5 LDGSTS.E.BYPASS.LTC128B.128 [R0+0x27200], desc[UR50][R2.64+0x40], !P2 ;  /* 0x2720004002005fae */ /* 0x000fe8000d101d72 */
[----:B------:R0:W-:Y:S01]  /*175c0*/  @P5 LDGSTS.E.BYPASS.LTC128B.128 [R0+0x29a00], desc[UR50][R2.64+0x80], !P1 ;  /* 0x29a0008002005fae */ /* 0x0001e2000c901d72 */
[----:B------:R-:W-:Y:S01]  /*175d0*/  ISETP.GE.AND P5, PT, R32, R18, PT ;  /* 0x000000122000720c */ /* 0x000fe20003fa6270 */
[----:B------:R-:W-:Y:S02]  /*175e0*/  IMAD.MOV.U32 R13, RZ, RZ, R5 ;  /* 0x000000ffff0d7224 */ /* 0x000fe400078e0005 */
[----:B0-----:R-:W-:-:S10]  /*175f0*/  IMAD.MOV.U32 R2, RZ, RZ, R14 ;  /* 0x000000ffff027224 */ /* 0x001fd400078e000e */
[----:B------:R-:W-:Y:S05]  /*17600*/  WARPSYNC.COLLECTIVE R15, `(.L_x_354) ;  /* 0x000000000f087348 */ /* 0x000fea0003c00000 */
[----:B------:R0:W1:Y:S02]  /*17610*/  SHFL.IDX P6, R14, R13, R12, R11 ;  /* 0x0000000c0d0e7389 */ /* 0x00006400000c000b */
[----:B01----:R-:W-:Y:S01]  /*17620*/  ENDCOLLECTIVE ;  /* 0x000000000000791b */ /* 0x003fe20003800000 */
.L_x_354:
[----:B------:R-:W-:Y:S02]  /*17630*/  IMAD.MOV.U32 R13, RZ, RZ, R10 ;  /* 0x000000ffff0d7224 */ /* 0x000fe400078e000a */
[----:B------:R-:W-:Y:S02]  /*17640*/  IMAD.MOV.U32 R12, RZ, RZ, 0x3 ;  /* 0x00000003ff0c7424 */ /* 0x000fe400078e00ff */
[----:B------:R-:W-:-:S07]  /*17650*/  IMAD.MOV.U32 R3, RZ, RZ, R14 ;  /* 0x000000ffff037224 */ /* 0x000fce00078e000e */
[----:B------:R-:W-:Y:S05]  /*17660*/  WARPSYNC.COLLECTIVE R15, `(.L_x_355) ;  /* 0x000000000f087348 */ /* 0x000fea0003c00000 */
[----:B------:R0:W1:Y:S02]  /*17670*/  SHFL.IDX P6, R14, R13, R12, R11 ;  /* 0x0000000c0d0e7389 */ /* 0x00006400000c000b */
[----:B01----:R-:W-:Y:S01]  /*17680*/  ENDCOLLECTIVE ;  /* 0x000000000000791b */ /* 0x003fe20003800000 */
.L_x_355:
[----:B------:R-:W-:-:S05]  /*17690*/  @P4 IADD3 R3, P0, R32, R3, RZ ;  /* 0x0000000320034210 */ /* 0x000fca0007f1e0ff */
[----:B------:R-:W-:-:S05]  /*176a0*/  @P4 IMAD.X R2, RZ, RZ, R2, P0 ;  /* 0x000000ffff024224 */ /* 0x000fca00000e0602 */
[----:B------:R-:W-:Y:S01]  /*176b0*/  @P4 LOP3.LUT R3, R3, R2, RZ, 0x3c, !PT ;  /* 0x0000000203034212 */ /* 0x000fe200078e3cff */
[----:B------:R-:W-:-:S03]  /*176c0*/  IMAD.MOV.U32 R13, RZ, RZ, R5 ;  /* 0x000000ffff0d7224 */ /* 0x000fc600078e0005 */
[----:B------:R-:W-:-:S04]  /*176d0*/  @P4 LOP3.LUT R2, R3, R2, RZ, 0x3c, !PT ;  /* 0x0000000203024212 */ /* 0x000fc800078e3cff */
[----:B------:R-:W-:Y:S01]  /*176e0*/  @P4 LOP3.LUT R3, R3, R2, RZ, 0x3c, !PT ;  /* 0x0000000203034212 */ /* 0x000fe200078e3cff */
[----:B------:R-:W-:-:S07]  /*176f0*/  IMAD.MOV.U32 R10, RZ, RZ, R14 ;  /* 0x000000ffff0a7224 */ /* 0x000fce00078e000e */
[----:B------:R-:W-:Y:S05]  /*17700*/  WARPSYNC.COLLECTIVE R15, `(.L_x_356) ;  /* 0x000000000f087348 */ /* 0x000fea0003c00000 */
[----:B------:R0:W1:Y:S02]  /*17710*/  SHFL.IDX P6, R14, R13, R12, R11 ;  /* 0x0000000c0d0e7389 */ /* 0x00006400000c000b */
[----:B01----:R-:W-:Y:S01]  /*17720*/  ENDCOLLECTIVE ;  /* 0x000000000000791b */ /* 0x003fe20003800000 */
.L_x_356:
[----:B------:R-:W-:Y:S01]  /*17730*/  @!PT LDS RZ, [RZ] ;  /* 0x00000000fffff984 */ /* 0x000fe20000000800 */
[----:B------:R-:W-:Y:S01]  /*17740*/  @!PT LDS RZ, [RZ] ;  /* 0x00000000fffff984 */ /* 0x000fe20000000800 */
[----:B------:R-:W-:Y:S01]  /*17750*/  @!PT LDS RZ, [RZ] ;  /* 0x00000000fffff984 */ /* 0x000fe20000000800 */
[----:B------:R-:W-:Y:S04]  /*17760*/  @P4 LDGSTS.E.BYPASS.LTC128B.128 [R0+0x25200], desc[UR50][R2.64], !P5 ;  /* 0x2520000002004fae */ /* 0x000fe8000e901d72 */
[----:B------:R-:W-:Y:S04]  /*17770*/  @P4 LDGSTS.E.BYPASS.LTC128B.128 [R0+0x27a00], desc[UR50][R2.64+0x40], !P2 ;  /* 0x27a0004002004fae */ /* 0x000fe8000d101d72 */
[----:B------:R0:W-:Y:S01]  /*17780*/  @P4 LDGSTS.E.BYPASS.LTC128B.128 [R0+0x2a200], desc[UR50][R2.64+0x80], !P1 ;  /* 0x2a20008002004fae */ /* 0x0001e2000c901d72 */
[----:B------:R-:W-:Y:S02]  /*17790*/  IMAD.MOV.U32 R13, RZ, RZ, R7 ;  /* 0x000000ffff0d7224 */ /* 0x000fe400078e0007 */
[----:B------:R-:W-:Y:S01]  /*177a0*/  IMAD.MOV.U32 R12, RZ, RZ, RZ ;  /* 0x000000ffff0c7224 */ /* 0x000fe200078e00ff */
[----:B------:R-:W-:-:S05]  /*177b0*/  @P3 IADD3 R14, P0, R32, R14, RZ ;  /* 0x0000000e200e3210 */ /* 0x000fca0007f1e0ff */
[----:B0-----:R-:W-:-:S08]  /*177c0*/  @P3 IMAD.MOV.U32 R2, RZ, RZ, R14 ;  /* 0x000000ffff023224 */ /* 0x001fd000078e000e */
[----:B------:R-:W-:Y:S05]  /*177d0*/  WARPSYNC.COLLECTIVE R15, `(.L_x_357) ;  /* 0x000000000f087348 */ /* 0x000fea0003c00000 */
[----:B------:R0:W1:Y:S02]  /*177e0*/  SHFL.IDX P6, R14, R13, R12, R11 ;  /* 0x0000000c0d0e7389 */ /* 0x00006400000c000b */
[----:B01----:R-:W-:Y:S01]  /*177f0*/  ENDCOLLECTIVE ;  /* 0x000000000000791b */ /* 0x003fe20003800000 */
.L_x_357:
        /* <DEDUP_REMOVED lines=13> */
.L_x_358:
[----:B------:R-:W-:Y:S05]  /*178d0*/  BRA `(.L_x_359) ;  /* 0xffffffac007c7947 */ /* 0x000fea000383ffff */
.L_x_270:
[----:B------:R-:W-:Y:S02]  /*178e0*/  IMAD.MOV.U32 R13, RZ, RZ, R4 ;  /* 0x000000ffff0d7224 */ /* 0x000fe400078e0004 */
[----:B------:R-:W-:Y:S02]  /*178f0*/  IMAD.MOV.U32 R12, RZ, RZ, RZ ;  /* 0x000000ffff0c7224 */ /* 0x000fe400078e00ff */
[----:B------:R-:W-:Y:S02]  /*17900*/  IMAD.MOV.U32 R11, RZ, RZ, 0x1c1f ;  /* 0x00001c1fff0b7424 */ /* 0x000fe400078e00ff */
[----:B------:R-:W-:Y:S02]  /*17910*/  IMAD.MOV.U32 R15, RZ, RZ, -0x1 ;  /* 0xffffffffff0f7424 */ /* 0x000fe400078e00ff */
[----:B------:R-:W-:Y:S02]  /*17920*/  IMAD R28, R28, R6, RZ ;  /* 0x000000061c1c7224 */ /* 0x000fe400078e02ff */
[----:B------:R-:W-:-:S07]  /*17930*/  IMAD.IADD R5, R10, 0x1, R5 ;  /* 0x000000010a057824 */ /* 0x000fce00078e0205 */
[----:B----45:R-:W-:Y:S05]  /*17940*/  WARPSYNC.COLLECTIVE R15, `(.L_x_360) ;  /* 0x000000000f087348 */ /* 0x030fea0003c00000 */
[----:B----4-:R0:W1:Y:S02]  /*17950*/  SHFL.IDX P6, R14, R13, R12, R11 ;  /* 0x0000000c0d0e7389 */ /* 0x01006400000c000b */
[----:B01---5:R-:W-:Y:S01]  /*17960*/  ENDCOLLECTIVE ;  /* 0x000000000000791b */ /* 0x023fe20003800000 */
.L_x_360:
[C---:B------:R-:W-:Y:S01]  /*17970*/  VIADD R7, R5.reuse, 0x20 ;  /* 0x0000002005077836 */ /* 0x040fe20000000000 */
[----:B------:R-:W-:Y:S01]  /*17980*/  ISETP.GE.AND P0, PT, R5, R28, PT ;  /* 0x0000001c0500720c */ /* 0x000fe20003f06270 */
[----:B------:R-:W-:Y:S02]  /*17990*/  IMAD.MOV.U32 R13, RZ, RZ, R0 ;  /* 0x000000ffff0d7224 */ /* 0x000fe400078e0000 */
[----:B------:R-:W-:-:S10]  /*179a0*/  IMAD.MOV.U32 R2, RZ, RZ, R14 ;  /* 0x000000ffff027224 */ /* 0x000fd400078e000e */
[----:B------:R-:W-:Y:S05]  /*179b0*/  WARPSYNC.COLLECTIVE R15, `(.L_x_361) ;  /* 0x000000000f087348 */ /* 0x000fea0003c00000 */
[----:B------:R0:W1:Y:S02]  /*179c0*/  SHFL.IDX P6, R14, R13, R12, R11 ;  /* 0x0000000c0d0e7389 */ /* 0x00006400000c000b */
[----:B01----:R-:W-:Y:S01]  /*179d0*/  ENDCOLLECTIVE ;  /* 0x000000000000791b */ /* 0x003fe20003800000 */
.L_x_361:
[----:B------:R-:W-:Y:S02]  /*179e0*/  IMAD.MOV.U32 R13, RZ, RZ, R4 ;  /* 0x000000ffff0d7224 */ /* 0x000fe400078e0004 */
[----:B------:R-:W-:Y:S01]  /*179f0*/  IMAD.MOV.U32 R12, RZ, RZ, 0x1 ;  /* 0x00000001ff0c7424 */ /* 0x000fe200078e00ff */
[----:B------:R-:W-:-:S05]  /*17a00*/  @!P0 IADD3 R14, P4, R32, R14, RZ ;  /* 0x0000000e200e8210 */ /* 0x000fca0007f9e0ff */
[----:B------:R-:W-:Y:S02]  /*17a10*/  @!P0 IMAD.X R3, RZ, RZ, R2, P4 ;  /* 0x000000ffff038224 */ /* 0x000fe400020e0602 */
[----:B------:R-:W-:-:S07]  /*17a20*/  @!P0 IMAD.MOV.U32 R2, RZ, RZ, R14 ;  /* 0x000000ffff028224 */ /* 0x000fce00078e000e */
[----:B------:R-:W-:Y:S05]  /*17a30*/  WARPSYNC.COLLECTIVE R15, `(.L_x_362) ;  /* 0x000000000f087348 */ /* 0x000fea0003c00000 */
[----:B------:R0:W1:Y:S02]  /*17a40*/  SHFL.IDX P6, R14, R13, R12, R11 ;  /* 0x0000000c0d0e7389 */ /* 0x00006400000c000b */
[----:B01----:R-:W-:Y:S01]  /*17a50*/  ENDCOLLECTIVE ;  /* 0x000000000000791b */ /* 0x003fe20003800000 */
.L_x_362:
[----:B------:R-:W-:Y:S01]  /*17a60*/  @!PT LDS RZ, [RZ] ;  /* 0x00000000fffff984 */ /* 0x000fe20000000800 */
[----:B------:R-:W-:Y:S01]  /*17a70*/  @!PT LDS RZ, [RZ] ;  /* 0x00000000fffff984 */ /* 0x000fe20000000800 */
[----:B------:R-:W-:Y:S01]  /*17a80*/  @!PT LDS RZ, [RZ] ;  /* 0x00000000fffff984 */ /* 0x000fe20000000800 */
[----:B------:R-:W-:Y:S04]  /*17a90*/  @!P0 LDGSTS.E.BYPASS.LTC128B.128 [R8+0x1e200], desc[UR50][R2.64], !P3 ;  /* 0x1e20000002088fae */ /* 0x000fe8000d901d72 */
[----:B------:R-:W-:Y:S04]  /*17aa0*/  @!P0 LDGSTS.E.BYPASS.LTC128B.128 [R8+0x20200], desc[UR50][R2.64+0x40], !P2 ;  /* 0x2020004002088fae */ /* 0x000fe8000d101d72 */
[----:B------:R0:W-:Y:S01]  /*17ab0*/  @!P0 LDGSTS.E.BYPASS.LTC128B.128 [R8+0x22200], desc[UR50][R2.64+0x80], !P1 ;  /* 0x2220008002088fae */ /* 0x0001e2000c901d72 */
[----:B------:R-:W-:Y:S01]  /*17ac0*/  ISETP.GE.AND P0, PT, R7, R28, PT ;  /* 0x0000001c0700720c */ /* 0x000fe20003f06270 */
[----:B------:R-:W-:-:S02]  /*17ad0*/  IMAD.MOV.U32 R13, RZ, RZ, R0 ;  /* 0x000000ffff0d7224 */ /* 0x000fc400078e0000 */
[----:B0-----:R-:W-:-:S10]  /*17ae0*/  IMAD.MOV.U32 R2, RZ, RZ, R14 ;  /* 0x000000ffff027224 */ /* 0x001fd400078e000e */
[----:B------:R-:W-:Y:S05]  /*17af0*/  WARPSYNC.COLLECTIVE R15, `(.L_x_363) ;  /* 0x000000000f087348 */ /* 0x000fea0003c00000 */
[----:B------:R0:W1:Y:S02]  /*17b00*/  SHFL.IDX P6, R14, R13, R12, R11 ;  /* 0x0000000c0d0e7389 */ /* 0x00006400000c000b */
[----:B01----:R-:W-:Y:S01]  /*17b10*/  ENDCOLLECTIVE ;  /* 0x000000000000791b */ /* 0x003fe20003800000 */
.L_x_363:
        /* <DEDUP_REMOVED lines=8> */
.L_x_364:
[----:B------:R-:W-:Y:S02]  /*17ba0*/  @!P0 IMAD.MOV.U32 R3, RZ, RZ, R7 ;  /* 0x000000ffff038224 */ /* 0x000fe400078e0007 */
[----:B------:R-:W-:-:S03]  /*17bb0*/  VIADD R7, R5, 0x40 ;  /* 0x0000004005077836 */ /* 0x000fc60000000000 */
[----:B------:R-:W-:Y:S01]  /*17bc0*/  @!PT LDS RZ, [RZ] ;  /* 0x00000000fffff984 */ /* 0x000fe20000000800 */
[----:B------:R-:W-:Y:S01]  /*17bd0*/  @!PT LDS RZ, [RZ] ;  /* 0x00000000fffff984 */ /* 0x000fe20000000800 */
[----:B------:R-:W-:Y:S01]  /*17be0*/  @!PT LDS RZ, [RZ] ;  /* 0x00000000fffff984 */ /* 0x000fe20000000800 */
[----:B------:R-:W-:Y:S04]  /*17bf0*/  @!P0 LDGSTS.E.BYPASS.LTC128B.128 [R8+0x1ea00], desc[UR50][R2.64], !P3 ;  /* 0x1ea0000002088fae */ /* 0x000fe8000d901d72 */
[----:B------:R-:W-:Y:S01]  /*17c00*/  @!P0 LDGSTS.E.BYPASS.LTC128B.128 [R8+0x20a00], desc[UR50][R2.64+0x40], !P2 ;  /* 0x20a0004002088fae */ /* 0x000fe2000d101d72 */
[----:B------:R-:W-:-:S03]  /*17c10*/  IMAD.MOV.U32 R13, RZ, RZ, R0 ;  /* 0x000000ffff0d7224 */ /* 0x000fc600078e0000 */
[----:B------:R0:W-:Y:S01]  /*17c20*/  @!P0 LDGSTS.E.BYPASS.LTC128B.128 [R8+0x22a00], desc[UR50][R2.64+0x80], !P1 ;  /* 0x22a0008002088fae */ /* 0x0001e2000c901d72 */
[----:B------:R-:W-:Y:S01]  /*17c30*/  ISETP.GE.AND P0, PT, R7, R28, PT ;  /* 0x0000001c0700720c */ /* 0x000fe20003f06270 */
[----:B0-----:R-:W-:-:S12]  /*17c40*/  IMAD.MOV.U32 R2, RZ, RZ, R14 ;  /* 0x000000ffff027224 */ /* 0x001fd800078e000e */
[----:B------:R-:W-:Y:S05]  /*17c50*/  WARPSYNC.COLLECTIVE R15, `(.L_x_365) ;  /* 0x000000000f087348 */ /* 0x000fea0003c00000 */
[----:B------:R0:W1:Y:S02]  /*17c60*/  SHFL.IDX P6, R14, R13, R12, R11 ;  /* 0x0000000c0d0e7389 */ /* 0x00006400000c000b */
[----:B01----:R-:W-:Y:S01]  /*17c70*/  ENDCOLLECTIVE ;  /* 0x000000000000791b */ /* 0x003fe20003800000 */
.L_x_365:
        /* <DEDUP_REMOVED lines=8> */
.L_x_366:
        /* <DEDUP_REMOVED lines=12> */
.L_x_367:
[----:B------:R-:W-:Y:S05]  /*17dc0*/  BRA `(.L_x_368) ;  /* 0xffffffb000b07947 */ /* 0x000fea000383ffff */
.L_x_275:
[----:B0-----:R0:W1:Y:S02]  /*17dd0*/  SYNCS.PHASECHK.TRANS64.TRYWAIT P0, [R16+URZ+0x33420], R3 ;  /* 0x03342003100075a7 */ /* 0x001064000800017f */
[----:B-1----:R-:W-:Y:S05]  /*17de0*/  @!P0 NANOSLEEP.SYNCS 0x989680 ;  /* 0x009896800000895d */ /* 0x002fea0003900000 */
[----:B------:R-:W1:Y:S02]  /*17df0*/  @!P0 SYNCS.PHASECHK.TRANS64 P0, [R16+URZ+0x33420], R3 ;  /* 0x03342003100085a7 */ /* 0x000e64000800007f */
[----:B-1----:R-:W-:Y:S05]  /*17e00*/  @!P0 BRA `(.L_x_275) ;  /* 0xfffffffc00f08947 */ /* 0x002fea000383ffff */
[----:B------:R-:W-:Y:S05]  /*17e10*/  BRA `(.L_x_369) ;  /* 0xffffffb400207947 */ /* 0x000fea000383ffff */
.L_x_279:
[----:B0-----:R0:W1:Y:S02]  /*17e20*/  SYNCS.PHASECHK.TRANS64.TRYWAIT P0, [R4+URZ+0x33480], R26 ;  /* 0x0334801a040075a7 */ /* 0x001064000800017f */
[----:B-1----:R-:W-:Y:S05]  /*17e30*/  @!P0 NANOSLEEP.SYNCS 0x989680 ;  /* 0x009896800000895d */ /* 0x002fea0003900000 */
[----:B------:R-:W1:Y:S02]  /*17e40*/  @!P0 SYNCS.PHASECHK.TRANS64 P0, [R4+URZ+0x33480], R26 ;  /* 0x0334801a040085a7 */ /* 0x000e64000800007f */
[----:B-1----:R-:W-:Y:S05]  /*17e50*/  @!P0 BRA `(.L_x_279) ;  /* 0xfffffffc00f08947 */ /* 0x002fea000383ffff */
[----:B------:R-:W-:Y:S05]  /*17e60*/  BRA `(.L_x_370) ;  /* 0xffffffb800487947 */ /* 0x000fea000383ffff */
.L_x_280:
        /* <DEDUP_REMOVED lines=8> */
.L_x_372:
[----:B------:R-:W-:Y:S05]  /*17ef0*/  BSYNC B0 ;  /* 0x0000000000007941 */ /* 0x000fea0003800000 */
.L_x_371:
[----:B------:R-:W-:Y:S02]  /*17f00*/  IMAD.MOV.U32 R13, RZ, RZ, R10 ;  /* 0x000000ffff0d7224 */ /* 0x000fe400078e000a */
[----:B------:R-:W-:Y:S02]  /*17f10*/  IMAD.MOV.U32 R12, RZ, RZ, RZ ;  /* 0x000000ffff0c7224 */ /* 0x000fe400078e00ff */
[----:B------:R-:W-:Y:S02]  /*17f20*/  IMAD.MOV.U32 R11, RZ, RZ, 0x1c1f ;  /* 0x00001c1fff0b7424 */ /* 0x000fe400078e00ff */
[----:B------:R-:W-:Y:S02]  /*17f30*/  IMAD.MOV.U32 R15, RZ, RZ, -0x1 ;  /* 0xffffffffff0f7424 */ /* 0x000fe400078e00ff */
[----:B------:R-:W-:-:S07]  /*17f40*/  IMAD.MOV.U32 R0, RZ, RZ, R14 ;  /* 0x000000ffff007224 */ /* 0x000fce00078e000e */
[----:B------:R-:W-:Y:S05]  /*17f50*/  WARPSYNC.COLLECTIVE R15, `(.L_x_373) ;  /* 0x000000000f087348 */ /* 0x000fea0003c00000 */
[----:B------:R0:W1:Y:S02]  /*17f60*/  SHFL.IDX P6, R14, R13, R12, R11 ;  /* 0x0000000c0d0e7389 */ /* 0x00006400000c000b */
[----:B01----:R-:W-:Y:S01]  /*17f70*/  ENDCOLLECTIVE ;  /* 0x000000000000791b */ /* 0x003fe20003800000 */
.L_x_373:
[----:B------:R-:W-:Y:S02]  /*17f80*/  IMAD.MOV.U32 R13, RZ, RZ, R22 ;  /* 0x000000ffff0d7224 */ /* 0x000fe400078e0016 */
[----:B------:R-:W-:Y:S02]  /*17f90*/  IMAD.MOV.U32 R12, RZ, RZ, 0x1 ;  /* 0x00000001ff0c7424 */ /* 0x000fe400078e00ff */
[----:B------:R-:W-:-:S07]  /*17fa0*/  IMAD.MOV.U32 R2, RZ, RZ, R14 ;  /* 0x000000ffff027224 */ /* 0x000fce00078e000e */
[----:B------:R-:W-:Y:S05]  /*17fb0*/  WARPSYNC.COLLECTIVE R15, `(.L_x_374) ;  /* 0x000000000f087348 */ /* 0x000fea0003c00000 */
[----:B------:R0:W1:Y:S02]  /*17fc0*/  SHFL.IDX P6, R14, R13, R12, R11 ;  /* 0x0000000c0d0e7389 */ /* 0x00006400000c000b */
[----:B01----:R-:W-:Y:S01]  /*17fd0*/  ENDCOLLECTIVE ;  /* 0x000000000000791b */ /* 0x003fe20003800000 */
.L_x_374:
[----:B------:R-:W-:-:S05]  /*17fe0*/  IADD3 R2, P0, R32, R2, RZ ;  /* 0x0000000220027210 */ /* 0x000fca0007f1e0ff */
[----:B------:R-:W-:Y:S02]  /*17ff0*/  IMAD.X R3, RZ, RZ, R0, P0 ;  /* 0x000000ffff037224 */ /* 0x000fe400000e0600 */
[----:B------:R-:W-:Y:S02]  /*18000*/  IMAD.IADD R0, R16, 0x1, R34 ;  /* 0x0000000110007824 */ /* 0x000fe400078e0222 */
[----:B------:R-:W-:-:S03]  /*18010*/  IMAD.MOV.U32 R13, RZ, RZ, R10 ;  /* 0x000000ffff0d7224 */ /* 0x000fc600078e000a */
[----:B------:R-:W-:Y:S01]  /*18020*/  @!PT LDS RZ, [RZ] ;  /* 0x00000000fffff984 */ /* 0x000fe20000000800 */
[----:B------:R-:W-:Y:S01]  /*18030*/  @!PT LDS RZ, [RZ] ;  /* 0x00000000fffff984 */ /* 0x000fe20000000800 */
[----:B------:R-:W-:Y:S01]  /*18040*/  @!PT LDS RZ, [RZ] ;  /* 0x00000000fffff984 */ /* 0x000fe20000000800 */
[----:B------:R-:W-:Y:S04]  /*18050*/  LDGSTS.E.BYPASS.LTC128B.128 [R0+0xf200], desc[UR50][R2.64], !P4 ;  /* 0x0f20000002007fae */ /* 0x000fe8000e101d72 */
[----:B------:R-:W-:Y:S04]  /*18060*/  LDGSTS.E.BYPASS.LTC128B.128 [R0+0x11a00], desc[UR50][R2.64+0x40], !P3 ;  /* 0x11a0004002007fae */ /* 0x000fe8000d901d72 */
[----:B------:R0:W-:Y:S02]  /*18070*/  LDGSTS.E.BYPASS.LTC128B.128 [R0+0x14200], desc[UR50][R2.64+0x80], !P1 ;  /* 0x1420008002007fae */ /* 0x0001e4000c901d72 */
[----:B0-----:R-:W-:-:S07]  /*18080*/  IMAD.MOV.U32 R3, RZ, RZ, R14 ;  /* 0x000000ffff037224 */ /* 0x001fce00078e000e */
[----:B------:R-:W-:Y:S05]  /*18090*/  WARPSYNC.COLLECTIVE R15, `(.L_x_375) ;  /* 0x000000000f087348 */ /* 0x000fea0003c00000 */
[----:B------:R0:W1:Y:S02]  /*180a0*/  SHFL.IDX P6, R14, R13, R12, R11 ;  /* 0x0000000c0d0e7389 */ /* 0x00006400000c000b */
[----:B01----:R-:W-:Y:S01]  /*180b0*/  ENDCOLLECTIVE ;  /* 0x000000000000791b */ /* 0x003fe20003800000 */
.L_x_375:
[----:B------:R-:W-:Y:S02]  /*180c0*/  IMAD.MOV.U32 R13, RZ, RZ, R22 ;  /* 0x000000ffff0d7224 */ /* 0x000fe400078e0016 */
[----:B------:R-:W-:Y:S02]  /*180d0*/  IMAD.MOV.U32 R12, RZ, RZ, 0x2 ;  /* 0x00000002ff0c7424 */ /* 0x000fe400078e00ff */
[----:B------:R-:W-:-:S07]  /*180e0*/  IMAD.MOV.U32 R2, RZ, RZ, R14 ;  /* 0x000000ffff027224 */ /* 0x000fce00078e000e */
[----:B------:R-:W-:Y:S05]  /*180f0*/  WARPSYNC.COLLECTIVE R15, `(.L_x_376) ;  /* 0x000000000f087348 */ /* 0x000fea0003c00000 */
[----:B------:R0:W1:Y:S02]  /*18100*/  SHFL.IDX P6, R14, R13, R12, R11 ;  /* 0x0000000c0d0e7389 */ /* 0x00006400000c000b */
[----:B01----:R-:W-:Y:S01]  /*18110*/  ENDCOLLECTIVE ;  /* 0x000000000000791b */ /* 0x003fe20003800000 */
.L_x_376:
        /* <DEDUP_REMOVED lines=13> */
.L_x_377:
[----:B------:R-:W-:Y:S02]  /*181f0*/  IMAD.MOV.U32 R13, RZ, RZ, R22 ;  /* 0x000000ffff0d7224 */ /* 0x000fe400078e0016 */
[----:B------:R-:W-:Y:S02]  /*18200*/  IMAD.MOV.U32 R12, RZ, RZ, 0x3 ;  /* 0x00000003ff0c7424 */ /* 0x000fe400078e00ff */
[----:B------:R-:W-:-:S07]  /*18210*/  IMAD.MOV.U32 R2, RZ, RZ, R14 ;  /* 0x000000ffff027224 */ /* 0x000fce00078e000e */
[----:B------:R-:W-:Y:S05]  /*18220*/  WARPSYNC.COLLECTIVE R15, `(.L_x_378) ;  /* 0x000000000f087348 */ /* 0x000fea0003c00000 */
[----:B------:R0:W1:Y:S02]  /*18230*/  SHFL.IDX P6, R14, R13, R12, R11 ;  /* 0x0000000c0d0e7389 */ /* 0x00006400000c000b */
[----:B01----:R-:W-:Y:S01]  /*18240*/  ENDCOLLECTIVE ;  /* 0x000000000000791b */ /* 0x003fe20003800000 */
.L_x_378:
        /* <DEDUP_REMOVED lines=13> */
.L_x_379:
[----:B------:R-:W-:Y:S02]  /*18320*/  IMAD.MOV.U32 R13, RZ, RZ, R23 ;  /* 0x000000ffff0d7224 */ /* 0x000fe400078e0017 */
[----:B------:R-:W-:Y:S02]  /*18330*/  IMAD.MOV.U32 R12, RZ, RZ, RZ ;  /* 0x000000ffff0c7224 */ /* 0x000fe400078e00ff */
[----:B------:R-:W-:-:S07]  /*18340*/  IMAD.MOV.U32 R2, RZ, RZ, R14 ;  /* 0x000000ffff027224 */ /* 0x000fce00078e000e */
[----:B------:R-:W-:Y:S05]  /*18350*/  WARPSYNC.COLLECTIVE R15, `(.L_x_380) ;  /* 0x000000000f087348 */ /* 0x000fea0003c00000 */
[----:B------:R0:W1:Y:S02]  /*18360*/  SHFL.IDX P6, R14, R13, R12, R11 ;  /* 0x0000000c0d0e7389 */ /* 0x00006400000c000b */
[----:B01----:R-:W-:Y:S01]  /*18370*/  ENDCOLLECTIVE ;  /* 0x000000000000791b */ /* 0x003fe20003800000 */
.L_x_380:
        /* <DEDUP_REMOVED lines=13> */
.L_x_381:
[----:B------:R-:W-:Y:S01]  /*18450*/  IMAD.MOV.U32 R2, RZ, RZ, R14 ;  /* 0x000000ffff027224 */ /* 0x000fe200078e000e */
[----:B------:R-:W-:Y:S06]  /*18460*/  BRA `(.L_x_382) ;  /* 0xffffffb400e87947 */ /* 0x000fec000383ffff */
.L_x_285:
[----:B---3--:R3:W4:Y:S02]  /*18470*/  SYNCS.PHASECHK.TRANS64.TRYWAIT P0, [R4+URZ+0x33440], R26 ;  /* 0x0334401a040075a7 */ /* 0x008724000800017f */
[----:B----4-:R-:W-:Y:S05]  /*18480*/  @!P0 NANOSLEEP.SYNCS 0x989680 ;  /* 0x009896800000895d */ /* 0x010fea0003900000 */
[----:B------:R-:W4:Y:S02]  /*18490*/  @!P0 SYNCS.PHASECHK.TRANS64 P0, [R4+URZ+0x33440], R26 ;  /* 0x0334401a040085a7 */ /* 0x000f24000800007f */
[----:B----4-:R-:W-:Y:S05]  /*184a0*/  @!P0 BRA `(.L_x_285) ;  /* 0xfffffffc00f08947 */ /* 0x010fea000383ffff */
[----:B------:R-:W-:Y:S05]  /*184b0*/  BRA `(.L_x_383) ;  /* 0xffffffb800407947 */ /* 0x000fea000383ffff */
.L_x_286:
        /* <DEDUP_REMOVED lines=8> */
.L_x_385:
[----:B------:R-:W-:Y:S05]  /*18540*/  BSYNC B0 ;  /* 0x0000000000007941 */ /* 0x000fea0003800000 */
.L_x_384:
        /* <DEDUP_REMOVED lines=8> */
.L_x_386:
[----:B------:R-:W-:Y:S02]  /*185d0*/  IMAD.MOV.U32 R13, RZ, RZ, R6 ;  /* 0x000000ffff0d7224 */ /* 0x000fe400078e0006 */
[----:B------:R-:W-:Y:S02]  /*185e0*/  IMAD.MOV.U32 R12, RZ, RZ, 0x1 ;  /* 0x00000001ff0c7424 */ /* 0x000fe400078e00ff */
[----:B------:R-:W-:-:S07]  /*185f0*/  IMAD.MOV.U32 R2, RZ, RZ, R14 ;  /* 0x000000ffff027224 */ /* 0x000fce00078e000e */
[----:B------:R-:W-:Y:S05]  /*18600*/  WARPSYNC.COLLECTIVE R15, `(.L_x_387) ;  /* 0x000000000f087348 */ /* 0x000fea0003c00000 */
[----:B------:R0:W1:Y:S02]  /*18610*/  SHFL.IDX P6, R14, R13, R12, R11 ;  /* 0x0000000c0d0e7389 */ /* 0x00006400000c000b */
[----:B01----:R-:W-:Y:S01]  /*18620*/  ENDCOLLECTIVE ;  /* 0x000000000000791b */ /* 0x003fe20003800000 */
.L_x_387:
        /* <DEDUP_REMOVED lines=13> */
.L_x_388:
[----:B------:R-:W-:Y:S02]  /*18700*/  IMAD.MOV.U32 R13, RZ, RZ, R6 ;  /* 0x000000ffff0d7224 */ /* 0x000fe400078e0006 */
[----:B------:R-:W-:Y:S02]  /*18710*/  IMAD.MOV.U32 R12, RZ, RZ, 0x2 ;  /* 0x00000002ff0c7424 */ /* 0x000fe400078e00ff */
[----:B------:R-:W-:-:S07]  /*18720*/  IMAD.MOV.U32 R2, RZ, RZ, R14 ;  /* 0x000000ffff027224 */ /* 0x000fce00078e000e */
[----:B------:R-:W-:Y:S05]  /*18730*/  WARPSYNC.COLLECTIVE R15, `(.L_x_389) ;  /* 0x000000000f087348 */ /* 0x000fea0003c00000 */
[----:B------:R0:W1:Y:S02]  /*18740*/  SHFL.IDX P6, R14, R13, R12, R11 ;  /* 0x0000000c0d0e7389 */ /* 0x00006400000c000b */
[----:B01----:R-:W-:Y:S01]  /*18750*/  ENDCOLLECTIVE ;  /* 0x000000000000791b */ /* 0x003fe20003800000 */
.L_x_389:
        /* <DEDUP_REMOVED lines=13> */
.L_x_390:
[----:B------:R-:W-:Y:S02]  /*18830*/  IMAD.MOV.U32 R13, RZ, RZ, R6 ;  /* 0x000000ffff0d7224 */ /* 0x000fe400078e0006 */
[----:B------:R-:W-:Y:S02]  /*18840*/  IMAD.MOV.U32 R12, RZ, RZ, 0x3 ;  /* 0x00000003ff0c7424 */ /* 0x000fe400078e00ff */
[----:B------:R-:W-:-:S07]  /*18850*/  IMAD.MOV.U32 R2, RZ, RZ, R14 ;  /* 0x000000ffff027224 */ /* 0x000fce00078e000e */
[----:B------:R-:W-:Y:S05]  /*18860*/  WARPSYNC.COLLECTIVE R15, `(.L_x_391) ;  /* 0x000000000f087348 */ /* 0x000fea0003c00000 */
[----:B------:R0:W1:Y:S02]  /*18870*/  SHFL.IDX P6, R14, R13, R12, R11 ;  /* 0x0000000c0d0e7389 */ /* 0x00006400000c000b */
[----:B01----:R-:W-:Y:S01]  /*18880*/  ENDCOLLECTIVE ;  /* 0x000000000000791b */ /* 0x003fe20003800000 */
.L_x_391:
        /* <DEDUP_REMOVED lines=13> */
.L_x_392:
[----:B------:R-:W-:Y:S02]  /*18960*/  IMAD.MOV.U32 R13, RZ, RZ, R8 ;  /* 0x000000ffff0d7224 */ /* 0x000fe400078e0008 */
[----:B------:R-:W-:Y:S02]  /*18970*/  IMAD.MOV.U32 R12, RZ, RZ, RZ ;  /* 0x000000ffff0c7224 */ /* 0x000fe400078e00ff */
[----:B------:R-:W-:-:S07]  /*18980*/  IMAD.MOV.U32 R2, RZ, RZ, R14 ;  /* 0x000000ffff027224 */ /* 0x000fce00078e000e */
[----:B------:R-:W-:Y:S05]  /*18990*/  WARPSYNC.COLLECTIVE R15, `(.L_x_393) ;  /* 0x000000000f087348 */ /* 0x000fea0003c00000 */
[----:B------:R0:W1:Y:S02]  /*189a0*/  SHFL.IDX P6, R14, R13, R12, R11 ;  /* 0x0000000c0d0e7389 */ /* 0x00006400000c000b */
[----:B01----:R-:W-:Y:S01]  /*189b0*/  ENDCOLLECTIVE ;  /* 0x000000000000791b */ /* 0x003fe20003800000 */
.L_x_393:
        /* <DEDUP_REMOVED lines=13> */
.L_x_394:
[----:B------:R-:W-:Y:S05]  /*18a90*/  BRA `(.L_x_395) ;  /* 0xffffffb400d87947 */ /* 0x000fea000383ffff */
.L_x_291:
[----:B----4-:R4:W0:Y:S02]  /*18aa0*/  SYNCS.PHASECHK.TRANS64.TRYWAIT P1, [R0+URZ+0x33470], R3 ;  /* 0x03347003000075a7 */ /* 0x010824000802017f */
[----:B0-----:R-:W-:Y:S05]  /*18ab0*/  @!P1 NANOSLEEP.SYNCS 0x989680 ;  /* 0x009896800000995d */ /* 0x001fea0003900000 */
[----:B------:R-:W0:Y:S02]  /*18ac0*/  @!P1 SYNCS.PHASECHK.TRANS64 P1, [R0+URZ+0x33470], R3 ;  /* 0x03347003000095a7 */ /* 0x000e24000802007f */
[----:B0-----:R-:W-:Y:S05]  /*18ad0*/  @!P1 BRA `(.L_x_291) ;  /* 0xfffffffc00f09947 */ /* 0x001fea000383ffff */
[----:B------:R-:W-:Y:S05]  /*18ae0*/  BRA `(.L_x_396) ;  /* 0xffffffb800447947 */ /* 0x000fea000383ffff */
.L_x_293:
[----:B----4-:R4:W0:Y:S02]  /*18af0*/  SYNCS.PHASECHK.TRANS64.TRYWAIT P1, [R0+URZ+0x33460], R3 ;  /* 0x03346003000075a7 */ /* 0x010824000802017f */
[----:B0-----:R-:W-:Y:S05]  /*18b00*/  @!P1 NANOSLEEP.SYNCS 0x989680 ;  /* 0x009896800000995d */ /* 0x001fea0003900000 */
[----:B------:R-:W0:Y:S02]  /*18b10*/  @!P1 SYNCS.PHASECHK.TRANS64 P1, [R0+URZ+0x33460], R3 ;  /* 0x03346003000095a7 */ /* 0x000e24000802007f */
[----:B0-----:R-:W-:Y:S05]  /*18b20*/  @!P1 BRA `(.L_x_293) ;  /* 0xfffffffc00f09947 */ /* 0x001fea000383ffff */
[----:B------:R-:W-:Y:S05]  /*18b30*/  BRA `(.L_x_397) ;  /* 0xffffffb800547947 */ /* 0x000fea000383ffff */
.L_x_301:
[----:B0-----:R0:W3:Y:S02]  /*18b40*/  SYNCS.PHASECHK.TRANS64.TRYWAIT P1, [R3+URZ+0x33470], R0 ;  /* 0x03347000030075a7 */ /* 0x0010e4000802017f */
[----:B---3--:R-:W-:Y:S05]  /*18b50*/  @!P1 NANOSLEEP.SYNCS 0x989680 ;  /* 0x009896800000995d */ /* 0x008fea0003900000 */
[----:B------:R-:W3:Y:S02]  /*18b60*/  @!P1 SYNCS.PHASECHK.TRANS64 P1, [R3+URZ+0x33470], R0 ;  /* 0x03347000030095a7 */ /* 0x000ee4000802007f */
[----:B---3--:R-:W-:Y:S05]  /*18b70*/  @!P1 BRA `(.L_x_301) ;  /* 0xfffffffc00f09947 */ /* 0x008fea000383ffff */
[----:B------:R-:W-:Y:S05]  /*18b80*/  BRA `(.L_x_398) ;  /* 0xffffffc000887947 */ /* 0x000fea000383ffff */
.L_x_303:
[----:B0-----:R0:W3:Y:S02]  /*18b90*/  SYNCS.PHASECHK.TRANS64.TRYWAIT P1, [R3+URZ+0x33460], R0 ;  /* 0x03346000030075a7 */ /* 0x0010e4000802017f */
[----:B---3--:R-:W-:Y:S05]  /*18ba0*/  @!P1 NANOSLEEP.SYNCS 0x989680 ;  /* 0x009896800000995d */ /* 0x008fea0003900000 */
[----:B------:R-:W3:Y:S02]  /*18bb0*/  @!P1 SYNCS.PHASECHK.TRANS64 P1, [R3+URZ+0x33460], R0 ;  /* 0x03346000030095a7 */ /* 0x000ee4000802007f */
[----:B---3--:R-:W-:Y:S05]  /*18bc0*/  @!P1 BRA `(.L_x_303) ;  /* 0xfffffffc00f09947 */ /* 0x008fea000383ffff */
[----:B------:R-:W-:Y:S05]  /*18bd0*/  BRA `(.L_x_399) ;  /* 0xffffffc000947947 */ /* 0x000fea000383ffff */
.L_x_315:
[----:B0-----:R0:W1:Y:S02]  /*18be0*/  SYNCS.PHASECHK.TRANS64.TRYWAIT P0, [R4+URZ+0x33420], R0 ;  /* 0x03342000040075a7 */ /* 0x001064000800017f */
[----:B-1----:R-:W-:Y:S05]  /*18bf0*/  @!P0 NANOSLEEP.SYNCS 0x989680 ;  /* 0x009896800000895d */ /* 0x002fea0003900000 */
[----:B------:R-:W1:Y:S02]  /*18c00*/  @!P0 SYNCS.PHASECHK.TRANS64 P0, [R4+URZ+0x33420], R0 ;  /* 0x03342000040085a7 */ /* 0x000e64000800007f */
[----:B-1----:R-:W-:Y:S05]  /*18c10*/  @!P0 BRA `(.L_x_315) ;  /* 0xfffffffc00f08947 */ /* 0x002fea000383ffff */
[----:B------:R-:W-:Y:S05]  /*18c20*/  BRA `(.L_x_400) ;  /* 0xffffffd400b07947 */ /* 0x000fea000383ffff */
.L_x_316:
[----:B------:R-:W1:Y:S01]  /*18c30*/  S2R R2, SR_TID.X ;  /* 0x0000000000027919 */ /* 0x000e620000002100 */
[----:B------:R-:W-:Y:S01]  /*18c40*/  BSSY B0, `(.L_x_401) ;  /* 0x000000a000007945 */ /* 0x000fe20003800000 */
[----:B------:R-:W-:Y:S02]  /*18c50*/  IMAD.MOV.U32 R12, RZ, RZ, RZ ;  /* 0x000000ffff0c7224 */ /* 0x000fe400078e00ff */
[----:B------:R-:W-:Y:S02]  /*18c60*/  IMAD.MOV.U32 R11, RZ, RZ, 0x1f ;  /* 0x0000001fff0b7424 */ /* 0x000fe400078e00ff */
[----:B------:R-:W-:Y:S01]  /*18c70*/  IMAD.MOV.U32 R15, RZ, RZ, -0x1 ;  /* 0xffffffffff0f7424 */ /* 0x000fe200078e00ff */
[----:B-1----:R-:W-:-:S04]  /*18c80*/  SHF.R.U32.HI R2, RZ, 0x5, R2 ;  /* 0x00000005ff027819 */ /* 0x002fc80000011602 */
[----:B------:R-:W-:-:S05]  /*18c90*/  LOP3.LUT R2, R2, 0x3, RZ, 0xc0, !PT ;  /* 0x0000000302027812 */ /* 0x000fca00078ec0ff */
[----:B------:R-:W-:-:S07]  /*18ca0*/  IMAD.MOV.U32 R13, RZ, RZ, R2 ;  /* 0x000000ffff0d7224 */ /* 0x000fce00078e0002 */
[----:B0-----:R-:W-:Y:S05]  /*18cb0*/  WARPSYNC.COLLECTIVE R15, `(.L_x_402) ;  /* 0x000000000f087348 */ /* 0x001fea0003c00000 */
[----:B------:R1:W2:Y:S02]  /*18cc0*/  SHFL.IDX P6, R14, R13, R12, R11 ;  /* 0x0000000c0d0e7389 */ /* 0x0002a400000c000b */
[----:B012---:R-:W-:Y:S01]  /*18cd0*/  ENDCOLLECTIVE ;  /* 0x000000000000791b */ /* 0x007fe20003800000 */
.L_x_402:
[----:B------:R-:W-:Y:S05]  /*18ce0*/  BSYNC B0 ;  /* 0x0000000000007941 */ /* 0x000fea0003800000 */
.L_x_401:
[----:B------:R-:W-:Y:S05]  /*18cf0*/  BRA `(.L_x_403) ;  /* 0xffffffd400987947 */ /* 0x000fea000383ffff */
.L_x_319:
[----:B------:R-:W-:Y:S01]  /*18d00*/  BSSY B1, `(.L_x_404) ;  /* 0x0000006000017945 */ /* 0x000fe20003800000 */
[----:B------:R-:W-:-:S07]  /*18d10*/  IMAD.MOV.U32 R15, RZ, RZ, -0x1 ;  /* 0xffffffffff0f7424 */ /* 0x000fce00078e00ff */
[----:B0-----:R-:W-:Y:S05]  /*18d20*/  WARPSYNC.COLLECTIVE R15, `(.L_x_405) ;  /* 0x000000000f0c7348 */ /* 0x001fea0003c00000 */
[----:B------:R-:W-:Y:S02]  /*18d30*/  ELECT P6, UR62, PT ;  /* 0x00000000003e782f */ /* 0x000fe400038c0000 */
[----:B------:R-:W-:Y:S01]  /*18d40*/  MOV R14, UR62 ;  /* 0x0000003e000e7c02 */ /* 0x000fe20008000f00 */
[----:B0-----:R-:W-:Y:S10]  /*18d50*/  ENDCOLLECTIVE ;  /* 0x000000000000791b */ /* 0x001ff40003800000 */
.L_x_405:
[----:B------:R-:W-:Y:S05]  /*18d60*/  BSYNC B1 ;  /* 0x0000000000017941 */ /* 0x000fea0003800000 */
.L_x_404:
[----:B------:R-:W-:Y:S05]  /*18d70*/  BRA `(.L_x_406) ;  /* 0xffffffd400907947 */ /* 0x000fea000383ffff */
.L_x_321:
[----:B0-----:R0:W1:Y:S02]  /*18d80*/  SYNCS.PHASECHK.TRANS64.TRYWAIT P1, [R5+URZ+0x33440], R0 ;  /* 0x03344000050075a7 */ /* 0x001064000802017f */
[----:B-1----:R-:W-:Y:S05]  /*18d90*/  @!P1 NANOSLEEP.SYNCS 0x989680 ;  /* 0x009896800000995d */ /* 0x002fea0003900000 */
[----:B------:R-:W1:Y:S02]  /*18da0*/  @!P1 SYNCS.PHASECHK.TRANS64 P1, [R5+URZ+0x33440], R0 ;  /* 0x03344000050095a7 */ /* 0x000e64000802007f */
[----:B-1----:R-:W-:Y:S05]  /*18db0*/  @!P1 BRA `(.L_x_321) ;  /* 0xfffffffc00f09947 */ /* 0x002fea000383ffff */
[----:B------:R-:W-:Y:S05]  /*18dc0*/  BRA `(.L_x_407) ;  /* 0xffffffd400b07947 */ /* 0x000fea000383ffff */
.L_x_323:
[----:B-1----:R1:W2:Y:S02]  /*18dd0*/  SYNCS.PHASECHK.TRANS64.TRYWAIT P1, [R27+URZ+0x33440], R2 ;  /* 0x033440021b0075a7 */ /* 0x0022a4000802017f */
[----:B--2---:R-:W-:Y:S05]  /*18de0*/  @!P1 NANOSLEEP.SYNCS 0x989680 ;  /* 0x009896800000995d */ /* 0x004fea0003900000 */
[----:B------:R-:W2:Y:S02]  /*18df0*/  @!P1 SYNCS.PHASECHK.TRANS64 P1, [R27+URZ+0x33440], R2 ;  /* 0x033440021b0095a7 */ /* 0x000ea4000802007f */
[----:B--2---:R-:W-:Y:S05]  /*18e00*/  @!P1 BRA `(.L_x_323) ;  /* 0xfffffffc00f09947 */ /* 0x004fea000383ffff */
[----:B------:R-:W-:Y:S05]  /*18e10*/  BRA `(.L_x_408) ;  /* 0xffffffd400bc7947 */ /* 0x000fea000383ffff */
.L_x_325:
[----:B--2---:R2:W3:Y:S02]  /*18e20*/  SYNCS.PHASECHK.TRANS64.TRYWAIT P1, [R5+URZ+0x33460], R0 ;  /* 0x03346000050075a7 */ /* 0x0044e4000802017f */
[----:B---3--:R-:W-:Y:S05]  /*18e30*/  @!P1 NANOSLEEP.SYNCS 0x989680 ;  /* 0x009896800000995d */ /* 0x008fea0003900000 */
[----:B------:R-:W3:Y:S02]  /*18e40*/  @!P1 SYNCS.PHASECHK.TRANS64 P1, [R5+URZ+0x33460], R0 ;  /* 0x03346000050095a7 */ /* 0x000ee4000802007f */
[----:B---3--:R-:W-:Y:S05]  /*18e50*/  @!P1 BRA `(.L_x_325) ;  /* 0xfffffffc00f09947 */ /* 0x008fea000383ffff */
[----:B------:R-:W-:Y:S05]  /*18e60*/  BRA `(.L_x_409) ;  /* 0xffffffd400b87947 */ /* 0x000fea000383ffff */
.L_x_327:
[----:B---3--:R3:W4:Y:S02]  /*18e70*/  SYNCS.PHASECHK.TRANS64.TRYWAIT P1, [R27+URZ+0x33460], R2 ;  /* 0x033460021b0075a7 */ /* 0x008724000802017f */
[----:B----4-:R-:W-:Y:S05]  /*18e80*/  @!P1 NANOSLEEP.SYNCS 0x989680 ;  /* 0x009896800000995d */ /* 0x010fea0003900000 */
[----:B------:R-:W4:Y:S02]  /*18e90*/  @!P1 SYNCS.PHASECHK.TRANS64 P1, [R27+URZ+0x33460], R2 ;  /* 0x033460021b0095a7 */ /* 0x000f24000802007f */
[----:B----4-:R-:W-:Y:S05]  /*18ea0*/  @!P1 BRA `(.L_x_327) ;  /* 0xfffffffc00f09947 */ /* 0x010fea000383ffff */
[----:B------:R-:W-:Y:S05]  /*18eb0*/  BRA `(.L_x_410) ;  /* 0xffffffd400b47947 */ /* 0x000fea000383ffff */
.L_x_329:
[----:B----4-:R4:W0:Y:S02]  /*18ec0*/  SYNCS.PHASECHK.TRANS64.TRYWAIT P1, [R5+URZ+0x33480], R0 ;  /* 0x03348000050075a7 */ /* 0x010824000802017f */
[----:B0-----:R-:W-:Y:S05]  /*18ed0*/  @!P1 NANOSLEEP.SYNCS 0x989680 ;  /* 0x009896800000995d */ /* 0x001fea0003900000 */
[----:B------:R-:W0:Y:S02]  /*18ee0*/  @!P1 SYNCS.PHASECHK.TRANS64 P1, [R5+URZ+0x33480], R0 ;  /* 0x03348000050095a7 */ /* 0x000e24000802007f */
[----:B0-----:R-:W-:Y:S05]  /*18ef0*/  @!P1 BRA `(.L_x_329) ;  /* 0xfffffffc00f09947 */ /* 0x001fea000383ffff */
[----:B------:R-:W-:Y:S05]  /*18f00*/  BRA `(.L_x_411) ;  /* 0xffffffd400b07947 */ /* 0x000fea000383ffff */
.L_x_412:
        /* <DEDUP_REMOVED lines=15> */
.L_x_3419:


//--------------------- .text._ZN7cutlass13device_kernelIN5flash11enable_sm90INS1_16FlashAttnFwdSm90INS1_25CollectiveMainloopFwdSm90ILi2EN4cute5tupleIJNS5_1CILi1EEES8_S8_EEENS6_IJNS7_ILi128EEENS7_ILi160EEENS7_ILi192EEEEEELi192ENS_12float_e4m3_tEfNS_4arch4Sm90ELb0ELb0ELb1ELb1ELb1ELb1ELb0ELb1ELb1ELb1ELb1ELb0EEENS1_21CollectiveEpilogueFwdINS6_IJSA_SC_SB_EEES9_NS_10bfloat16_tESG_Li256ELb1ELb1ELb1ELb1EEENS1_36VarlenDynamicPersistentTileSchedulerILi128ELi160ELi256ELi128ELb1ELb1ELb1ELb0ELb1ELb1EEEEEEEEEvNT_6ParamsE --------------------------
	.section	.text._ZN7cutlass13device_kernelIN5flash11enable_sm90INS1_16FlashAttnFwdSm90INS1_25CollectiveMainloopFwdSm90ILi2EN4cute5tupleIJNS5_1CILi1EEES8_S8_EEENS6_IJNS7_ILi128EEENS7_ILi160EEENS7_ILi192EEEEEELi192ENS_12float_e4m3_tEfNS_4arch4Sm90ELb0ELb0ELb1ELb1ELb1ELb1ELb0ELb1ELb1ELb1ELb1ELb0EEENS1_21CollectiveEpilogueFwdINS6_IJSA_SC_SB_EEES9_NS_10bfloat16_tESG_Li256ELb1ELb1ELb1ELb1EEENS1_36VarlenDynamicPersistentTileSchedulerILi128ELi160ELi256ELi128ELb1ELb1ELb1ELb0ELb1ELb1EEEEEEEEEvNT_6ParamsE,"ax",@progbits
	.align	128
.text._ZN7cutlass13device_kernelIN5flash11enable_sm90INS1_16FlashAttnFwdSm90INS1_25CollectiveMainloopFwdSm90ILi2EN4cute5tupleIJNS5_1CILi1EEES8_S8_EEENS6_IJNS7_ILi128EEENS7_ILi160EEENS7_ILi192EEEEEELi192ENS_12float_e4m3_tEfNS_4arch4Sm90ELb0ELb0ELb1ELb1ELb1ELb1ELb0ELb1ELb1ELb1ELb1ELb0EEENS1_21CollectiveEpilogueFwdINS6_IJSA_SC_SB_EEES9_NS_10bfloat16_tESG_Li256ELb1ELb1ELb1ELb1EEENS1_36VarlenDynamicPersistentTileSchedulerILi128ELi160ELi256ELi128ELb1ELb1ELb1ELb0ELb1ELb1EEEEEEEEEvNT_6ParamsE:
        .type           _ZN7cutlass13device_kernelIN5flash11enable_sm90INS1_16FlashAttnFwdSm90INS1_25CollectiveMainloopFwdSm90ILi2EN4cute5tupleIJNS5_1CILi1EEES8_S8_EEENS6_IJNS7_ILi128EEENS7_ILi160EEENS7_ILi192EEEEEELi192ENS_12float_e4m3_tEfNS_4arch4Sm90ELb0ELb0ELb1ELb1ELb1ELb1ELb0ELb1ELb1ELb1ELb1ELb0EEENS1_21CollectiveEpilogueFwdINS6_IJSA_SC_SB_EEES9_NS_10bfloat16_tESG_Li256ELb1ELb1ELb1ELb1EEENS1_36VarlenDynamicPersistentTileSchedulerILi128ELi160ELi256ELi128ELb1ELb1ELb1ELb0ELb1ELb1EEEEEEEEEvNT_6ParamsE,@function
        .size           _ZN7cutlass13device_kernelIN5flash11enable_sm90INS1_16FlashAttnFwdSm90INS1_25CollectiveMainloopFwdSm90ILi2EN4cute5tupleIJNS5_1CILi1EEES8_S8_EEENS6_IJNS7_ILi128EEENS7_ILi160EEENS7_ILi192EEEEEELi192ENS_12float_e4m3_tEfNS_4arch4Sm90ELb0ELb0ELb1ELb1ELb1ELb1ELb0ELb1ELb1ELb1ELb1ELb0EEENS1_21CollectiveEpilogueFwdINS6_IJSA_SC_SB_EEES9_NS_10bfloat16_tESG_Li256ELb1ELb1ELb1ELb1EEENS1_36VarlenDynamicPersistentTileSchedulerILi128ELi160ELi256ELi128ELb1ELb1ELb1ELb0ELb1ELb1EEEEEEEEEvNT_6ParamsE,(.L_x_3420 - _ZN7cutlass13device_kernelIN5flash11enable_sm90INS1_16FlashAttnFwdSm90INS1_25CollectiveMainloopFwdSm90ILi2EN4cute5tupleIJNS5_1CILi1EEES8_S8_EEENS6_IJNS7_ILi128EEENS7_ILi160EEENS7_ILi192EEEEEELi192ENS_12float_e4m3_tEfNS_4arch4Sm90ELb0ELb0ELb1ELb1ELb1ELb1ELb0ELb1ELb1ELb1ELb1ELb0EEENS1_21CollectiveEpilogueFwdINS6_IJSA_SC_SB_EEES9_NS_10bfloat16_tESG_Li256ELb1ELb1ELb1ELb1EEENS1_36VarlenDynamicPersistentTileSchedulerILi128ELi160ELi256ELi128ELb1ELb1ELb1ELb0ELb1ELb1EEEEEEEEEvNT_6ParamsE)
        .other          _ZN7cutlass13device_kernelIN5flash11enable_sm90INS1_16FlashAttnFwdSm90INS1_25CollectiveMainloopFwdSm90ILi2EN4cute5tupleIJNS5_1CILi1EEES8_S8_EEENS6_IJNS7_ILi128EEENS7_ILi160EEENS7_ILi192EEEEEELi192ENS_12float_e4m3_tEfNS_4arch4Sm90ELb0ELb0ELb1ELb1ELb1ELb1ELb0ELb1ELb1ELb1ELb1ELb0EEENS1_21CollectiveEpilogueFwdINS6_IJSA_SC_SB_EEES9_NS_10bfloat16_tESG_Li256ELb1ELb1ELb1ELb1EEENS1_36VarlenDynamicPersistentTileSchedulerILi128ELi160ELi256ELi128ELb1ELb1ELb1ELb0ELb1ELb1EEEEEEEEEvNT_6ParamsE,@"STO_CUDA_ENTRY STV_DEFAULT"
_ZN7cutlass13device_kernelIN5flash11enable_sm90INS1_16FlashAttnFwdSm90INS1_25CollectiveMainloopFwdSm90ILi2EN4cute5tupleIJNS5_1CILi1EEES8_S8_EEENS6_IJNS7_ILi128EEENS7_ILi160EEENS7_ILi192EEEEEELi192ENS_12float_e4m3_tEfNS_4arch4Sm90ELb0ELb0ELb1ELb1ELb1ELb1ELb0ELb1ELb1ELb1ELb1ELb0EEENS1_21CollectiveEpilogueFwdINS6_IJSA_SC_SB_EEES9_NS_10bfloat16_tESG_Li256ELb1ELb1ELb1ELb1EEENS1_36VarlenDynamicPersistentTileSchedulerILi128ELi160ELi256ELi128ELb1ELb1ELb1ELb0ELb1ELb1EEEEEEEEEvNT_6ParamsE:
[----:B------:R-:W0:Y:S02]  /*0000*/  LDC R1, c[0x0][0x28] ;  /* 0x00000a00ff017b82 */ /* 0x000e240000000800 */
[----:B0-----:R-:W-:Y:S01]  /*0010*/  VIADD R1, R1, 0xfffffec0 ;  /* 0xfffffec001017836 */ /* 0x001fe20000000000 */
[----:B------:R-:W0:Y:S01]  /*0020*/  S2R R3, SR_TID.X ;  /* 0x0000000000037919 */ /* 0x000e220000002100 */
[----:B------:R-:W-:Y:S01]  /*0030*/  ELECT P0, URZ, PT ;  /* 0x00000000003f782f */ /* 0x000fe20003800000 */
[----:B------:R-:W-:Y:S01]  /*0040*/  BSSY B0, `(.L_x_413) ;  /* 0x000000e000007945 */ /* 0x000fe20003800000 */
[--C-:B0-----:R-:W-:Y:S02]  /*0050*/  SHF.R.U32.HI R0, RZ, 0x5, R3.reuse ;  /* 0x00000005ff007819 */ /* 0x101fe40000011603 */
[----:B------:R-:W-:-:S03]  /*0060*/  SHF.R.U32.HI R3, RZ, 0x7, R3 ;  /* 0x00000007ff037819 */ /* 0x000fc60000011603 */
[----:B------:R-:W0:Y:S02]  /*0070*/  SHFL.IDX PT, R2, R0, RZ, 0x1f ;  /* 0x00001fff00027589 */ /* 0x000e2400000e0000 */
[----:B0-----:R-:W-:-:S13]  /*0080*/  ISETP.EQ.AND P0, PT, R2, RZ, P0 ;  /* 0x000000ff0200720c */ /* 0x001fda0000702270 */
[----:B------:R-:W-:Y:S05]  /*0090*/  @!P0 BRA `(.L_x_414) ;  /* 0x0000000000208947 */ /* 0x000fea0003800000 */
[----:B------:R-:W-:Y:S02]  /*00a0*/  ULDC.64 UR4, c[0x0][0x198] ;  /* 0x0000660000047ab9 */ /* 0x000fe40000000a00 */
[----:B------:R-:W-:Y:S02]  /*00b0*/  UIADD3 UR6, UP0, UR4, 0x570, URZ ;  /* 0x0000057004067890 */ /* 0x000fe4000ff1e03f */
[----:B------:R-:W-:Y:S02]  /*00c0*/  UIADD3 UR4, UP1, UR4, 0x670, URZ ;  /* 0x0000067004047890 */ /* 0x000fe4000ff3e03f */
[----:B------:R-:W-:Y:S02]  /*00d0*/  UIADD3.X UR7, URZ, UR5, URZ, UP0, !UPT ;  /* 0x000000053f077290 */ /* 0x000fe400087fe43f */
[----:B------:R-:W-:-:S07]  /*00e0*/  UIADD3.X UR5, URZ, UR5, URZ, UP1, !UPT ;  /* 0x000000053f057290 */ /* 0x000fce0008ffe43f */
[----:B------:R0:W-:Y:S02]  /*00f0*/  UTMACCTL.PF [UR6] ;  /* 0x00000000060079b9 */ /* 0x0001e40008040000 */
[----:B------:R0:W-:Y:S02]  /*0100*/  UTMACCTL.PF [UR4] ;  /* 0x00000000040079b9 */ /* 0x0001e40008040000 */
[----:B0-----:R-:W-:Y:S01]  /*0110*/  NOP ;  /* 0x0000000000007918 */ /* 0x001fe20000000000 */
.L_x_414:
[----:B------:R-:W-:Y:S05]  /*0120*/  BSYNC B0 ;  /* 0x0000000000007941 */ /* 0x000fea0003800000 */
.L_x_413:
[----:B------:R-:W-:Y:S01]  /*0130*/  VOTEU.ANY UP0, P0 ;  /* 0x00000000003f7886 */ /* 0x000fe20000000100 */
[----:B------:R-:W0:Y:S01]  /*0140*/  SHFL.IDX PT, R3, R3, RZ, 0x1f ;  /* 0x00001fff03037589 */ /* 0x000e2200000e0000 */
[----:B------:R-:W-:Y:S01]  /*0150*/  UMOV UR4, 0x80 ;  /* 0x0000008000047882 */ /* 0x000fe20000000000 */
[----:B------:R-:W-:Y:S01]  /*0160*/  UMOV UR7, 0x100 ;  /* 0x0000010000077882 */ /* 0x000fe20000000000 */
[----:B------:R-:W-:Y:S01]  /*0170*/  VOTEU.ANY UP1, P0 ;  /* 0x00000000003f7886 */ /* 0x000fe20000020100 */
[----:B------:R-:W1:Y:S01]  /*0180*/  @UP0 S2UR UR8, SR_CgaCtaId ;  /* 0x00000000000809c3 */ /* 0x000e620000008800 */
[----:B------:R-:W2:Y:S01]  /*0190*/  SHFL.IDX PT, R2, R0, RZ, 0x1f ;  /* 0x00001fff00027589 */ /* 0x000ea200000e0000 */
[----:B------:R-:W-:Y:S01]  /*01a0*/  @UP0 UMOV UR6, 0x400 ;  /* 0x0000040000060882 */ /* 0x000fe20000000000 */
[----:B------:R-:W-:-:S04]  /*01b0*/  @UP0 UIADD3 UR4, -UR4, 0x100000, URZ ;  /* 0x0010000004040890 */ /* 0x000fc8000fffe13f */
[----:B------:R-:W-:Y:S02]  /*01c0*/  @UP0 USHF.L.U32 UR5, UR4, 0xb, URZ ;  /* 0x0000000b04050899 */ /* 0x000fe4000800063f */
[----:B------:R-:W-:Y:S01]  /*01d0*/  @UP0 USHF.L.U32 UR4, UR4, 0x1, URZ ;  /* 0x0000000104040899 */ /* 0x000fe2000800063f */
[----:B------:R-:W-:Y:S01]  /*01e0*/  VOTEU.ANY UP2, P0 ;  /* 0x00000000003f7886 */ /* 0x000fe20000040100 */
[----:B0-----:R-:W-:Y:S01]  /*01f0*/  R2UR UR9, R3 ;  /* 0x00000000030972ca */ /* 0x001fe200000e0000 */
[----:B-1----:R-:W-:Y:S01]  /*0200*/  @UP0 ULEA UR8, UR8, UR6, 0x18 ;  /* 0x0000000608080291 */ /* 0x002fe2000f8ec03f */
[----:B--2---:R-:W-:Y:S01]  /*0210*/  ISETP.NE.AND P1, PT, R2, RZ, PT ;  /* 0x000000ff0200720c */ /* 0x004fe20003f25270 */
[----:B------:R-:W-:-:S04]  /*0220*/  @UP0 UIADD3 UR6, -UR7, 0x100000, URZ ;  /* 0x0010000007060890 */ /* 0x000fc8000fffe13f */
[----:B------:R-:W-:Y:S02]  /*0230*/  @UP0 USHF.L.U32 UR7, UR6, 0xb, URZ ;  /* 0x0000000b06070899 */ /* 0x000fe4000800063f */
[----:B------:R-:W-:-:S04]  /*0240*/  @UP0 USHF.L.U32 UR6, UR6, 0x1, URZ ;  /* 0x0000000106060899 */ /* 0x000fc8000800063f */
[----:B------:R-:W-:Y:S01]  /*0250*/  UISETP.NE.AND UP0, UPT, UR9, URZ, UPT ;  /* 0x0000003f0900728c */ /* 0x000fe2000bf05270 */
[----:B------:R-:W0:Y:S02]  /*0260*/  FENCE.VIEW.ASYNC.S ;  /* 0x00000000000073c6 */ /* 0x000e240000000000 */
[----:B0-----:R0:W1:Y:S05]  /*0270*/  @UP1 SYNCS.EXCH.64 URZ, [UR8+0x33400], UR4 ;  /* 0x03340004083f15b2 */ /* 0x00106a0008000100 */
[----:B------:R0:W2:Y:S01]  /*0280*/  @UP2 SYNCS.EXCH.64 URZ, [UR8+0x33420], UR6 ;  /* 0x03342006083f25b2 */ /* 0x0000a20008000100 */
[----:B------:R-:W-:Y:S05]  /*0290*/  @P1 BRA `(.L_x_415) ;  /* 0x0000000000481947 */ /* 0x000fea0003800000 */
[----:B0-----:R-:W0:Y:S01]  /*02a0*/  S2UR UR5, SR_CgaCtaId ;  /* 0x00000000000579c3 */ /* 0x001e220000008800 */
        /* <DEDUP_REMOVED lines=12> */
[----:B0-----:R3:W4:Y:S08]  /*0370*/  SYNCS.EXCH.64 URZ, [UR8+0x33430], UR4 ;  /* 0x03343004083f75b2 */ /* 0x0017300008000100 */
[----:B------:R3:W0:Y:S01]  /*0380*/  SYNCS.EXCH.64 URZ, [UR8+0x33440], UR6 ;  /* 0x03344006083f75b2 */ /* 0x0006220008000100 */
[----:B------:R3:W0:Y:S01]  /*0390*/  SYNCS.EXCH.64 URZ, [UR8+0x33438], UR4 ;  /* 0x03343804083f75b2 */ /* 0x0006220008000100 */
[----:B------:R3:W0:Y:S02]  /*03a0*/  SYNCS.EXCH.64 URZ, [UR8+0x33448], UR6 ;  /* 0x03344806083f75b2 */ /* 0x0006240008000100 */
[----:B---3--:R-:W-:Y:S01]  /*03b0*/  NOP ;  /* 0x0000000000007918 */ /* 0x008fe20000000000 */
.L_x_415:
[----:B------:R-:W3:Y:S01]  /*03c0*/  SHFL.IDX PT, R2, R0, RZ, 0x1f ;  /* 0x00001fff00027589 */ /* 0x000ee200000e0000 */
[----:B------:R-:W-:Y:S01]  /*03d0*/  NOP ;  /* 0x0000000000007918 */ /* 0x000fe20000000000 */
[----:B---3--:R-:W-:-:S13]  /*03e0*/  ISETP.NE.AND P0, PT, R2, RZ, PT ;  /* 0x000000ff0200720c */ /* 0x008fda0003f05270 */
        /* <DEDUP_REMOVED lines=14> */
[----:B0-----:R3:W0:Y:S08]  /*04d0*/  SYNCS.EXCH.64 URZ, [UR8+0x33450], UR4 ;  /* 0x03345004083f75b2 */ /* 0x0016300008000100 */
[----:B------:R3:W0:Y:S01]  /*04e0*/  SYNCS.EXCH.64 URZ, [UR8+0x33460], UR6 ;  /* 0x03346006083f75b2 */ /* 0x0006220008000100 */
[----:B------:R3:W0:Y:S01]  /*04f0*/  SYNCS.EXCH.64 URZ, [UR8+0x33458], UR4 ;  /* 0x03345804083f75b2 */ /* 0x0006220008000100 */
[----:B------:R3:W0:Y:S02]  /*0500*/  SYNCS.EXCH.64 URZ, [UR8+0x33468], UR6 ;  /* 0x03346806083f75b2 */ /* 0x0006240008000100 */
[----:B---3--:R-:W-:Y:S01]  /*0510*/  NOP ;  /* 0x0000000000007918 */ /* 0x008fe20000000000 */
.L_x_416:
[----:B------:R-:W3:Y:S01]  /*0520*/  SHFL.IDX PT, R2, R0, RZ, 0x1f ;  /* 0x00001fff00027589 */ /* 0x000ee200000e0000 */
[----:B------:R-:W-:Y:S01]  /*0530*/  NOP ;  /* 0x0000000000007918 */ /* 0x000fe20000000000 */
[----:B---3--:R-:W-:-:S13]  /*0540*/  ISETP.NE.AND P0, PT, R2, RZ, PT ;  /* 0x000000ff0200720c */ /* 0x008fda0003f05270 */
[----:B------:R-:W-:Y:S05]  /*0550*/  @P0 BRA `(.L_x_417) ;  /* 0x0000000000380947 */ /* 0x000fea0003800000 */
[----:B0-----:R-:W0:Y:S01]  /*0560*/  S2UR UR5, SR_CgaCtaId ;  /* 0x00000000000579c3 */ /* 0x001e220000008800 */
[----:B------:R-:W-:Y:S01]  /*0570*/  UMOV UR4, 0x400 ;  /* 0x0000040000047882 */ /* 0x000fe20000000000 */
[----:B------:R-:W-:Y:S01]  /*0580*/  UMOV UR7, 0x80 ;  /* 0x0000008000077882 */ /* 0x000fe20000000000 */
[----:B------:R-:W-:Y:S01]  /*0590*/  ELECT P0, URZ, PT ;  /* 0x00000000003f782f */ /* 0x000fe20003800000 */
[----:B0-----:R-:W-:Y:S02]  /*05a0*/  ULEA UR6, UR5, UR4, 0x18 ;  /* 0x0000000405067291 */ /* 0x001fe4000f8ec03f */
[----:B------:R-:W-:-:S04]  /*05b0*/  UIADD3 UR4, -UR7, 0x100000, URZ ;  /* 0x0010000007047890 */ /* 0x000fc8000fffe13f */
[----:B------:R-:W-:Y:S02]  /*05c0*/  USHF.L.U32 UR5, UR4, 0xb, URZ ;  /* 0x0000000b04057899 */ /* 0x000fe4000800063f */
[----:B------:R-:W-:Y:S01]  /*05d0*/  USHF.L.U32 UR4, UR4, 0x1, URZ ;  /* 0x0000000104047899 */ /* 0x000fe2000800063f */
[----:B------:R-:W0:Y:S11]  /*05e0*/  FENCE.VIEW.ASYNC.S ;  /* 0x00000000000073c6 */ /* 0x000e360000000000 */
[----:B0-----:R3:W0:Y:S01]  /*05f0*/  SYNCS.EXCH.64 URZ, [UR6+0x33470], UR4 ;  /* 0x03347004063f75b2 */ /* 0x0016220008000100 */
[----:B------:R3:W0:Y:S01]  /*0600*/  SYNCS.EXCH.64 URZ, [UR6+0x33480], UR4 ;  /* 0x03348004063f75b2 */ /* 0x0006220008000100 */
[----:B------:R3:W0:Y:S01]  /*0610*/  SYNCS.EXCH.64 URZ, [UR6+0x33478], UR4 ;  /* 0x03347804063f75b2 */ /* 0x0006220008000100 */
[----:B------:R3:W0:Y:S02]  /*0620*/  SYNCS.EXCH.64 URZ, [UR6+0x33488], UR4 ;  /* 0x03348804063f75b2 */ /* 0x0006240008000100 */
[----:B---3--:R-:W-:Y:S01]  /*0630*/  NOP ;  /* 0x0000000000007918 */ /* 0x008fe20000000000 */
.L_x_417:
        /* <DEDUP_REMOVED lines=22> */
.L_x_418:
[----:B------:R-:W3:Y:S01]  /*07a0*/  SHFL.IDX PT, R3, R0, RZ, 0x1f ;  /* 0x00001fff00037589 */ /* 0x000ee200000e0000 */
[----:B------:R-:W-:Y:S01]  /*07b0*/  NOP ;  /* 0x0000000000007918 */ /* 0x000fe20000000000 */
[----:B------:R-:W0:Y:S01]  /*07c0*/  S2R R2, SR_CgaCtaId ;  /* 0x0000000000027919 */ /* 0x000e220000008800 */
[----:B---3--:R-:W-:-:S13]  /*07d0*/  ISETP.NE.AND P0, PT, R3, RZ, PT ;  /* 0x000000ff0300720c */ /* 0x008fda0003f05270 */
[----:B0-----:R-:W-:Y:S05]  /*07e0*/  @P0 BRA `(.L_x_419) ;  /* 0x0000000000480947 */ /* 0x001fea0003800000 */
[----:B------:R-:W0:Y:S01]  /*07f0*/  S2UR UR5, SR_CgaCtaId ;  /* 0x00000000000579c3 */ /* 0x000e220000008800 */
        /* <DEDUP_REMOVED lines=12> */
[----:B0-----:R0:W3:Y:S08]  /*08c0*/  SYNCS.EXCH.64 URZ, [UR8+0x334b0], UR4 ;  /* 0x0334b004083f75b2 */ /* 0x0010f00008000100 */
[----:B------:R0:W0:Y:S01]  /*08d0*/  SYNCS.EXCH.64 URZ, [UR8+0x334c0], UR6 ;  /* 0x0334c006083f75b2 */ /* 0x0000220008000100 */
[----:B------:R0:W0:Y:S01]  /*08e0*/  SYNCS.EXCH.64 URZ, [UR8+0x334b8], UR4 ;  /* 0x0334b804083f75b2 */ /* 0x0000220008000100 */
[----:B------:R0:W0:Y:S01]  /*08f0*/  SYNCS.EXCH.64 URZ, [UR8+0x334c8], UR6 ;  /* 0x0334c806083f75b2 */ /* 0x0000220008000100 */
[----:B------:R-:W-:Y:S01]  /*0900*/  NOP ;  /* 0x0000000000007918 */ /* 0x000fe20000000000 */
.L_x_419:
[----:B------:R-:W-:Y:S01]  /*0910*/  PLOP3.LUT P0, PT, PT, PT, UP0, 0x80, 0x0 ;  /* 0x000000000000781c */ /* 0x000fe20003f0f008 */
[----:B------:R-:W-:Y:S01]  /*0920*/  UMOV UR36, 0x1 ;  /* 0x0000000100247882 */ /* 0x000fe20000000000 */
[----:B------:R-:W-:Y:S01]  /*0930*/  NOP ;  /* 0x0000000000007918 */ /* 0x000fe20000000000 */
[----:B------:R-:W-:Y:S01]  /*0940*/  USEL UR36, UR36, 0x2, !UP0 ;  /* 0x0000000224247887 */ /* 0x000fe2000c000000 */
[----:B------:R-:W-:Y:S01]  /*0950*/  BSSY B8, `(.L_x_420) ;  /* 0x0002f56000087945 */ /* 0x000fe20003800000 */
[----:B------:R-:W-:Y:S01]  /*0960*/  ULDC.64 UR50, c[0x0][0x208] ;  /* 0x0000820000327ab9 */ /* 0x000fe20000000a00 */
[----:B01234-:R-:W-:Y:S07]  /*0970*/  BAR.SYNC.DEFER_BLOCKING 0x0 ;  /* 0x0000000000007b1d */ /* 0x01ffee0000010000 */
[----:B------:R-:W-:Y:S05]  /*0980*/  @!P0 BRA `(.L_x_421) ;  /* 0x0000026c00648947 */ /* 0x000fea0003800000 */
.L_x_422:
[----:B------:R-:W-:-:S08]  /*0990*/  NOP ;  /* 0x0000000000007918 */ /* 0x000fd00000000000 */
[----:B------:R-:W0:Y:S02]  /*09a0*/  USETMAXREG.TRY_ALLOC.CTAPOOL UP0, 0xe8 ;  /* 0x000000e8000079c8 */ /* 0x000e240008000600 */
[----:B0-----:R-:W-:-:S13]  /*09b0*/  PLOP3.LUT P0, PT, PT, PT, UP0, 0x80, 0x0 ;  /* 0x000000000000781c */ /* 0x001fda0003f0f008 */
[----:B------:R-:W-:Y:S05]  /*09c0*/  @!P0 BRA `(.L_x_422) ;  /* 0xfffffffc00f08947 */ /* 0x000fea000383ffff */
[----:B------:R-:W2:Y:S01]  /*09d0*/  LDL.LU R0, [R1+0x8] ;  /* 0x0000080001007983 */ /* 0x000ea20000300800 */
[----:B------:R-:W0:Y:S01]  /*09e0*/  S2R R2, SR_TID.X ;  /* 0x0000000000027919 */ /* 0x000e220000002100 */
[----:B------:R-:W1:Y:S01]  /*09f0*/  S2UR UR38, SR_CgaCtaId ;  /* 0x00000000002679c3 */ /* 0x000e620000008800 */
[----:B------:R-:W-:Y:S01]  /*0a00*/  UMOV UR4, 0x400 ;  /* 0x0000040000047882 */ /* 0x000fe20000000000 */
[----:B0-----:R-:W-:-:S06]  /*0a10*/  SHF.R.U32.HI R2, RZ, 0x7, R2 ;  /* 0x00000007ff027819 */ /* 0x001fcc0000011602 */
[----:B------:R-:W-:Y:S06]  /*0a20*/  BAR.ARV 0x8, 0x180 ;  /* 0x0206000000007b1d */ /* 0x000fec0000002000 */
[----:B------:R-:W-:-:S13]  /*0a30*/  ISETP.NE.AND P0, PT, R2, 0x1, PT ;  /* 0x000000010200780c */ /* 0x000fda0003f05270 */
[----:B------:R-:W-:Y:S08]  /*0a40*/  @!P0 BAR.ARV 0x9, 0x100 ;  /* 0x0244000000008b1d */ /* 0x000ff00000002000 */
[----:B------:R-:W-:Y:S01]  /*0a50*/  BAR.SYNC.DEFER_BLOCKING 0x5, 0x180 ;  /* 0x0146000000007b1d */ /* 0x000fe20000010000 */
[----:B-1----:R-:W-:-:S06]  /*0a60*/  ULEA UR4, UR38, UR4, 0x18 ;  /* 0x0000000426047291 */ /* 0x002fcc000f8ec03f */
[----:B------:R-:W-:Y:S01]  /*0a70*/  IMAD.U32 R18, RZ, RZ, UR4 ;  /* 0x00000004ff127e24 */ /* 0x000fe2000f8e00ff */
[----:B------:R-:W-:-:S04]  /*0a80*/  ULDC UR4, c[0x0][0xc3c] ;  /* 0x00030f0000047ab9 */ /* 0x000fc80000000800 */
[----:B------:R-:W0:Y:S01]  /*0a90*/  LDS.128 R128, [R18+0x334d0] ;  /* 0x0334d00012807984 */ /* 0x000e220000000c00 */
[----:B------:R-:W-:Y:S06]  /*0aa0*/  BAR.ARV 0x4, 0x180 ;  /* 0x0106000000007b1d */ /* 0x000fec0000002000 */
[----:B--2---:R-:W-:-:S04]  /*0ab0*/  LOP3.LUT R0, R0, 0xffffffef, RZ, 0xc0, !PT ;  /* 0xffffffef00007812 */ /* 0x004fc800078ec0ff */
[----:B------:R-:W-:-:S05]  /*0ac0*/  @P0 LOP3.LUT R0, R0, 0x10, RZ, 0xfc, !PT ;  /* 0x0000001000000812 */ /* 0x000fca00078efcff */
[----:B------:R1:W-:Y:S01]  /*0ad0*/  STL [R1+0x8], R0 ;  /* 0x0000080001007387 */ /* 0x0003e20000100800 */
[----:B0-----:R-:W-:-:S13]  /*0ae0*/  ISETP.GE.AND P0, PT, R131, UR4, PT ;  /* 0x0000000483007c0c */ /* 0x001fda000bf06270 */
[----:B-1----:R-:W-:Y:S05]  /*0af0*/  @P0 BRA `(.L_x_423) ;  /* 0x000002f000ec0947 */ /* 0x002fea0003800000 */
[----:B------:R-:W0:Y:S01]  /*0b00*/  S2R R0, SR_TID.X ;  /* 0x0000000000007919 */ /* 0x000e220000002100 */
[----:B------:R-:W-:Y:S01]  /*0b10*/  R2UR UR48, R18 ;  /* 0x00000000123072ca */ /* 0x000fe200000e0000 */
[----:B------:R-:W-:Y:S01]  /*0b20*/  IMAD.MOV.U32 R19, RZ, RZ, RZ ;  /* 0x000000ffff137224 */ /* 0x000fe200078e00ff */
[----:B------:R-:W-:Y:S01]  /*0b30*/  ULOP3.LUT UR49, UR36, 0x1, URZ, 0xfc, !UPT ;  /* 0x0000000124317892 */ /* 0x000fe2000f8efc3f */
[----:B------:R-:W-:-:S10]  /*0b40*/  UMOV UR37, URZ ;  /* 0x0000003f00257c82 */ /* 0x000fd40008000000 */
[----:B------:R-:W-:Y:S01]  /*0b50*/  UIADD3 UR48, UR48, 0x1e200, URZ ;  /* 0x0001e20030307890 */ /* 0x000fe2000fffe03f */
[----:B0-----:R-:W-:-:S05]  /*0b60*/  VIADD R0, R0, 0xffffff80 ;  /* 0xffffff8000007836 */ /* 0x001fca0000000000 */
[----:B------:R-:W-:Y:S02]  /*0b70*/  SHF.R.S32.HI R3, RZ, 0x1f, R0 ;  /* 0x0000001fff037819 */ /* 0x000fe40000011400 */
[-C--:B------:R-:W-:Y:S02]  /*0b80*/  LEA.HI R8, R0, R0.reuse, RZ, 0x1 ;  /* 0x0000000000087211 */ /* 0x080fe400078f08ff */
[CC--:B------:R-:W-:Y:S02]  /*0b90*/  LEA.HI R5, R3.reuse, R0.reuse, RZ, 0x5 ;  /* 0x0000000003057211 */ /* 0x0c0fe400078f28ff */
[-C--:B------:R-:W-:Y:S02]  /*0ba0*/  LEA.HI R4, R3, R0.reuse, RZ, 0x4 ;  /* 0x0000000003047211 */ /* 0x080fe400078f20ff */
[----:B------:R-:W-:Y:S01]  /*0bb0*/  LOP3.LUT R7, R8, 0xfffffffe, RZ, 0xc0, !PT ;  /* 0xfffffffe08077812 */ /* 0x000fe200078ec0ff */
[----:B------:R-:W-:Y:S01]  /*0bc0*/  IMAD.SHL.U32 R5, R5, 0x20, RZ ;  /* 0x0000002005057824 */ /* 0x000fe200078e00ff */
[----:B------:R-:W-:-:S02]  /*0bd0*/  LEA.HI R2, R3, R0, RZ, 0x7 ;  /* 0x0000000003027211 */ /* 0x000fc400078f38ff */
[----:B------:R-:W-:Y:S01]  /*0be0*/  LEA.HI R9, R3, R0, RZ, 0x2 ;  /* 0x0000000003097211 */ /* 0x000fe200078f10ff */
[----:B------:R-:W-:Y:S01]  /*0bf0*/  IMAD.IADD R16, R0, 0x1, -R7 ;  /* 0x0000000100107824 */ /* 0x000fe200078e0a07 */
[----:B------:R-:W-:Y:S02]  /*0c00*/  LOP3.LUT R3, R4, 0x3fffff0, RZ, 0xc0, !PT ;  /* 0x03fffff004037812 */ /* 0x000fe400078ec0ff */
[----:B------:R-:W-:Y:S01]  /*0c10*/  LOP3.LUT R7, R2, 0xffffff80, RZ, 0xc0, !PT ;  /* 0xffffff8002077812 */ /* 0x000fe200078ec0ff */
[C---:B------:R-:W-:Y:S01]  /*0c20*/  IMAD.SHL.U32 R224, R16.reuse, 0x8, RZ ;  /* 0x0000000810e07824 */ /* 0x040fe200078e00ff */
[----:B------:R-:W-:Y:S01]  /*0c30*/  LOP3.LUT R6, R5, 0xfffffc00, RZ, 0xc0, !PT ;  /* 0xfffffc0005067812 */ /* 0x000fe200078ec0ff */
[----:B------:R-:W-:Y:S01]  /*0c40*/  IMAD.SHL.U32 R16, R16, 0x10, RZ ;  /* 0x0000001010107824 */ /* 0x000fe200078e00ff */
[C---:B------:R-:W-:Y:S01]  /*0c50*/  IADD3 R5, R0.reuse, -R3, RZ ;  /* 0x8000000300057210 */ /* 0x040fe20007ffe0ff */
[----:B------:R-:W-:Y:S01]  /*0c60*/  IMAD.IADD R20, R0, 0x1, -R7 ;  /* 0x0000000100147824 */ /* 0x000fe200078e0a07 */
[----:B------:R-:W-:Y:S01]  /*0c70*/  LOP3.LUT R11, R9, 0xfffffffc, RZ, 0xc0, !PT ;  /* 0xfffffffc090b7812 */ /* 0x000fe200078ec0ff */
[----:B------:R-:W-:Y:S01]  /*0c80*/  VIADD R23, R16, 0x60 ;  /* 0x0000006010177836 */ /* 0x000fe20000000000 */
[----:B------:R-:W-:Y:S01]  /*0c90*/  SHF.R.S32.HI R10, RZ, 0x1, R8 ;  /* 0x00000001ff0a7819 */ /* 0x000fe20000011408 */
[----:B------:R-:W-:Y:S01]  /*0ca0*/  IMAD R7, R5, 0x40, R6 ;  /* 0x0000004005077824 */ /* 0x000fe200078e0206 */
[----:B------:R-:W-:Y:S01]  /*0cb0*/  SHF.R.S32.HI R3, RZ, 0x7, R2 ;  /* 0x00000007ff037819 */ /* 0x000fe20000011402 */
[----:B------:R-:W-:Y:S01]  /*0cc0*/  IMAD.IADD R11, R0, 0x1, -R11 ;  /* 0x00000001000b7824 */ /* 0x000fe200078e0a0b */
[----:B------:R-:W-:Y:S01]  /*0cd0*/  SHF.R.S32.HI R5, RZ, 0x4, R4 ;  /* 0x00000004ff057819 */ /* 0x000fe20000011404 */
[----:B------:R-:W-:Y:S01]  /*0ce0*/  STL [R1+0xc8], R20 ;  /* 0x0000c81401007387 */ /* 0x000fe20000100800 */
[--C-:B------:R-:W-:Y:S01]  /*0cf0*/  SHF.R.S32.HI R0, RZ, 0x2, R9.reuse ;  /* 0x00000002ff007819 */ /* 0x100fe20000011409 */
[----:B------:R-:W-:Y:S01]  /*0d00*/  VIADD R220, R16, 0xa0 ;  /* 0x000000a010dc7836 */ /* 0x000fe20000000000 */
[----:B------:R-:W-:-:S02]  /*0d10*/  SHF.R.S32.HI R9, RZ, 0x1f, R9 ;  /* 0x0000001fff097819 */ /* 0x000fc40000011409 */
[----:B------:R-:W-:Y:S02]  /*0d20*/  LEA.HI R8, R8, R10, RZ, 0x1 ;  /* 0x0000000a08087211 */ /* 0x000fe400078f08ff */
[----:B------:R-:W-:Y:S02]  /*0d30*/  LEA.HI R2, R2, R3, RZ, 0x1 ;  /* 0x0000000302027211 */ /* 0x000fe400078f08ff */
[----:B------:R-:W-:Y:S02]  /*0d40*/  LEA.HI R4, R4, R5, RZ, 0x1 ;  /* 0x0000000504047211 */ /* 0x000fe400078f08ff */
[----:B------:R-:W-:Y:S02]  /*0d50*/  LEA.HI R9, R9, R0, RZ, 0x2 ;  /* 0x0000000009097211 */ /* 0x000fe400078f10ff */
[----:B------:R-:W-:Y:S02]  /*0d60*/  LOP3.LUT R8, R8, 0x3fffffe, RZ, 0xc0, !PT ;  /* 0x03fffffe08087812 */ /* 0x000fe400078ec0ff */
[----:B------:R-:W-:-:S02]  /*0d70*/  LOP3.LUT R2, R2, 0x3fffffe, RZ, 0xc0, !PT ;  /* 0x03fffffe02027812 */ /* 0x000fc400078ec0ff */
[----:B------:R-:W-:Y:S01]  /*0d80*/  LOP3.LUT R4, R4, 0x1ffffffe, RZ, 0xc0, !PT ;  /* 0x1ffffffe04047812 */ /* 0x000fe200078ec0ff */
[C---:B------:R-:W-:Y:S01]  /*0d90*/  IMAD.IADD R8, R10.reuse, 0x1, -R8 ;  /* 0x000000010a087824 */ /* 0x040fe200078e0a08 */
[----:B------:R-:W-:Y:S01]  /*0da0*/  LOP3.LUT R9, R9, 0xfffffffc, RZ, 0xc0, !PT ;  /* 0xfffffffc09097812 */ /* 0x000fe200078ec0ff */
[----:B------:R-:W-:Y:S01]  /*0db0*/  IMAD.IADD R2, R3, 0x1, -R2 ;  /* 0x0000000103027824 */ /* 0x000fe200078e0a02 */
[----:B------:R-:W-:Y:S01]  /*0dc0*/  IADD3 R13, R10, 0x80, RZ ;  /* 0x000000800a0d7810 */ /* 0x000fe20007ffe0ff */
[----:B------:R-:W-:Y:S01]  /*0dd0*/  IMAD.IADD R4, R5, 0x1, -R4 ;  /* 0x0000000105047824 */ /* 0x000fe200078e0a04 */
[----:B------:R-:W-:Y:S01]  /*0de0*/  LEA.HI R6, R11, R11, RZ, 0x1 ;  /* 0x0000000b0b067211 */ /* 0x000fe200078f08ff */
[----:B------:R-:W-:Y:S01]  /*0df0*/  IMAD.IADD R9, R0, 0x1, -R9 ;  /* 0x0000000100097824 */ /* 0x000fe200078e0a09 */
[----:B------:R-:W-:Y:S01]  /*0e00*/  SHF.R.S32.HI R3, RZ, 0x1f, R13 ;  /* 0x0000001fff037819 */ /* 0x000fe2000001140d */
[----:B------:R-:W-:Y:S01]  /*0e10*/  IMAD R12, R5, 0x8, R8 ;  /* 0x00000008050c7824 */ /* 0x000fe200078e0208 */
[----:B------:R-:W-:Y:S01]  /*0e20*/  SHF.R.S32.HI R0, RZ, 0x1f, R20 ;  /* 0x0000001fff007819 */ /* 0x000fe20000011414 */
[----:B------:R-:W-:Y:S01]  /*0e30*/  IMAD R5, R4, 0x8, R7 ;  /* 0x0000000804057824 */ /* 0x000fe200078e0207 */
[----:B------:R-:W-:Y:S01]  /*0e40*/  LEA.HI R4, R3, R13, RZ, 0x3 ;  /* 0x0000000d03047211 */ /* 0x000fe200078f18ff */
[----:B------:R-:W-:Y:S01]  /*0e50*/  IMAD.SHL.U32 R9, R9, 0x80, RZ ;  /* 0x0000008009097824 */ /* 0x000fe200078e00ff */
[----:B------:R-:W-:Y:S01]  /*0e60*/  LEA.HI R3, R0, R20, RZ, 0x2 ;  /* 0x0000001400037211 */ /* 0x000fe200078f10ff */
[----:B------:R-:W-:Y:S01]  /*0e70*/  IMAD.SHL.U32 R36, R12, 0x40, RZ ;  /* 0x000000400c247824 */ /* 0x000fe200078e00ff */
[----:B------:R0:W-:Y:S01]  /*0e80*/  STL [R1+0x13c], R5 ;  /* 0x00013c0501007387 */ /* 0x0001e20000100800 */
[----:B------:R-:W-:Y:S01]  /*0e90*/  IMAD.SHL.U32 R10, R4, 0x40, RZ ;  /* 0x00000040040a7824 */ /* 0x000fe200078e00ff */
[----:B------:R-:W-:-:S02]  /*0ea0*/  SHF.R.S32.HI R4, RZ, 0x2, R3 ;  /* 0x00000002ff047819 */ /* 0x000fc40000011403 */
[C---:B------:R-:W-:Y:S02]  /*0eb0*/  LEA.HI R8, R13.reuse, R13, RZ, 0x1 ;  /* 0x0000000d0d087211 */ /* 0x040fe400078f08ff */
[----:B------:R-:W-:Y:S02]  /*0ec0*/  LEA.HI R0, R0, R20, RZ, 0x5 ;  /* 0x0000001400007211 */ /* 0x000fe400078f28ff */
[----:B------:R-:W-:Y:S02]  /*0ed0*/  LOP3.LUT R7, R8, 0x3fffffe, RZ, 0xc0, !PT ;  /* 0x03fffffe08077812 */ /* 0x000fe400078ec0ff */
[----:B0-----:R-:W-:Y:S02]  /*0ee0*/  SHF.R.S32.HI R5, RZ, 0x1f, R3 ;  /* 0x0000001fff057819 */ /* 0x001fe40000011403 */
[----:B------:R-:W-:Y:S01]  /*0ef0*/  IADD3 R7, R13, -R7, RZ ;  /* 0x800000070d077210 */ /* 0x000fe20007ffe0ff */
[----:B------:R-:W-:Y:S01]  /*0f00*/  VIADD R13, R224, 0x20 ;  /* 0x00000020e00d7836 */ /* 0x000fe20000000000 */
[----:B------:R-:W-:-:S02]  /*0f10*/  LEA.HI R5, R5, R4, RZ, 0x3 ;  /* 0x0000000405057211 */ /* 0x000fc400078f18ff */
[----:B------:R-:W-:Y:S01]  /*0f20*/  LOP3.LUT R10, R10, 0xfffffe00, RZ, 0xc0, !PT ;  /* 0xfffffe000a0a7812 */ /* 0x000fe200078ec0ff */
[----:B------:R-:W-:Y:S01]  /*0f30*/  IMAD.IADD R221, R224, 0x1, R13 ;  /* 0x00000001e0dd7824 */ /* 0x000fe200078e020d */
[----:B------:R-:W-:Y:S02]  /*0f40*/  LOP3.LUT R5, R5, 0xfffffff8, RZ, 0xc0, !PT ;  /* 0xfffffff805057812 */ /* 0x000fe400078ec0ff */
[----:B------:R-:W-:Y:S01]  /*0f50*/  LOP3.LUT R6, R6, 0x1ffffffe, RZ, 0xc0, !PT ;  /* 0x1ffffffe06067812 */ /* 0x000fe200078ec0ff */
[----:B------:R-:W-:Y:S01]  /*0f60*/  IMAD R7, R7, 0x40, R10 ;  /* 0x0000004007077824 */ /* 0x000fe200078e020a */
[----:B------:R-:W-:Y:S02]  /*0f70*/  IADD3 R5, R4, -R5, RZ ;  /* 0x8000000504057210 */ /* 0x000fe40007ffe0ff */
[----:B------:R-:W-:Y:S01]  /*0f80*/  SHF.R.S32.HI R0, RZ, 0x5, R0 ;  /* 0x00000005ff007819 */ /* 0x000fe20000011400 */
[----:B------:R-:W-:Y:S01]  /*0f90*/  IMAD.IADD R6, R11, 0x1, -R6 ;  /* 0x000000010b067824 */ /* 0x000fe200078e0a06 */
[----:B------:R-:W-:Y:S01]  /*0fa0*/  LOP3.LUT R15, R9, 0x180, RZ, 0xc0, !PT ;  /* 0x00000180090f7812 */ /* 0x000fe200078ec0ff */
[----:B------:R-:W-:Y:S01]  /*0fb0*/  VIADD R11, R224, 0x40 ;  /* 0x00000040e00b7836 */ /* 0x000fe20000000000 */
[----:B------:R0:W-:Y:S01]  /*0fc0*/  STL [R1+0x3c], R7 ;  /* 0x00003c0701007387 */ /* 0x0001e20000100800 */
[----:B------:R-:W-:Y:S01]  /*0fd0*/  IMAD R5, R0, 0x10, R5 ;  /* 0x0000001000057824 */ /* 0x000fe200078e0205 */
[----:B------:R-:W-:Y:S01]  /*0fe0*/  SHF.R.U32.HI R14, RZ, 0x3, R15 ;  /* 0x00000003ff0e7819 */ /* 0x000fe2000001160f */
[C---:B------:R-:W-:Y:S01]  /*0ff0*/  VIADD R0, R224.reuse, 0x30 ;  /* 0x00000030e0007836 */ /* 0x040fe20000000000 */
[----:B------:R1:W-:Y:S01]  /*1000*/  STL [R1+0x18], R13 ;  /* 0x0000180d01007387 */ /* 0x0003e20000100800 */
[----:B------:R-:W-:Y:S01]  /*1010*/  LOP3.LUT R3, R3, 0x7ffffffc, RZ, 0xc0, !PT ;  /* 0x7ffffffc03037812 */ /* 0x000fe200078ec0ff */
[----:B------:R-:W-:Y:S01]  /*1020*/  IMAD.IADD R222, R224, 0x1, R11 ;  /* 0x00000001e0de7824 */ /* 0x000fe200078e020b */
[----:B------:R-:W-:Y:S01]  /*1030*/  SHF.R.S32.HI R8, RZ, 0x1, R8 ;  /* 0x00000001ff087819 */ /* 0x000fe20000011408 */
[----:B------:R2:W-:Y:S01]  /*1040*/  STL [R1+0x14], R11 ;  /* 0x0000140b01007387 */ /* 0x0005e20000100800 */
[----:B------:R-:W-:-:S02]  /*1050*/  IADD3 R3, R20, -R3, RZ ;  /* 0x8000000314037210 */ /* 0x000fc40007ffe0ff */
[----:B------:R-:W-:Y:S01]  /*1060*/  SHF.R.S32.HI R4, RZ, 0x1f, R221 ;  /* 0x0000001fff047819 */ /* 0x000fe200000114dd */
[----:B------:R-:W-:Y:S01]  /*1070*/  STL [R1+0x30], R36 ;  /* 0x0000302401007387 */ /* 0x000fe20000100800 */
[----:B------:R-:W-:Y:S01]  /*1080*/  IMAD.SHL.U32 R8, R8, 0x80, RZ ;  /* 0x0000008008087824 */ /* 0x000fe200078e00ff */
[----:B0-----:R-:W-:Y:S01]  /*1090*/  SHF.R.S32.HI R7, RZ, 0x1f, R222 ;  /* 0x0000001fff077819 */ /* 0x001fe200000114de */
[----:B-1----:R-:W-:Y:S01]  /*10a0*/  IMAD R13, R2, 0x40, R5 ;  /* 0x00000040020d7824 */ /* 0x002fe200078e0205 */
[----:B------:R-:W-:Y:S01]  /*10b0*/  STL [R1+0x28], R15 ;  /* 0x0000280f01007387 */ /* 0x000fe20000100800 */
[----:B------:R-:W-:Y:S01]  /*10c0*/  VIADD R2, R224, 0x10 ;  /* 0x00000010e0027836 */ /* 0x000fe20000000000 */
[----:B------:R-:W-:Y:S01]  /*10d0*/  LEA.HI R9, R4, R221, RZ, 0x6 ;  /* 0x000000dd04097211 */ /* 0x000fe200078f30ff */
[----:B------:R-:W-:Y:S01]  /*10e0*/  IMAD.SHL.U32 R37, R3, 0x2, RZ ;  /* 0x0000000203257824 */ /* 0x000fe200078e00ff */
[----:B------:R-:W-:Y:S01]  /*10f0*/  STL [R1+0x2c], R14 ;  /* 0x00002c0e01007387 */ /* 0x000fe20000100800 */
[----:B------:R-:W-:-:S02]  /*1100*/  LEA.HI R227, R7, R222, RZ, 0x4 ;  /* 0x000000de07e37211 */ /* 0x000fc400078f20ff */
[C---:B------:R-:W-:Y:S01]  /*1110*/  VIADD R35, R37.reuse, 0x8 ;  /* 0x0000000825237836 */ /* 0x040fe20000000000 */
[----:B------:R-:W-:Y:S01]  /*1120*/  STL [R1+0x134], R13 ;  /* 0x0001340d01007387 */ /* 0x000fe20000100800 */
[----:B------:R-:W-:Y:S01]  /*1130*/  VIADD R34, R37, 0x10 ;  /* 0x0000001025227836 */ /* 0x000fe20000000000 */
[----:B------:R-:W-:Y:S01]  /*1140*/  LEA.HI R10, R7, R222, RZ, 0x6 ;  /* 0x000000de070a7211 */ /* 0x000fe200078f30ff */
[C---:B------:R-:W-:Y:S01]  /*1150*/  VIADD R33, R37.reuse, 0x18 ;  /* 0x0000001825217836 */ /* 0x040fe20000000000 */
[----:B------:R-:W-:Y:S01]  /*1160*/  STL [R1+0xc], RZ ;  /* 0x00000cff01007387 */ /* 0x000fe20000100800 */
[C---:B------:R-:W-:Y:S01]  /*1170*/  VIADD R32, R37.reuse, 0x20 ;  /* 0x0000002025207836 */ /* 0x040fe20000000000 */
[----:B------:R-:W-:Y:S01]  /*1180*/  LEA.HI R4, R4, R221, RZ, 0x4 ;  /* 0x000000dd04047211 */ /* 0x000fe200078f20ff */
[C---:B------:R-:W-:Y:S01]  /*1190*/  VIADD R30, R37.reuse, 0x30 ;  /* 0x00000030251e7836 */ /* 0x040fe20000000000 */
[----:B------:R-:W-:Y:S01]  /*11a0*/  STL [R1+0x34], RZ ;  /* 0x000034ff01007387 */ /* 0x000fe20000100800 */
[C---:B------:R-:W-:Y:S01]  /*11b0*/  IADD3 R31, R37.reuse, 0x28, RZ ;  /* 0x00000028251f7810 */ /* 0x040fe20007ffe0ff */
[----:B------:R-:W-:Y:S01]  /*11c0*/  VIADD R29, R37, 0x38 ;  /* 0x00000038251d7836 */ /* 0x000fe20000000000 */
[----:B------:R-:W-:Y:S01]  /*11d0*/  SHF.L.U32 R12, R10, 0x7, RZ ;  /* 0x000000070a0c7819 */ /* 0x000fe200000006ff */
[----:B------:R-:W-:Y:S01]  /*11e0*/  STL [R1+0x24], RZ ;  /* 0x000024ff01007387 */ /* 0x000fe20000100800 */
[----:B------:R-:W-:Y:S01]  /*11f0*/  IMAD.SHL.U32 R9, R9, 0x80, RZ ;  /* 0x0000008009097824 */ /* 0x000fe200078e00ff */
[----:B--2---:R-:W-:Y:S01]  /*1200*/  LOP3.LUT R11, R15, 0x30, R227, 0xf8, !PT ;  /* 0x000000300f0b7812 */ /* 0x004fe200078ef8e3 */
[----:B------:R-:W-:Y:S01]  /*1210*/  VIADD R28, R37, 0x40 ;  /* 0x00000040251c7836 */ /* 0x000fe20000000000 */
[----:B------:R0:W-:Y:S01]  /*1220*/  STL [R1+0x10], R2 ;  /* 0x0000100201007387 */ /* 0x0001e20000100800 */
[----:B------:R-:W-:Y:S01]  /*1230*/  LOP3.LUT R7, R15, 0x30, R4, 0xf8, !PT ;  /* 0x000000300f077812 */ /* 0x000fe200078ef804 */
[C---:B------:R-:W-:Y:S01]  /*1240*/  VIADD R27, R37.reuse, 0x48 ;  /* 0x00000048251b7836 */ /* 0x040fe20000000000 */
[C---:B------:R-:W-:Y:S01]  /*1250*/  IADD3 R25, R37.reuse, 0x58, RZ ;  /* 0x0000005825197810 */ /* 0x040fe20007ffe0ff */
[----:B------:R1:W-:Y:S01]  /*1260*/  STL [R1+0x1c], R0 ;  /* 0x00001c0001007387 */ /* 0x0003e20000100800 */
[C---:B------:R-:W-:Y:S01]  /*1270*/  VIADD R26, R37.reuse, 0x50 ;  /* 0x00000050251a7836 */ /* 0x040fe20000000000 */
[----:B------:R-:W-:Y:S01]  /*1280*/  LOP3.LUT R12, R12, 0xffffe000, RZ, 0xc0, !PT ;  /* 0xffffe0000c0c7812 */ /* 0x000fe200078ec0ff */
[----:B------:R-:W-:Y:S01]  /*1290*/  VIADD R24, R37, 0x60 ;  /* 0x0000006025187836 */ /* 0x000fe20000000000 */
[-C--:B------:R-:W-:Y:S01]  /*12a0*/  LOP3.LUT R11, R11, R14.reuse, RZ, 0x3c, !PT ;  /* 0x0000000e0b0b7212 */ /* 0x080fe200078e3cff */
[----:B------:R-:W-:Y:S01]  /*12b0*/  VIADD R21, R37, 0x68 ;  /* 0x0000006825157836 */ /* 0x000fe20000000000 */
[----:B------:R-:W-:Y:S01]  /*12c0*/  LOP3.LUT R9, R9, 0xffffe000, RZ, 0xc0, !PT ;  /* 0xffffe00009097812 */ /* 0x000fe200078ec0ff */
[----:B0-----:R-:W-:Y:S01]  /*12d0*/  VIADD R2, R224, 0x50 ;  /* 0x00000050e0027836 */ /* 0x001fe20000000000 */
[----:B------:R-:W-:Y:S01]  /*12e0*/  LOP3.LUT R10, R7, R14, RZ, 0x3c, !PT ;  /* 0x0000000e070a7212 */ /* 0x000fe200078e3cff */
[C---:B------:R-:W-:Y:S01]  /*12f0*/  VIADD R20, R37.reuse, 0x70 ;  /* 0x0000007025147836 */ /* 0x040fe20000000000 */
[----:B-1----:R-:W-:Y:S01]  /*1300*/  SHF.R.S32.HI R0, RZ, 0x1f, R23 ;  /* 0x0000001fff007819 */ /* 0x002fe20000011417 */
[----:B------:R-:W-:Y:S01]  /*1310*/  VIADD R7, R37, 0xa0 ;  /* 0x000000a025077836 */ /* 0x000fe20000000000 */
[----:B------:R0:W-:Y:S01]  /*1320*/  STL [R1+0x20], R2 ;  /* 0x0000200201007387 */ /* 0x0001e20000100800 */
[-C--:B------:R-:W-:Y:S01]  /*1330*/  IADD3 R11, R11, R36.reuse, R12 ;  /* 0x000000240b0b7210 */ /* 0x080fe20007ffe00c */
[C---:B------:R-:W-:Y:S01]  /*1340*/  VIADD R5, R37.reuse, 0xa8 ;  /* 0x000000a825057836 */ /* 0x040fe20000000000 */
[----:B------:R-:W-:Y:S01]  /*1350*/  IADD3 R9, R10, R36, R9 ;  /* 0x000000240a097210 */ /* 0x000fe20007ffe009 */
[----:B------:R1:W-:Y:S01]  /*1360*/  STL [R1], R0 ;  /* 0x0000000001007387 */ /* 0x0003e20000100800 */
[C---:B------:R-:W-:Y:S01]  /*1370*/  IADD3 R12, R37.reuse, 0x88, RZ ;  /* 0x00000088250c7810 */ /* 0x040fe20007ffe0ff */
[C---:B------:R-:W-:Y:S01]  /*1380*/  VIADD R10, R37.reuse, 0x90 ;  /* 0x00000090250a7836 */ /* 0x040fe20000000000 */
[----:B------:R-:W-:Y:S01]  /*1390*/  SHF.R.S32.HI R226, RZ, 0x4, R4 ;  /* 0x00000004ffe27819 */ /* 0x000fe20000011404 */
[----:B------:R-:W-:Y:S01]  /*13a0*/  VIADD R4, R37, 0xb0 ;  /* 0x000000b025047836 */ /* 0x000fe20000000000 */
[----:B------:R-:W-:-:S02]  /*13b0*/  IADD3 R22, R16, 0x80, RZ ;  /* 0x0000008010167810 */ /* 0x000fc40007ffe0ff */
[----:B0-----:R-:W-:Y:S01]  /*13c0*/  LOP3.LUT R2, R8, 0x180, RZ, 0xc0, !PT ;  /* 0x0000018008027812 */ /* 0x001fe200078ec0ff */
[----:B------:R-:W-:Y:S01]  /*13d0*/  VIADD R8, R37, 0x98 ;  /* 0x0000009825087836 */ /* 0x000fe20000000000 */
[--C-:B------:R-:W-:Y:S02]  /*13e0*/  SHF.R.S32.HI R17, RZ, 0x1f, R16.reuse ;  /* 0x0000001fff117819 */ /* 0x100fe40000011410 */
[----:B-1----:R-:W-:Y:S01]  /*13f0*/  LOP3.LUT R0, R15, 0x10, R16, 0xf8, !PT ;  /* 0x000000100f007812 */ /* 0x002fe200078ef810 */
[----:B------:R0:W-:Y:S01]  /*1400*/  STL [R1+0x38], R2 ;  /* 0x0000380201007387 */ /* 0x0001e20000100800 */
[----:B------:R-:W-:Y:S02]  /*1410*/  SHF.R.S32.HI R229, RZ, 0x1f, R22 ;  /* 0x0000001fffe57819 */ /* 0x000fe40000011416 */
[----:B------:R-:W-:Y:S01]  /*1420*/  LOP3.LUT R0, R0, R14, RZ, 0x3c, !PT ;  /* 0x0000000e00007212 */ /* 0x000fe200078e3cff */
[----:B------:R1:W-:Y:S01]  /*1430*/  STL [R1+0x68], R37 ;  /* 0x0000682501007387 */ /* 0x0003e20000100800 */
[----:B------:R-:W-:-:S02]  /*1440*/  SHF.R.S32.HI R228, RZ, 0x1f, R220 ;  /* 0x0000001fffe47819 */ /* 0x000fc400000114dc */
[----:B------:R-:W-:Y:S01]  /*1450*/  SHF.R.S32.HI R227, RZ, 0x4, R227 ;  /* 0x00000004ffe37819 */ /* 0x000fe200000114e3 */
[----:B------:R-:W-:Y:S01]  /*1460*/  STL [R1+0xc4], R35 ;  /* 0x0000c42301007387 */ /* 0x000fe20000100800 */
[----:B0-----:R-:W-:Y:S01]  /*1470*/  LOP3.LUT R2, R15, 0x30, R16, 0xf8, !PT ;  /* 0x000000300f027812 */ /* 0x001fe200078ef810 */
[C---:B------:R-:W-:Y:S02]  /*1480*/  VIADD R15, R37.reuse, 0x78 ;  /* 0x00000078250f7836 */ /* 0x040fe40000000000 */
[----:B------:R-:W-:Y:S01]  /*1490*/  STL [R1+0xc0], R34 ;  /* 0x0000c02201007387 */ /* 0x000fe20000100800 */
[----:B------:R-:W-:Y:S01]  /*14a0*/  LOP3.LUT R3, R2, R14, RZ, 0x3c, !PT ;  /* 0x0000000e02037212 */ /* 0x000fe200078e3cff */
[C---:B------:R-:W-:Y:S02]  /*14b0*/  VIADD R14, R37.reuse, 0x80 ;  /* 0x00000080250e7836 */ /* 0x040fe40000000000 */
[----:B------:R-:W-:Y:S01]  /*14c0*/  STL [R1+0xbc], R33 ;  /* 0x0000bc2101007387 */ /* 0x000fe20000100800 */
[----:B------:R-:W-:Y:S01]  /*14d0*/  IADD3 R2, R37, 0xb8, RZ ;  /* 0x000000b825027810 */ /* 0x000fe20007ffe0ff */
[----:B-1----:R-:W-:Y:S01]  /*14e0*/  IMAD.IADD R37, R36, 0x1, R0 ;  /* 0x0000000124257824 */ /* 0x002fe200078e0200 */
[----:B------:R-:W-:Y:S01]  /*14f0*/  IADD3 R0, R18, R36, R3 ;  /* 0x0000002412007210 */ /* 0x000fe20007ffe003 */
[----:B------:R0:W-:Y:S01]  /*1500*/  STL [R1+0xb8], R32 ;  /* 0x0000b82001007387 */ /* 0x0001e20000100800 */
[----:B------:R-:W-:-:S03]  /*1510*/  SHF.R.S32.HI R3, RZ, 0x1f, R35 ;  /* 0x0000001fff037819 */ /* 0x000fc60000011423 */
[----:B------:R-:W-:Y:S04]  /*1520*/  STL [R1+0xb4], R31 ;  /* 0x0000b41f01007387 */ /* 0x000fe80000100800 */
[----:B------:R-:W-:Y:S01]  /*1530*/  STL [R1+0xb0], R30 ;  /* 0x0000b01e01007387 */ /* 0x000fe20000100800 */
[----:B0-----:R-:W-:-:S03]  /*1540*/  SHF.R.S32.HI R32, RZ, 0x1f, R32 ;  /* 0x0000001fff207819 */ /* 0x001fc60000011420 */
[----:B------:R0:W-:Y:S04]  /*1550*/  STL [R1+0xac], R29 ;  /* 0x0000ac1d01007387 */ /* 0x0001e80000100800 */
        /* <DEDUP_REMOVED lines=19> */
[----:B------:R-:W-:Y:S04]  /*1690*/  STL [R1+0x48], R37 ;  /* 0x0000482501007387 */ /* 0x000fe80000100800 */
[----:B------:R0:W-:Y:S04]  /*16a0*/  STL [R1+0x70], R4 ;  /* 0x0000700401007387 */ /* 0x0001e80000100800 */
[----:B------:R1:W-:Y:S04]  /*16b0*/  STL [R1+0x130], R0 ;  /* 0x0001300001007387 */ /* 0x0003e80000100800 */
[----:B------:R-:W-:Y:S01]  /*16c0*/  STL [R1+0x6c], R2 ;  /* 0x00006c0201007387 */ /* 0x000fe20000100800 */
[----:B0-----:R-:W-:-:S03]  /*16d0*/  SHF.R.S32.HI R4, RZ, 0x1f, R4 ;  /* 0x0000001fff047819 */ /* 0x001fc60000011404 */
[----:B------:R0:W-:Y:S01]  /*16e0*/  STL [R1+0x124], R3 ;  /* 0x0001240301007387 */ /* 0x0001e20000100800 */
[----:B-1----:R-:W-:-:S05]  /*16f0*/  SHF.R.S32.HI R0, RZ, 0x1f, R34 ;  /* 0x0000001fff007819 */ /* 0x002fca0000011422 */
[----:B------:R1:W-:Y:S01]  /*1700*/  STL [R1+0x120], R0 ;  /* 0x0001200001007387 */ /* 0x0003e20000100800 */
[----:B0-----:R-:W-:-:S05]  /*1710*/  SHF.R.S32.HI R3, RZ, 0x1f, R33 ;  /* 0x0000001fff037819 */ /* 0x001fca0000011421 */
[----:B------:R0:W-:Y:S01]  /*1720*/  STL [R1+0x11c], R3 ;  /* 0x00011c0301007387 */ /* 0x0001e20000100800 */
[----:B-1----:R-:W-:-:S03]  /*1730*/  SHF.R.S32.HI R0, RZ, 0x1f, R31 ;  /* 0x0000001fff007819 */ /* 0x002fc6000001141f */
[----:B------:R-:W-:Y:S04]  /*1740*/  STL [R1+0x118], R32 ;  /* 0x0001182001007387 */ /* 0x000fe80000100800 */
        /* <DEDUP_REMOVED lines=29> */
[----:B------:R-:W-:Y:S01]  /*1920*/  STL [R1+0xd0], R4 ;  /* 0x0000d00401007387 */ /* 0x000fe20000100800 */
[----:B------:R-:W-:-:S03]  /*1930*/  IMAD.IADD R2, R18, 0x1, R11 ;  /* 0x0000000112027824 */ /* 0x000fc600078e020b */
[----:B------:R1:W-:Y:S01]  /*1940*/  STL [R1+0xcc], R0 ;  /* 0x0000cc0001007387 */ /* 0x0003e20000100800 */
[----:B0-----:R-:W-:-:S05]  /*1950*/  IMAD.IADD R3, R18, 0x1, R9 ;  /* 0x0000000112037824 */ /* 0x001fca00078e0209 */
[----:B------:R0:W-:Y:S01]  /*1960*/  STL [R1+0x12c], R3 ;  /* 0x00012c0301007387 */ /* 0x0001e20000100800 */
[----:B-1----:R-:W-:-:S03]  /*1970*/  IMAD R0, R6, 0x8, R13 ;  /* 0x0000000806007824 */ /* 0x002fc600078e020d */
[----:B------:R0:W-:Y:S04]  /*1980*/  STL [R1+0x128], R2 ;  /* 0x0001280201007387 */ /* 0x0001e80000100800 */
[----:B------:R0:W-:Y:S02]  /*1990*/  STL [R1+0x138], R0 ;  /* 0x0001380001007387 */ /* 0x0001e40000100800 */
.L_x_635:
[----:B01-3--:R-:W0:Y:S02]  /*19a0*/  LDC.64 R2, c[0x0][0xc88] ;  /* 0x00032200ff027b82 */ /* 0x00be240000000a00 */
[----:B0-----:R-:W-:-:S05]  /*19b0*/  IMAD.WIDE R2, R131, 0x4, R2 ;  /* 0x0000000483027825 */ /* 0x001fca00078e0202 */
[----:B--2---:R-:W2:Y:S01]  /*19c0*/  LDG.E R27, desc[UR50][R2.64] ;  /* 0x00000032021b7981 */ /* 0x004ea2000c1e1900 */
[----:B------:R-:W-:Y:S05]  /*19d0*/  YIELD ;  /* 0x0000000000007946 */ /* 0x000fea0003800000 */
[----:B------:R-:W-:Y:S01]  /*19e0*/  ULDC.64 UR4, c[0x0][0xa28] ;  /* 0x00028a0000047ab9 */ /* 0x000fe20000000a00 */
[----:B------:R-:W-:Y:S01]  /*19f0*/  ULDC.64 UR8, c[0x0][0xa18] ;  /* 0x0002860000087ab9 */ /* 0x000fe20000000a00 */
[----:B------:R-:W-:Y:S01]  /*1a00*/  ISETP.NE.U32.AND P1, PT, RZ, UR4, PT ;  /* 0x00000004ff007c0c */ /* 0x000fe2000bf25070 */
[----:B------:R-:W-:Y:S01]  /*1a10*/  ULDC.64 UR6, c[0x0][0xa08] ;  /* 0x0002820000067ab9 */ /* 0x000fe20000000a00 */
[----:B------:R-:W-:Y:S01]  /*1a20*/  IMAD.MOV.U32 R10, RZ, RZ, RZ ;  /* 0x000000ffff0a7224 */ /* 0x000fe200078e00ff */
[----:B------:R-:W-:Y:S01]  /*1a30*/  ISETP.NE.U32.AND P0, PT, RZ, UR6, PT ;  /* 0x00000006ff007c0c */ /* 0x000fe2000bf05070 */
[----:B------:R-:W-:Y:S01]  /*1a40*/  IMAD.MOV.U32 R118, RZ, RZ, RZ ;  /* 0x000000ffff767224 */ /* 0x000fe200078e00ff */
[----:B------:R-:W-:-:S02]  /*1a50*/  ISETP.NE.AND.EX P1, PT, RZ, UR5, PT, P1 ;  /* 0x00000005ff007c0c */ /* 0x000fc4000bf25310 */
[----:B------:R-:W-:Y:S02]  /*1a60*/  ISETP.NE.AND.EX P0, PT, RZ, UR7, PT, P0 ;  /* 0x00000007ff007c0c */ /* 0x000fe4000bf05300 */
[----:B--2---:R-:W-:Y:S01]  /*1a70*/  SHF.R.S32.HI R0, RZ, 0x1f, R27 ;  /* 0x0000001fff007819 */ /* 0x004fe2000001141b */
[----:B------:R0:W-:Y:S08]  /*1a80*/  STL [R1+0x4c], R27 ;  /* 0x00004c1b01007387 */ /* 0x0001f00000100800 */
[----:B------:R-:W-:-:S02]  /*1a90*/  @P1 LEA R4, P2, R27, UR4, 0x2 ;  /* 0x000000041b041c11 */ /* 0x000fc4000f8410ff */
[C---:B------:R-:W-:Y:S01]  /*1aa0*/  SHF.L.U32 R29, R27.reuse, 0x2, RZ ;  /* 0x000000021b1d7819 */ /* 0x040fe200000006ff */
[----:B------:R0:W-:Y:S01]  /*1ab0*/  STL [R1+0x5c], R0 ;  /* 0x00005c0001007387 */ /* 0x0001e20000100800 */
[C-C-:B------:R-:W-:Y:S02]  /*1ac0*/  @P1 LEA.HI.X R5, R27.reuse, UR5, R0.reuse, 0x2, P2 ;  /* 0x000000051b051c11 */ /* 0x140fe400090f1400 */
[----:B------:R-:W-:Y:S01]  /*1ad0*/  ISETP.NE.U32.AND P2, PT, RZ, UR8, PT ;  /* 0x00000008ff007c0c */ /* 0x000fe2000bf45070 */
[----:B------:R-:W-:Y:S01]  /*1ae0*/  ULDC UR4, c[0x0][0x288] ;  /* 0x0000a20000047ab9 */ /* 0x000fe20000000800 */
[----:B------:R-:W-:Y:S01]  /*1af0*/  SHF.L.U64.HI R28, R27, 0x2, R0 ;  /* 0x000000021b1c7819 */ /* 0x000fe20000010200 */
[----:B------:R0:W5:Y:S01]  /*1b00*/  @P1 LDG.E R10, desc[UR50][R4.64] ;  /* 0x00000032040a1981 */ /* 0x000162000c1e1900 */
[----:B------:R-:W-:Y:S02]  /*1b10*/  ISETP.NE.AND.EX P2, PT, RZ, UR9, PT, P2 ;  /* 0x00000009ff007c0c */ /* 0x000fe4000bf45320 */
[----:B------:R-:W-:Y:S01]  /*1b20*/  IADD3 R8, P3, R29, UR6, RZ ;  /* 0x000000061d087c10 */ /* 0x000fe2000ff7e0ff */
[----:B------:R-:W-:Y:S01]  /*1b30*/  IMAD.U32 R132, RZ, RZ, UR4 ;  /* 0x00000004ff847e24 */ /* 0x000fe2000f8e00ff */
[----:B------:R-:W-:Y:S01]  /*1b40*/  ULDC.64 UR4, c[0x0][0x418] ;  /* 0x0001060000047ab9 */ /* 0x000fe20000000a00 */
[----:B------:R0:W-:Y:S01]  /*1b50*/  STL [R1+0x54], R29 ;  /* 0x0000541d01007387 */ /* 0x0001e20000100800 */
[----:B------:R-:W-:-:S07]  /*1b60*/  IADD3.X R9, R28, UR7, RZ, P3, !PT ;  /* 0x000000071c097c10 */ /* 0x000fce0009ffe4ff */
[----:B------:R-:W-:Y:S01]  /*1b70*/  @P2 IADD3 R6, P1, R29, UR8, RZ ;  /* 0x000000081d062c10 */ /* 0x000fe2000ff3e0ff */
[----:B------:R0:W5:Y:S03]  /*1b80*/  @P0 LDG.E R118, desc[UR50][R8.64] ;  /* 0x0000003208760981 */ /* 0x000166000c1e1900 */
[----:B------:R-:W-:Y:S01]  /*1b90*/  @P2 IADD3.X R7, R28, UR9, RZ, P1, !PT ;  /* 0x000000091c072c10 */ /* 0x000fe20008ffe4ff */
[----:B------:R-:W-:Y:S01]  /*1ba0*/  UISETP.NE.U32.AND UP0, UPT, UR4, URZ, UPT ;  /* 0x0000003f0400728c */ /* 0x000fe2000bf05070 */
[----:B------:R0:W-:Y:S02]  /*1bb0*/  STL [R1+0x58], R28 ;  /* 0x0000581c01007387 */ /* 0x0001e40000100800 */
[----:B------:R-:W-:Y:S02]  /*1bc0*/  ULDC UR4, c[0x0][0x424] ;  /* 0x0001090000047ab9 */ /* 0x000fe40000000800 */
[----:B------:R0:W5:Y:S01]  /*1bd0*/  @P2 LDG.E R132, desc[UR50][R6.64] ;  /* 0x0000003206842981 */ /* 0x000162000c1e1900 */
[----:B------:R-:W-:-:S03]  /*1be0*/  UISETP.NE.AND.EX UP0, UPT, UR5, URZ, UPT, UP0 ;  /* 0x0000003f0500728c */ /* 0x000fc6000bf05300 */
[----:B------:R-:W-:Y:S01]  /*1bf0*/  ULDC UR5, c[0x0][0x2f0] ;  /* 0x0000bc0000057ab9 */ /* 0x000fe20000000800 */
[----:B------:R-:W-:-:S04]  /*1c00*/  USEL UR4, UR4, 0x1, UP0 ;  /* 0x0000000104047887 */ /* 0x000fc80008000000 */
[----:B------:R-:W-:-:S03]  /*1c10*/  UIMAD UR4, UR4, UR5, URZ ;  /* 0x00000005040472a4 */ /* 0x000fc6000f8e023f */
[----:B------:R-:W-:Y:S02]  /*1c20*/  ULDC UR5, c[0x0][0x348] ;  /* 0x0000d20000057ab9 */ /* 0x000fe40000000800 */
[----:B------:R-:W-:Y:S01]  /*1c30*/  IMAD.U32 R2, RZ, RZ, UR5 ;  /* 0x00000005ff027e24 */ /* 0x000fe2000f8e00ff */
[----:B------:R-:W-:Y:S01]  /*1c40*/  MOV R25, UR4 ;  /* 0x0000000400197c02 */ /* 0x000fe20008000f00 */
[----:B0---4-:R-:W-:Y:S06]  /*1c50*/  @P2 BRA `(.L_x_424) ;  /* 0x0000000000242947 */ /* 0x011fec0003800000 */
[----:B------:R-:W-:Y:S02]  /*1c60*/  ULDC.64 UR4, c[0x0][0xa00] ;  /* 0x0002800000047ab9 */ /* 0x000fe40000000a00 */
[----:B------:R-:W-:-:S04]  /*1c70*/  ISETP.NE.U32.AND P1, PT, RZ, UR4, PT ;  /* 0x00000004ff007c0c */ /* 0x000fc8000bf25070 */
[----:B------:R-:W-:-:S13]  /*1c80*/  ISETP.NE.AND.EX P1, PT, RZ, UR5, PT, P1 ;  /* 0x00000005ff007c0c */ /* 0x000fda000bf25310 */
[----:B------:R-:W-:Y:S05]  /*1c90*/  @!P1 BRA `(.L_x_424) ;  /* 0x0000000000149947 */ /* 0x000fea0003800000 */
[----:B------:R-:W0:Y:S02]  /*1ca0*/  LDC.64 R4, c[0x0][0xa00] ;  /* 0x00028000ff047b82 */ /* 0x000e240000000a00 */
[----:B0-----:R-:W-:-:S05]  /*1cb0*/  IMAD.WIDE R4, R27, 0x4, R4 ;  /* 0x000000041b047825 */ /* 0x001fca00078e0204 */
[----:B-----5:R-:W2:Y:S04]  /*1cc0*/  LDG.E R132, desc[UR50][R4.64] ;  /* 0x0000003204847981 */ /* 0x020ea8000c1e1900 */
[----:B------:R-:W2:Y:S02]  /*1cd0*/  LDG.E R3, desc[UR50][R4.64+0x4] ;  /* 0x0000043204037981 */ /* 0x000ea4000c1e1900 */
[----:B--2---:R-:W-:-:S07]  /*1ce0*/  IMAD.IADD R132, R3, 0x1, -R132 ;  /* 0x0000000103847824 */ /* 0x004fce00078e0a84 */
.L_x_424:
[----:B------:R-:W-:Y:S01]  /*1cf0*/  ULDC.64 UR4, c[0x0][0xa20] ;  /* 0x0002880000047ab9 */ /* 0x000fe20000000a00 */
[----:B------:R0:W-:Y:S01]  /*1d00*/  STL [R1+0x60], R129 ;  /* 0x0000608101007387 */ /* 0x0001e20000100800 */
[----:B------:R-:W-:Y:S02]  /*1d10*/  ISETP.NE.U32.AND P1, PT, RZ, UR4, PT ;  /* 0x00000004ff007c0c */ /* 0x000fe4000bf25070 */
[C---:B------:R-:W-:Y:S02]  /*1d20*/  LOP3.LUT R3, R130.reuse, 0xff000000, RZ, 0xc0, !PT ;  /* 0xff00000082037812 */ /* 0x040fe400078ec0ff */
[----:B------:R-:W-:Y:S02]  /*1d30*/  ISETP.NE.AND.EX P1, PT, RZ, UR5, PT, P1 ;  /* 0x00000005ff007c0c */ /* 0x000fe4000bf25310 */
[----:B------:R-:W-:Y:S02]  /*1d40*/  LOP3.LUT R0, R130, 0xff0000, RZ, 0xc0, !PT ;  /* 0x00ff000082007812 */ /* 0x000fe400078ec0ff */
[----:B------:R-:W-:-:S02]  /*1d50*/  SHF.R.U32.HI R3, RZ, 0x8, R3 ;  /* 0x00000008ff037819 */ /* 0x000fc40000011603 */
[----:B------:R-:W-:Y:S02]  /*1d60*/  LOP3.LUT R223, R130, 0xffff, RZ, 0xc0, !PT ;  /* 0x0000ffff82df7812 */ /* 0x000fe400078ec0ff */
[----:B------:R-:W-:-:S05]  /*1d70*/  LEA.HI R11, R0, R3, RZ, 0x10 ;  /* 0x00000003000b7211 */ /* 0x000fca00078f80ff */
[----:B0-----:R-:W-:Y:S05]  /*1d80*/  @!P1 BRA `(.L_x_425) ;  /* 0x0000000000109947 */ /* 0x001fea0003800000 */
[----:B------:R-:W-:-:S04]  /*1d90*/  IADD3 R4, P0, R29, UR4, RZ ;  /* 0x000000041d047c10 */ /* 0x000fc8000ff1e0ff */
[----:B------:R-:W-:-:S05]  /*1da0*/  IADD3.X R5, R28, UR5, RZ, P0, !PT ;  /* 0x000000051c057c10 */ /* 0x000fca00087fe4ff */
[----:B------:R0:W5:Y:S01]  /*1db0*/  LDG.E R25, desc[UR50][R4.64] ;  /* 0x0000003204197981 */ /* 0x000162000c1e1900 */
[----:B------:R-:W-:Y:S05]  /*1dc0*/  BRA `(.L_x_426) ;  /* 0x0000000000107947 */ /* 0x000fea0003800000 */
.L_x_425:
[----:B------:R-:W-:Y:S05]  /*1dd0*/  @!P0 BRA `(.L_x_426) ;  /* 0x00000000000c8947 */ /* 0x000fea0003800000 */
[----:B------:R-:W2:Y:S04]  /*1de0*/  LDG.E R0, desc[UR50][R8.64] ;  /* 0x0000003208007981 */ /* 0x000ea8000c1e1900 */
[----:B------:R-:W2:Y:S02]  /*1df0*/  LDG.E R25, desc[UR50][R8.64+0x4] ;  /* 0x0000043208197981 */ /* 0x000ea4000c1e1900 */
[----:B--2---:R-:W-:-:S07]  /*1e00*/  IMAD.IADD R25, R25, 0x1, -R0 ;  /* 0x0000000119197824 */ /* 0x004fce00078e0a00 */
.L_x_426:
[----:B------:R-:W-:Y:S01]  /*1e10*/  ULDC.64 UR4, c[0x0][0xa10] ;  /* 0x0002840000047ab9 */ /* 0x000fe20000000a00 */
[----:B------:R-:W2:Y:S01]  /*1e20*/  LDL.LU R26, [R1+0x8] ;  /* 0x00000800011a7983 */ /* 0x000ea20000300800 */
[----:B------:R-:W-:-:S04]  /*1e30*/  ISETP.NE.U32.AND P0, PT, RZ, UR4, PT ;  /* 0x00000004ff007c0c */ /* 0x000fc8000bf05070 */
[----:B------:R-:W-:Y:S01]  /*1e40*/  ISETP.NE.AND.EX P0, PT, RZ, UR5, PT, P0 ;  /* 0x00000005ff007c0c */ /* 0x000fe2000bf05300 */
[----:B------:R-:W-:-:S12]  /*1e50*/  ULDC.64 UR4, c[0x0][0xa30] ;  /* 0x00028c0000047ab9 */ /* 0x000fd80000000a00 */
[----:B0-----:R-:W0:Y:S02]  /*1e60*/  @P0 LDC.64 R4, c[0x0][0xa10] ;  /* 0x00028400ff040b82 */ /* 0x001e240000000a00 */
[----:B0-----:R-:W-:-:S05]  /*1e70*/  @P0 IMAD.WIDE R4, R27, 0x4, R4 ;  /* 0x000000041b040825 */ /* 0x001fca00078e0204 */
[----:B------:R-:W3:Y:S04]  /*1e80*/  @P0 LDG.E R0, desc[UR50][R4.64] ;  /* 0x0000003204000981 */ /* 0x000ee8000c1e1900 */
[----:B------:R-:W3:Y:S01]  /*1e90*/  @P0 LDG.E R3, desc[UR50][R4.64+0x4] ;  /* 0x0000043204030981 */ /* 0x000ee2000c1e1900 */
[----:B------:R-:W-:Y:S01]  /*1ea0*/  ISETP.NE.U32.AND P1, PT, RZ, UR4, PT ;  /* 0x00000004ff007c0c */ /* 0x000fe2000bf25070 */
[----:B-----5:R-:W-:-:S03]  /*1eb0*/  IMAD.MOV.U32 R130, RZ, RZ, R25 ;  /* 0x000000ffff827224 */ /* 0x020fc600078e0019 */
[----:B------:R-:W-:-:S13]  /*1ec0*/  ISETP.NE.AND.EX P1, PT, RZ, UR5, PT, P1 ;  /* 0x00000005ff007c0c */ /* 0x000fda000bf25310 */
[----:B------:R-:W-:-:S04]  /*1ed0*/  @P1 IADD3 R6, P2, R29, UR4, RZ ;  /* 0x000000041d061c10 */ /* 0x000fc8000ff5e0ff */
[----:B------:R-:W-:-:S05]  /*1ee0*/  @P1 IADD3.X R7, R28, UR5, RZ, P2, !PT ;  /* 0x000000051c071c10 */ /* 0x000fca00097fe4ff */
[----:B------:R0:W5:Y:S01]  /*1ef0*/  @P1 LDG.E R130, desc[UR50][R6.64] ;  /* 0x0000003206821981 */ /* 0x000162000c1e1900 */
[----:B------:R-:W-:Y:S01]  /*1f00*/  IMAD.IADD R9, R25, 0x1, -R10 ;  /* 0x0000000119097824 */ /* 0x000fe200078e0a0a */
[----:B------:R-:W-:Y:S01]  /*1f10*/  LOP3.LUT R12, R11, 0xff, RZ, 0xc0, !PT ;  /* 0x000000ff0b0c7812 */ /* 0x000fe200078ec0ff */
[----:B------:R-:W-:Y:S01]  /*1f20*/  BSSY B0, `(.L_x_427) ;  /* 0x000002d000007945 */ /* 0x000fe20003800000 */
[----:B------:R-:W-:-:S03]  /*1f30*/  SHF.R.U32.HI R8, RZ, 0x10, R11 ;  /* 0x00000010ff087819 */ /* 0x000fc6000001160b */
[----:B------:R0:W-:Y:S01]  /*1f40*/  STL [R1+0x64], R12 ;  /* 0x0000640c01007387 */ /* 0x0001e20000100800 */
[----:B--2---:R-:W-:Y:S02]  /*1f50*/  LOP3.LUT R26, R26, 0xfffffff7, RZ, 0xc0, !PT ;  /* 0xfffffff71a1a7812 */ /* 0x004fe400078ec0ff */
[----:B---3--:R-:W-:-:S05]  /*1f60*/  @P0 IADD3 R2, -R0, R3, RZ ;  /* 0x0000000300020210 */ /* 0x008fca0007ffe1ff */
[----:B------:R-:W-:-:S04]  /*1f70*/  IMAD.IADD R144, R9, 0x1, R2 ;  /* 0x0000000109907824 */ /* 0x000fc800078e0202 */
[C---:B------:R-:W-:Y:S01]  /*1f80*/  VIADD R0, R144.reuse, 0x9f ;  /* 0x0000009f90007836 */ /* 0x040fe20000000000 */
[----:B------:R-:W-:-:S03]  /*1f90*/  ISETP.GE.AND P3, PT, R144, 0x1, PT ;  /* 0x000000019000780c */ /* 0x000fc60003f66270 */
[----:B------:R-:W-:-:S05]  /*1fa0*/  IMAD.HI R0, R0, 0x66666667, RZ ;  /* 0x6666666700007827 */ /* 0x000fca00078e02ff */
[----:B------:R-:W-:-:S04]  /*1fb0*/  SHF.R.U32.HI R131, RZ, 0x1f, R0 ;  /* 0x0000001fff837819 */ /* 0x000fc80000011600 */
[----:B------:R-:W-:Y:S01]  /*1fc0*/  LEA.HI.SX32 R131, R0, R131, 0x1a ;  /* 0x0000008300837211 */ /* 0x000fe200078fd2ff */
[----:B------:R-:W-:Y:S01]  /*1fd0*/  IMAD.MOV.U32 R0, RZ, RZ, RZ ;  /* 0x000000ffff007224 */ /* 0x000fe200078e00ff */
[----:B------:R-:W-:-:S05]  /*1fe0*/  @P3 LOP3.LUT R26, R26, 0x8, RZ, 0xfc, !PT ;  /* 0x000000081a1a3812 */ /* 0x000fca00078efcff */
[----:B------:R0:W-:Y:S04]  /*1ff0*/  STL [R1+0x8], R26 ;  /* 0x0000081a01007387 */ /* 0x0001e80000100800 */
[----:B------:R0:W-:Y:S01]  /*2000*/  STL [R1+0x50], R8 ;  /* 0x0000500801007387 */ /* 0x0001e20000100800 */
[----:B------:R-:W-:Y:S05]  /*2010*/  @!P3 BRA `(.L_x_428) ;  /* 0x000000000074b947 */ /* 0x000fea0003800000 */
[----:B------:R-:W-:Y:S01]  /*2020*/  ISETP.NE.AND P0, PT, R8, RZ, PT ;  /* 0x000000ff0800720c */ /* 0x000fe20003f05270 */
[----:B------:R-:W-:-:S03]  /*2030*/  ULDC UR4, c[0x0][0x9f0] ;  /* 0x00027c0000047ab9 */ /* 0x000fc60000000800 */
[----:B------:R-:W-:-:S04]  /*2040*/  SEL R10, R8, UR4, P0 ;  /* 0x00000004080a7c07 */ /* 0x000fc80008000000 */
[-C--:B0-----:R-:W-:Y:S02]  /*2050*/  IABS R6, R10.reuse ;  /* 0x0000000a00067213 */ /* 0x081fe40000000000 */
[----:B------:R-:W-:Y:S02]  /*2060*/  IADD3 R0, R131, -0x1, R10 ;  /* 0xffffffff83007810 */ /* 0x000fe40007ffe00a */
[----:B------:R-:W0:Y:S01]  /*2070*/  I2F.RP R3, R6 ;  /* 0x0000000600037306 */ /* 0x000e220000209400 */
[----:B------:R-:W-:Y:S02]  /*2080*/  IABS R11, R10 ;  /* 0x0000000a000b7213 */ /* 0x000fe40000000000 */
[----:B------:R-:W-:Y:S02]  /*2090*/  IABS R8, R0 ;  /* 0x0000000000087213 */ /* 0x000fe40000000000 */
[----:B------:R-:W-:-:S04]  /*20a0*/  LOP3.LUT R0, R0, R10, RZ, 0x3c, !PT ;  /* 0x0000000a00007212 */ /* 0x000fc800078e3cff */
[----:B------:R-:W-:Y:S01]  /*20b0*/  ISETP.GE.AND P2, PT, R0, RZ, PT ;  /* 0x000000ff0000720c */ /* 0x000fe20003f46270 */
[----:B0-----:R-:W0:Y:S02]  /*20c0*/  MUFU.RCP R3, R3 ;  /* 0x0000000300037308 */ /* 0x001e240000001000 */
[----:B0-----:R-:W-:Y:S02]  /*20d0*/  VIADD R4, R3, 0xffffffe ;  /* 0x0ffffffe03047836 */ /* 0x001fe40000000000 */
[----:B------:R-:W-:-:S04]  /*20e0*/  IMAD.MOV R3, RZ, RZ, -R11 ;  /* 0x000000ffff037224 */ /* 0x000fc800078e0a0b */
[----:B------:R0:W1:Y:S02]  /*20f0*/  F2I.FTZ.U32.TRUNC.NTZ R5, R4 ;  /* 0x0000000400057305 */ /* 0x000064000021f000 */
[----:B0-----:R-:W-:Y:S01]  /*2100*/  IMAD.MOV.U32 R4, RZ, RZ, RZ ;  /* 0x000000ffff047224 */ /* 0x001fe200078e00ff */
[----:B-1----:R-:W-:-:S05]  /*2110*/  IADD3 R7, RZ, -R5, RZ ;  /* 0x80000005ff077210 */ /* 0x002fca0007ffe0ff */
[----:B------:R-:W-:-:S04]  /*2120*/  IMAD R7, R7, R6, RZ ;  /* 0x0000000607077224 */ /* 0x000fc800078e02ff */
[----:B------:R-:W-:-:S06]  /*2130*/  IMAD.HI.U32 R5, R5, R7, R4 ;  /* 0x0000000705057227 */ /* 0x000fcc00078e0004 */
[----:B------:R-:W-:-:S04]  /*2140*/  IMAD.HI.U32 R5, R5, R8, RZ ;  /* 0x0000000805057227 */ /* 0x000fc800078e00ff */
[----:B------:R-:W-:-:S05]  /*2150*/  IMAD R3, R5, R3, R8 ;  /* 0x0000000305037224 */ /* 0x000fca00078e0208 */
[----:B------:R-:W-:-:S13]  /*2160*/  ISETP.GT.U32.AND P1, PT, R6, R3, PT ;  /* 0x000000030600720c */ /* 0x000fda0003f24070 */
[----:B------:R-:W-:Y:S02]  /*2170*/  @!P1 IMAD.IADD R3, R3, 0x1, -R6 ;  /* 0x0000000103039824 */ /* 0x000fe400078e0a06 */
[----:B------:R-:W-:Y:S01]  /*2180*/  @!P1 VIADD R5, R5, 0x1 ;  /* 0x0000000105059836 */ /* 0x000fe20000000000 */
[----:B------:R-:W-:Y:S02]  /*2190*/  ISETP.NE.AND P1, PT, R10, RZ, PT ;  /* 0x000000ff0a00720c */ /* 0x000fe40003f25270 */
[----:B------:R-:W-:-:S13]  /*21a0*/  ISETP.GE.U32.AND P0, PT, R3, R6, PT ;  /* 0x000000060300720c */ /* 0x000fda0003f06070 */
[----:B------:R-:W-:-:S05]  /*21b0*/  @P0 IADD3 R5, R5, 0x1, RZ ;  /* 0x0000000105050810 */ /* 0x000fca0007ffe0ff */
[----:B------:R-:W-:-:S04]  /*21c0*/  IMAD.MOV.U32 R0, RZ, RZ, R5 ;  /* 0x000000ffff007224 */ /* 0x000fc800078e0005 */
[----:B------:R-:W-:Y:S01]  /*21d0*/  @!P2 IMAD.MOV R0, RZ, RZ, -R0 ;  /* 0x000000ffff00a224 */ /* 0x000fe200078e0a00 */
[----:B------:R-:W-:-:S07]  /*21e0*/  @!P1 LOP3.LUT R0, RZ, R10, RZ, 0x33, !PT ;  /* 0x0000000aff009212 */ /* 0x000fce00078e33ff */
.L_x_428:
[----:B------:R-:W-:Y:S05]  /*21f0*/  BSYNC B0 ;  /* 0x0000000000007941 */ /* 0x000fea0003800000 */
.L_x_427:
[----:B------:R-:W-:-:S05]  /*2200*/  IMAD R3, R12, R0, RZ ;  /* 0x000000000c037224 */ /* 0x000fca00078e02ff */
[C---:B------:R-:W-:Y:S01]  /*2210*/  VIADDMNMX R0, R3.reuse, R0, R131, PT ;  /* 0x0000000003007246 */ /* 0x040fe20003800183 */
[----:B------:R-:W-:-:S04]  /*2220*/  IMAD R3, R3, 0xa0, -R9 ;  /* 0x000000a003037824 */ /* 0x000fc800078e0a09 */
[----:B------:R-:W-:Y:S01]  /*2230*/  IMAD R5, R0, 0xa0, -R9 ;  /* 0x000000a000057824 */ /* 0x000fe200078e0a09 */
[----:B------:R-:W-:-:S04]  /*2240*/  VIMNMX R3, RZ, R3, !PT ;  /* 0x00000003ff037248 */ /* 0x000fc80007fe0100 */
[----:B------:R-:W-:Y:S01]  /*2250*/  VIMNMX R0, R5, R2, PT ;  /* 0x0000000205007248 */ /* 0x000fe20003fe0100 */
[----:B------:R-:W-:-:S03]  /*2260*/  IMAD.WIDE.U32 R4, R3, -0x33333333, RZ ;  /* 0xcccccccd03047825 */ /* 0x000fc600078e00ff */
[----:B------:R-:W-:Y:S02]  /*2270*/  ISETP.GT.AND P0, PT, R0, R3, PT ;  /* 0x000000030000720c */ /* 0x000fe40003f04270 */
[----:B------:R-:W-:-:S05]  /*2280*/  SHF.R.U32.HI R115, RZ, 0x7, R5 ;  /* 0x00000007ff737819 */ /* 0x000fca0000011605 */
[----:B------:R-:W-:-:S06]  /*2290*/  IMAD.MOV.U32 R24, RZ, RZ, R115 ;  /* 0x000000ffff187224 */ /* 0x000fcc00078e0073 */
[----:B------:R-:W-:-:S04]  /*22a0*/  @P0 VIADD R0, R0, 0x9f ;  /* 0x0000009f00000836 */ /* 0x000fc80000000000 */
[----:B------:R-:W-:-:S05]  /*22b0*/  @P0 IMAD.HI R0, R0, 0x66666667, RZ ;  /* 0x6666666700000827 */ /* 0x000fca00078e02ff */
[----:B------:R-:W-:-:S04]  /*22c0*/  @P0 SHF.R.U32.HI R3, RZ, 0x1f, R0 ;  /* 0x0000001fff030819 */ /* 0x000fc80000011600 */
[----:B------:R-:W-:Y:S02]  /*22d0*/  @P0 LEA.HI.SX32 R24, R0, R3, 0x1a ;  /* 0x0000000300180211 */ /* 0x000fe400078fd2ff */
[----:B------:R-:W-:Y:S02]  /*22e0*/  PLOP3.LUT P0, PT, PT, PT, PT, 0x80, 0x0 ;  /* 0x000000000000781c */ /* 0x000fe40003f0f070 */
[----:B------:R-:W-:-:S13]  /*22f0*/  ISETP.GT.AND P1, PT, R24, R115, PT ;  /* 0x000000731800720c */ /* 0x000fda0003f24270 */
[----:B------:R-:W-:Y:S05]  /*2300*/  @!P1 BRA `(.L_x_429) ;  /* 0x000000e800f89947 */ /* 0x000fea0003800000 */
[----:B------:R-:W-:Y:S01]  /*2310*/  IADD3 R0, R18, 0x24200, RZ ;  /* 0x0002420012007810 */ /* 0x000fe20007ffe0ff */
[----:B------:R-:W-:Y:S03]  /*2320*/  BSSY B6, `(.L_x_430) ;  /* 0x0000013000067945 */ /* 0x000fe60003800000 */
[----:B------:R-:W-:-:S13]  /*2330*/  LOP3.LUT P0, RZ, R0, 0x1bf, RZ, 0xc0, !PT ;  /* 0x000001bf00ff7812 */ /* 0x000fda000780c0ff */
[----:B------:R-:W-:Y:S05]  /*2340*/  @!P0 BRA `(.L_x_431) ;  /* 0x0000000000408947 */ /* 0x000fea0003800000 */
[----:B------:R-:W-:Y:S01]  /*2350*/  MOV R14, 0x0 ;  /* 0x00000000000e7802 */ /* 0x000fe20000000f00 */
[----:B------:R-:W-:Y:S01]  /*2360*/  ULDC.64 UR4, c[0x4][0xc0] ;  /* 0x0100300000047ab9 */ /* 0x000fe20000000a00 */
[----:B------:R-:W-:Y:S01]  /*2370*/  ULDC.64 UR6, c[0x4][0x20] ;  /* 0x0100080000067ab9 */ /* 0x000fe20000000a00 */
[----:B------:R-:W-:Y:S01]  /*2380*/  IMAD.U32 R4, RZ, RZ, UR4 ;  /* 0x00000004ff047e24 */ /* 0x000fe2000f8e00ff */
[----:B------:R-:W-:Y:S01]  /*2390*/  MOV R10, UR6 ;  /* 0x00000006000a7c02 */ /* 0x000fe20008000f00 */
[----:B------:R-:W-:Y:S01]  /*23a0*/  IMAD.U32 R5, RZ, RZ, UR5 ;  /* 0x00000005ff057e24 */ /* 0x000fe2000f8e00ff */
[----:B------:R-:W1:Y:S01]  /*23b0*/  LDC.64 R14, c[0x4][R14] ;  /* 0x010000000e0e7b82 */ /* 0x000e620000000a00 */
[----:B------:R-:W-:Y:S01]  /*23c0*/  ULDC.64 UR4, c[0x4][0xc8] ;  /* 0x0100320000047ab9 */ /* 0x000fe20000000a00 */
[----:B------:R-:W-:Y:S02]  /*23d0*/  IMAD.U32 R11, RZ, RZ, UR7 ;  /* 0x00000007ff0b7e24 */ /* 0x000fe4000f8e00ff */
[----:B0-----:R-:W-:-:S02]  /*23e0*/  IMAD.U32 R6, RZ, RZ, UR4 ;  /* 0x00000004ff067e24 */ /* 0x001fc4000f8e00ff */
[----:B------:R-:W-:Y:S02]  /*23f0*/  IMAD.U32 R7, RZ, RZ, UR5 ;  /* 0x00000005ff077e24 */ /* 0x000fe4000f8e00ff */
[----:B------:R-:W-:Y:S02]  /*2400*/  IMAD.MOV.U32 R8, RZ, RZ, 0x70 ;  /* 0x00000070ff087424 */ /* 0x000fe400078e00ff */
[----:B------:R-:W-:Y:S02]  /*2410*/  IMAD.MOV.U32 R12, RZ, RZ, 0x1 ;  /* 0x00000001ff0c7424 */ /* 0x000fe400078e00ff */
[----:B------:R-:W-:-:S07]  /*2420*/  IMAD.MOV.U32 R13, RZ, RZ, RZ ;  /* 0x000000ffff0d7224 */ /* 0x000fce00078e00ff */
[----:B------:R-:W-:-:S07]  /*2430*/  LEPC R20, `(.L_x_431) ;  /* 0x000000001014794e */ /* 0x000fce0000000000 */
[----:B-1---5:R-:W-:Y:S05]  /*2440*/  CALL.ABS.NOINC R14 ;  /* 0x000000000e007343 */ /* 0x022fea0003c00000 */
.L_x_431:
[----:B------:R-:W-:Y:S05]  /*2450*/  BSYNC B6 ;  /* 0x0000000000067941 */ /* 0x000fea0003800000 */
.L_x_430:
        /* <DEDUP_REMOVED lines=20> */
.L_x_433:
[----:B------:R-:W-:Y:S05]  /*25a0*/  BSYNC B6 ;  /* 0x0000000000067941 */ /* 0x000fea0003800000 */
.L_x_432:
[----:B------:R-:W2:Y:S01]  /*25b0*/  LDL R33, [R1+0x28] ;  /* 0x0000280001217983 */ /* 0x000ea20000100800 */
[----:B------:R-:W-:Y:S01]  /*25c0*/  ULDC.64 UR4, c[0x0][0x9f8] ;  /* 0x00027e0000047ab9 */ /* 0x000fe20000000a00 */
[----:B------:R-:W-:Y:S01]  /*25d0*/  MOV R0, R27 ;  /* 0x0000001b00007202 */ /* 0x000fe20000000f00 */
[----:B------:R-:W1:Y:S01]  /*25e0*/  LDC.64 R102, c[0x0][0x3f8] ;  /* 0x0000fe00ff667b82 */ /* 0x000e620000000a00 */
[----:B------:R-:W3:Y:S01]  /*25f0*/  LDL R14, [R1+0x2c] ;  /* 0x00002c00010e7983 */ /* 0x000ee20000100800 */
[----:B------:R-:W-:Y:S01]  /*2600*/  ISETP.NE.U32.AND P0, PT, RZ, UR4, PT ;  /* 0x00000004ff007c0c */ /* 0x000fe2000bf05070 */
[----:B------:R-:W-:Y:S02]  /*2610*/  IMAD.MOV.U32 R21, RZ, RZ, R26 ;  /* 0x000000ffff157224 */ /* 0x000fe400078e001a */
[----:B------:R-:W4:Y:S01]  /*2620*/  LDL R32, [R1+0x38] ;  /* 0x0000380001207983 */ /* 0x000f220000100800 */
[----:B------:R-:W-:Y:S02]  /*2630*/  ISETP.NE.AND.EX P0, PT, RZ, UR5, PT, P0 ;  /* 0x00000005ff007c0c */ /* 0x000fe4000bf05300 */
[----:B------:R-:W1:Y:S01]  /*2640*/  LDC R27, c[0x0][0x3f4] ;  /* 0x0000fd00ff1b7b82 */ /* 0x000e620000000800 */
[----:B------:R-:W4:Y:S04]  /*2650*/  LDL R31, [R1+0x30] ;  /* 0x00003000011f7983 */ /* 0x000f280000100800 */
[----:B------:R-:W4:Y:S01]  /*2660*/  LDL R15, [R1+0x3c] ;  /* 0x00003c00010f7983 */ /* 0x000f220000100800 */
[----:B------:R-:W0:Y:S05]  /*2670*/  S2R R20, SR_TID.X ;  /* 0x0000000000147919 */ /* 0x000e2a0000002100 */
[----:B------:R-:W-:-:S04]  /*2680*/  @P0 IADD3 R4, P1, R29, UR4, RZ ;  /* 0x000000041d040c10 */ /* 0x000fc8000ff3e0ff */
[----:B------:R-:W-:-:S05]  /*2690*/  @P0 IADD3.X R5, R28, UR5, RZ, P1, !PT ;  /* 0x000000051c050c10 */ /* 0x000fca0008ffe4ff */
[----:B------:R1:W4:Y:S01]  /*26a0*/  @P0 LDG.E R0, desc[UR50][R4.64] ;  /* 0x0000003204000981 */ /* 0x000322000c1e1900 */
[----:B------:R-:W-:Y:S01]  /*26b0*/  IMAD.IADD R118, R118, 0x1, R25 ;  /* 0x0000000176767824 */ /* 0x000fe200078e0219 */
[----:B0-----:R-:W-:Y:S01]  /*26c0*/  SHF.R.U32.HI R30, RZ, 0x7, R20 ;  /* 0x00000007ff1e7819 */ /* 0x001fe20000011614 */
[C---:B------:R-:W-:Y:S01]  /*26d0*/  VIADD R3, R20.reuse, 0xffffff80 ;  /* 0xffffff8014037836 */ /* 0x040fe20000000000 */
[C---:B------:R-:W-:Y:S01]  /*26e0*/  IADD3 R29, R20.reuse, -0x80, RZ ;  /* 0xffffff80141d7810 */ /* 0x040fe20007ffe0ff */
[----:B------:R-:W-:Y:S01]  /*26f0*/  VIADD R20, R20, 0xffffff80 ;  /* 0xffffff8014147836 */ /* 0x000fe20000000000 */
[----:B------:R-:W-:Y:S02]  /*2700*/  ISETP.NE.AND P6, PT, R30, 0x1, PT ;  /* 0x000000011e00780c */ /* 0x000fe40003fc5270 */
[----:B------:R-:W-:Y:S02]  /*2710*/  LEA.HI R6, R3, R3, RZ, 0x1 ;  /* 0x0000000303067211 */ /* 0x000fe400078f08ff */
[----:B------:R-:W-:-:S02]  /*2720*/  SHF.R.S32.HI R8, RZ, 0x1f, R3 ;  /* 0x0000001fff087819 */ /* 0x000fc40000011403 */
[----:B------:R-:W-:Y:S02]  /*2730*/  LOP3.LUT R6, R6, 0xfffffffe, RZ, 0xc0, !PT ;  /* 0xfffffffe06067812 */ /* 0x000fe400078ec0ff */
[----:B------:R-:W-:-:S03]  /*2740*/  LEA.HI R8, R8, R3, RZ, 0x2 ;  /* 0x0000000308087211 */ /* 0x000fc600078f10ff */
[----:B------:R-:W-:Y:S01]  /*2750*/  IMAD.IADD R109, R3, 0x1, -R6 ;  /* 0x00000001036d7824 */ /* 0x000fe200078e0a06 */
[--C-:B------:R-:W-:Y:S01]  /*2760*/  SHF.R.S32.HI R116, RZ, 0x2, R8.reuse ;  /* 0x00000002ff747819 */ /* 0x100fe20000011408 */
[----:B------:R-:W-:Y:S05]  /*2770*/  @!P6 WARPSYNC.ALL ;  /* 0x000000000000e948 */ /* 0x000fea0003800000 */
[----:B------:R-:W-:Y:S01]  /*2780*/  ULDC UR4, c[0x0][0x2f4] ;  /* 0x0000bd0000047ab9 */ /* 0x000fe20000000800 */
[----:B------:R-:W-:Y:S02]  /*2790*/  SHF.R.S32.HI R7, RZ, 0x1f, R8 ;  /* 0x0000001fff077819 */ /* 0x000fe40000011408 */
[----:B------:R-:W-:Y:S01]  /*27a0*/  ISETP.GE.AND P1, PT, R221, UR4, PT ;  /* 0x00000004dd007c0c */ /* 0x000fe2000bf26270 */
[----:B------:R-:W0:Y:S01]  /*27b0*/  LDC.64 R8, c[0x0][0x408] ;  /* 0x00010200ff087b82 */ /* 0x000e220000000a00 */
[----:B------:R-:W-:-:S02]  /*27c0*/  ISETP.GE.AND P0, PT, R16, UR4, PT ;  /* 0x0000000410007c0c */ /* 0x000fc4000bf06270 */
[----:B------:R-:W-:Y:S02]  /*27d0*/  SEL R3, RZ, 0xffffffff, P1 ;  /* 0xffffffffff037807 */ /* 0x000fe40000800000 */
[----:B------:R-:W-:Y:S02]  /*27e0*/  LEA.HI R7, R7, R116, RZ, 0x2 ;  /* 0x0000007407077211 */ /* 0x000fe400078f10ff */
[----:B-1----:R-:W-:Y:S01]  /*27f0*/  SEL R4, RZ, 0x1, P0 ;  /* 0x00000001ff047807 */ /* 0x002fe20000000000 */
[----:B------:R-:W-:Y:S01]  /*2800*/  IMAD.SHL.U32 R3, R3, 0x2, RZ ;  /* 0x0000000203037824 */ /* 0x000fe200078e00ff */
[----:B------:R-:W-:Y:S02]  /*2810*/  LOP3.LUT R7, R7, 0xfffffffc, RZ, 0xc0, !PT ;  /* 0xfffffffc07077812 */ /* 0x000fe400078ec0ff */
[----:B------:R-:W-:Y:S02]  /*2820*/  ISETP.GE.AND P0, PT, R222, UR4, PT ;  /* 0x00000004de007c0c */ /* 0x000fe4000bf06270 */
[----:B------:R-:W-:-:S02]  /*2830*/  ISETP.GE.AND P1, PT, R23, UR4, PT ;  /* 0x0000000417007c0c */ /* 0x000fc4000bf26270 */
[----:B------:R-:W-:Y:S01]  /*2840*/  LOP3.LUT R4, R3, 0x2, R4, 0xe2, !PT ;  /* 0x0000000203047812 */ /* 0x000fe200078ee204 */
[----:B------:R-:W-:Y:S01]  /*2850*/  IMAD.IADD R116, R116, 0x1, -R7 ;  /* 0x0000000174747824 */ /* 0x000fe200078e0a07 */
[----:B------:R-:W-:Y:S02]  /*2860*/  SEL R3, RZ, 0x4, P0 ;  /* 0x00000004ff037807 */ /* 0x000fe40000000000 */
[----:B------:R-:W-:Y:S02]  /*2870*/  SEL R5, RZ, 0x8, P1 ;  /* 0x00000008ff057807 */ /* 0x000fe40000800000 */
[----:B------:R-:W-:Y:S02]  /*2880*/  ISETP.GE.AND P0, PT, R22, UR4, PT ;  /* 0x0000000416007c0c */ /* 0x000fe4000bf06270 */
[----:B------:R-:W-:Y:S02]  /*2890*/  LEA.HI R20, R20, R29, RZ, 0x1 ;  /* 0x0000001d14147211 */ /* 0x000fe400078f08ff */
[----:B------:R-:W-:-:S02]  /*28a0*/  LOP3.LUT R3, R5, R4, R3, 0xfe, !PT ;  /* 0x0000000405037212 */ /* 0x000fc400078efe03 */
[----:B------:R-:W-:Y:S02]  /*28b0*/  SEL R4, RZ, 0x10, P0 ;  /* 0x00000010ff047807 */ /* 0x000fe40000000000 */
[----:B------:R-:W-:Y:S02]  /*28c0*/  LOP3.LUT P0, RZ, R116, 0x2, RZ, 0xc0, !PT ;  /* 0x0000000274ff7812 */ /* 0x000fe4000780c0ff */
[----:B------:R-:W-:-:S04]  /*28d0*/  SHF.R.S32.HI R20, RZ, 0x1, R20 ;  /* 0x00000001ff147819 */ /* 0x000fc80000011414 */
[----:B------:R-:W-:Y:S02]  /*28e0*/  SHF.R.S32.HI R7, RZ, 0x1f, R20 ;  /* 0x0000001fff077819 */ /* 0x000fe40000011414 */
[----:B------:R-:W-:Y:S02]  /*28f0*/  LOP3.LUT R28, R3, R4, RZ, 0xfc, !PT ;  /* 0x00000004031c7212 */ /* 0x000fe400078efcff */
[----:B------:R-:W-:Y:S01]  /*2900*/  LOP3.LUT R21, R21, 0xfffffffb, RZ, 0xc0, !PT ;  /* 0xfffffffb15157812 */ /* 0x000fe200078ec0ff */
[----:B0-----:R-:W-:Y:S01]  /*2910*/  IMAD R4, R7, R8, RZ ;  /* 0x0000000807047224 */ /* 0x001fe200078e02ff */
[----:B------:R-:W-:Y:S02]  /*2920*/  SHF.R.S32.HI R225, RZ, 0x1f, R224 ;  /* 0x0000001fffe17819 */ /* 0x000fe400000114e0 */
[----:B------:R-:W-:Y:S01]  /*2930*/  ISETP.GE.AND P1, PT, R221, R27, PT ;  /* 0x0000001bdd00720c */ /* 0x000fe20003f26270 */
[----:B------:R-:W-:Y:S01]  /*2940*/  IMAD R5, R20, R9, R4 ;  /* 0x0000000914057224 */ /* 0x000fe200078e0204 */
[----:B------:R-:W-:-:S02]  /*2950*/  @P0 LOP3.LUT R21, R21, 0x4, RZ, 0xfc, !PT ;  /* 0x0000000415150812 */ /* 0x000fc400078efcff */
[-C--:B------:R-:W-:Y:S01]  /*2960*/  ISETP.GE.AND P2, PT, R222, R27.reuse, PT ;  /* 0x0000001bde00720c */ /* 0x080fe20003f46270 */
[-C--:B------:R-:W-:Y:S01]  /*2970*/  IMAD.WIDE.U32 R98, R20, R8.reuse, R224 ;  /* 0x0000000814627225 */ /* 0x080fe200078e00e0 */
[----:B------:R-:W-:Y:S02]  /*2980*/  ISETP.GE.AND P0, PT, R16, R27, PT ;  /* 0x0000001b1000720c */ /* 0x000fe40003f06270 */
[C---:B------:R-:W-:Y:S01]  /*2990*/  SEL R4, R27.reuse, RZ, P1 ;  /* 0x000000ff1b047207 */ /* 0x040fe20000800000 */
[----:B------:R-:W-:Y:S01]  /*29a0*/  IMAD.WIDE.U32 R96, R20, R8, R16 ;  /* 0x0000000814607225 */ /* 0x000fe200078e0010 */
[----:B------:R-:W-:-:S03]  /*29b0*/  SEL R3, R27, RZ, P0 ;  /* 0x000000ff1b037207 */ /* 0x000fc60000000000 */
[----:B------:R-:W-:Y:S02]  /*29c0*/  IMAD.IADD R99, R99, 0x1, R5 ;  /* 0x0000000163637824 */ /* 0x000fe400078e0205 */
[----:B------:R-:W-:Y:S02]  /*29d0*/  IMAD.IADD R97, R5, 0x1, R97 ;  /* 0x0000000105617824 */ /* 0x000fe400078e0261 */
[----:B------:R-:W-:Y:S02]  /*29e0*/  IMAD R6, R7, R102, RZ ;  /* 0x0000006607067224 */ /* 0x000fe400078e02ff */
[----:B------:R-:W-:Y:S01]  /*29f0*/  IMAD.IADD R5, R221, 0x1, R4 ;  /* 0x00000001dd057824 */ /* 0x000fe200078e0204 */
[----:B------:R-:W-:Y:S01]  /*2a00*/  LOP3.LUT R21, R21, 0xfffffffe, RZ, 0xc0, !PT ;  /* 0xfffffffe15157812 */ /* 0x000fe200078ec0ff */
[----:B------:R-:W-:Y:S02]  /*2a10*/  IMAD.IADD R3, R16, 0x1, R3 ;  /* 0x0000000110037824 */ /* 0x000fe400078e0203 */
[----:B------:R-:W-:Y:S01]  /*2a20*/  IMAD R11, R20, R103, R6 ;  /* 0x00000067140b7224 */ /* 0x000fe200078e0206 */
[----:B------:R-:W-:-:S02]  /*2a30*/  SHF.R.S32.HI R6, RZ, 0x1f, R5 ;  /* 0x0000001fff067819 */ /* 0x000fc40000011405 */
[----:B------:R-:W-:Y:S02]  /*2a40*/  @P2 LOP3.LUT R21, R21, 0x1, RZ, 0xfc, !PT ;  /* 0x0000000115152812 */ /* 0x000fe400078efcff */
[----:B------:R-:W-:Y:S02]  /*2a50*/  SHF.R.S32.HI R4, RZ, 0x1f, R3 ;  /* 0x0000001fff047819 */ /* 0x000fe40000011403 */
[----:B------:R-:W-:Y:S02]  /*2a60*/  SEL R7, R27, RZ, P2 ;  /* 0x000000ff1b077207 */ /* 0x000fe40001000000 */
[CC--:B------:R-:W-:Y:S01]  /*2a70*/  LEA.HI R25, R6.reuse, R5.reuse, RZ, 0x4 ;  /* 0x0000000506197211 */ /* 0x0c0fe200078f20ff */
[----:B------:R0:W-:Y:S01]  /*2a80*/  STL [R1+0x8], R21 ;  /* 0x0000081501007387 */ /* 0x0001e20000100800 */
[----:B------:R-:W-:Y:S02]  /*2a90*/  LEA.HI R6, R6, R5, RZ, 0x6 ;  /* 0x0000000506067211 */ /* 0x000fe400078f30ff */
[----:B------:R-:W-:-:S02]  /*2aa0*/  IADD3 R12, R222, R7, RZ ;  /* 0x00000007de0c7210 */ /* 0x000fc40007ffe0ff */
[----:B------:R-:W-:Y:S02]  /*2ab0*/  SHF.R.S32.HI R7, RZ, 0x6, R6 ;  /* 0x00000006ff077819 */ /* 0x000fe40000011406 */
[CC--:B0-----:R-:W-:Y:S02]  /*2ac0*/  LEA.HI R21, R4.reuse, R3.reuse, RZ, 0x4 ;  /* 0x0000000304157211 */ /* 0x0c1fe400078f20ff */
[----:B------:R-:W-:Y:S01]  /*2ad0*/  LEA.HI R4, R4, R3, RZ, 0x6 ;  /* 0x0000000304047211 */ /* 0x000fe200078f30ff */
[----:B------:R-:W-:-:S03]  /*2ae0*/  IMAD.WIDE.U32 R104, R20, R102, R16 ;  /* 0x0000006614687225 */ /* 0x000fc600078e0010 */
[----:B------:R-:W-:Y:S01]  /*2af0*/  SHF.R.S32.HI R5, RZ, 0x6, R4 ;  /* 0x00000006ff057819 */ /* 0x000fe20000011404 */
[----:B------:R-:W-:Y:S01]  /*2b00*/  IMAD.WIDE.U32 R106, R20, R102, R224 ;  /* 0x00000066146a7225 */ /* 0x000fe200078e00e0 */
[----:B------:R-:W-:Y:S02]  /*2b10*/  IADD3 R105, R11, R105, RZ ;  /* 0x000000690b697210 */ /* 0x000fe40007ffe0ff */
[----:B------:R-:W-:Y:S01]  /*2b20*/  SHF.R.S32.HI R13, RZ, 0x1f, R12 ;  /* 0x0000001fff0d7819 */ /* 0x000fe2000001140c */
[----:B------:R-:W-:-:S03]  /*2b30*/  IMAD.IADD R107, R107, 0x1, R11 ;  /* 0x000000016b6b7824 */ /* 0x000fc600078e020b */
[CC--:B------:R-:W-:Y:S02]  /*2b40*/  LEA.HI R26, R13.reuse, R12.reuse, RZ, 0x4 ;  /* 0x0000000c0d1a7211 */ /* 0x0c0fe400078f20ff */
[----:B------:R-:W-:Y:S01]  /*2b50*/  LEA.HI R12, R13, R12, RZ, 0x6 ;  /* 0x0000000c0d0c7211 */ /* 0x000fe200078f30ff */
[----:B------:R-:W-:-:S03]  /*2b60*/  IMAD.WIDE.U32 R100, R8, 0xa0, RZ ;  /* 0x000000a008647825 */ /* 0x000fc600078e00ff */
[----:B------:R-:W-:Y:S02]  /*2b70*/  SHF.R.S32.HI R12, RZ, 0x6, R12 ;  /* 0x00000006ff0c7819 */ /* 0x000fe4000001140c */
[----:B------:R-:W-:Y:S01]  /*2b80*/  ISETP.GE.AND P2, PT, R220, UR4, PT ;  /* 0x00000004dc007c0c */ /* 0x000fe2000bf46270 */
[----:B------:R-:W-:Y:S01]  /*2b90*/  IMAD R121, R103, 0xa0, RZ ;  /* 0x000000a067797824 */ /* 0x000fe200078e02ff */
[----:B------:R-:W-:Y:S01]  /*2ba0*/  SHF.R.S32.HI R112, RZ, 0x4, R21 ;  /* 0x00000004ff707819 */ /* 0x000fe20000011415 */
[CC--:B-----5:R-:W-:Y:S01]  /*2bb0*/  IMAD.WIDE.U32 R106, R130.reuse, R102.reuse, R106 ;  /* 0x00000066826a7225 */ /* 0x0e0fe200078e006a */
[----:B------:R-:W-:Y:S02]  /*2bc0*/  SHF.R.S32.HI R111, RZ, 0x4, R25 ;  /* 0x00000004ff6f7819 */ /* 0x000fe40000011419 */
[----:B------:R-:W-:Y:S01]  /*2bd0*/  SHF.R.S32.HI R110, RZ, 0x4, R26 ;  /* 0x00000004ff6e7819 */ /* 0x000fe2000001141a */
[----:B------:R-:W-:Y:S01]  /*2be0*/  IMAD.WIDE.U32 R104, R130, R102, R104 ;  /* 0x0000006682687225 */ /* 0x000fe200078e0068 */
[----:B------:R-:W-:-:S03]  /*2bf0*/  SHF.L.U32 R114, R27, 0x1, RZ ;  /* 0x000000011b727819 */ /* 0x000fc600000006ff */
[----:B------:R-:W-:-:S04]  /*2c00*/  IMAD.WIDE.U32 R98, R130, R8, R98 ;  /* 0x0000000882627225 */ /* 0x000fc800078e0062 */
[----:B------:R-:W-:-:S04]  /*2c10*/  IMAD.WIDE.U32 R96, R130, R8, R96 ;  /* 0x0000000882607225 */ /* 0x000fc800078e0060 */
[----:B------:R-:W-:Y:S02]  /*2c20*/  VIADD R138, R30, 0x8 ;  /* 0x000000081e8a7836 */ /* 0x000fe40000000000 */
[----:B------:R-:W-:Y:S01]  /*2c30*/  IMAD R109, R109, 0x80, R20 ;  /* 0x000000806d6d7824 */ /* 0x000fe200078e0214 */
[C---:B--2---:R-:W-:Y:S02]  /*2c40*/  LOP3.LUT R6, R33.reuse, 0x30, R25, 0xf8, !PT ;  /* 0x0000003021067812 */ /* 0x044fe400078ef819 */
[--C-:B------:R-:W-:Y:S02]  /*2c50*/  LOP3.LUT R4, R33, 0x30, R21.reuse, 0xf8, !PT ;  /* 0x0000003021047812 */ /* 0x100fe400078ef815 */
[----:B---3--:R-:W-:Y:S02]  /*2c60*/  LOP3.LUT R6, R6, R14, RZ, 0x3c, !PT ;  /* 0x0000000e06067212 */ /* 0x008fe400078e3cff */
[----:B----4-:R-:W-:Y:S02]  /*2c70*/  SHF.R.U32.HI R3, RZ, 0x3, R32 ;  /* 0x00000003ff037819 */ /* 0x010fe40000011620 */
[----:B------:R-:W-:Y:S01]  /*2c80*/  LOP3.LUT R10, R32, 0x30, R21, 0xf8, !PT ;  /* 0x00000030200a7812 */ /* 0x000fe200078ef815 */
[----:B------:R-:W-:-:S02]  /*2c90*/  IMAD R127, R7, 0x2800, R31 ;  /* 0x00002800077f7824 */ /* 0x000fc400078e021f */
[C---:B------:R-:W-:Y:S02]  /*2ca0*/  IMAD R128, R5.reuse, 0x2800, R31 ;  /* 0x0000280005807824 */ /* 0x040fe400078e021f */
[----:B------:R-:W-:Y:S01]  /*2cb0*/  IMAD R126, R5, 0x2800, R15 ;  /* 0x00002800057e7824 */ /* 0x000fe200078e020f */
[----:B------:R-:W-:Y:S01]  /*2cc0*/  LOP3.LUT R5, R4, R14, RZ, 0x3c, !PT ;  /* 0x0000000e04057212 */ /* 0x000fe200078e3cff */
[----:B------:R-:W-:Y:S01]  /*2cd0*/  IMAD.IADD R127, R127, 0x1, R6 ;  /* 0x000000017f7f7824 */ /* 0x000fe200078e0206 */
[-C--:B------:R-:W-:Y:S02]  /*2ce0*/  LOP3.LUT R11, R10, R3.reuse, RZ, 0x3c, !PT ;  /* 0x000000030a0b7212 */ /* 0x080fe400078e3cff */
[----:B------:R-:W-:Y:S01]  /*2cf0*/  LOP3.LUT R6, R32, 0x30, R25, 0xf8, !PT ;  /* 0x0000003020067812 */ /* 0x000fe200078ef819 */
[----:B------:R-:W-:Y:S02]  /*2d00*/  IMAD.IADD R128, R128, 0x1, R5 ;  /* 0x0000000180807824 */ /* 0x000fe400078e0205 */
[----:B------:R-:W-:Y:S01]  /*2d10*/  IMAD.IADD R126, R126, 0x1, R11 ;  /* 0x000000017e7e7824 */ /* 0x000fe200078e020b */
[----:B------:R-:W-:Y:S01]  /*2d20*/  LOP3.LUT R5, R6, R3, RZ, 0x3c, !PT ;  /* 0x0000000306057212 */ /* 0x000fe200078e3cff */
[----:B------:R-:W-:Y:S01]  /*2d30*/  IMAD R124, R7, 0x2800, R15 ;  /* 0x00002800077c7824 */ /* 0x000fe200078e020f */
[----:B------:R-:W-:-:S02]  /*2d40*/  SHF.R.S32.HI R11, RZ, 0x1f, R130 ;  /* 0x0000001fff0b7819 */ /* 0x000fc40000011482 */
[--C-:B------:R-:W-:Y:S01]  /*2d50*/  LOP3.LUT R4, R33, 0x30, R26.reuse, 0xf8, !PT ;  /* 0x0000003021047812 */ /* 0x100fe200078ef81a */
[----:B------:R-:W-:Y:S02]  /*2d60*/  IMAD.IADD R124, R124, 0x1, R5 ;  /* 0x000000017c7c7824 */ /* 0x000fe400078e0205 */
[C---:B------:R-:W-:Y:S02]  /*2d70*/  IMAD R5, R11.reuse, R102, RZ ;  /* 0x000000660b057224 */ /* 0x040fe400078e02ff */
[----:B------:R-:W-:Y:S02]  /*2d80*/  IMAD R6, R11, R8, RZ ;  /* 0x000000080b067224 */ /* 0x000fe400078e02ff */
[----:B------:R-:W-:Y:S01]  /*2d90*/  IMAD R11, R9, 0xa0, RZ ;  /* 0x000000a0090b7824 */ /* 0x000fe200078e02ff */
[----:B------:R-:W-:Y:S01]  /*2da0*/  LOP3.LUT R10, R32, 0x30, R26, 0xf8, !PT ;  /* 0x00000030200a7812 */ /* 0x000fe200078ef81a */
[----:B------:R-:W-:Y:S01]  /*2db0*/  IMAD R125, R12, 0x2800, R31 ;  /* 0x000028000c7d7824 */ /* 0x000fe200078e021f */
[----:B------:R-:W-:Y:S01]  /*2dc0*/  LOP3.LUT R4, R4, R14, RZ, 0x3c, !PT ;  /* 0x0000000e04047212 */ /* 0x000fe200078e3cff */
[----:B------:R-:W-:Y:S01]  /*2dd0*/  IMAD.IADD R122, R101, 0x1, R11 ;  /* 0x00000001657a7824 */ /* 0x000fe200078e020b */
[----:B------:R-:W-:Y:S01]  /*2de0*/  SEL R11, RZ, 0x20, P2 ;  /* 0x00000020ff0b7807 */ /* 0x000fe20001000000 */
[----:B------:R-:W-:Y:S01]  /*2df0*/  IMAD R13, R130, R103, R5 ;  /* 0x00000067820d7224 */ /* 0x000fe200078e0205 */
[----:B------:R-:W-:Y:S01]  /*2e00*/  LOP3.LUT R10, R10, R3, RZ, 0x3c, !PT ;  /* 0x000000030a0a7212 */ /* 0x000fe200078e3cff */
[----:B------:R-:W-:Y:S01]  /*2e10*/  IMAD R123, R12, 0x2800, R15 ;  /* 0x000028000c7b7824 */ /* 0x000fe200078e020f */
[----:B------:R-:W-:Y:S01]  /*2e20*/  IADD3 R125, R125, R4, RZ ;  /* 0x000000047d7d7210 */ /* 0x000fe20007ffe0ff */
[C---:B------:R-:W-:Y:S01]  /*2e30*/  IMAD.SHL.U32 R5, R102.reuse, 0x80, RZ ;  /* 0x0000008066057824 */ /* 0x040fe200078e00ff */
[C---:B------:R-:W-:Y:S01]  /*2e40*/  SHF.L.U64.HI R4, R102.reuse, 0x7, R103 ;  /* 0x0000000766047819 */ /* 0x040fe20000010267 */
[----:B------:R-:W-:Y:S01]  /*2e50*/  IMAD.WIDE.U32 R102, R102, 0xa0, RZ ;  /* 0x000000a066667825 */ /* 0x000fe200078e00ff */
[----:B------:R-:W-:-:S02]  /*2e60*/  LOP3.LUT R21, R21, 0xfffffff0, RZ, 0xc0, !PT ;  /* 0xfffffff015157812 */ /* 0x000fc400078ec0ff */
[----:B------:R-:W-:Y:S01]  /*2e70*/  LOP3.LUT R25, R25, 0xfffffff0, RZ, 0xc0, !PT ;  /* 0xfffffff019197812 */ /* 0x000fe200078ec0ff */
[----:B------:R-:W-:Y:S01]  /*2e80*/  IMAD R15, R130, R9, R6 ;  /* 0x00000009820f7224 */ /* 0x000fe200078e0206 */
[----:B------:R-:W-:Y:S02]  /*2e90*/  LOP3.LUT R26, R26, 0xfffffff0, RZ, 0xc0, !PT ;  /* 0xfffffff01a1a7812 */ /* 0x000fe400078ec0ff */
[----:B------:R-:W-:Y:S01]  /*2ea0*/  LOP3.LUT R11, R28, R11, RZ, 0xfc, !PT ;  /* 0x0000000b1c0b7212 */ /* 0x000fe200078efcff */
[----:B------:R-:W-:Y:S01]  /*2eb0*/  IMAD.IADD R123, R123, 0x1, R10 ;  /* 0x000000017b7b7824 */ /* 0x000fe200078e020a */
[C---:B------:R-:W-:Y:S01]  /*2ec0*/  SHF.L.U64.HI R6, R8.reuse, 0x7, R9 ;  /* 0x0000000708067819 */ /* 0x040fe20000010209 */
[----:B------:R-:W-:Y:S01]  /*2ed0*/  IMAD.SHL.U32 R7, R8, 0x80, RZ ;  /* 0x0000008008077824 */ /* 0x000fe200078e00ff */
[----:B------:R-:W-:Y:S01]  /*2ee0*/  IADD3 R9, R13, R105, RZ ;  /* 0x000000690d097210 */ /* 0x000fe20007ffe0ff */
[----:B------:R-:W-:Y:S01]  /*2ef0*/  IMAD.IADD R121, R103, 0x1, R121 ;  /* 0x0000000167797824 */ /* 0x000fe200078e0279 */
[----:B------:R-:W-:Y:S01]  /*2f00*/  SHF.R.S32.HI R117, RZ, 0x1f, R0 ;  /* 0x0000001fff757819 */ /* 0x000fe20000011400 */
[----:B------:R-:W-:Y:S01]  /*2f10*/  IMAD.IADD R8, R107, 0x1, R13 ;  /* 0x000000016b087824 */ /* 0x000fe200078e020d */
[----:B------:R-:W-:Y:S01]  /*2f20*/  SHF.R.S32.HI R108, RZ, 0x1f, R21 ;  /* 0x0000001fff6c7819 */ /* 0x000fe20000011415 */
[----:B------:R-:W-:Y:S01]  /*2f30*/  IMAD.IADD R10, R99, 0x1, R15 ;  /* 0x00000001630a7824 */ /* 0x000fe200078e020f */
[----:B------:R-:W-:Y:S01]  /*2f40*/  SHF.R.S32.HI R95, RZ, 0x1f, R25 ;  /* 0x0000001fff5f7819 */ /* 0x000fe20000011419 */
[----:B------:R-:W-:Y:S01]  /*2f50*/  IMAD.IADD R20, R15, 0x1, R97 ;  /* 0x000000010f147824 */ /* 0x000fe200078e0261 */
[----:B------:R-:W-:-:S02]  /*2f60*/  SHF.R.S32.HI R27, RZ, 0x1f, R26 ;  /* 0x0000001fff1b7819 */ /* 0x000fc4000001141a */
[----:B------:R-:W-:Y:S02]  /*2f70*/  LOP3.LUT R28, R28, 0x1, RZ, 0xc0, !PT ;  /* 0x000000011c1c7812 */ /* 0x000fe400078ec0ff */
[C---:B------:R-:W-:Y:S02]  /*2f80*/  LOP3.LUT R29, R11.reuse, 0x2, RZ, 0xc0, !PT ;  /* 0x000000020b1d7812 */ /* 0x040fe400078ec0ff */
[C---:B------:R-:W-:Y:S02]  /*2f90*/  LOP3.LUT R30, R11.reuse, 0x4, RZ, 0xc0, !PT ;  /* 0x000000040b1e7812 */ /* 0x040fe400078ec0ff */
[C---:B------:R-:W-:Y:S02]  /*2fa0*/  LOP3.LUT R31, R11.reuse, 0x8, RZ, 0xc0, !PT ;  /* 0x000000080b1f7812 */ /* 0x040fe400078ec0ff */
[C---:B------:R-:W-:Y:S02]  /*2fb0*/  LOP3.LUT R32, R11.reuse, 0x10, RZ, 0xc0, !PT ;  /* 0x000000100b207812 */ /* 0x040fe400078ec0ff */
[----:B------:R-:W-:Y:S01]  /*2fc0*/  LOP3.LUT R33, R11, 0x20, RZ, 0xc0, !PT ;  /* 0x000000200b217812 */ /* 0x000fe200078ec0ff */
[----:B------:R-:W-:Y:S06]  /*2fd0*/  @!P6 BAR.SYNC.DEFER_BLOCKING 0x9, 0x100 ;  /* 0x024400000000eb1d */ /* 0x000fec0000010000 */
.L_x_539:
[----:B------:R-:W2:Y:S01]  /*2fe0*/  LDL R40, [R1+0x48] ;  /* 0x0000480001287983 */ /* 0x000ea20000100800 */
[----:B0-----:R-:W0:Y:S03]  /*2ff0*/  LDC R36, c[0x0][0x430] ;  /* 0x00010c00ff247b82 */ /* 0x001e260000000800 */
[----:B------:R-:W3:Y:S01]  /*3000*/  LDL.LU R38, [R1+0x8] ;  /* 0x0000080001267983 */ /* 0x000ee20000300800 */
[----:B------:R-:W-:-:S04]  /*3010*/  VIADD R24, R24, 0xffffffff ;  /* 0xffffffff18187836 */ /* 0x000fc80000000000 */
[----:B------:R-:W-:Y:S01]  /*3020*/  IMAD R15, R24, 0xa0, R109 ;  /* 0x000000a0180f7824 */ /* 0x000fe200078e026d */
[----:B------:R-:W1:Y:S03]  /*3030*/  LDC R113, c[0x0][0x3f4] ;  /* 0x0000fd00ff717b82 */ /* 0x000e660000000800 */
[----:B------:R-:W-:-:S05]  /*3040*/  IMAD.IADD R39, R118, 0x1, R15 ;  /* 0x0000000176277824 */ /* 0x000fca00078e020f */
[----:B------:R-:W-:Y:S02]  /*3050*/  MOV R11, R39 ;  /* 0x00000027000b7202 */ /* 0x000fe40000000f00 */
[----:B0-----:R-:W-:-:S13]  /*3060*/  ISETP.NE.AND P2, PT, R36, 0x1, PT ;  /* 0x000000012400780c */ /* 0x001fda0003f45270 */
[----:B------:R-:W0:Y:S08]  /*3070*/  @P2 LDC R12, c[0x0][0x434] ;  /* 0x00010d00ff0c2b82 */ /* 0x000e300000000800 */
[----:B----4-:R-:W4:Y:S01]  /*3080*/  @P2 LDC R13, c[0x0][0x438] ;  /* 0x00010e00ff0d2b82 */ /* 0x010f220000000800 */
[----:B0-----:R-:W-:-:S05]  /*3090*/  @P2 IMAD.HI.U32 R12, R39, R12, RZ ;  /* 0x0000000c270c2227 */ /* 0x001fca00078e00ff */
[----:B----4-:R-:W-:Y:S02]  /*30a0*/  @P2 SHF.R.U32.HI R11, RZ, R13, R12 ;  /* 0x0000000dff0b2219 */ /* 0x010fe4000001160c */
[----:B------:R-:W-:-:S04]  /*30b0*/  ISETP.GE.AND P2, PT, R15, R2, PT ;  /* 0x000000020f00720c */ /* 0x000fc80003f46270 */
[----:B------:R-:W-:-:S13]  /*30c0*/  ISETP.GT.OR P2, PT, R109, 0x9f, P2 ;  /* 0x0000009f6d00780c */ /* 0x000fda0001744670 */
[----:B------:R-:W0:Y:S01]  /*30d0*/  @!P2 LDC.64 R14, c[0x0][0x428] ;  /* 0x00010a00ff0eab82 */ /* 0x000e220000000a00 */
[----:B------:R-:W-:-:S07]  /*30e0*/  @!P2 SHF.R.S32.HI R35, RZ, 0x1f, R11 ;  /* 0x0000001fff23a819 */ /* 0x000fce000001140b */
[----:B------:R-:W4:Y:S01]  /*30f0*/  @!P2 LDC.64 R12, c[0x0][0x418] ;  /* 0x00010600ff0cab82 */ /* 0x000f220000000a00 */
[----:B0-----:R-:W-:-:S04]  /*3100*/  @!P2 IMAD R34, R117, R14, RZ ;  /* 0x0000000e7522a224 */ /* 0x001fc800078e02ff */
[----:B------:R-:W-:Y:S02]  /*3110*/  @!P2 IMAD R37, R0, R15, R34 ;  /* 0x0000000f0025a224 */ /* 0x000fe400078e0222 */
[----:B------:R-:W-:-:S04]  /*3120*/  @!P2 IMAD.MOV.U32 R34, RZ, RZ, R11 ;  /* 0x000000ffff22a224 */ /* 0x000fc800078e000b */
[----:B------:R-:W-:-:S04]  /*3130*/  @!P2 IMAD.WIDE.U32 R14, R0, R14, R34 ;  /* 0x0000000e000ea225 */ /* 0x000fc800078e0022 */
[----:B------:R-:W-:Y:S01]  /*3140*/  @!P2 IMAD.IADD R15, R15, 0x1, R37 ;  /* 0x000000010f0fa824 */ /* 0x000fe200078e0225 */
[----:B----4-:R-:W-:Y:S01]  /*3150*/  @!P2 LEA R12, P3, R14, R12, 0x2 ;  /* 0x0000000c0e0ca211 */ /* 0x010fe200078610ff */
[----:B------:R-:W-:-:S03]  /*3160*/  IMAD.MOV.U32 R34, RZ, RZ, RZ ;  /* 0x000000ffff227224 */ /* 0x000fc600078e00ff */
[----:B------:R-:W-:-:S05]  /*3170*/  @!P2 LEA.HI.X R13, R14, R13, R15, 0x2, P3 ;  /* 0x0000000d0e0da211 */ /* 0x000fca00018f140f */
[----:B-----5:R0:W5:Y:S01]  /*3180*/  @!P2 LDG.E R34, desc[UR50][R12.64] ;  /* 0x000000320c22a981 */ /* 0x020162000c1e1900 */
[----:B------:R-:W-:Y:S01]  /*3190*/  ISETP.GT.AND P2, PT, R24, R115, PT ;  /* 0x000000731800720c */ /* 0x000fe20003f44270 */
[----:B------:R-:W-:Y:S01]  /*31a0*/  IMAD.MOV R35, RZ, RZ, -R11 ;  /* 0x000000ffff237224 */ /* 0x000fe200078e0a0b */
[----:B------:R-:W-:Y:S01]  /*31b0*/  LOP3.LUT P4, RZ, R116, 0x2, RZ, 0xc0, !PT ;  /* 0x0000000274ff7812 */ /* 0x000fe2000788c0ff */
[----:B------:R-:W-:Y:S05]  /*31c0*/  YIELD ;  /* 0x0000000000007946 */ /* 0x000fea0003800000 */
[----:B------:R-:W-:Y:S01]  /*31d0*/  BSSY B0, `(.L_x_434) ;  /* 0x0000d3f000007945 */ /* 0x000fe20003800000 */
[----:B------:R-:W-:-:S02]  /*31e0*/  IMAD R35, R36, R35, R39 ;  /* 0x0000002324237224 */ /* 0x000fc400078e0227 */
[----:B--2---:R-:W-:Y:S01]  /*31f0*/  IMAD R11, R19, 0x7800, R40 ;  /* 0x00007800130b7824 */ /* 0x004fe200078e0228 */
[----:B---3--:R-:W-:-:S03]  /*3200*/  LOP3.LUT R38, R38, 0xfffffffd, RZ, 0xc0, !PT ;  /* 0xfffffffd26267812 */ /* 0x008fc600078ec0ff */
[----:B------:R-:W-:Y:S01]  /*3210*/  IMAD.IADD R88, R18, 0x1, R11 ;  /* 0x0000000112587824 */ /* 0x000fe200078e020b */
[C---:B------:R-:W-:Y:S01]  /*3220*/  IADD3 R89, R11.reuse, 0x20, RZ ;  /* 0x000000200b597810 */ /* 0x040fe20007ffe0ff */
[----:B------:R-:W-:Y:S01]  /*3230*/  @P4 VIADD R89, R11, 0xffffffe0 ;  /* 0xffffffe00b594836 */ /* 0x000fe20000000000 */
[----:B------:R-:W-:Y:S02]  /*3240*/  @P2 LOP3.LUT R38, R38, 0x2, RZ, 0xfc, !PT ;  /* 0x0000000226262812 */ /* 0x000fe400078efcff */
[----:B-1----:R-:W-:Y:S01]  /*3250*/  ISETP.GE.AND P2, PT, R113, 0x1, PT ;  /* 0x000000017100780c */ /* 0x002fe20003f46270 */
[----:B------:R-:W-:Y:S02]  /*3260*/  IMAD.IADD R89, R18, 0x1, R89 ;  /* 0x0000000112597824 */ /* 0x000fe400078e0259 */
[----:B------:R0:W-:Y:S10]  /*3270*/  STL [R1+0x8], R38 ;  /* 0x0000082601007387 */ /* 0x0001f40000100800 */
[----:B0-----:R-:W-:Y:S05]  /*3280*/  @!P2 BRA `(.L_x_435) ;  /* 0x000000c800f0a947 */ /* 0x001fea0003800000 */
[----:B------:R-:W-:Y:S01]  /*3290*/  SHF.R.S32.HI R90, RZ, 0x1f, R35 ;  /* 0x0000001fff5a7819 */ /* 0x000fe20000011423 */
[----:B------:R-:W-:Y:S01]  /*32a0*/  ULDC.64 UR4, c[0x0][0x300] ;  /* 0x0000c00000047ab9 */ /* 0x000fe20000000a00 */
[----:B-----5:R-:W-:Y:S01]  /*32b0*/  SHF.R.S32.HI R91, RZ, 0x1f, R34 ;  /* 0x0000001fff5b7819 */ /* 0x020fe20000011422 */
[----:B------:R-:W-:Y:S01]  /*32c0*/  IMAD.WIDE.U32 R12, R35, UR4, RZ ;  /* 0x00000004230c7c25 */ /* 0x000fe2000f8e00ff */
[----:B------:R-:W-:-:S03]  /*32d0*/  ULDC.64 UR6, c[0x0][0x2e8] ;  /* 0x0000ba0000067ab9 */ /* 0x000fc60000000a00 */
[----:B------:R-:W-:Y:S02]  /*32e0*/  IMAD R14, R90, UR4, RZ ;  /* 0x000000045a0e7c24 */ /* 0x000fe4000f8e02ff */
[----:B------:R-:W-:Y:S02]  /*32f0*/  IMAD R92, R24, -0xa0, R2 ;  /* 0xffffff60185c7824 */ /* 0x000fe400078e0202 */
[----:B------:R-:W-:Y:S01]  /*3300*/  IMAD R11, R35, UR5, R14 ;  /* 0x00000005230b7c24 */ /* 0x000fe2000f8e020e */
[----:B------:R-:W-:Y:S02]  /*3310*/  ULDC.64 UR4, c[0x0][0x310] ;  /* 0x0000c40000047ab9 */ /* 0x000fe40000000a00 */
[----:B------:R-:W-:Y:S01]  /*3320*/  IMAD R15, R91, UR4, RZ ;  /* 0x000000045b0f7c24 */ /* 0x000fe2000f8e02ff */
[----:B------:R-:W-:Y:S01]  /*3330*/  VIMNMX R92, R92, 0xa0, PT ;  /* 0x000000a05c5c7848 */ /* 0x000fe20003fe0100 */
[----:B------:R-:W-:Y:S01]  /*3340*/  IMAD.IADD R13, R13, 0x1, R11 ;  /* 0x000000010d0d7824 */ /* 0x000fe200078e020b */
[----:B------:R-:W-:Y:S01]  /*3350*/  SHF.R.S32.HI R11, RZ, 0x1f, R24 ;  /* 0x0000001fff0b7819 */ /* 0x000fe20000011418 */
[----:B------:R-:W-:-:S02]  /*3360*/  IMAD R15, R34, UR5, R15 ;  /* 0x00000005220f7c24 */ /* 0x000fc4000f8e020f */
[----:B------:R-:W-:Y:S01]  /*3370*/  IMAD.WIDE.U32 R12, R34, UR4, R12 ;  /* 0x00000004220c7c25 */ /* 0x000fe2000f8e000c */
[----:B------:R-:W-:-:S04]  /*3380*/  ULDC.64 UR4, c[0x0][0x308] ;  /* 0x0000c20000047ab9 */ /* 0x000fc80000000a00 */
[----:B------:R-:W-:Y:S01]  /*3390*/  IADD3 R13, R13, R15, RZ ;  /* 0x0000000f0d0d7210 */ /* 0x000fe20007ffe0ff */
[----:B------:R-:W-:-:S04]  /*33a0*/  IMAD.WIDE.U32 R14, R102, R24, RZ ;  /* 0x00000018660e7225 */ /* 0x000fc800078e00ff */
[----:B------:R-:W-:Y:S01]  /*33b0*/  IMAD.WIDE.U32 R12, R223, UR4, R12 ;  /* 0x00000004df0c7c25 */ /* 0x000fe2000f8e000c */
[----:B------:R-:W-:-:S03]  /*33c0*/  ULDC.U8 UR4, c[0x0][0x410] ;  /* 0x0001040000047ab9 */ /* 0x000fc60000000000 */
[----:B------:R-:W-:Y:S01]  /*33d0*/  IMAD R119, R223, UR5, R13 ;  /* 0x00000005df777c24 */ /* 0x000fe2000f8e020d */
[----:B------:R-:W-:Y:S01]  /*33e0*/  IADD3 R120, P2, R12, UR6, RZ ;  /* 0x000000060c787c10 */ /* 0x000fe2000ff5e0ff */
[-C--:B------:R-:W-:Y:S02]  /*33f0*/  IMAD R12, R121, R24.reuse, RZ ;  /* 0x00000018790c7224 */ /* 0x080fe400078e02ff */
[----:B------:R-:W-:Y:S01]  /*3400*/  IMAD R13, R122, R24, RZ ;  /* 0x000000187a0d7224 */ /* 0x000fe200078e02ff */
[----:B------:R-:W-:Y:S01]  /*3410*/  IADD3.X R119, R119, UR7, RZ, P2, !PT ;  /* 0x0000000777777c10 */ /* 0x000fe200097fe4ff */
[C---:B------:R-:W-:Y:S01]  /*3420*/  IMAD R37, R11.reuse, R102, R12 ;  /* 0x000000660b257224 */ /* 0x040fe200078e020c */
[----:B------:R-:W-:Y:S01]  /*3430*/  ISETP.NE.AND P2, PT, RZ, UR4, PT ;  /* 0x00000004ff007c0c */ /* 0x000fe2000bf45270 */
[----:B------:R-:W-:Y:S02]  /*3440*/  IMAD R39, R11, R100, R13 ;  /* 0x000000640b277224 */ /* 0x000fe400078e020d */
[----:B------:R-:W-:-:S04]  /*3450*/  IMAD.WIDE.U32 R12, R100, R24, RZ ;  /* 0x00000018640c7225 */ /* 0x000fc800078e00ff */
[----:B------:R-:W-:Y:S02]  /*3460*/  IMAD.IADD R11, R15, 0x1, R37 ;  /* 0x000000010f0b7824 */ /* 0x000fe400078e0225 */
[----:B------:R-:W-:-:S04]  /*3470*/  IMAD.IADD R86, R13, 0x1, R39 ;  /* 0x000000010d567824 */ /* 0x000fc800078e0227 */
[----:B------:R-:W-:Y:S05]  /*3480*/  @!P2 BRA `(.L_x_436) ;  /* 0x0000006000d0a947 */ /* 0x000fea0003800000 */
[----:B------:R0:W5:Y:S04]  /*3490*/  LDL R94, [R1+0x10] ;  /* 0x00001000015e7983 */ /* 0x0001680000100800 */
[----:B------:R0:W5:Y:S04]  /*34a0*/  LDL R93, [R1+0x18] ;  /* 0x00001800015d7983 */ /* 0x0001680000100800 */
[----:B------:R0:W5:Y:S01]  /*34b0*/  LDL R87, [R1+0x1c] ;  /* 0x00001c0001577983 */ /* 0x0001620000100800 */
[----:B------:R-:W-:Y:S01]  /*34c0*/  BSSY B1, `(.L_x_437) ;  /* 0x0000046000017945 */ /* 0x000fe20003800000 */
[----:B------:R-:W-:-:S02]  /*34d0*/  CS2R R36, SRZ ;  /* 0x0000000000247805 */ /* 0x000fc4000001ff00 */
[----:B------:R-:W-:Y:S01]  /*34e0*/  CS2R R60, SRZ ;  /* 0x00000000003c7805 */ /* 0x000fe2000001ff00 */
[----:B------:R-:W1:Y:S01]  /*34f0*/  S2R R50, SR_TID.X ;  /* 0x0000000000327919 */ /* 0x000e620000002100 */
        /* <DEDUP_REMOVED lines=20> */
[----:B------:R-:W-:Y:S01]  /*3640*/  CS2R R58, SRZ ;  /* 0x00000000003a7805 */ /* 0x000fe2000001ff00 */
[C---:B-1----:R-:W-:Y:S02]  /*3650*/  VIADD R85, R50.reuse, 0xffffff80 ;  /* 0xffffff8032557836 */ /* 0x042fe40000000000 */
[----:B------:R-:W-:Y:S01]  /*3660*/  VIADD R84, R50, 0xffffff80 ;  /* 0xffffff8032547836 */ /* 0x000fe20000000000 */
[----:B------:R-:W-:-:S04]  /*3670*/  CS2R R50, SRZ ;  /* 0x0000000000327805 */ /* 0x000fc8000001ff00 */
[----:B------:R-:W-:-:S04]  /*3680*/  LEA.HI R84, R84, R85, RZ, 0x1 ;  /* 0x0000005554547211 */ /* 0x000fc800078f08ff */
[----:B------:R-:W-:-:S04]  /*3690*/  SHF.R.S32.HI R84, RZ, 0x1, R84 ;  /* 0x00000001ff547819 */ /* 0x000fc80000011454 */
[----:B------:R-:W-:-:S13]  /*36a0*/  ISETP.GE.AND P3, PT, R84, R92, PT ;  /* 0x0000005c5400720c */ /* 0x000fda0003f66270 */
[----:B0-----:R-:W-:Y:S05]  /*36b0*/  @P3 BRA `(.L_x_438) ;  /* 0x0000000000983947 */ /* 0x001fea0003800000 */
[----:B------:R-:W2:Y:S01]  /*36c0*/  LDL R134, [R1+0x14] ;  /* 0x0000140001867983 */ /* 0x000ea20000100800 */
[----:B------:R-:W-:-:S03]  /*36d0*/  ULDC.64 UR4, c[0x0][0x3e8] ;  /* 0x0000fa0000047ab9 */ /* 0x000fc60000000a00 */
[----:B------:R-:W3:Y:S01]  /*36e0*/  LDL R133, [R1+0x20] ;  /* 0x0000200001857983 */ /* 0x000ee20000100800 */
[----:B------:R-:W-:Y:S02]  /*36f0*/  IADD3 R62, P2, P4, R106, UR4, R14 ;  /* 0x000000046a3e7c10 */ /* 0x000fe4000fc5e00e */
[----:B------:R-:W-:Y:S02]  /*3700*/  CS2R R80, SRZ ;  /* 0x0000000000507805 */ /* 0x000fe4000001ff00 */
[----:B------:R-:W-:Y:S02]  /*3710*/  CS2R R82, SRZ ;  /* 0x0000000000527805 */ /* 0x000fe4000001ff00 */
[----:B------:R-:W-:Y:S01]  /*3720*/  IADD3.X R63, R8, UR5, R11, P2, P4 ;  /* 0x00000005083f7c10 */ /* 0x000fe200097e840b */
[----:B------:R-:W-:Y:S02]  /*3730*/  ULDC.64 UR4, c[0x0][0x400] ;  /* 0x0001000000047ab9 */ /* 0x000fe40000000a00 */
[----:B------:R-:W-:-:S04]  /*3740*/  IADD3 R84, P2, P4, R98, UR4, R12 ;  /* 0x0000000462547c10 */ /* 0x000fc8000fc5e00c */
[----:B------:R-:W-:Y:S02]  /*3750*/  IADD3.X R85, R10, UR5, R86, P2, P4 ;  /* 0x000000050a557c10 */ /* 0x000fe400097e8456 */
[----:B------:R-:W-:Y:S02]  /*3760*/  ISETP.GE.AND P2, PT, R224, R113, PT ;  /* 0x00000071e000720c */ /* 0x000fe40003f46270 */
[----:B------:R-:W-:Y:S02]  /*3770*/  CS2R R76, SRZ ;  /* 0x00000000004c7805 */ /* 0x000fe4000001ff00 */
[----:B------:R-:W-:-:S09]  /*3780*/  CS2R R78, SRZ ;  /* 0x00000000004e7805 */ /* 0x000fd2000001ff00 */
[----:B------:R-:W5:Y:S04]  /*3790*/  @!P2 LDG.E.64 R80, desc[UR50][R62.64] ;  /* 0x000000323e50a981 */ /* 0x000f68000c1e1b00 */
[----:B------:R-:W5:Y:S02]  /*37a0*/  @!P2 LDG.E.64 R82, desc[UR50][R84.64] ;  /* 0x000000325452a981 */ /* 0x000f64000c1e1b00 */
[----:B-----5:R-:W-:Y:S02]  /*37b0*/  ISETP.GE.AND P2, PT, R94, R113, PT ;  /* 0x000000715e00720c */ /* 0x020fe40003f46270 */
[----:B------:R-:W-:Y:S02]  /*37c0*/  CS2R R72, SRZ ;  /* 0x0000000000487805 */ /* 0x000fe4000001ff00 */
[----:B------:R-:W-:-:S09]  /*37d0*/  CS2R R74, SRZ ;  /* 0x00000000004a7805 */ /* 0x000fd2000001ff00 */
[----:B------:R-:W5:Y:S04]  /*37e0*/  @!P2 LDG.E.64 R76, desc[UR50][R62.64+0x10] ;  /* 0x000010323e4ca981 */ /* 0x000f68000c1e1b00 */
[----:B------:R-:W5:Y:S01]  /*37f0*/  @!P2 LDG.E.64 R78, desc[UR50][R84.64+0x10] ;  /* 0x00001032544ea981 */ /* 0x000f62000c1e1b00 */
[----:B------:R-:W-:Y:S02]  /*3800*/  ISETP.GE.AND P2, PT, R93, R113, PT ;  /* 0x000000715d00720c */ /* 0x000fe40003f46270 */
        /* <DEDUP_REMOVED lines=9> */
[----:B------:R-:W-:Y:S02]  /*38a0*/  CS2R R60, SRZ ;  /* 0x00000000003c7805 */ /* 0x000fe4000001ff00 */
[----:B--2---:R-:W-:-:S13]  /*38b0*/  ISETP.GE.AND P2, PT, R134, R113, PT ;  /* 0x000000718600720c */ /* 0x004fda0003f46270 */
[----:B------:R-:W5:Y:S04]  /*38c0*/  @!P2 LDG.E.64 R64, desc[UR50][R62.64+0x40] ;  /* 0x000040323e40a981 */ /* 0x000f68000c1e1b00 */
[----:B------:R-:W5:Y:S01]  /*38d0*/  @!P2 LDG.E.64 R66, desc[UR50][R84.64+0x40] ;  /* 0x000040325442a981 */ /* 0x000f62000c1e1b00 */
[----:B---3--:R-:W-:-:S13]  /*38e0*/  ISETP.GE.AND P2, PT, R133, R113, PT ;  /* 0x000000718500720c */ /* 0x008fda0003f46270 */
[----:B------:R0:W5:Y:S02]  /*38f0*/  @!P2 LDG.E.64 R60, desc[UR50][R62.64+0x50] ;  /* 0x000050323e3ca981 */ /* 0x000164000c1e1b00 */
[----:B0-----:R-:W-:-:S06]  /*3900*/  CS2R R62, SRZ ;  /* 0x00000000003e7805 */ /* 0x001fcc000001ff00 */
[----:B------:R0:W5:Y:S02]  /*3910*/  @!P2 LDG.E.64 R62, desc[UR50][R84.64+0x50] ;  /* 0x00005032543ea981 */ /* 0x000164000c1e1b00 */
.L_x_438:
[----:B------:R-:W-:Y:S05]  /*3920*/  BSYNC B1 ;  /* 0x0000000000017941 */ /* 0x000fea0003800000 */
.L_x_437:
[----:B0-----:R-:W0:Y:S01]  /*3930*/  S2R R84, SR_TID.X ;  /* 0x0000000000547919 */ /* 0x001e220000002100 */
[----:B------:R-:W-:Y:S01]  /*3940*/  BSSY B1, `(.L_x_439) ;  /* 0x0000032000017945 */ /* 0x000fe20003800000 */
[C---:B0-----:R-:W-:Y:S01]  /*3950*/  IADD3 R85, R84.reuse, -0x80, RZ ;  /* 0xffffff8054557810 */ /* 0x041fe20007ffe0ff */
[----:B------:R-:W-:-:S05]  /*3960*/  VIADD R84, R84, 0xffffff80 ;  /* 0xffffff8054547836 */ /* 0x000fca0000000000 */
[----:B------:R-:W-:-:S04]  /*3970*/  LEA.HI R84, R84, R85, RZ, 0x1 ;  /* 0x0000005554547211 */ /* 0x000fc800078f08ff */
[----:B------:R-:W-:-:S05]  /*3980*/  SHF.R.S32.HI R84, RZ, 0x1, R84 ;  /* 0x00000001ff547819 */ /* 0x000fca0000011454 */
[----:B------:R-:W-:-:S05]  /*3990*/  VIADD R84, R84, 0x80 ;  /* 0x0000008054547836 */ /* 0x000fca0000000000 */
[----:B------:R-:W-:-:S13]  /*39a0*/  ISETP.GE.AND P4, PT, R84, R92, PT ;  /* 0x0000005c5400720c */ /* 0x000fda0003f86270 */
[----:B------:R-:W-:Y:S05]  /*39b0*/  @P4 BRA `(.L_x_440) ;  /* 0x0000000000a84947 */ /* 0x000fea0003800000 */
[----:B------:R-:W2:Y:S04]  /*39c0*/  LDL R85, [R1+0x14] ;  /* 0x0000140001557983 */ /* 0x000ea80000100800 */
[----:B------:R-:W3:Y:S01]  /*39d0*/  LDL R84, [R1+0x20] ;  /* 0x0000200001547983 */ /* 0x000ee20000100800 */
[----:B------:R-:W-:Y:S01]  /*39e0*/  IADD3 R14, P2, P5, R106, R14, R5 ;  /* 0x0000000e6a0e7210 */ /* 0x000fe20007d5e005 */
[----:B------:R-:W-:-:S03]  /*39f0*/  ULDC.64 UR4, c[0x0][0x3e8] ;  /* 0x0000fa0000047ab9 */ /* 0x000fc60000000a00 */
[----:B------:R-:W-:Y:S02]  /*3a00*/  IADD3.X R11, R8, R11, R4, P2, P5 ;  /* 0x0000000b080b7210 */ /* 0x000fe400017ea404 */
[----:B------:R-:W-:-:S04]  /*3a10*/  IADD3 R12, P2, P5, R98, R12, R7 ;  /* 0x0000000c620c7210 */ /* 0x000fc80007d5e007 */
[----:B------:R-:W-:Y:S02]  /*3a20*/  IADD3.X R86, R10, R86, R6, P2, P5 ;  /* 0x000000560a567210 */ /* 0x000fe400017ea406 */
[----:B------:R-:W-:-:S04]  /*3a30*/  IADD3 R14, P2, R14, UR4, RZ ;  /* 0x000000040e0e7c10 */ /* 0x000fc8000ff5e0ff */
[----:B------:R-:W-:Y:S01]  /*3a40*/  IADD3.X R15, R11, UR5, RZ, P2, !PT ;  /* 0x000000050b0f7c10 */ /* 0x000fe200097fe4ff */
[----:B------:R-:W-:Y:S02]  /*3a50*/  ULDC.64 UR4, c[0x0][0x400] ;  /* 0x0001000000047ab9 */ /* 0x000fe40000000a00 */
[----:B------:R-:W-:-:S04]  /*3a60*/  IADD3 R12, P2, R12, UR4, RZ ;  /* 0x000000040c0c7c10 */ /* 0x000fc8000ff5e0ff */
[----:B------:R-:W-:Y:S02]  /*3a70*/  IADD3.X R13, R86, UR5, RZ, P2, !PT ;  /* 0x00000005560d7c10 */ /* 0x000fe400097fe4ff */
[----:B------:R-:W-:Y:S02]  /*3a80*/  ISETP.GE.AND P2, PT, R224, R113, PT ;  /* 0x00000071e000720c */ /* 0x000fe40003f46270 */
[----:B------:R-:W-:Y:S02]  /*3a90*/  CS2R R56, SRZ ;  /* 0x0000000000387805 */ /* 0x000fe4000001ff00 */
[----:B------:R-:W-:Y:S02]  /*3aa0*/  CS2R R58, SRZ ;  /* 0x00000000003a7805 */ /* 0x000fe4000001ff00 */
[----:B------:R-:W-:Y:S02]  /*3ab0*/  CS2R R52, SRZ ;  /* 0x0000000000347805 */ /* 0x000fe4000001ff00 */
[----:B------:R-:W-:-:S05]  /*3ac0*/  CS2R R54, SRZ ;  /* 0x0000000000367805 */ /* 0x000fca000001ff00 */
[----:B------:R0:W5:Y:S04]  /*3ad0*/  @!P2 LDG.E.64 R56, desc[UR50][R14.64] ;  /* 0x000000320e38a981 */ /* 0x000168000c1e1b00 */
[----:B------:R0:W5:Y:S02]  /*3ae0*/  @!P2 LDG.E.64 R58, desc[UR50][R12.64] ;  /* 0x000000320c3aa981 */ /* 0x000164000c1e1b00 */
[----:B-----5:R-:W-:Y:S02]  /*3af0*/  ISETP.GE.AND P2, PT, R94, R113, PT ;  /* 0x000000715e00720c */ /* 0x020fe40003f46270 */
[----:B------:R-:W-:Y:S02]  /*3b00*/  CS2R R48, SRZ ;  /* 0x0000000000307805 */ /* 0x000fe4000001ff00 */
[----:B------:R-:W-:-:S09]  /*3b10*/  CS2R R50, SRZ ;  /* 0x0000000000327805 */ /* 0x000fd2000001ff00 */
[----:B------:R0:W5:Y:S04]  /*3b20*/  @!P2 LDG.E.64 R52, desc[UR50][R14.64+0x10] ;  /* 0x000010320e34a981 */ /* 0x000168000c1e1b00 */
[----:B------:R0:W5:Y:S01]  /*3b30*/  @!P2 LDG.E.64 R54, desc[UR50][R12.64+0x10] ;  /* 0x000010320c36a981 */ /* 0x000162000c1e1b00 */
[----:B------:R-:W-:Y:S02]  /*3b40*/  ISETP.GE.AND P2, PT, R93, R113, PT ;  /* 0x000000715d00720c */ /* 0x000fe40003f46270 */
        /* <DEDUP_REMOVED lines=9> */
[----:B------:R-:W-:Y:S02]  /*3be0*/  CS2R R36, SRZ ;  /* 0x0000000000247805 */ /* 0x000fe4000001ff00 */
[----:B------:R-:W-:Y:S02]  /*3bf0*/  CS2R R38, SRZ ;  /* 0x0000000000267805 */ /* 0x000fe4000001ff00 */
[----:B--2---:R-:W-:-:S13]  /*3c00*/  ISETP.GE.AND P2, PT, R85, R113, PT ;  /* 0x000000715500720c */ /* 0x004fda0003f46270 */
[----:B------:R0:W5:Y:S04]  /*3c10*/  @!P2 LDG.E.64 R40, desc[UR50][R14.64+0x40] ;  /* 0x000040320e28a981 */ /* 0x000168000c1e1b00 */
[----:B------:R0:W5:Y:S01]  /*3c20*/  @!P2 LDG.E.64 R42, desc[UR50][R12.64+0x40] ;  /* 0x000040320c2aa981 */ /* 0x000162000c1e1b00 */
[----:B---3--:R-:W-:-:S13]  /*3c30*/  ISETP.GE.AND P2, PT, R84, R113, PT ;  /* 0x000000715400720c */ /* 0x008fda0003f46270 */
[----:B------:R0:W5:Y:S04]  /*3c40*/  @!P2 LDG.E.64 R36, desc[UR50][R14.64+0x50] ;  /* 0x000050320e24a981 */ /* 0x000168000c1e1b00 */
[----:B------:R0:W5:Y:S02]  /*3c50*/  @!P2 LDG.E.64 R38, desc[UR50][R12.64+0x50] ;  /* 0x000050320c26a981 */ /* 0x000164000c1e1b00 */
.L_x_440:
[----:B------:R-:W-:Y:S05]  /*3c60*/  BSYNC B1 ;  /* 0x0000000000017941 */ /* 0x000fea0003800000 */
.L_x_439:
[----:B------:R-:W-:Y:S01]  /*3c70*/  UISETP.NE.AND UP0, UPT, UR49, 0x3, UPT ;  /* 0x000000033100788c */ /* 0x000fe2000bf05270 */
[----:B-----5:R-:W-:Y:S01]  /*3c80*/  IMAD.MOV.U32 R142, RZ, RZ, R60 ;  /* 0x000000ffff8e7224 */ /* 0x020fe200078e003c */
[----:B------:R-:W-:Y:S01]  /*3c90*/  MOV R148, R68 ;  /* 0x0000004400947202 */ /* 0x000fe20000000f00 */
[----:B------:R-:W-:Y:S01]  /*3ca0*/  IMAD.MOV.U32 R146, RZ, RZ, R64 ;  /* 0x000000ffff927224 */ /* 0x000fe200078e0040 */
[----:B------:R-:W-:Y:S01]  /*3cb0*/  MOV R147, R66 ;  /* 0x0000004200937202 */ /* 0x000fe20000000f00 */
[----:B------:R-:W-:Y:S01]  /*3cc0*/  IMAD.MOV.U32 R150, RZ, RZ, R72 ;  /* 0x000000ffff967224 */ /* 0x000fe200078e0048 */
[----:B------:R-:W-:Y:S01]  /*3cd0*/  PLOP3.LUT P2, PT, PT, PT, UP0, 0x80, 0x0 ;  /* 0x000000000000781c */ /* 0x000fe20003f4f008 */
[----:B------:R-:W-:Y:S01]  /*3ce0*/  IMAD.MOV.U32 R153, RZ, RZ, R76 ;  /* 0x000000ffff997224 */ /* 0x000fe200078e004c */
[----:B------:R-:W-:Y:S01]  /*3cf0*/  MOV R84, R36 ;  /* 0x0000002400547202 */ /* 0x000fe20000000f00 */
[----:B------:R-:W-:Y:S01]  /*3d00*/  IMAD.MOV.U32 R154, RZ, RZ, R80 ;  /* 0x000000ffff9a7224 */ /* 0x000fe200078e0050 */
[----:B------:R-:W-:Y:S01]  /*3d10*/  MOV R140, R56 ;  /* 0x00000038008c7202 */ /* 0x000fe20000000f00 */
[----:B------:R-:W-:Y:S01]  /*3d20*/  IMAD.MOV.U32 R143, RZ, RZ, R62 ;  /* 0x000000ffff8f7224 */ /* 0x000fe200078e003e */
[----:B------:R-:W-:Y:S01]  /*3d30*/  MOV R139, R54 ;  /* 0x00000036008b7202 */ /* 0x000fe20000000f00 */
[----:B------:R-:W-:-:S02]  /*3d40*/  IMAD.MOV.U32 R149, RZ, RZ, R70 ;  /* 0x000000ffff957224 */ /* 0x000fc400078e0046 */
[----:B------:R-:W-:Y:S02]  /*3d50*/  IMAD.MOV.U32 R151, RZ, RZ, R74 ;  /* 0x000000ffff977224 */ /* 0x000fe400078e004a */
[----:B------:R-:W-:Y:S02]  /*3d60*/  IMAD.MOV.U32 R152, RZ, RZ, R78 ;  /* 0x000000ffff987224 */ /* 0x000fe400078e004e */
[----:B------:R-:W-:Y:S02]  /*3d70*/  IMAD.MOV.U32 R155, RZ, RZ, R82 ;  /* 0x000000ffff9b7224 */ /* 0x000fe400078e0052 */
[----:B------:R-:W-:Y:S02]  /*3d80*/  IMAD.MOV.U32 R86, RZ, RZ, R40 ;  /* 0x000000ffff567224 */ /* 0x000fe400078e0028 */
[----:B------:R-:W-:Y:S02]  /*3d90*/  IMAD.MOV.U32 R133, RZ, RZ, R44 ;  /* 0x000000ffff857224 */ /* 0x000fe400078e002c */
[----:B------:R-:W-:-:S02]  /*3da0*/  IMAD.MOV.U32 R135, RZ, RZ, R48 ;  /* 0x000000ffff877224 */ /* 0x000fc400078e0030 */
[----:B------:R-:W-:Y:S02]  /*3db0*/  IMAD.MOV.U32 R137, RZ, RZ, R52 ;  /* 0x000000ffff897224 */ /* 0x000fe400078e0034 */
[----:B------:R-:W-:Y:S02]  /*3dc0*/  IMAD.MOV.U32 R85, RZ, RZ, R38 ;  /* 0x000000ffff557224 */ /* 0x000fe400078e0026 */
[----:B------:R-:W-:Y:S02]  /*3dd0*/  IMAD.MOV.U32 R87, RZ, RZ, R42 ;  /* 0x000000ffff577224 */ /* 0x000fe400078e002a */
[----:B------:R-:W-:Y:S02]  /*3de0*/  IMAD.MOV.U32 R134, RZ, RZ, R46 ;  /* 0x000000ffff867224 */ /* 0x000fe400078e002e */
[----:B------:R-:W-:Y:S02]  /*3df0*/  IMAD.MOV.U32 R136, RZ, RZ, R50 ;  /* 0x000000ffff887224 */ /* 0x000fe400078e0032 */
[----:B------:R-:W-:Y:S01]  /*3e00*/  IMAD.MOV.U32 R141, RZ, RZ, R58 ;  /* 0x000000ffff8d7224 */ /* 0x000fe200078e003a */
[----:B------:R-:W-:Y:S06]  /*3e10*/  @!P2 BRA `(.L_x_441) ;  /* 0x000000000004a947 */ /* 0x000fec0003800000 */
[----:B------:R-:W-:Y:S01]  /*3e20*/  BPT.TRAP 0x1 ;  /* 0x000000040000795c */ /* 0x000fe20000300000 */
.L_x_441:
[----:B------:R-:W2:Y:S01]  /*3e30*/  LDL R11, [R1+0xc] ;  /* 0x00000c00010b7983 */ /* 0x000ea20000100800 */
[----:B------:R-:W-:Y:S01]  /*3e40*/  IMAD R93, R19, 0x8, R18 ;  /* 0x00000008135d7824 */ /* 0x000fe200078e0212 */
[----:B------:R-:W-:Y:S01]  /*3e50*/  BSSY B1, `(.L_x_442) ;  /* 0x0000004000017945 */ /* 0x000fe20003800000 */
[----:B--2---:R-:W-:-:S04]  /*3e60*/  SHF.L.U32 R94, R11, 0x1f, RZ ;  /* 0x0000001f0b5e7819 */ /* 0x004fc800000006ff */
[----:B------:R-:W1:Y:S02]  /*3e70*/  SYNCS.PHASECHK.TRANS64.TRYWAIT P5, [R93+URZ+0x33490], R94 ;  /* 0x0334905e5d0075a7 */ /* 0x000e6400080a017f */
[----:B-1----:R-:W-:Y:S05]  /*3e80*/  @!P5 BRA `(.L_x_443) ;  /* 0x000002c00010d947 */ /* 0x002fea0003800000 */
.L_x_780:
[----:B------:R-:W-:Y:S05]  /*3e90*/  BSYNC B1 ;  /* 0x0000000000017941 */ /* 0x000fea0003800000 */
.L_x_442:
[----:B------:R-:W-:-:S03]  /*3ea0*/  UMOV UR4, 0xffffffff ;  /* 0xffffffff00047882 */ /* 0x000fc60000000000 */
[----:B------:R-:W-:Y:S05]  /*3eb0*/  BRA.DIV UR4, `(.L_x_444) ;  /* 0x000002c204187947 */ /* 0x000fea000b800000 */
[----:B------:R2:W3:Y:S04]  /*3ec0*/  SHFL.IDX PT, R145, R119, RZ, 0x1e1f ;  /* 0x001e1fff77917589 */ /* 0x0004e800000e0000 */
[----:B------:R2:W4:Y:S02]  /*3ed0*/  SHFL.IDX PT, R11, R120, RZ, 0x1e1f ;  /* 0x001e1fff780b7589 */ /* 0x00052400000e0000 */
.L_x_784:
[----:B------:R-:W-:Y:S04]  /*3ee0*/  BSSY B1, `(.L_x_445) ;  /* 0x00002ca000017945 */ /* 0x000fe80003800000 */
[----:B------:R-:W-:Y:S05]  /*3ef0*/  @P3 BRA `(.L_x_446) ;  /* 0x0000002c00203947 */ /* 0x000fea0003800000 */
[----:B------:R-:W-:Y:S01]  /*3f00*/  ISETP.NE.AND P3, PT, R28, RZ, PT ;  /* 0x000000ff1c00720c */ /* 0x000fe20003f65270 */
[----:B------:R-:W-:-:S12]  /*3f10*/  BSSY B2, `(.L_x_447) ;  /* 0x0000075000027945 */ /* 0x000fd80003800000 */
[----:B------:R-:W-:Y:S05]  /*3f20*/  @!P3 BRA `(.L_x_448) ;  /* 0x0000000400ccb947 */ /* 0x000fea0003800000 */
[----:B0-----:R0:W0:Y:S01]  /*3f30*/  LDS.128 R12, [R88+0x24200] ;  /* 0x02420000580c7984 */ /* 0x0010220000000c00 */
[----:B------:R-:W-:Y:S01]  /*3f40*/  ISETP.GE.AND P3, PT, R224, R113, PT ;  /* 0x00000071e000720c */ /* 0x000fe20003f66270 */
[----:B------:R-:W-:-:S12]  /*3f50*/  BSSY B3, `(.L_x_449) ;  /* 0x000006d000037945 */ /* 0x000fd80003800000 */
[----:B------:R-:W-:Y:S05]  /*3f60*/  @P3 BRA `(.L_x_450) ;  /* 0x0000000400ac3947 */ /* 0x000fea0003800000 */
[--C-:B------:R-:W-:Y:S02]  /*3f70*/  SHF.R.U32.HI R80, RZ, 0x8, R81.reuse ;  /* 0x00000008ff507819 */ /* 0x100fe40000011651 */
[----:B------:R-:W-:Y:S02]  /*3f80*/  SHF.R.U32.HI R82, RZ, 0x10, R81 ;  /* 0x00000010ff527819 */ /* 0x000fe40000011651 */
[----:B------:R-:W-:Y:S01]  /*3f90*/  LOP3.LUT R81, R81, 0xff0000ff, RZ, 0xc0, !PT ;  /* 0xff0000ff51517812 */ /* 0x000fe200078ec0ff */
[----:B------:R-:W-:Y:S01]  /*3fa0*/  IMAD.SHL.U32 R156, R80, 0x100, RZ ;  /* 0x00000100509c7824 */ /* 0x000fe200078e00ff */
[----:B------:R-:W-:Y:S02]  /*3fb0*/  SHF.R.U32.HI R157, RZ, 0x8, R83 ;  /* 0x00000008ff9d7819 */ /* 0x000fe40000011653 */
[----:B------:R-:W-:Y:S02]  /*3fc0*/  SHF.L.U32 R82, R82, 0x10, RZ ;  /* 0x0000001052527819 */ /* 0x000fe400000006ff */
[----:B------:R-:W-:Y:S01]  /*3fd0*/  LOP3.LUT R81, R81, 0xff00, R156, 0xf8, !PT ;  /* 0x0000ff0051517812 */ /* 0x000fe200078ef89c */
[----:B------:R-:W-:Y:S01]  /*3fe0*/  IMAD.SHL.U32 R157, R157, 0x100, RZ ;  /* 0x000001009d9d7824 */ /* 0x000fe200078e00ff */
[----:B------:R-:W-:-:S02]  /*3ff0*/  LOP3.LUT R158, R83, 0xff0000ff, RZ, 0xc0, !PT ;  /* 0xff0000ff539e7812 */ /* 0x000fc400078ec0ff */
[----:B------:R-:W-:Y:S02]  /*4000*/  LOP3.LUT R81, R81, 0xff0000, R82, 0xf8, !PT ;  /* 0x00ff000051517812 */ /* 0x000fe400078ef852 */
[----:B------:R-:W-:Y:S02]  /*4010*/  F2FP.F16.E4M3.UNPACK_B R82, R155.H1 ;  /* 0x0000009bff52723e */ /* 0x000fe400030006ff */
[----:B0-----:R-:W-:Y:S02]  /*4020*/  F2FP.F16.E4M3.UNPACK_B R156, R13 ;  /* 0x0000000dff9c723e */ /* 0x001fe400020006ff */
[----:B------:R-:W-:Y:S01]  /*4030*/  SHF.R.U32.HI R80, RZ, 0x10, R83 ;  /* 0x00000010ff507819 */ /* 0x000fe20000011653 */
[----:B------:R-:W-:Y:S01]  /*4040*/  HADD2.F32 R160, -RZ, R82.H0_H0 ;  /* 0x20000052ffa07230 */ /* 0x000fe20000004100 */
[----:B------:R-:W-:Y:S01]  /*4050*/  LOP3.LUT R158, R158, 0xff00, R157, 0xf8, !PT ;  /* 0x0000ff009e9e7812 */ /* 0x000fe200078ef89d */
[--C-:B------:R-:W-:Y:S01]  /*4060*/  HADD2.F32 R83, -RZ, R156.reuse.H1_H1 ;  /* 0x3000009cff537230 */ /* 0x100fe20000004100 */
[----:B------:R-:W-:Y:S01]  /*4070*/  F2FP.F16.E4M3.UNPACK_B R157, R154.H1 ;  /* 0x0000009aff9d723e */ /* 0x000fe200030006ff */
[----:B------:R-:W-:Y:S01]  /*4080*/  HADD2.F32 R156, -RZ, R156.H0_H0 ;  /* 0x2000009cff9c7230 */ /* 0x000fe20000004100 */
[----:B------:R-:W-:-:S02]  /*4090*/  F2FP.F16.E4M3.UNPACK_B R155, R155 ;  /* 0x0000009bff9b723e */ /* 0x000fc400020006ff */
[CC--:B------:R-:W-:Y:S01]  /*40a0*/  FMUL.FTZ R161, R83.reuse, R160.reuse ;  /* 0x000000a053a17220 */ /* 0x0c0fe20000410000 */
[--C-:B------:R-:W-:Y:S02]  /*40b0*/  HADD2.F32 R159, -RZ, R157.reuse.H0_H0 ;  /* 0x2000009dff9f7230 */ /* 0x100fe40000004100 */
[C---:B------:R-:W-:Y:S01]  /*40c0*/  FMUL.FTZ R160, R156.reuse, R160 ;  /* 0x000000a09ca07220 */ /* 0x040fe20000410000 */
[----:B------:R-:W-:Y:S01]  /*40d0*/  HADD2.F32 R157, -RZ, R157.H1_H1 ;  /* 0x3000009dff9d7230 */ /* 0x000fe20000004100 */
[----:B------:R-:W-:Y:S02]  /*40e0*/  F2FP.F16.E4M3.UNPACK_B R154, R154 ;  /* 0x0000009aff9a723e */ /* 0x000fe400020006ff */
[----:B------:R-:W-:Y:S01]  /*40f0*/  FFMA.FTZ R83, R83, R159, R160 ;  /* 0x0000009f53537223 */ /* 0x000fe200000100a0 */
[----:B------:R-:W-:Y:S01]  /*4100*/  F2FP.F16.E4M3.UNPACK_B R160, R13.H1 ;  /* 0x0000000dffa0723e */ /* 0x000fe200030006ff */
[----:B------:R-:W-:Y:S01]  /*4110*/  FFMA.FTZ R156, R156, R159, -R161 ;  /* 0x0000009f9c9c7223 */ /* 0x000fe200000108a1 */
[----:B------:R-:W-:-:S03]  /*4120*/  HADD2.F32 R159, -RZ, R82.H1_H1 ;  /* 0x30000052ff9f7230 */ /* 0x000fc60000004100 */
[--C-:B------:R-:W-:Y:S02]  /*4130*/  HADD2.F32 R13, -RZ, R160.reuse.H1_H1 ;  /* 0x300000a0ff0d7230 */ /* 0x100fe40000004100 */
[----:B------:R-:W-:-:S03]  /*4140*/  HADD2.F32 R82, -RZ, R160.H0_H0 ;  /* 0x200000a0ff527230 */ /* 0x000fc60000004100 */
[CC--:B------:R-:W-:Y:S02]  /*4150*/  FMUL.FTZ R160, R13.reuse, R159.reuse ;  /* 0x0000009f0da07220 */ /* 0x0c0fe40000410000 */
[C---:B------:R-:W-:Y:S02]  /*4160*/  FMUL.FTZ R159, R82.reuse, R159 ;  /* 0x0000009f529f7220 */ /* 0x040fe40000410000 */
[-C--:B------:R-:W-:Y:S02]  /*4170*/  FFMA.FTZ R82, R82, R157.reuse, -R160 ;  /* 0x0000009d52527223 */ /* 0x080fe400000108a0 */
[----:B------:R-:W-:Y:S01]  /*4180*/  FFMA.FTZ R157, R13, R157, R159 ;  /* 0x0000009d0d9d7223 */ /* 0x000fe2000001009f */
[----:B------:R-:W-:Y:S02]  /*4190*/  IMAD.U32 R13, R80, 0x10000, RZ ;  /* 0x00010000500d7824 */ /* 0x000fe400078e00ff */
[----:B------:R-:W-:Y:S01]  /*41a0*/  IMAD.MOV.U32 R80, RZ, RZ, R15 ;  /* 0x000000ffff507224 */ /* 0x000fe200078e000f */
[----:B------:R-:W-:-:S02]  /*41b0*/  F2FP.F16.E4M3.UNPACK_B R15, R81.H1 ;  /* 0x00000051ff0f723e */ /* 0x000fc400030006ff */
[----:B------:R-:W-:Y:S02]  /*41c0*/  LOP3.LUT R13, R158, 0xff0000, R13, 0xf8, !PT ;  /* 0x00ff00009e0d7812 */ /* 0x000fe400078ef80d */
[-C--:B------:R-:W-:Y:S01]  /*41d0*/  F2FP.F16.E4M3.UNPACK_B R161, R80.reuse ;  /* 0x00000050ffa1723e */ /* 0x080fe200020006ff */
[--C-:B------:R-:W-:Y:S01]  /*41e0*/  HADD2.F32 R160, -RZ, R15.reuse.H0_H0 ;  /* 0x2000000fffa07230 */ /* 0x100fe20000004100 */
[-C--:B------:R-:W-:Y:S01]  /*41f0*/  F2FP.F16.E4M3.UNPACK_B R158, R13.reuse.H1 ;  /* 0x0000000dff9e723e */ /* 0x080fe200030006ff */
[----:B------:R-:W-:Y:S01]  /*4200*/  HADD2.F32 R15, -RZ, R15.H1_H1 ;  /* 0x3000000fff0f7230 */ /* 0x000fe20000004100 */
[----:B------:R-:W-:Y:S01]  /*4210*/  F2FP.F16.E4M3.UNPACK_B R80, R80.H1 ;  /* 0x00000050ff50723e */ /* 0x000fe200030006ff */
[--C-:B------:R-:W-:Y:S01]  /*4220*/  HADD2.F32 R159, -RZ, R161.reuse.H1_H1 ;  /* 0x300000a1ff9f7230 */ /* 0x100fe20000004100 */
[----:B------:R-:W-:Y:S01]  /*4230*/  F2FP.SATFINITE.E4M3.F32.PACK_AB_MERGE_C R82, R157, R82, RZ ;  /* 0x000000529d52723e */ /* 0x000fe200048070ff */
[--C-:B------:R-:W-:Y:S01]  /*4240*/  HADD2.F32 R162, -RZ, R158.reuse.H0_H0 ;  /* 0x2000009effa27230 */ /* 0x100fe20000004100 */
[----:B------:R-:W-:Y:S01]  /*4250*/  F2FP.F16.E4M3.UNPACK_B R13, R13 ;  /* 0x0000000dff0d723e */ /* 0x000fe200020006ff */
[----:B------:R-:W-:Y:S01]  /*4260*/  HADD2.F32 R161, -RZ, R161.H0_H0 ;  /* 0x200000a1ffa17230 */ /* 0x000fe20000004100 */
[----:B------:R-:W-:Y:S01]  /*4270*/  F2FP.SATFINITE.E4M3.F32.PACK_AB_MERGE_C R83, R83, R156, R82 ;  /* 0x0000009c5353723e */ /* 0x000fe20004807052 */
[----:B------:R-:W-:-:S02]  /*4280*/  HADD2.F32 R158, -RZ, R158.H1_H1 ;  /* 0x3000009eff9e7230 */ /* 0x000fc40000004100 */
[----:B------:R-:W-:Y:S01]  /*4290*/  FMUL.FTZ R163, R159, R162 ;  /* 0x000000a29fa37220 */ /* 0x000fe20000410000 */
[----:B------:R-:W-:Y:S02]  /*42a0*/  F2FP.F16.E4M3.UNPACK_B R82, R14 ;  /* 0x0000000eff52723e */ /* 0x000fe400020006ff */
[----:B------:R-:W-:Y:S01]  /*42b0*/  F2FP.F16.E4M3.UNPACK_B R81, R81 ;  /* 0x00000051ff51723e */ /* 0x000fe200020006ff */
[C---:B------:R-:W-:Y:S01]  /*42c0*/  FFMA.FTZ R163, R161.reuse, R160, -R163 ;  /* 0x000000a0a1a37223 */ /* 0x040fe200000108a3 */
[----:B------:R-:W-:Y:S01]  /*42d0*/  FMUL.FTZ R161, R161, R162 ;  /* 0x000000a2a1a17220 */ /* 0x000fe20000410000 */
[----:B------:R-:W-:Y:S02]  /*42e0*/  F2FP.F16.E4M3.UNPACK_B R14, R14.H1 ;  /* 0x0000000eff0e723e */ /* 0x000fe400030006ff */
[----:B------:R-:W-:Y:S02]  /*42f0*/  HADD2.F32 R156, -RZ, R81.H0_H0 ;  /* 0x20000051ff9c7230 */ /* 0x000fe40000004100 */
[----:B------:R-:W-:Y:S01]  /*4300*/  FFMA.FTZ R161, R159, R160, R161 ;  /* 0x000000a09fa17223 */ /* 0x000fe200000100a1 */
[----:B------:R-:W-:-:S02]  /*4310*/  HADD2.F32 R159, -RZ, R80.H1_H1 ;  /* 0x30000050ff9f7230 */ /* 0x000fc40000004100 */
[----:B------:R-:W-:Y:S02]  /*4320*/  HADD2.F32 R80, -RZ, R80.H0_H0 ;  /* 0x20000050ff507230 */ /* 0x000fe40000004100 */
[----:B------:R-:W-:Y:S02]  /*4330*/  HADD2.F32 R81, -RZ, R81.H1_H1 ;  /* 0x30000051ff517230 */ /* 0x000fe40000004100 */
[----:B------:R-:W-:-:S04]  /*4340*/  FMUL.FTZ R160, R159, R158 ;  /* 0x0000009e9fa07220 */ /* 0x000fc80000410000 */
[CC--:B------:R-:W-:Y:S01]  /*4350*/  FFMA.FTZ R160, R80.reuse, R15.reuse, -R160 ;  /* 0x0000000f50a07223 */ /* 0x0c0fe200000108a0 */
[----:B------:R-:W-:Y:S01]  /*4360*/  FMUL.FTZ R80, R80, R158 ;  /* 0x0000009e50507220 */ /* 0x000fe20000410000 */
[--C-:B------:R-:W-:Y:S02]  /*4370*/  HADD2.F32 R158, -RZ, R13.reuse.H0_H0 ;  /* 0x2000000dff9e7230 */ /* 0x100fe40000004100 */
[----:B------:R-:W-:Y:S02]  /*4380*/  HADD2.F32 R13, -RZ, R13.H1_H1 ;  /* 0x3000000dff0d7230 */ /* 0x000fe40000004100 */
[----:B------:R-:W-:Y:S01]  /*4390*/  FFMA.FTZ R80, R159, R15, R80 ;  /* 0x0000000f9f507223 */ /* 0x000fe20000010050 */
[--C-:B------:R-:W-:Y:S02]  /*43a0*/  HADD2.F32 R15, -RZ, R82.reuse.H1_H1 ;  /* 0x30000052ff0f7230 */ /* 0x100fe40000004100 */
[----:B------:R-:W-:Y:S02]  /*43b0*/  HADD2.F32 R82, -RZ, R82.H0_H0 ;  /* 0x20000052ff527230 */ /* 0x000fe40000004100 */
[----:B------:R-:W-:-:S02]  /*43c0*/  HADD2.F32 R159, -RZ, R155.H1_H1 ;  /* 0x3000009bff9f7230 */ /* 0x000fc40000004100 */
[CC--:B------:R-:W-:Y:S01]  /*43d0*/  FMUL.FTZ R157, R15.reuse, R158.reuse ;  /* 0x0000009e0f9d7220 */ /* 0x0c0fe20000410000 */
[----:B------:R-:W-:Y:S02]  /*43e0*/  HADD2.F32 R155, -RZ, R155.H0_H0 ;  /* 0x2000009bff9b7230 */ /* 0x000fe40000004100 */
[----:B------:R-:W-:Y:S01]  /*43f0*/  FMUL.FTZ R158, R82, R158 ;  /* 0x0000009e529e7220 */ /* 0x000fe20000410000 */
[----:B------:R-:W-:Y:S01]  /*4400*/  F2FP.SATFINITE.E4M3.F32.PACK_AB_MERGE_C R80, R80, R160, RZ ;  /* 0x000000a05050723e */ /* 0x000fe200048070ff */
[-C--:B------:R-:W-:Y:S02]  /*4410*/  FFMA.FTZ R157, R82, R156.reuse, -R157 ;  /* 0x0000009c529d7223 */ /* 0x080fe4000001089d */
[----:B------:R-:W-:Y:S01]  /*4420*/  FFMA.FTZ R158, R15, R156, R158 ;  /* 0x0000009c0f9e7223 */ /* 0x000fe2000001009e */
[--C-:B------:R-:W-:Y:S01]  /*4430*/  HADD2.F32 R15, -RZ, R14.reuse.H1_H1 ;  /* 0x3000000eff0f7230 */ /* 0x100fe20000004100 */
[----:B------:R-:W-:Y:S01]  /*4440*/  F2FP.SATFINITE.E4M3.F32.PACK_AB_MERGE_C R80, R161, R163, R80 ;  /* 0x000000a3a150723e */ /* 0x000fe20004807050 */
[----:B------:R-:W-:-:S03]  /*4450*/  HADD2.F32 R14, -RZ, R14.H0_H0 ;  /* 0x2000000eff0e7230 */ /* 0x000fc60000004100 */
[CC--:B------:R-:W-:Y:S02]  /*4460*/  FMUL.FTZ R82, R15.reuse, R13.reuse ;  /* 0x0000000d0f527220 */ /* 0x0c0fe40000410000 */
[C---:B------:R-:W-:Y:S02]  /*4470*/  FMUL.FTZ R156, R14.reuse, R13 ;  /* 0x0000000d0e9c7220 */ /* 0x040fe40000410000 */
[-C--:B------:R-:W-:Y:S01]  /*4480*/  FFMA.FTZ R13, R14, R81.reuse, -R82 ;  /* 0x000000510e0d7223 */ /* 0x080fe20000010852 */
[----:B------:R-:W-:Y:S01]  /*4490*/  F2FP.F16.E4M3.UNPACK_B R82, R12.H1 ;  /* 0x0000000cff52723e */ /* 0x000fe200030006ff */
[----:B------:R-:W-:Y:S01]  /*44a0*/  FFMA.FTZ R14, R15, R81, R156 ;  /* 0x000000510f0e7223 */ /* 0x000fe2000001009c */
[--C-:B------:R-:W-:Y:S02]  /*44b0*/  HADD2.F32 R81, -RZ, R154.reuse.H1_H1 ;  /* 0x3000009aff517230 */ /* 0x100fe40000004100 */
[----:B------:R-:W-:Y:S02]  /*44c0*/  HADD2.F32 R154, -RZ, R154.H0_H0 ;  /* 0x2000009aff9a7230 */ /* 0x000fe40000004100 */
[--C-:B------:R-:W-:Y:S01]  /*44d0*/  HADD2.F32 R15, -RZ, R82.reuse.H1_H1 ;  /* 0x30000052ff0f7230 */ /* 0x100fe20000004100 */
[----:B------:R-:W-:Y:S01]  /*44e0*/  F2FP.SATFINITE.E4M3.F32.PACK_AB_MERGE_C R13, R14, R13, RZ ;  /* 0x0000000d0e0d723e */ /* 0x000fe200048070ff */
[----:B------:R-:W-:-:S03]  /*44f0*/  HADD2.F32 R82, -RZ, R82.H0_H0 ;  /* 0x20000052ff527230 */ /* 0x000fc60000004100 */
[C---:B------:R-:W-:Y:S01]  /*4500*/  FMUL.FTZ R156, R15.reuse, R159 ;  /* 0x0000009f0f9c7220 */ /* 0x040fe20000410000 */
[----:B------:R-:W-:Y:S01]  /*4510*/  F2FP.SATFINITE.E4M3.F32.PACK_AB_MERGE_C R157, R158, R157, R13 ;  /* 0x0000009d9e9d723e */ /* 0x000fe2000480700d */
[C---:B------:R-:W-:Y:S01]  /*4520*/  FMUL.FTZ R159, R82.reuse, R159 ;  /* 0x0000009f529f7220 */ /* 0x040fe20000410000 */
[----:B------:R-:W-:Y:S02]  /*4530*/  IMAD.MOV.U32 R13, RZ, RZ, R83 ;  /* 0x000000ffff0d7224 */ /* 0x000fe400078e0053 */
[----:B------:R-:W-:Y:S01]  /*4540*/  FFMA.FTZ R156, R82, R81, -R156 ;  /* 0x00000051529c7223 */ /* 0x000fe2000001089c */
[----:B------:R-:W-:Y:S01]  /*4550*/  MOV R14, R157 ;  /* 0x0000009d000e7202 */ /* 0x000fe20000000f00 */
[----:B------:R-:W-:Y:S01]  /*4560*/  FFMA.FTZ R159, R15, R81, R159 ;  /* 0x000000510f9f7223 */ /* 0x000fe2000001009f */
[----:B------:R-:W-:-:S04]  /*4570*/  F2FP.F16.E4M3.UNPACK_B R15, R12 ;  /* 0x0000000cff0f723e */ /* 0x000fc800020006ff */
[----:B------:R-:W-:Y:S01]  /*4580*/  F2FP.SATFINITE.E4M3.F32.PACK_AB_MERGE_C R156, R159, R156, RZ ;  /* 0x0000009c9f9c723e */ /* 0x000fe200048070ff */
[--C-:B------:R-:W-:Y:S02]  /*4590*/  HADD2.F32 R12, -RZ, R15.reuse.H1_H1 ;  /* 0x3000000fff0c7230 */ /* 0x100fe40000004100 */
[----:B------:R-:W-:-:S03]  /*45a0*/  HADD2.F32 R15, -RZ, R15.H0_H0 ;  /* 0x2000000fff0f7230 */ /* 0x000fc60000004100 */
[CC--:B------:R-:W-:Y:S02]  /*45b0*/  FMUL.FTZ R81, R12.reuse, R155.reuse ;  /* 0x0000009b0c517220 */ /* 0x0c0fe40000410000 */
[C---:B------:R-:W-:Y:S02]  /*45c0*/  FMUL.FTZ R155, R15.reuse, R155 ;  /* 0x0000009b0f9b7220 */ /* 0x040fe40000410000 */
[-C--:B------:R-:W-:Y:S01]  /*45d0*/  FFMA.FTZ R81, R15, R154.reuse, -R81 ;  /* 0x0000009a0f517223 */ /* 0x080fe20000010851 */
[----:B------:R-:W-:Y:S02]  /*45e0*/  IMAD.MOV.U32 R15, RZ, RZ, R80 ;  /* 0x000000ffff0f7224 */ /* 0x000fe400078e0050 */
[----:B------:R-:W-:-:S05]  /*45f0*/  FFMA.FTZ R155, R12, R154, R155 ;  /* 0x0000009a0c9b7223 */ /* 0x000fca000001009b */
[----:B------:R-:W-:-:S05]  /*4600*/  F2FP.SATFINITE.E4M3.F32.PACK_AB_MERGE_C R81, R155, R81, R156 ;  /* 0x000000519b51723e */ /* 0x000fca000480709c */
[----:B------:R-:W-:-:S07]  /*4610*/  IMAD.MOV.U32 R12, RZ, RZ, R81 ;  /* 0x000000ffff0c7224 */ /* 0x000fce00078e0051 */
.L_x_450:
[----:B------:R-:W-:Y:S05]  /*4620*/  BSYNC B3 ;  /* 0x0000000000037941 */ /* 0x000fea0003800000 */
.L_x_449:
[----:B----4-:R-:W-:-:S05]  /*4630*/  IADD3 R80, P3, R16, R11, RZ ;  /* 0x0000000b10507210 */ /* 0x010fca0007f7e0ff */
[----:B---3--:R-:W-:-:S05]  /*4640*/  IMAD.X R81, R145, 0x1, R17, P3 ;  /* 0x0000000191517824 */ /* 0x008fca00018e0611 */
[----:B0-----:R0:W-:Y:S03]  /*4650*/  ST.E.128 desc[UR50][R80.64], R12 ;  /* 0x0000000c50007985 */ /* 0x0011e6000c101d32 */
.L_x_448:
[----:B------:R-:W-:Y:S05]  /*4660*/  BSYNC B2 ;  /* 0x0000000000027941 */ /* 0x000fea0003800000 */
.L_x_447:
[----:B------:R-:W-:Y:S01]  /*4670*/  ISETP.NE.AND P3, PT, R29, RZ, PT ;  /* 0x000000ff1d00720c */ /* 0x000fe20003f65270 */
[----:B------:R-:W-:-:S12]  /*4680*/  BSSY B2, `(.L_x_451) ;  /* 0x0000077000027945 */ /* 0x000fd80003800000 */
[----:B------:R-:W-:Y:S05]  /*4690*/  @!P3 BRA `(.L_x_452) ;  /* 0x0000000400d4b947 */ /* 0x000fea0003800000 */
[----:B0-----:R-:W5:Y:S01]  /*46a0*/  LDL R80, [R1+0x10] ;  /* 0x0000100001507983 */ /* 0x001f620000100800 */
[----:B------:R-:W-:Y:S03]  /*46b0*/  BSSY B3, `(.L_x_453) ;  /* 0x000006f000037945 */ /* 0x000fe60003800000 */
[----:B------:R0:W0:Y:S01]  /*46c0*/  LDS.128 R12, [R89+0x24200] ;  /* 0x02420000590c7984 */ /* 0x0000220000000c00 */
[----:B-----5:R-:W-:-:S13]  /*46d0*/  ISETP.GE.AND P3, PT, R80, R113, PT ;  /* 0x000000715000720c */ /* 0x020fda0003f66270 */
[----:B0-----:R-:W-:Y:S05]  /*46e0*/  @P3 BRA `(.L_x_454) ;  /* 0x0000000400ac3947 */ /* 0x001fea0003800000 */
[--C-:B------:R-:W-:Y:S02]  /*46f0*/  SHF.R.U32.HI R80, RZ, 0x8, R77.reuse ;  /* 0x00000008ff507819 */ /* 0x100fe4000001164d */
[----:B------:R-:W-:Y:S02]  /*4700*/  LOP3.LUT R78, R77, 0xff0000ff, RZ, 0xc0, !PT ;  /* 0xff0000ff4d4e7812 */ /* 0x000fe400078ec0ff */
[----:B------:R-:W-:Y:S01]  /*4710*/  SHF.R.U32.HI R77, RZ, 0x10, R77 ;  /* 0x00000010ff4d7819 */ /* 0x000fe2000001164d */
[----:B------:R-:W-:Y:S01]  /*4720*/  IMAD.SHL.U32 R80, R80, 0x100, RZ ;  /* 0x0000010050507824 */ /* 0x000fe200078e00ff */
[----:B------:R-:W-:Y:S02]  /*4730*/  SHF.R.U32.HI R81, RZ, 0x8, R79 ;  /* 0x00000008ff517819 */ /* 0x000fe4000001164f */
[----:B------:R-:W-:Y:S02]  /*4740*/  SHF.L.U32 R77, R77, 0x10, RZ ;  /* 0x000000104d4d7819 */ /* 0x000fe400000006ff */
[----:B------:R-:W-:Y:S01]  /*4750*/  LOP3.LUT R78, R78, 0xff00, R80, 0xf8, !PT ;  /* 0x0000ff004e4e7812 */ /* 0x000fe200078ef850 */
[----:B------:R-:W-:Y:S01]  /*4760*/  IMAD.SHL.U32 R81, R81, 0x100, RZ ;  /* 0x0000010051517824 */ /* 0x000fe200078e00ff */
[----:B------:R-:W-:-:S02]  /*4770*/  LOP3.LUT R82, R79, 0xff0000ff, RZ, 0xc0, !PT ;  /* 0xff0000ff4f527812 */ /* 0x000fc400078ec0ff */
[----:B------:R-:W-:Y:S02]  /*4780*/  LOP3.LUT R77, R78, 0xff0000, R77, 0xf8, !PT ;  /* 0x00ff00004e4d7812 */ /* 0x000fe400078ef84d */
[-C--:B------:R-:W-:Y:S02]  /*4790*/  F2FP.F16.E4M3.UNPACK_B R78, R152.reuse.H1 ;  /* 0x00000098ff4e723e */ /* 0x080fe400030006ff */
[----:B------:R-:W-:Y:S02]  /*47a0*/  F2FP.F16.E4M3.UNPACK_B R80, R13 ;  /* 0x0000000dff50723e */ /* 0x000fe400020006ff */
        /* <DEDUP_REMOVED lines=95> */
.L_x_454:
[----:B------:R-:W-:Y:S05]  /*4da0*/  BSYNC B3 ;  /* 0x0000000000037941 */ /* 0x000fea0003800000 */
.L_x_453:
[----:B------:R-:W-:-:S05]  /*4db0*/  IMAD.SHL.U32 R77, R226, 0x10, RZ ;  /* 0x00000010e24d7824 */ /* 0x000fca00078e00ff */
[----:B----4-:R-:W-:-:S04]  /*4dc0*/  IADD3 R76, P3, R11, R77, RZ ;  /* 0x0000004d0b4c7210 */ /* 0x010fc80007f7e0ff */
[----:B---3--:R-:W-:-:S05]  /*4dd0*/  LEA.HI.X.SX32 R77, R77, R145, 0x1, P3 ;  /* 0x000000914d4d7211 */ /* 0x008fca00018f0eff */
[----:B------:R0:W-:Y:S04]  /*4de0*/  ST.E.128 desc[UR50][R76.64], R12 ;  /* 0x0000000c4c007985 */ /* 0x0001e8000c101d32 */
.L_x_452:
[----:B------:R-:W-:Y:S05]  /*4df0*/  BSYNC B2 ;  /* 0x0000000000027941 */ /* 0x000fea0003800000 */
.L_x_451:
        /* <DEDUP_REMOVED lines=115> */
.L_x_458:
[----:B------:R-:W-:Y:S05]  /*5530*/  BSYNC B3 ;  /* 0x0000000000037941 */ /* 0x000fea0003800000 */
.L_x_457:
[----:B------:R-:W-:-:S05]  /*5540*/  IMAD.SHL.U32 R73, R227, 0x10, RZ ;  /* 0x00000010e3497824 */ /* 0x000fca00078e00ff */
[----:B----4-:R-:W-:-:S04]  /*5550*/  IADD3 R72, P3, R11, R73, RZ ;  /* 0x000000490b487210 */ /* 0x010fc80007f7e0ff */
[----:B---3--:R-:W-:-:S05]  /*5560*/  LEA.HI.X.SX32 R73, R73, R145, 0x1, P3 ;  /* 0x0000009149497211 */ /* 0x008fca00018f0eff */
[----:B------:R0:W-:Y:S04]  /*5570*/  ST.E.128 desc[UR50][R72.64], R12 ;  /* 0x0000000c48007985 */ /* 0x0001e8000c101d32 */
.L_x_456:
[----:B------:R-:W-:Y:S05]  /*5580*/  BSYNC B2 ;  /* 0x0000000000027941 */ /* 0x000fea0003800000 */
.L_x_455:
        /* <DEDUP_REMOVED lines=84> */
[--C-:B------:R-:W-:Y:S02]  /*5ad0*/  HADD2.F32 R15, -RZ, R14.reuse.H1_H1 ;  /* 0x3000000eff0f7230 */ /* 0x100fe40000004100 */
        /* <DEDUP_REMOVED lines=15> */
[-C--:B------:R-:W-:Y:S01]  /*5bd0*/  FFMA.FTZ R72, R70, R69.reuse, -R72 ;  /* 0x0000004546487223 */ /* 0x080fe20000010848 */
        /* <DEDUP_REMOVED lines=8> */
[----:B------:R-:W-:Y:S01]  /*5c60*/  F2FP.SATFINITE.E4M3.F32.PACK_AB_MERGE_C R15, R77, R79, R68 ;  /* 0x0000004f4d0f723e */ /* 0x000fe20004807044 */
[----:B------:R-:W-:-:S05]  /*5c70*/  FFMA.FTZ R149, R12, R148, R149 ;  /* 0x000000940c957223 */ /* 0x000fca0000010095 */
[----:B------:R-:W-:-:S07]  /*5c80*/  F2FP.SATFINITE.E4M3.F32.PACK_AB_MERGE_C R12, R149, R69, R72 ;  /* 0x00000045950c723e */ /* 0x000fce0004807048 */
.L_x_462:
[----:B------:R-:W-:Y:S05]  /*5c90*/  BSYNC B3 ;  /* 0x0000000000037941 */ /* 0x000fea0003800000 */
.L_x_461:
[----:B------:R-:W3:Y:S01]  /*5ca0*/  LDL R70, [R1] ;  /* 0x0000000001467983 */ /* 0x000ee20000100800 */
[----:B----4-:R-:W-:-:S05]  /*5cb0*/  IADD3 R68, P3, R23, R11, RZ ;  /* 0x0000000b17447210 */ /* 0x010fca0007f7e0ff */
[----:B---3--:R-:W-:-:S05]  /*5cc0*/  IMAD.X R69, R145, 0x1, R70, P3 ;  /* 0x0000000191457824 */ /* 0x008fca00018e0646 */
[----:B------:R0:W-:Y:S03]  /*5cd0*/  ST.E.128 desc[UR50][R68.64], R12 ;  /* 0x0000000c44007985 */ /* 0x0001e6000c101d32 */
.L_x_460:
[----:B------:R-:W-:Y:S05]  /*5ce0*/  BSYNC B2 ;  /* 0x0000000000027941 */ /* 0x000fea0003800000 */
.L_x_459:
        /* <DEDUP_REMOVED lines=8> */
[----:B------:R-:W-:Y:S02]  /*5d70*/  SHF.R.U32.HI R70, RZ, 0x8, R67 ;  /* 0x00000008ff467819 */ /* 0x000fe40000011643 */
[--C-:B------:R-:W-:Y:S02]  /*5d80*/  SHF.R.U32.HI R66, RZ, 0x10, R65.reuse ;  /* 0x00000010ff427819 */ /* 0x100fe40000011641 */
[----:B------:R-:W-:Y:S02]  /*5d90*/  SHF.R.U32.HI R68, RZ, 0x8, R65 ;  /* 0x00000008ff447819 */ /* 0x000fe40000011641 */
[----:B------:R-:W-:Y:S02]  /*5da0*/  LOP3.LUT R69, R65, 0xff0000ff, RZ, 0xc0, !PT ;  /* 0xff0000ff41457812 */ /* 0x000fe400078ec0ff */
[----:B------:R-:W-:Y:S02]  /*5db0*/  SHF.R.U32.HI R65, RZ, 0x10, R67 ;  /* 0x00000010ff417819 */ /* 0x000fe40000011643 */
[----:B------:R-:W-:Y:S01]  /*5dc0*/  LOP3.LUT R64, R67, 0xff0000ff, RZ, 0xc0, !PT ;  /* 0xff0000ff43407812 */ /* 0x000fe200078ec0ff */
[----:B------:R-:W-:Y:S01]  /*5dd0*/  IMAD.SHL.U32 R67, R70, 0x100, RZ ;  /* 0x0000010046437824 */ /* 0x000fe200078e00ff */
[----:B------:R-:W-:-:S02]  /*5de0*/  SHF.L.U32 R68, R68, 0x8, RZ ;  /* 0x0000000844447819 */ /* 0x000fc400000006ff */
[----:B------:R-:W-:Y:S02]  /*5df0*/  F2FP.F16.E4M3.UNPACK_B R70, R13 ;  /* 0x0000000dff46723e */ /* 0x000fe400020006ff */
[----:B------:R-:W-:Y:S02]  /*5e00*/  LOP3.LUT R67, R64, 0xff00, R67, 0xf8, !PT ;  /* 0x0000ff0040437812 */ /* 0x000fe400078ef843 */
[-C--:B------:R-:W-:Y:S02]  /*5e10*/  F2FP.F16.E4M3.UNPACK_B R64, R147.reuse.H1 ;  /* 0x00000093ff40723e */ /* 0x080fe400030006ff */
[----:B------:R-:W-:Y:S01]  /*5e20*/  LOP3.LUT R68, R69, 0xff00, R68, 0xf8, !PT ;  /* 0x0000ff0045447812 */ /* 0x000fe200078ef844 */
[----:B------:R-:W-:Y:S01]  /*5e30*/  HADD2.F32 R69, -RZ, R70.H1_H1 ;  /* 0x30000046ff457230 */ /* 0x000fe20000004100 */
[-C--:B------:R-:W-:Y:S01]  /*5e40*/  F2FP.F16.E4M3.UNPACK_B R71, R146.reuse.H1 ;  /* 0x00000092ff47723e */ /* 0x080fe200030006ff */
[----:B------:R-:W-:Y:S01]  /*5e50*/  HADD2.F32 R73, -RZ, R64.H0_H0 ;  /* 0x20000040ff497230 */ /* 0x000fe20000004100 */
[----:B------:R-:W-:Y:S01]  /*5e60*/  F2FP.F16.E4M3.UNPACK_B R147, R147 ;  /* 0x00000093ff93723e */ /* 0x000fe200020006ff */
[----:B------:R-:W-:Y:S01]  /*5e70*/  HADD2.F32 R70, -RZ, R70.H0_H0 ;  /* 0x20000046ff467230 */ /* 0x000fe20000004100 */
[----:B------:R-:W-:Y:S01]  /*5e80*/  F2FP.F16.E4M3.UNPACK_B R146, R146 ;  /* 0x00000092ff92723e */ /* 0x000fe200020006ff */
[----:B------:R-:W-:-:S02]  /*5e90*/  HADD2.F32 R72, -RZ, R71.H0_H0 ;  /* 0x20000047ff487230 */ /* 0x000fc40000004100 */
[-C--:B------:R-:W-:Y:S01]  /*5ea0*/  FMUL.FTZ R74, R69, R73.reuse ;  /* 0x00000049454a7220 */ /* 0x080fe20000410000 */
[----:B------:R-:W-:Y:S02]  /*5eb0*/  HADD2.F32 R71, -RZ, R71.H1_H1 ;  /* 0x30000047ff477230 */ /* 0x000fe40000004100 */
[C---:B------:R-:W-:Y:S01]  /*5ec0*/  FMUL.FTZ R73, R70.reuse, R73 ;  /* 0x0000004946497220 */ /* 0x040fe20000410000 */
[----:B------:R-:W-:-:S03]  /*5ed0*/  FFMA.FTZ R70, R70, R72, -R74 ;  /* 0x0000004846467223 */ /* 0x000fc6000001084a */
[----:B------:R-:W-:Y:S01]  /*5ee0*/  FFMA.FTZ R69, R69, R72, R73 ;  /* 0x0000004845457223 */ /* 0x000fe20000010049 */
[----:B------:R-:W-:Y:S01]  /*5ef0*/  F2FP.F16.E4M3.UNPACK_B R73, R13.H1 ;  /* 0x0000000dff49723e */ /* 0x000fe200030006ff */
[----:B------:R-:W-:-:S04]  /*5f00*/  HADD2.F32 R72, -RZ, R64.H1_H1 ;  /* 0x30000040ff487230 */ /* 0x000fc80000004100 */
[--C-:B------:R-:W-:Y:S02]  /*5f10*/  HADD2.F32 R13, -RZ, R73.reuse.H1_H1 ;  /* 0x30000049ff0d7230 */ /* 0x100fe40000004100 */
[----:B------:R-:W-:-:S03]  /*5f20*/  HADD2.F32 R64, -RZ, R73.H0_H0 ;  /* 0x20000049ff407230 */ /* 0x000fc60000004100 */
[CC--:B------:R-:W-:Y:S02]  /*5f30*/  FMUL.FTZ R73, R13.reuse, R72.reuse ;  /* 0x000000480d497220 */ /* 0x0c0fe40000410000 */
[C---:B------:R-:W-:Y:S02]  /*5f40*/  FMUL.FTZ R72, R64.reuse, R72 ;  /* 0x0000004840487220 */ /* 0x040fe40000410000 */
[----:B------:R-:W-:Y:S01]  /*5f50*/  FFMA.FTZ R64, R64, R71, -R73 ;  /* 0x0000004740407223 */ /* 0x000fe20000010849 */
[----:B------:R-:W-:Y:S01]  /*5f60*/  F2FP.F16.E4M3.UNPACK_B R73, R15 ;  /* 0x0000000fff49723e */ /* 0x000fe200020006ff */
[----:B------:R-:W-:Y:S01]  /*5f70*/  FFMA.FTZ R13, R13, R71, R72 ;  /* 0x000000470d0d7223 */ /* 0x000fe20000010048 */
[----:B------:R-:W-:Y:S01]  /*5f80*/  IMAD.U32 R71, R66, 0x10000, RZ ;  /* 0x0001000042477824 */ /* 0x000fe200078e00ff */
[----:B------:R-:W-:Y:S01]  /*5f90*/  F2FP.F16.E4M3.UNPACK_B R15, R15.H1 ;  /* 0x0000000fff0f723e */ /* 0x000fe200030006ff */
[----:B------:R-:W-:Y:S02]  /*5fa0*/  IMAD.U32 R66, R65, 0x10000, RZ ;  /* 0x0001000041427824 */ /* 0x000fe400078e00ff */
[----:B------:R-:W-:-:S02]  /*5fb0*/  F2FP.SATFINITE.E4M3.F32.PACK_AB_MERGE_C R13, R13, R64, RZ ;  /* 0x000000400d0d723e */ /* 0x000fc400048070ff */
[----:B------:R-:W-:Y:S01]  /*5fc0*/  LOP3.LUT R65, R68, 0xff0000, R71, 0xf8, !PT ;  /* 0x00ff000044417812 */ /* 0x000fe200078ef847 */
[--C-:B------:R-:W-:Y:S01]  /*5fd0*/  HADD2.F32 R71, -RZ, R73.reuse.H1_H1 ;  /* 0x30000049ff477230 */ /* 0x100fe20000004100 */
[----:B------:R-:W-:Y:S01]  /*5fe0*/  LOP3.LUT R66, R67, 0xff0000, R66, 0xf8, !PT ;  /* 0x00ff000043427812 */ /* 0x000fe200078ef842 */
[----:B------:R-:W-:Y:S01]  /*5ff0*/  HADD2.F32 R73, -RZ, R73.H0_H0 ;  /* 0x20000049ff497230 */ /* 0x000fe20000004100 */
[----:B------:R-:W-:Y:S02]  /*6000*/  F2FP.F16.E4M3.UNPACK_B R68, R65.H1 ;  /* 0x00000041ff44723e */ /* 0x000fe400030006ff */
[-C--:B------:R-:W-:Y:S02]  /*6010*/  F2FP.F16.E4M3.UNPACK_B R67, R66.reuse.H1 ;  /* 0x00000042ff43723e */ /* 0x080fe400030006ff */
[----:B------:R-:W-:Y:S01]  /*6020*/  F2FP.F16.E4M3.UNPACK_B R66, R66 ;  /* 0x00000042ff42723e */ /* 0x000fe200020006ff */
[----:B------:R-:W-:Y:S01]  /*6030*/  HADD2.F32 R72, -RZ, R68.H0_H0 ;  /* 0x20000044ff487230 */ /* 0x000fe20000004100 */
[----:B------:R-:W-:Y:S01]  /*6040*/  F2FP.SATFINITE.E4M3.F32.PACK_AB_MERGE_C R13, R69, R70, R13 ;  /* 0x00000046450d723e */ /* 0x000fe2000480700d */
[----:B------:R-:W-:-:S02]  /*6050*/  HADD2.F32 R74, -RZ, R67.H0_H0 ;  /* 0x20000043ff4a7230 */ /* 0x000fc40000004100 */
[----:B------:R-:W-:Y:S02]  /*6060*/  HADD2.F32 R67, -RZ, R67.H1_H1 ;  /* 0x30000043ff437230 */ /* 0x000fe40000004100 */
[----:B------:R-:W-:Y:S02]  /*6070*/  HADD2.F32 R68, -RZ, R68.H1_H1 ;  /* 0x30000044ff447230 */ /* 0x000fe40000004100 */
[----:B------:R-:W-:-:S04]  /*6080*/  FMUL.FTZ R75, R71, R74 ;  /* 0x0000004a474b7220 */ /* 0x000fc80000410000 */
[C---:B------:R-:W-:Y:S01]  /*6090*/  FFMA.FTZ R75, R73.reuse, R72, -R75 ;  /* 0x00000048494b7223 */ /* 0x040fe2000001084b */
[----:B------:R-:W-:-:S04]  /*60a0*/  FMUL.FTZ R73, R73, R74 ;  /* 0x0000004a49497220 */ /* 0x000fc80000410000 */
[----:B------:R-:W-:Y:S01]  /*60b0*/  FFMA.FTZ R73, R71, R72, R73 ;  /* 0x0000004847497223 */ /* 0x000fe20000010049 */
[--C-:B------:R-:W-:Y:S02]  /*60c0*/  HADD2.F32 R71, -RZ, R15.reuse.H1_H1 ;  /* 0x3000000fff477230 */ /* 0x100fe40000004100 */
[----:B------:R-:W-:-:S03]  /*60d0*/  HADD2.F32 R15, -RZ, R15.H0_H0 ;  /* 0x2000000fff0f7230 */ /* 0x000fc60000004100 */
[----:B------:R-:W-:-:S04]  /*60e0*/  FMUL.FTZ R72, R71, R67 ;  /* 0x0000004347487220 */ /* 0x000fc80000410000 */
[C---:B------:R-:W-:Y:S01]  /*60f0*/  FFMA.FTZ R72, R15.reuse, R68, -R72 ;  /* 0x000000440f487223 */ /* 0x040fe20000010848 */
[----:B------:R-:W-:Y:S01]  /*6100*/  FMUL.FTZ R15, R15, R67 ;  /* 0x000000430f0f7220 */ /* 0x000fe20000410000 */
[----:B------:R-:W-:-:S03]  /*6110*/  F2FP.F16.E4M3.UNPACK_B R67, R65 ;  /* 0x00000041ff43723e */ /* 0x000fc600020006ff */
[----:B------:R-:W-:Y:S01]  /*6120*/  FFMA.FTZ R15, R71, R68, R15 ;  /* 0x00000044470f7223 */ /* 0x000fe2000001000f */
[-C--:B------:R-:W-:Y:S01]  /*6130*/  F2FP.F16.E4M3.UNPACK_B R68, R14.reuse ;  /* 0x0000000eff44723e */ /* 0x080fe200020006ff */
[----:B------:R-:W-:Y:S01]  /*6140*/  HADD2.F32 R71, -RZ, R66.H0_H0 ;  /* 0x20000042ff477230 */ /* 0x000fe20000004100 */
[----:B------:R-:W-:Y:S01]  /*6150*/  F2FP.F16.E4M3.UNPACK_B R14, R14.H1 ;  /* 0x0000000eff0e723e */ /* 0x000fe200030006ff */
[--C-:B------:R-:W-:Y:S01]  /*6160*/  HADD2.F32 R69, -RZ, R67.reuse.H0_H0 ;  /* 0x20000043ff457230 */ /* 0x100fe20000004100 */
[----:B------:R-:W-:Y:S01]  /*6170*/  F2FP.SATFINITE.E4M3.F32.PACK_AB_MERGE_C R72, R15, R72, RZ ;  /* 0x000000480f48723e */ /* 0x000fe200048070ff */
[--C-:B------:R-:W-:Y:S02]  /*6180*/  HADD2.F32 R64, -RZ, R68.reuse.H1_H1 ;  /* 0x30000044ff407230 */ /* 0x100fe40000004100 */
[----:B------:R-:W-:Y:S01]  /*6190*/  HADD2.F32 R68, -RZ, R68.H0_H0 ;  /* 0x20000044ff447230 */ /* 0x000fe20000004100 */
[----:B------:R-:W-:Y:S01]  /*61a0*/  F2FP.SATFINITE.E4M3.F32.PACK_AB_MERGE_C R15, R73, R75, R72 ;  /* 0x0000004b490f723e */ /* 0x000fe20004807048 */
[----:B------:R-:W-:-:S02]  /*61b0*/  HADD2.F32 R67, -RZ, R67.H1_H1 ;  /* 0x30000043ff437230 */ /* 0x000fc40000004100 */
[-C--:B------:R-:W-:Y:S01]  /*61c0*/  FMUL.FTZ R65, R64, R71.reuse ;  /* 0x0000004740417220 */ /* 0x080fe20000410000 */
[----:B------:R-:W-:-:S03]  /*61d0*/  FMUL.FTZ R71, R68, R71 ;  /* 0x0000004744477220 */ /* 0x000fc60000410000 */
[-C--:B------:R-:W-:Y:S01]  /*61e0*/  FFMA.FTZ R65, R68, R69.reuse, -R65 ;  /* 0x0000004544417223 */ /* 0x080fe20000010841 */
[----:B------:R-:W-:Y:S01]  /*61f0*/  F2FP.F16.E4M3.UNPACK_B R68, R12.H1 ;  /* 0x0000000cff44723e */ /* 0x000fe200030006ff */
[----:B------:R-:W-:Y:S01]  /*6200*/  FFMA.FTZ R64, R64, R69, R71 ;  /* 0x0000004540407223 */ /* 0x000fe20000010047 */
[----:B------:R-:W-:Y:S02]  /*6210*/  HADD2.F32 R69, -RZ, R66.H1_H1 ;  /* 0x30000042ff457230 */ /* 0x000fe40000004100 */
[--C-:B------:R-:W-:Y:S02]  /*6220*/  HADD2.F32 R66, -RZ, R14.reuse.H1_H1 ;  /* 0x3000000eff427230 */ /* 0x100fe40000004100 */
[----:B------:R-:W-:-:S03]  /*6230*/  HADD2.F32 R14, -RZ, R14.H0_H0 ;  /* 0x2000000eff0e7230 */ /* 0x000fc60000004100 */
[-C--:B------:R-:W-:Y:S02]  /*6240*/  FMUL.FTZ R71, R66, R69.reuse ;  /* 0x0000004542477220 */ /* 0x080fe40000410000 */
[C---:B------:R-:W-:Y:S02]  /*6250*/  FMUL.FTZ R69, R14.reuse, R69 ;  /* 0x000000450e457220 */ /* 0x040fe40000410000 */
[-C--:B------:R-:W-:Y:S01]  /*6260*/  FFMA.FTZ R14, R14, R67.reuse, -R71 ;  /* 0x000000430e0e7223 */ /* 0x080fe20000010847 */
[----:B------:R-:W-:Y:S02]  /*6270*/  HADD2.F32 R71, -RZ, R147.H1_H1 ;  /* 0x30000093ff477230 */ /* 0x000fe40000004100 */
[----:B------:R-:W-:Y:S01]  /*6280*/  FFMA.FTZ R67, R66, R67, R69 ;  /* 0x0000004342437223 */ /* 0x000fe20000010045 */
[--C-:B------:R-:W-:Y:S02]  /*6290*/  HADD2.F32 R66, -RZ, R68.reuse.H1_H1 ;  /* 0x30000044ff427230 */ /* 0x100fe40000004100 */
[----:B------:R-:W-:-:S02]  /*62a0*/  HADD2.F32 R68, -RZ, R68.H0_H0 ;  /* 0x20000044ff447230 */ /* 0x000fc40000004100 */
[--C-:B------:R-:W-:Y:S02]  /*62b0*/  HADD2.F32 R69, -RZ, R146.reuse.H1_H1 ;  /* 0x30000092ff457230 */ /* 0x100fe40000004100 */
[-C--:B------:R-:W-:Y:S01]  /*62c0*/  FMUL.FTZ R77, R66, R71.reuse ;  /* 0x00000047424d7220 */ /* 0x080fe20000410000 */
[----:B------:R-:W-:Y:S02]  /*62d0*/  HADD2.F32 R147, -RZ, R147.H0_H0 ;  /* 0x20000093ff937230 */ /* 0x000fe40000004100 */
[C---:B------:R-:W-:Y:S01]  /*62e0*/  FMUL.FTZ R71, R68.reuse, R71 ;  /* 0x0000004744477220 */ /* 0x040fe20000410000 */
[----:B------:R-:W-:Y:S01]  /*62f0*/  F2FP.SATFINITE.E4M3.F32.PACK_AB_MERGE_C R14, R67, R14, RZ ;  /* 0x0000000e430e723e */ /* 0x000fe200048070ff */
[-C--:B------:R-:W-:Y:S02]  /*6300*/  FFMA.FTZ R68, R68, R69.reuse, -R77 ;  /* 0x0000004544447223 */ /* 0x080fe4000001084d */
[----:B------:R-:W-:Y:S01]  /*6310*/  FFMA.FTZ R71, R66, R69, R71 ;  /* 0x0000004542477223 */ /* 0x000fe20000010047 */
[----:B------:R-:W-:Y:S01]  /*6320*/  F2FP.F16.E4M3.UNPACK_B R66, R12 ;  /* 0x0000000cff42723e */ /* 0x000fe200020006ff */
[----:B------:R-:W-:Y:S01]  /*6330*/  HADD2.F32 R69, -RZ, R146.H0_H0 ;  /* 0x20000092ff457230 */ /* 0x000fe20000004100 */
[----:B------:R-:W-:-:S02]  /*6340*/  F2FP.SATFINITE.E4M3.F32.PACK_AB_MERGE_C R14, R64, R65, R14 ;  /* 0x00000041400e723e */ /* 0x000fc4000480700e */
[----:B------:R-:W-:Y:S01]  /*6350*/  F2FP.SATFINITE.E4M3.F32.PACK_AB_MERGE_C R68, R71, R68, RZ ;  /* 0x000000444744723e */ /* 0x000fe200048070ff */
[--C-:B------:R-:W-:Y:S02]  /*6360*/  HADD2.F32 R12, -RZ, R66.reuse.H1_H1 ;  /* 0x30000042ff0c7230 */ /* 0x100fe40000004100 */
[----:B------:R-:W-:-:S03]  /*6370*/  HADD2.F32 R66, -RZ, R66.H0_H0 ;  /* 0x20000042ff427230 */ /* 0x000fc60000004100 */
[-C--:B------:R-:W-:Y:S02]  /*6380*/  FMUL.FTZ R77, R12, R147.reuse ;  /* 0x000000930c4d7220 */ /* 0x080fe40000410000 */
[C---:B------:R-:W-:Y:S02]  /*6390*/  FMUL.FTZ R147, R66.reuse, R147 ;  /* 0x0000009342937220 */ /* 0x040fe40000410000 */
[-C--:B------:R-:W-:Y:S02]  /*63a0*/  FFMA.FTZ R66, R66, R69.reuse, -R77 ;  /* 0x0000004542427223 */ /* 0x080fe4000001084d */
[----:B------:R-:W-:-:S05]  /*63b0*/  FFMA.FTZ R147, R12, R69, R147 ;  /* 0x000000450c937223 */ /* 0x000fca0000010093 */
[----:B------:R-:W-:-:S07]  /*63c0*/  F2FP.SATFINITE.E4M3.F32.PACK_AB_MERGE_C R12, R147, R66, R68 ;  /* 0x00000042930c723e */ /* 0x000fce0004807044 */
.L_x_466:
[----:B------:R-:W-:Y:S05]  /*63d0*/  BSYNC B3 ;  /* 0x0000000000037941 */ /* 0x000fea0003800000 */
.L_x_465:
[----:B----4-:R-:W-:-:S05]  /*63e0*/  IADD3 R64, P3, R22, R11, RZ ;  /* 0x0000000b16407210 */ /* 0x010fca0007f7e0ff */
[----:B---3--:R-:W-:-:S05]  /*63f0*/  IMAD.X R65, R145, 0x1, R229, P3 ;  /* 0x0000000191417824 */ /* 0x008fca00018e06e5 */
[----:B------:R0:W-:Y:S03]  /*6400*/  ST.E.128 desc[UR50][R64.64], R12 ;  /* 0x0000000c40007985 */ /* 0x0001e6000c101d32 */
.L_x_464:
[----:B------:R-:W-:Y:S05]  /*6410*/  BSYNC B2 ;  /* 0x0000000000027941 */ /* 0x000fea0003800000 */
.L_x_463:
[----:B------:R-:W-:-:S13]  /*6420*/  ISETP.NE.AND P3, PT, R33, RZ, PT ;  /* 0x000000ff2100720c */ /* 0x000fda0003f65270 */
[----:B------:R-:W-:Y:S05]  /*6430*/  @!P3 BRA `(.L_x_446) ;  /* 0x0000000400d0b947 */ /* 0x000fea0003800000 */
[----:B------:R-:W5:Y:S01]  /*6440*/  LDL R66, [R1+0x20] ;  /* 0x0000200001427983 */ /* 0x000f620000100800 */
[----:B0---4-:R-:W-:Y:S01]  /*6450*/  IADD3 R64, P3, R220, R11, RZ ;  /* 0x0000000bdc407210 */ /* 0x011fe20007f7e0ff */
[----:B------:R-:W-:Y:S02]  /*6460*/  BSSY B2, `(.L_x_467) ;  /* 0x0000070000027945 */ /* 0x000fe40003800000 */
[----:B------:R0:W4:Y:S01]  /*6470*/  LDS.128 R12, [R89+0x29200] ;  /* 0x02920000590c7984 */ /* 0x0001220000000c00 */
[----:B---3--:R-:W-:Y:S02]  /*6480*/  IADD3.X R65, R145, R228, RZ, P3, !PT ;  /* 0x000000e491417210 */ /* 0x008fe40001ffe4ff */
[----:B-----5:R-:W-:-:S13]  /*6490*/  ISETP.GE.AND P3, PT, R66, R113, PT ;  /* 0x000000714200720c */ /* 0x020fda0003f66270 */
[----:B0---4-:R-:W-:Y:S05]  /*64a0*/  @P3 BRA `(.L_x_468) ;  /* 0x0000000400ac3947 */ /* 0x011fea0003800000 */
[----:B------:R-:W-:Y:S01]  /*64b0*/  IMAD.MOV.U32 R60, RZ, RZ, R13 ;  /* 0x000000ffff3c7224 */ /* 0x000fe200078e000d */
[----:B------:R-:W-:Y:S02]  /*64c0*/  F2FP.F16.E4M3.UNPACK_B R13, R143.H1 ;  /* 0x0000008fff0d723e */ /* 0x000fe400030006ff */
[----:B------:R-:W-:Y:S02]  /*64d0*/  F2FP.F16.E4M3.UNPACK_B R11, R142.H1 ;  /* 0x0000008eff0b723e */ /* 0x000fe400030006ff */
[----:B------:R-:W-:Y:S01]  /*64e0*/  F2FP.F16.E4M3.UNPACK_B R62, R60 ;  /* 0x0000003cff3e723e */ /* 0x000fe200020006ff */
[----:B------:R-:W-:Y:S02]  /*64f0*/  HADD2.F32 R68, -RZ, R13.H0_H0 ;  /* 0x2000000dff447230 */ /* 0x000fe40000004100 */
[----:B------:R-:W-:Y:S02]  /*6500*/  HADD2.F32 R66, -RZ, R11.H0_H0 ;  /* 0x2000000bff427230 */ /* 0x000fe40000004100 */
[----:B------:R-:W-:-:S02]  /*6510*/  HADD2.F32 R67, -RZ, R62.H1_H1 ;  /* 0x3000003eff437230 */ /* 0x000fc40000004100 */
[----:B------:R-:W-:Y:S02]  /*6520*/  HADD2.F32 R62, -RZ, R62.H0_H0 ;  /* 0x2000003eff3e7230 */ /* 0x000fe40000004100 */
[----:B------:R-:W-:Y:S02]  /*6530*/  HADD2.F32 R13, -RZ, R13.H1_H1 ;  /* 0x3000000dff0d7230 */ /* 0x000fe40000004100 */
[-C--:B------:R-:W-:Y:S01]  /*6540*/  FMUL.FTZ R69, R67, R68.reuse ;  /* 0x0000004443457220 */ /* 0x080fe20000410000 */
[----:B------:R-:W-:Y:S02]  /*6550*/  HADD2.F32 R11, -RZ, R11.H1_H1 ;  /* 0x3000000bff0b7230 */ /* 0x000fe40000004100 */
[C---:B------:R-:W-:Y:S01]  /*6560*/  FMUL.FTZ R68, R62.reuse, R68 ;  /* 0x000000443e447220 */ /* 0x040fe20000410000 */
[----:B------:R-:W-:-:S03]  /*6570*/  FFMA.FTZ R62, R62, R66, -R69 ;  /* 0x000000423e3e7223 */ /* 0x000fc60000010845 */
[----:B------:R-:W-:Y:S01]  /*6580*/  FFMA.FTZ R67, R67, R66, R68 ;  /* 0x0000004243437223 */ /* 0x000fe20000010044 */
[----:B------:R-:W-:Y:S01]  /*6590*/  F2FP.F16.E4M3.UNPACK_B R66, R60.H1 ;  /* 0x0000003cff42723e */ /* 0x000fe200030006ff */
[----:B------:R-:W-:-:S04]  /*65a0*/  IMAD.MOV.U32 R60, RZ, RZ, R12 ;  /* 0x000000ffff3c7224 */ /* 0x000fc800078e000c */
[--C-:B------:R-:W-:Y:S02]  /*65b0*/  HADD2.F32 R68, -RZ, R66.reuse.H1_H1 ;  /* 0x30000042ff447230 */ /* 0x100fe40000004100 */
[----:B------:R-:W-:-:S03]  /*65c0*/  HADD2.F32 R66, -RZ, R66.H0_H0 ;  /* 0x20000042ff427230 */ /* 0x000fc60000004100 */
[-C--:B------:R-:W-:Y:S02]  /*65d0*/  FMUL.FTZ R69, R68, R13.reuse ;  /* 0x0000000d44457220 */ /* 0x080fe40000410000 */
[C---:B------:R-:W-:Y:S02]  /*65e0*/  FMUL.FTZ R71, R66.reuse, R13 ;  /* 0x0000000d42477220 */ /* 0x040fe40000410000 */
[----:B------:R-:W-:Y:S01]  /*65f0*/  FFMA.FTZ R13, R66, R11, -R69 ;  /* 0x0000000b420d7223 */ /* 0x000fe20000010845 */
[----:B------:R-:W-:Y:S01]  /*6600*/  F2FP.F16.E4M3.UNPACK_B R69, R143 ;  /* 0x0000008fff45723e */ /* 0x000fe200020006ff */
[----:B------:R-:W-:Y:S01]  /*6610*/  FFMA.FTZ R68, R68, R11, R71 ;  /* 0x0000000b44447223 */ /* 0x000fe20000010047 */
[----:B------:R-:W-:Y:S02]  /*6620*/  F2FP.F16.E4M3.UNPACK_B R11, R60.H1 ;  /* 0x0000003cff0b723e */ /* 0x000fe400030006ff */
[----:B------:R-:W-:Y:S01]  /*6630*/  F2FP.F16.E4M3.UNPACK_B R66, R142 ;  /* 0x0000008eff42723e */ /* 0x000fe200020006ff */
[----:B------:R-:W-:Y:S01]  /*6640*/  HADD2.F32 R71, -RZ, R69.H1_H1 ;  /* 0x30000045ff477230 */ /* 0x000fe20000004100 */
[----:B------:R-:W-:Y:S01]  /*6650*/  F2FP.F16.E4M3.UNPACK_B R60, R60 ;  /* 0x0000003cff3c723e */ /* 0x000fe200020006ff */
[----:B------:R-:W-:-:S02]  /*6660*/  HADD2.F32 R12, -RZ, R11.H1_H1 ;  /* 0x3000000bff0c7230 */ /* 0x000fc40000004100 */
[----:B------:R-:W-:Y:S02]  /*6670*/  HADD2.F32 R11, -RZ, R11.H0_H0 ;  /* 0x2000000bff0b7230 */ /* 0x000fe40000004100 */
[--C-:B------:R-:W-:Y:S02]  /*6680*/  HADD2.F32 R70, -RZ, R66.reuse.H1_H1 ;  /* 0x30000042ff467230 */ /* 0x100fe40000004100 */
[CC--:B------:R-:W-:Y:S01]  /*6690*/  FMUL.FTZ R72, R12.reuse, R71.reuse ;  /* 0x000000470c487220 */ /* 0x0c0fe20000410000 */
[----:B------:R-:W-:Y:S02]  /*66a0*/  HADD2.F32 R69, -RZ, R69.H0_H0 ;  /* 0x20000045ff457230 */ /* 0x000fe40000004100 */
[C---:B------:R-:W-:Y:S01]  /*66b0*/  FMUL.FTZ R71, R11.reuse, R71 ;  /* 0x000000470b477220 */ /* 0x040fe20000410000 */
[----:B------:R-:W-:Y:S02]  /*66c0*/  HADD2.F32 R66, -RZ, R66.H0_H0 ;  /* 0x20000042ff427230 */ /* 0x000fe40000004100 */
[-C--:B------:R-:W-:Y:S01]  /*66d0*/  FFMA.FTZ R11, R11, R70.reuse, -R72 ;  /* 0x000000460b0b7223 */ /* 0x080fe20000010848 */
[----:B------:R-:W-:Y:S01]  /*66e0*/  FFMA.FTZ R12, R12, R70, R71 ;  /* 0x000000460c0c7223 */ /* 0x000fe20000010047 */
[----:B------:R-:W-:Y:S01]  /*66f0*/  F2FP.SATFINITE.E4M3.F32.PACK_AB_MERGE_C R70, R68, R13, RZ ;  /* 0x0000000d4446723e */ /* 0x000fe200048070ff */
[----:B------:R-:W-:-:S02]  /*6700*/  HADD2.F32 R13, -RZ, R60.H1_H1 ;  /* 0x3000003cff0d7230 */ /* 0x000fc40000004100 */
[----:B------:R-:W-:Y:S01]  /*6710*/  HADD2.F32 R60, -RZ, R60.H0_H0 ;  /* 0x2000003cff3c7230 */ /* 0x000fe20000004100 */
[----:B------:R-:W-:Y:S02]  /*6720*/  F2FP.SATFINITE.E4M3.F32.PACK_AB_MERGE_C R62, R67, R62, R70 ;  /* 0x0000003e433e723e */ /* 0x000fe40004807046 */
[-C--:B------:R-:W-:Y:S01]  /*6730*/  FMUL.FTZ R71, R13, R69.reuse ;  /* 0x000000450d477220 */ /* 0x080fe20000410000 */
[----:B------:R-:W-:Y:S01]  /*6740*/  LOP3.LUT R67, R63, 0xff0000ff, RZ, 0xc0, !PT ;  /* 0xff0000ff3f437812 */ /* 0x000fe200078ec0ff */
[C---:B------:R-:W-:Y:S01]  /*6750*/  FMUL.FTZ R68, R60.reuse, R69 ;  /* 0x000000453c447220 */ /* 0x040fe20000410000 */
[----:B------:R-:W-:Y:S01]  /*6760*/  SHF.R.U32.HI R69, RZ, 0x10, R63 ;  /* 0x00000010ff457819 */ /* 0x000fe2000001163f */
[-C--:B------:R-:W-:Y:S01]  /*6770*/  FFMA.FTZ R60, R60, R66.reuse, -R71 ;  /* 0x000000423c3c7223 */ /* 0x080fe20000010847 */
[----:B------:R-:W-:Y:S01]  /*6780*/  SHF.R.U32.HI R71, RZ, 0x8, R61 ;  /* 0x00000008ff477819 */ /* 0x000fe2000001163d */
[----:B------:R-:W-:Y:S01]  /*6790*/  FFMA.FTZ R13, R13, R66, R68 ;  /* 0x000000420d0d7223 */ /* 0x000fe20000010044 */
[----:B------:R-:W-:-:S02]  /*67a0*/  SHF.R.U32.HI R68, RZ, 0x8, R63 ;  /* 0x00000008ff447819 */ /* 0x000fc4000001163f */
[----:B------:R-:W-:Y:S02]  /*67b0*/  LOP3.LUT R66, R61, 0xff0000ff, RZ, 0xc0, !PT ;  /* 0xff0000ff3d427812 */ /* 0x000fe400078ec0ff */
[----:B------:R-:W-:Y:S01]  /*67c0*/  SHF.R.U32.HI R70, RZ, 0x10, R61 ;  /* 0x00000010ff467819 */ /* 0x000fe2000001163d */
[----:B------:R-:W-:Y:S01]  /*67d0*/  IMAD.SHL.U32 R68, R68, 0x100, RZ ;  /* 0x0000010044447824 */ /* 0x000fe200078e00ff */
[----:B------:R-:W-:Y:S01]  /*67e0*/  F2FP.SATFINITE.E4M3.F32.PACK_AB_MERGE_C R11, R12, R11, RZ ;  /* 0x0000000b0c0b723e */ /* 0x000fe200048070ff */
[----:B------:R-:W-:-:S03]  /*67f0*/  IMAD.SHL.U32 R61, R71, 0x100, RZ ;  /* 0x00000100473d7824 */ /* 0x000fc600078e00ff */
[----:B------:R-:W-:Y:S01]  /*6800*/  LOP3.LUT R63, R67, 0xff00, R68, 0xf8, !PT ;  /* 0x0000ff00433f7812 */ /* 0x000fe200078ef844 */
[----:B------:R-:W-:Y:S01]  /*6810*/  IMAD.U32 R68, R69, 0x10000, RZ ;  /* 0x0001000045447824 */ /* 0x000fe200078e00ff */
[----:B------:R-:W-:Y:S01]  /*6820*/  LOP3.LUT R61, R66, 0xff00, R61, 0xf8, !PT ;  /* 0x0000ff00423d7812 */ /* 0x000fe200078ef83d */
[----:B------:R-:W-:Y:S01]  /*6830*/  IMAD.MOV.U32 R67, RZ, RZ, R15 ;  /* 0x000000ffff437224 */ /* 0x000fe200078e000f */
[----:B------:R-:W-:Y:S02]  /*6840*/  SHF.L.U32 R66, R70, 0x10, RZ ;  /* 0x0000001046427819 */ /* 0x000fe400000006ff */
[----:B------:R-:W-:Y:S02]  /*6850*/  LOP3.LUT R63, R63, 0xff0000, R68, 0xf8, !PT ;  /* 0x00ff00003f3f7812 */ /* 0x000fe400078ef844 */
[----:B------:R-:W-:Y:S02]  /*6860*/  LOP3.LUT R61, R61, 0xff0000, R66, 0xf8, !PT ;  /* 0x00ff00003d3d7812 */ /* 0x000fe400078ef842 */
[----:B------:R-:W-:-:S02]  /*6870*/  F2FP.F16.E4M3.UNPACK_B R15, R67 ;  /* 0x00000043ff0f723e */ /* 0x000fc400020006ff */
[----:B------:R-:W-:Y:S02]  /*6880*/  F2FP.F16.E4M3.UNPACK_B R71, R63.H1 ;  /* 0x0000003fff47723e */ /* 0x000fe400030006ff */
[----:B------:R-:W-:Y:S01]  /*6890*/  F2FP.F16.E4M3.UNPACK_B R68, R61.H1 ;  /* 0x0000003dff44723e */ /* 0x000fe200030006ff */
[----:B------:R-:W-:Y:S01]  /*68a0*/  HADD2.F32 R69, -RZ, R15.H1_H1 ;  /* 0x3000000fff457230 */ /* 0x000fe20000004100 */
[----:B------:R-:W-:Y:S01]  /*68b0*/  F2FP.SATFINITE.E4M3.F32.PACK_AB_MERGE_C R12, R13, R60, R11 ;  /* 0x0000003c0d0c723e */ /* 0x000fe2000480700b */
[----:B------:R-:W-:Y:S02]  /*68c0*/  HADD2.F32 R66, -RZ, R71.H0_H0 ;  /* 0x20000047ff427230 */ /* 0x000fe40000004100 */
[----:B------:R-:W-:Y:S02]  /*68d0*/  HADD2.F32 R15, -RZ, R15.H0_H0 ;  /* 0x2000000fff0f7230 */ /* 0x000fe40000004100 */
[----:B------:R-:W-:Y:S02]  /*68e0*/  HADD2.F32 R70, -RZ, R68.H0_H0 ;  /* 0x20000044ff467230 */ /* 0x000fe40000004100 */
[----:B------:R-:W-:Y:S01]  /*68f0*/  FMUL.FTZ R72, R69, R66 ;  /* 0x0000004245487220 */ /* 0x000fe20000410000 */
[----:B------:R-:W-:-:S02]  /*6900*/  HADD2.F32 R71, -RZ, R71.H1_H1 ;  /* 0x30000047ff477230 */ /* 0x000fc40000004100 */
[C---:B------:R-:W-:Y:S01]  /*6910*/  FMUL.FTZ R74, R15.reuse, R66 ;  /* 0x000000420f4a7220 */ /* 0x040fe20000410000 */
[----:B------:R-:W-:Y:S02]  /*6920*/  HADD2.F32 R68, -RZ, R68.H1_H1 ;  /* 0x30000044ff447230 */ /* 0x000fe40000004100 */
[-C--:B------:R-:W-:Y:S01]  /*6930*/  FFMA.FTZ R66, R15, R70.reuse, -R72 ;  /* 0x000000460f427223 */ /* 0x080fe20000010848 */
[----:B------:R-:W-:Y:S01]  /*6940*/  F2FP.F16.E4M3.UNPACK_B R72, R63 ;  /* 0x0000003fff48723e */ /* 0x000fe200020006ff */
[----:B------:R-:W-:Y:S01]  /*6950*/  FFMA.FTZ R15, R69, R70, R74 ;  /* 0x00000046450f7223 */ /* 0x000fe2000001004a */
[----:B------:R-:W-:Y:S01]  /*6960*/  F2FP.F16.E4M3.UNPACK_B R69, R67.H1 ;  /* 0x00000043ff45723e */ /* 0x000fe200030006ff */
[----:B------:R-:W-:Y:S01]  /*6970*/  IMAD.MOV.U32 R67, RZ, RZ, R14 ;  /* 0x000000ffff437224 */ /* 0x000fe200078e000e */
[----:B------:R-:W-:Y:S01]  /*6980*/  F2FP.F16.E4M3.UNPACK_B R63, R61 ;  /* 0x0000003dff3f723e */ /* 0x000fe200020006ff */
[----:B------:R-:W-:Y:S02]  /*6990*/  HADD2.F32 R61, -RZ, R72.H1_H1 ;  /* 0x30000048ff3d7230 */ /* 0x000fe40000004100 */
[----:B------:R-:W-:-:S02]  /*69a0*/  HADD2.F32 R70, -RZ, R69.H1_H1 ;  /* 0x30000045ff467230 */ /* 0x000fc40000004100 */
[----:B------:R-:W-:Y:S02]  /*69b0*/  HADD2.F32 R69, -RZ, R69.H0_H0 ;  /* 0x20000045ff457230 */ /* 0x000fe40000004100 */
[----:B------:R-:W-:Y:S02]  /*69c0*/  HADD2.F32 R72, -RZ, R72.H0_H0 ;  /* 0x20000048ff487230 */ /* 0x000fe40000004100 */
[-C--:B------:R-:W-:Y:S01]  /*69d0*/  FMUL.FTZ R14, R70, R71.reuse ;  /* 0x00000047460e7220 */ /* 0x080fe20000410000 */
[----:B------:R-:W-:Y:S02]  /*69e0*/  IMAD.MOV.U32 R13, RZ, RZ, R62 ;  /* 0x000000ffff0d7224 */ /* 0x000fe400078e003e */
[C---:B------:R-:W-:Y:S01]  /*69f0*/  FMUL.FTZ R71, R69.reuse, R71 ;  /* 0x0000004745477220 */ /* 0x040fe20000410000 */
[----:B------:R-:W-:-:S03]  /*6a00*/  FFMA.FTZ R14, R69, R68, -R14 ;  /* 0x00000044450e7223 */ /* 0x000fc6000001080e */
[----:B------:R-:W-:Y:S01]  /*6a10*/  FFMA.FTZ R69, R70, R68, R71 ;  /* 0x0000004446457223 */ /* 0x000fe20000010047 */
[-C--:B------:R-:W-:Y:S01]  /*6a20*/  F2FP.F16.E4M3.UNPACK_B R68, R67.reuse.H1 ;  /* 0x00000043ff44723e */ /* 0x080fe200030006ff */
[--C-:B------:R-:W-:Y:S01]  /*6a30*/  HADD2.F32 R71, -RZ, R63.reuse.H1_H1 ;  /* 0x3000003fff477230 */ /* 0x100fe20000004100 */
[----:B------:R-:W-:Y:S01]  /*6a40*/  F2FP.F16.E4M3.UNPACK_B R67, R67 ;  /* 0x00000043ff43723e */ /* 0x000fe200020006ff */
[----:B------:R-:W-:Y:S01]  /*6a50*/  HADD2.F32 R63, -RZ, R63.H0_H0 ;  /* 0x2000003fff3f7230 */ /* 0x000fe20000004100 */
[----:B------:R-:W-:Y:S01]  /*6a60*/  F2FP.SATFINITE.E4M3.F32.PACK_AB_MERGE_C R69, R69, R14, RZ ;  /* 0x0000000e4545723e */ /* 0x000fe200048070ff */
[--C-:B------:R-:W-:Y:S02]  /*6a70*/  HADD2.F32 R70, -RZ, R68.reuse.H1_H1 ;  /* 0x30000044ff467230 */ /* 0x100fe40000004100 */
[----:B------:R-:W-:Y:S01]  /*6a80*/  HADD2.F32 R68, -RZ, R68.H0_H0 ;  /* 0x20000044ff447230 */ /* 0x000fe20000004100 */
[----:B------:R-:W-:Y:S02]  /*6a90*/  F2FP.SATFINITE.E4M3.F32.PACK_AB_MERGE_C R15, R15, R66, R69 ;  /* 0x000000420f0f723e */ /* 0x000fe40004807045 */
[----:B------:R-:W-:-:S02]  /*6aa0*/  FMUL.FTZ R73, R70, R61 ;  /* 0x0000003d46497220 */ /* 0x000fc40000410000 */
[C---:B------:R-:W-:Y:S02]  /*6ab0*/  FMUL.FTZ R75, R68.reuse, R61 ;  /* 0x0000003d444b7220 */ /* 0x040fe40000410000 */
[-C--:B------:R-:W-:Y:S02]  /*6ac0*/  FFMA.FTZ R61, R68, R71.reuse, -R73 ;  /* 0x00000047443d7223 */ /* 0x080fe40000010849 */
[----:B------:R-:W-:Y:S01]  /*6ad0*/  FFMA.FTZ R68, R70, R71, R75 ;  /* 0x0000004746447223 */ /* 0x000fe2000001004b */
[--C-:B------:R-:W-:Y:S02]  /*6ae0*/  HADD2.F32 R70, -RZ, R67.reuse.H1_H1 ;  /* 0x30000043ff467230 */ /* 0x100fe40000004100 */
[----:B------:R-:W-:Y:S02]  /*6af0*/  HADD2.F32 R67, -RZ, R67.H0_H0 ;  /* 0x20000043ff437230 */ /* 0x000fe40000004100 */
[----:B------:R-:W-:Y:S01]  /*6b00*/  F2FP.SATFINITE.E4M3.F32.PACK_AB_MERGE_C R61, R68, R61, RZ ;  /* 0x0000003d443d723e */ /* 0x000fe200048070ff */
[----:B------:R-:W-:-:S02]  /*6b10*/  FMUL.FTZ R74, R70, R72 ;  /* 0x00000048464a7220 */ /* 0x000fc40000410000 */
[C---:B------:R-:W-:Y:S02]  /*6b20*/  FMUL.FTZ R71, R67.reuse, R72 ;  /* 0x0000004843477220 */ /* 0x040fe40000410000 */
[-C--:B------:R-:W-:Y:S02]  /*6b30*/  FFMA.FTZ R74, R67, R63.reuse, -R74 ;  /* 0x0000003f434a7223 */ /* 0x080fe4000001084a */
[----:B------:R-:W-:-:S05]  /*6b40*/  FFMA.FTZ R71, R70, R63, R71 ;  /* 0x0000003f46477223 */ /* 0x000fca0000010047 */
[----:B------:R-:W-:-:S07]  /*6b50*/  F2FP.SATFINITE.E4M3.F32.PACK_AB_MERGE_C R14, R71, R74, R61 ;  /* 0x0000004a470e723e */ /* 0x000fce000480703d */
.L_x_468:
[----:B------:R-:W-:Y:S05]  /*6b60*/  BSYNC B2 ;  /* 0x0000000000027941 */ /* 0x000fea0003800000 */
.L_x_467:
[----:B------:R0:W-:Y:S02]  /*6b70*/  ST.E.128 desc[UR50][R64.64], R12 ;  /* 0x0000000c40007985 */ /* 0x0001e4000c101d32 */
.L_x_446:
[----:B------:R-:W-:Y:S05]  /*6b80*/  BSYNC B1 ;  /* 0x0000000000017941 */ /* 0x000fea0003800000 */
.L_x_445:
[----:B------:R-:W-:-:S03]  /*6b90*/  UMOV UR4, 0xffffffff ;  /* 0xffffffff00047882 */ /* 0x000fc60000000000 */
[----:B------:R-:W-:Y:S05]  /*6ba0*/  BRA.DIV UR4, `(.L_x_469) ;  /* 0x0000029604287947 */ /* 0x000fea000b800000 */
[----:B--2---:R-:W2:Y:S04]  /*6bb0*/  SHFL.IDX PT, R119, R119, 0x1, 0x1e1f ;  /* 0x003e1f0077777f89 */ /* 0x004ea800000e0000 */
[----:B------:R-:W0:Y:S02]  /*6bc0*/  SHFL.IDX PT, R120, R120, 0x1, 0x1e1f ;  /* 0x003e1f0078787f89 */ /* 0x000e2400000e0000 */
.L_x_788:
[----:B------:R-:W-:Y:S05]  /*6bd0*/  @P4 BRA `(.L_x_470) ;  /* 0x0000009800784947 */ /* 0x000fea0003800000 */
[----:B------:R-:W-:Y:S01]  /*6be0*/  ISETP.NE.AND P3, PT, R28, RZ, PT ;  /* 0x000000ff1c00720c */ /* 0x000fe20003f65270 */
[----:B------:R-:W-:-:S12]  /*6bf0*/  BSSY B1, `(.L_x_471) ;  /* 0x0000073000017945 */ /* 0x000fd80003800000 */
[----:B------:R-:W-:Y:S05]  /*6c00*/  @!P3 BRA `(.L_x_472) ;  /* 0x0000000400c4b947 */ /* 0x000fea0003800000 */
[----:B0-----:R0:W0:Y:S01]  /*6c10*/  LDS.128 R12, [R88+0x26200] ;  /* 0x02620000580c7984 */ /* 0x0010220000000c00 */
[----:B------:R-:W-:Y:S01]  /*6c20*/  IADD3 R60, P3, R16, R120, RZ ;  /* 0x00000078103c7210 */ /* 0x000fe20007f7e0ff */
[----:B------:R-:W-:Y:S03]  /*6c30*/  BSSY B2, `(.L_x_473) ;  /* 0x000006d000027945 */ /* 0x000fe60003800000 */
[----:B--2---:R-:W-:Y:S02]  /*6c40*/  IADD3.X R61, R119, R17, RZ, P3, !PT ;  /* 0x00000011773d7210 */ /* 0x004fe40001ffe4ff */
[----:B------:R-:W-:-:S13]  /*6c50*/  ISETP.GE.AND P3, PT, R224, R113, PT ;  /* 0x00000071e000720c */ /* 0x000fda0003f66270 */
[----:B------:R-:W-:Y:S05]  /*6c60*/  @P3 BRA `(.L_x_474) ;  /* 0x0000000400a43947 */ /* 0x000fea0003800000 */
[----:B0---4-:R-:W-:Y:S02]  /*6c70*/  F2FP.F16.E4M3.UNPACK_B R11, R13 ;  /* 0x0000000dff0b723e */ /* 0x011fe400020006ff */
[----:B------:R-:W-:Y:S02]  /*6c80*/  F2FP.F16.E4M3.UNPACK_B R64, R141.H1 ;  /* 0x0000008dff40723e */ /* 0x000fe400030006ff */
[----:B------:R-:W-:Y:S01]  /*6c90*/  F2FP.F16.E4M3.UNPACK_B R63, R140.H1 ;  /* 0x0000008cff3f723e */ /* 0x000fe200030006ff */
[--C-:B------:R-:W-:Y:S01]  /*6ca0*/  HADD2.F32 R56, -RZ, R11.reuse.H1_H1 ;  /* 0x3000000bff387230 */ /* 0x100fe20000004100 */
[----:B------:R-:W-:Y:S01]  /*6cb0*/  F2FP.F16.E4M3.UNPACK_B R13, R13.H1 ;  /* 0x0000000dff0d723e */ /* 0x000fe200030006ff */
[----:B------:R-:W-:Y:S02]  /*6cc0*/  HADD2.F32 R62, -RZ, R64.H0_H0 ;  /* 0x20000040ff3e7230 */ /* 0x000fe40000004100 */
[----:B------:R-:W-:Y:S02]  /*6cd0*/  HADD2.F32 R11, -RZ, R11.H0_H0 ;  /* 0x2000000bff0b7230 */ /* 0x000fe40000004100 */
[----:B------:R-:W-:-:S02]  /*6ce0*/  HADD2.F32 R58, -RZ, R63.H0_H0 ;  /* 0x2000003fff3a7230 */ /* 0x000fc40000004100 */
[CC--:B------:R-:W-:Y:S01]  /*6cf0*/  FMUL.FTZ R66, R56.reuse, R62.reuse ;  /* 0x0000003e38427220 */ /* 0x0c0fe20000410000 */
[----:B------:R-:W-:Y:S02]  /*6d00*/  HADD2.F32 R64, -RZ, R64.H1_H1 ;  /* 0x30000040ff407230 */ /* 0x000fe40000004100 */
[C---:B------:R-:W-:Y:S01]  /*6d10*/  FMUL.FTZ R65, R11.reuse, R62 ;  /* 0x0000003e0b417220 */ /* 0x040fe20000410000 */
[----:B------:R-:W-:Y:S02]  /*6d20*/  IMAD.MOV.U32 R62, RZ, RZ, R12 ;  /* 0x000000ffff3e7224 */ /* 0x000fe400078e000c */
[-C--:B------:R-:W-:Y:S01]  /*6d30*/  FFMA.FTZ R11, R11, R58.reuse, -R66 ;  /* 0x0000003a0b0b7223 */ /* 0x080fe20000010842 */
[----:B------:R-:W-:Y:S02]  /*6d40*/  HADD2.F32 R63, -RZ, R63.H1_H1 ;  /* 0x3000003fff3f7230 */ /* 0x000fe40000004100 */
[----:B------:R-:W-:Y:S01]  /*6d50*/  FFMA.FTZ R56, R56, R58, R65 ;  /* 0x0000003a38387223 */ /* 0x000fe20000010041 */
[--C-:B------:R-:W-:Y:S01]  /*6d60*/  HADD2.F32 R58, -RZ, R13.reuse.H1_H1 ;  /* 0x3000000dff3a7230 */ /* 0x100fe20000004100 */
[----:B------:R-:W-:Y:S01]  /*6d70*/  F2FP.F16.E4M3.UNPACK_B R66, R141 ;  /* 0x0000008dff42723e */ /* 0x000fe200020006ff */
[----:B------:R-:W-:-:S03]  /*6d80*/  HADD2.F32 R13, -RZ, R13.H0_H0 ;  /* 0x2000000dff0d7230 */ /* 0x000fc60000004100 */
[CC--:B------:R-:W-:Y:S01]  /*6d90*/  FMUL.FTZ R12, R58.reuse, R64.reuse ;  /* 0x000000403a0c7220 */ /* 0x0c0fe20000410000 */
[--C-:B------:R-:W-:Y:S02]  /*6da0*/  HADD2.F32 R67, -RZ, R66.reuse.H1_H1 ;  /* 0x30000042ff437230 */ /* 0x100fe40000004100 */
[C---:B------:R-:W-:Y:S01]  /*6db0*/  FMUL.FTZ R65, R13.reuse, R64 ;  /* 0x000000400d417220 */ /* 0x040fe20000410000 */
[----:B------:R-:W-:Y:S01]  /*6dc0*/  F2FP.F16.E4M3.UNPACK_B R64, R140 ;  /* 0x0000008cff40723e */ /* 0x000fe200020006ff */
[-C--:B------:R-:W-:Y:S01]  /*6dd0*/  FFMA.FTZ R12, R13, R63.reuse, -R12 ;  /* 0x0000003f0d0c7223 */ /* 0x080fe2000001080c */
[----:B------:R-:W-:Y:S02]  /*6de0*/  HADD2.F32 R66, -RZ, R66.H0_H0 ;  /* 0x20000042ff427230 */ /* 0x000fe40000004100 */
[----:B------:R-:W-:Y:S01]  /*6df0*/  FFMA.FTZ R13, R58, R63, R65 ;  /* 0x0000003f3a0d7223 */ /* 0x000fe20000010041 */
[-C--:B------:R-:W-:Y:S01]  /*6e00*/  F2FP.F16.E4M3.UNPACK_B R58, R62.reuse.H1 ;  /* 0x0000003eff3a723e */ /* 0x080fe200030006ff */
[--C-:B------:R-:W-:Y:S01]  /*6e10*/  HADD2.F32 R65, -RZ, R64.reuse.H1_H1 ;  /* 0x30000040ff417230 */ /* 0x100fe20000004100 */
[----:B------:R-:W-:Y:S01]  /*6e20*/  F2FP.F16.E4M3.UNPACK_B R62, R62 ;  /* 0x0000003eff3e723e */ /* 0x000fe200020006ff */
[----:B------:R-:W-:Y:S01]  /*6e30*/  HADD2.F32 R64, -RZ, R64.H0_H0 ;  /* 0x20000040ff407230 */ /* 0x000fe20000004100 */
[----:B------:R-:W-:Y:S01]  /*6e40*/  F2FP.SATFINITE.E4M3.F32.PACK_AB_MERGE_C R12, R13, R12, RZ ;  /* 0x0000000c0d0c723e */ /* 0x000fe200048070ff */
[----:B------:R-:W-:-:S02]  /*6e50*/  HADD2.F32 R63, -RZ, R58.H1_H1 ;  /* 0x3000003aff3f7230 */ /* 0x000fc40000004100 */
[----:B------:R-:W-:Y:S01]  /*6e60*/  HADD2.F32 R58, -RZ, R58.H0_H0 ;  /* 0x2000003aff3a7230 */ /* 0x000fe20000004100 */
[----:B------:R-:W-:Y:S02]  /*6e70*/  F2FP.SATFINITE.E4M3.F32.PACK_AB_MERGE_C R13, R56, R11, R12 ;  /* 0x0000000b380d723e */ /* 0x000fe4000480700c */
[CC--:B------:R-:W-:Y:S02]  /*6e80*/  FMUL.FTZ R69, R63.reuse, R67.reuse ;  /* 0x000000433f457220 */ /* 0x0c0fe40000410000 */
[C---:B------:R-:W-:Y:S02]  /*6e90*/  FMUL.FTZ R68, R58.reuse, R67 ;  /* 0x000000433a447220 */ /* 0x040fe40000410000 */
[-C--:B------:R-:W-:Y:S01]  /*6ea0*/  FFMA.FTZ R58, R58, R65.reuse, -R69 ;  /* 0x000000413a3a7223 */ /* 0x080fe20000010845 */
[--C-:B------:R-:W-:Y:S01]  /*6eb0*/  SHF.R.U32.HI R69, RZ, 0x8, R57.reuse ;  /* 0x00000008ff457819 */ /* 0x100fe20000011639 */
[----:B------:R-:W-:Y:S01]  /*6ec0*/  FFMA.FTZ R63, R63, R65, R68 ;  /* 0x000000413f3f7223 */ /* 0x000fe20000010044 */
[--C-:B------:R-:W-:Y:S01]  /*6ed0*/  HADD2.F32 R65, -RZ, R62.reuse.H1_H1 ;  /* 0x3000003eff417230 */ /* 0x100fe20000004100 */
[----:B------:R-:W-:Y:S01]  /*6ee0*/  SHF.R.U32.HI R68, RZ, 0x10, R57 ;  /* 0x00000010ff447819 */ /* 0x000fe20000011639 */
[----:B------:R-:W-:-:S02]  /*6ef0*/  HADD2.F32 R62, -RZ, R62.H0_H0 ;  /* 0x2000003eff3e7230 */ /* 0x000fc40000004100 */
[----:B------:R-:W-:Y:S01]  /*6f00*/  F2FP.SATFINITE.E4M3.F32.PACK_AB_MERGE_C R58, R63, R58, RZ ;  /* 0x0000003a3f3a723e */ /* 0x000fe200048070ff */
[CC--:B------:R-:W-:Y:S02]  /*6f10*/  FMUL.FTZ R67, R65.reuse, R66.reuse ;  /* 0x0000004241437220 */ /* 0x0c0fe40000410000 */
[C---:B------:R-:W-:Y:S02]  /*6f20*/  FMUL.FTZ R66, R62.reuse, R66 ;  /* 0x000000423e427220 */ /* 0x040fe40000410000 */
[-C--:B------:R-:W-:Y:S01]  /*6f30*/  FFMA.FTZ R62, R62, R64.reuse, -R67 ;  /* 0x000000403e3e7223 */ /* 0x080fe20000010843 */
[--C-:B------:R-:W-:Y:S01]  /*6f40*/  SHF.R.U32.HI R67, RZ, 0x8, R59.reuse ;  /* 0x00000008ff437819 */ /* 0x100fe2000001163b */
[----:B------:R-:W-:Y:S01]  /*6f50*/  FFMA.FTZ R65, R65, R64, R66 ;  /* 0x0000004041417223 */ /* 0x000fe20000010042 */
[----:B------:R-:W-:Y:S02]  /*6f60*/  LOP3.LUT R64, R59, 0xff0000ff, RZ, 0xc0, !PT ;  /* 0xff0000ff3b407812 */ /* 0x000fe400078ec0ff */
[----:B------:R-:W-:Y:S01]  /*6f70*/  SHF.R.U32.HI R66, RZ, 0x10, R59 ;  /* 0x00000010ff427819 */ /* 0x000fe2000001163b */
[----:B------:R-:W-:Y:S01]  /*6f80*/  IMAD.SHL.U32 R67, R67, 0x100, RZ ;  /* 0x0000010043437824 */ /* 0x000fe200078e00ff */
[----:B------:R-:W-:-:S02]  /*6f90*/  LOP3.LUT R59, R57, 0xff0000ff, RZ, 0xc0, !PT ;  /* 0xff0000ff393b7812 */ /* 0x000fc400078ec0ff */
[----:B------:R-:W-:Y:S01]  /*6fa0*/  F2FP.SATFINITE.E4M3.F32.PACK_AB_MERGE_C R12, R65, R62, R58 ;  /* 0x0000003e410c723e */ /* 0x000fe2000480703a */
[----:B------:R-:W-:Y:S01]  /*6fb0*/  IMAD.U32 R66, R66, 0x10000, RZ ;  /* 0x0001000042427824 */ /* 0x000fe200078e00ff */
[----:B------:R-:W-:Y:S01]  /*6fc0*/  LOP3.LUT R67, R64, 0xff00, R67, 0xf8, !PT ;  /* 0x0000ff0040437812 */ /* 0x000fe200078ef843 */
[----:B------:R-:W-:-:S05]  /*6fd0*/  IMAD.SHL.U32 R64, R69, 0x100, RZ ;  /* 0x0000010045407824 */ /* 0x000fca00078e00ff */
[----:B------:R-:W-:Y:S02]  /*6fe0*/  LOP3.LUT R57, R59, 0xff00, R64, 0xf8, !PT ;  /* 0x0000ff003b397812 */ /* 0x000fe400078ef840 */
[----:B------:R-:W-:Y:S01]  /*6ff0*/  LOP3.LUT R59, R67, 0xff0000, R66, 0xf8, !PT ;  /* 0x00ff0000433b7812 */ /* 0x000fe200078ef842 */
[----:B------:R-:W-:Y:S01]  /*7000*/  IMAD.MOV.U32 R66, RZ, RZ, R15 ;  /* 0x000000ffff427224 */ /* 0x000fe200078e000f */
[----:B------:R-:W-:Y:S02]  /*7010*/  SHF.L.U32 R64, R68, 0x10, RZ ;  /* 0x0000001044407819 */ /* 0x000fe400000006ff */
[----:B------:R-:W-:Y:S02]  /*7020*/  F2FP.F16.E4M3.UNPACK_B R68, R59.H1 ;  /* 0x0000003bff44723e */ /* 0x000fe400030006ff */
[----:B------:R-:W-:Y:S02]  /*7030*/  F2FP.F16.E4M3.UNPACK_B R15, R66 ;  /* 0x00000042ff0f723e */ /* 0x000fe400020006ff */
[----:B------:R-:W-:Y:S01]  /*7040*/  LOP3.LUT R57, R57, 0xff0000, R64, 0xf8, !PT ;  /* 0x00ff000039397812 */ /* 0x000fe200078ef840 */
[----:B------:R-:W-:-:S02]  /*7050*/  HADD2.F32 R70, -RZ, R68.H0_H0 ;  /* 0x20000044ff467230 */ /* 0x000fc40000004100 */
[--C-:B------:R-:W-:Y:S01]  /*7060*/  HADD2.F32 R64, -RZ, R15.reuse.H1_H1 ;  /* 0x3000000fff407230 */ /* 0x100fe20000004100 */
[----:B------:R-:W-:Y:S01]  /*7070*/  F2FP.F16.E4M3.UNPACK_B R69, R57.H1 ;  /* 0x00000039ff45723e */ /* 0x000fe200030006ff */
[----:B------:R-:W-:-:S03]  /*7080*/  HADD2.F32 R15, -RZ, R15.H0_H0 ;  /* 0x2000000fff0f7230 */ /* 0x000fc60000004100 */
[CC--:B------:R-:W-:Y:S01]  /*7090*/  FMUL.FTZ R72, R64.reuse, R70.reuse ;  /* 0x0000004640487220 */ /* 0x0c0fe20000410000 */
[--C-:B------:R-:W-:Y:S02]  /*70a0*/  HADD2.F32 R67, -RZ, R69.reuse.H0_H0 ;  /* 0x20000045ff437230 */ /* 0x100fe40000004100 */
[C---:B------:R-:W-:Y:S01]  /*70b0*/  FMUL.FTZ R71, R15.reuse, R70 ;  /* 0x000000460f477220 */ /* 0x040fe20000410000 */
[----:B------:R-:W-:Y:S02]  /*70c0*/  HADD2.F32 R69, -RZ, R69.H1_H1 ;  /* 0x30000045ff457230 */ /* 0x000fe40000004100 */
[-C--:B------:R-:W-:Y:S01]  /*70d0*/  FFMA.FTZ R15, R15, R67.reuse, -R72 ;  /* 0x000000430f0f7223 */ /* 0x080fe20000010848 */
[----:B------:R-:W-:Y:S01]  /*70e0*/  FFMA.FTZ R64, R64, R67, R71 ;  /* 0x0000004340407223 */ /* 0x000fe20000010047 */
[----:B------:R-:W-:Y:S01]  /*70f0*/  F2FP.F16.E4M3.UNPACK_B R67, R66.H1 ;  /* 0x00000042ff43723e */ /* 0x000fe200030006ff */
[----:B------:R-:W-:Y:S02]  /*7100*/  IMAD.MOV.U32 R66, RZ, RZ, R14 ;  /* 0x000000ffff427224 */ /* 0x000fe400078e000e */
[----:B------:R-:W-:-:S02]  /*7110*/  HADD2.F32 R14, -RZ, R68.H1_H1 ;  /* 0x30000044ff0e7230 */ /* 0x000fc40000004100 */
[--C-:B------:R-:W-:Y:S02]  /*7120*/  HADD2.F32 R68, -RZ, R67.reuse.H1_H1 ;  /* 0x30000043ff447230 */ /* 0x100fe40000004100 */
[----:B------:R-:W-:-:S03]  /*7130*/  HADD2.F32 R67, -RZ, R67.H0_H0 ;  /* 0x20000043ff437230 */ /* 0x000fc60000004100 */
[CC--:B------:R-:W-:Y:S02]  /*7140*/  FMUL.FTZ R70, R68.reuse, R14.reuse ;  /* 0x0000000e44467220 */ /* 0x0c0fe40000410000 */
[C---:B------:R-:W-:Y:S02]  /*7150*/  FMUL.FTZ R71, R67.reuse, R14 ;  /* 0x0000000e43477220 */ /* 0x040fe40000410000 */
[-C--:B------:R-:W-:Y:S02]  /*7160*/  FFMA.FTZ R14, R67, R69.reuse, -R70 ;  /* 0x00000045430e7223 */ /* 0x080fe40000010846 */
[----:B------:R-:W-:Y:S01]  /*7170*/  FFMA.FTZ R67, R68, R69, R71 ;  /* 0x0000004544437223 */ /* 0x000fe20000010047 */
[----:B------:R-:W-:Y:S02]  /*7180*/  F2FP.F16.E4M3.UNPACK_B R71, R59 ;  /* 0x0000003bff47723e */ /* 0x000fe400020006ff */
[-C--:B------:R-:W-:Y:S02]  /*7190*/  F2FP.F16.E4M3.UNPACK_B R59, R66.reuse.H1 ;  /* 0x00000042ff3b723e */ /* 0x080fe400030006ff */
[----:B------:R-:W-:Y:S01]  /*71a0*/  F2FP.F16.E4M3.UNPACK_B R69, R57 ;  /* 0x00000039ff45723e */ /* 0x000fe200020006ff */
[----:B------:R-:W-:Y:S01]  /*71b0*/  HADD2.F32 R57, -RZ, R71.H1_H1 ;  /* 0x30000047ff397230 */ /* 0x000fe20000004100 */
[----:B------:R-:W-:Y:S01]  /*71c0*/  F2FP.F16.E4M3.UNPACK_B R66, R66 ;  /* 0x00000042ff42723e */ /* 0x000fe200020006ff */
[--C-:B------:R-:W-:Y:S01]  /*71d0*/  HADD2.F32 R68, -RZ, R59.reuse.H1_H1 ;  /* 0x3000003bff447230 */ /* 0x100fe20000004100 */
[----:B------:R-:W-:Y:S01]  /*71e0*/  F2FP.SATFINITE.E4M3.F32.PACK_AB_MERGE_C R67, R67, R14, RZ ;  /* 0x0000000e4343723e */ /* 0x000fe200048070ff */
[----:B------:R-:W-:-:S02]  /*71f0*/  HADD2.F32 R59, -RZ, R59.H0_H0 ;  /* 0x2000003bff3b7230 */ /* 0x000fc40000004100 */
[----:B------:R-:W-:Y:S02]  /*7200*/  HADD2.F32 R70, -RZ, R69.H1_H1 ;  /* 0x30000045ff467230 */ /* 0x000fe40000004100 */
[CC--:B------:R-:W-:Y:S01]  /*7210*/  FMUL.FTZ R72, R68.reuse, R57.reuse ;  /* 0x0000003944487220 */ /* 0x0c0fe20000410000 */
[----:B------:R-:W-:Y:S02]  /*7220*/  HADD2.F32 R71, -RZ, R71.H0_H0 ;  /* 0x20000047ff477230 */ /* 0x000fe40000004100 */
[C---:B------:R-:W-:Y:S01]  /*7230*/  FMUL.FTZ R73, R59.reuse, R57 ;  /* 0x000000393b497220 */ /* 0x040fe20000410000 */
[----:B------:R-:W-:Y:S02]  /*7240*/  HADD2.F32 R69, -RZ, R69.H0_H0 ;  /* 0x20000045ff457230 */ /* 0x000fe40000004100 */
[-C--:B------:R-:W-:Y:S01]  /*7250*/  FFMA.FTZ R57, R59, R70.reuse, -R72 ;  /* 0x000000463b397223 */ /* 0x080fe20000010848 */
[--C-:B------:R-:W-:Y:S02]  /*7260*/  HADD2.F32 R59, -RZ, R66.reuse.H1_H1 ;  /* 0x30000042ff3b7230 */ /* 0x100fe40000004100 */
[----:B------:R-:W-:Y:S01]  /*7270*/  FFMA.FTZ R70, R68, R70, R73 ;  /* 0x0000004644467223 */ /* 0x000fe20000010049 */
[----:B------:R-:W-:Y:S01]  /*7280*/  HADD2.F32 R66, -RZ, R66.H0_H0 ;  /* 0x20000042ff427230 */ /* 0x000fe20000004100 */
[----:B------:R-:W-:Y:S01]  /*7290*/  F2FP.SATFINITE.E4M3.F32.PACK_AB_MERGE_C R15, R64, R15, R67 ;  /* 0x0000000f400f723e */ /* 0x000fe20004807043 */
[----:B------:R-:W-:-:S02]  /*72a0*/  FMUL.FTZ R73, R59, R71 ;  /* 0x000000473b497220 */ /* 0x000fc40000410000 */
[----:B------:R-:W-:Y:S01]  /*72b0*/  F2FP.SATFINITE.E4M3.F32.PACK_AB_MERGE_C R57, R70, R57, RZ ;  /* 0x000000394639723e */ /* 0x000fe200048070ff */
[C---:B------:R-:W-:Y:S01]  /*72c0*/  FMUL.FTZ R68, R66.reuse, R71 ;  /* 0x0000004742447220 */ /* 0x040fe20000410000 */
[----:B------:R-:W-:-:S03]  /*72d0*/  FFMA.FTZ R73, R66, R69, -R73 ;  /* 0x0000004542497223 */ /* 0x000fc60000010849 */
[----:B------:R-:W-:-:S05]  /*72e0*/  FFMA.FTZ R68, R59, R69, R68 ;  /* 0x000000453b447223 */ /* 0x000fca0000010044 */
[----:B------:R-:W-:-:S07]  /*72f0*/  F2FP.SATFINITE.E4M3.F32.PACK_AB_MERGE_C R14, R68, R73, R57 ;  /* 0x00000049440e723e */ /* 0x000fce0004807039 */
.L_x_474:
[----:B------:R-:W-:Y:S05]  /*7300*/  BSYNC B2 ;  /* 0x0000000000027941 */ /* 0x000fea0003800000 */
.L_x_473:
[----:B0-----:R0:W-:Y:S02]  /*7310*/  ST.E.128 desc[UR50][R60.64], R12 ;  /* 0x0000000c3c007985 */ /* 0x0011e4000c101d32 */
.L_x_472:
[----:B------:R-:W-:Y:S05]  /*7320*/  BSYNC B1 ;  /* 0x0000000000017941 */ /* 0x000fea0003800000 */
.L_x_471:
[----:B------:R-:W-:Y:S01]  /*7330*/  ISETP.NE.AND P3, PT, R29, RZ, PT ;  /* 0x000000ff1d00720c */ /* 0x000fe20003f65270 */
[----:B------:R-:W-:-:S12]  /*7340*/  BSSY B1, `(.L_x_475) ;  /* 0x0000074000017945 */ /* 0x000fd80003800000 */
[----:B------:R-:W-:Y:S05]  /*7350*/  @!P3 BRA `(.L_x_476) ;  /* 0x0000000400c8b947 */ /* 0x000fea0003800000 */
[----:B------:R-:W5:Y:S01]  /*7360*/  LDL R58, [R1+0x10] ;  /* 0x00001000013a7983 */ /* 0x000f620000100800 */
[----:B----4-:R-:W-:Y:S01]  /*7370*/  IMAD.SHL.U32 R11, R226, 0x10, RZ ;  /* 0x00000010e20b7824 */ /* 0x010fe200078e00ff */
[----:B------:R-:W-:Y:S02]  /*7380*/  BSSY B2, `(.L_x_477) ;  /* 0x000006e000027945 */ /* 0x000fe40003800000 */
[----:B0-----:R0:W4:Y:S02]  /*7390*/  LDS.128 R12, [R89+0x26200] ;  /* 0x02620000590c7984 */ /* 0x0011240000000c00 */
[----:B------:R-:W-:-:S04]  /*73a0*/  IADD3 R56, P3, R11, R120, RZ ;  /* 0x000000780b387210 */ /* 0x000fc80007f7e0ff */
[----:B--2---:R-:W-:Y:S02]  /*73b0*/  LEA.HI.X.SX32 R57, R11, R119, 0x1, P3 ;  /* 0x000000770b397211 */ /* 0x004fe400018f0eff */
[----:B-----5:R-:W-:-:S13]  /*73c0*/  ISETP.GE.AND P3, PT, R58, R113, PT ;  /* 0x000000713a00720c */ /* 0x020fda0003f66270 */
[----:B0---4-:R-:W-:Y:S05]  /*73d0*/  @P3 BRA `(.L_x_478) ;  /* 0x0000000400a03947 */ /* 0x011fea0003800000 */
[----:B------:R-:W-:Y:S01]  /*73e0*/  SHF.R.U32.HI R52, RZ, 0x8, R53 ;  /* 0x00000008ff347819 */ /* 0x000fe20000011635 */
[----:B------:R-:W-:Y:S01]  /*73f0*/  IMAD.MOV.U32 R11, RZ, RZ, R13 ;  /* 0x000000ffff0b7224 */ /* 0x000fe200078e000d */
[----:B------:R-:W-:Y:S02]  /*7400*/  SHF.R.U32.HI R54, RZ, 0x8, R55 ;  /* 0x00000008ff367819 */ /* 0x000fe40000011637 */
[----:B------:R-:W-:Y:S01]  /*7410*/  SHF.R.U32.HI R60, RZ, 0x10, R53 ;  /* 0x00000010ff3c7819 */ /* 0x000fe20000011635 */
[----:B------:R-:W-:Y:S01]  /*7420*/  IMAD.SHL.U32 R52, R52, 0x100, RZ ;  /* 0x0000010034347824 */ /* 0x000fe200078e00ff */
[----:B------:R-:W-:Y:S01]  /*7430*/  LOP3.LUT R59, R53, 0xff0000ff, RZ, 0xc0, !PT ;  /* 0xff0000ff353b7812 */ /* 0x000fe200078ec0ff */
[----:B------:R-:W-:Y:S01]  /*7440*/  IMAD.MOV.U32 R53, RZ, RZ, R12 ;  /* 0x000000ffff357224 */ /* 0x000fe200078e000c */
[----:B------:R-:W-:Y:S01]  /*7450*/  SHF.R.U32.HI R58, RZ, 0x10, R55 ;  /* 0x00000010ff3a7819 */ /* 0x000fe20000011637 */
[----:B------:R-:W-:Y:S01]  /*7460*/  IMAD.U32 R13, R60, 0x10000, RZ ;  /* 0x000100003c0d7824 */ /* 0x000fe200078e00ff */
[----:B------:R-:W-:-:S02]  /*7470*/  LOP3.LUT R55, R55, 0xff0000ff, RZ, 0xc0, !PT ;  /* 0xff0000ff37377812 */ /* 0x000fc400078ec0ff */
[----:B------:R-:W-:Y:S02]  /*7480*/  SHF.L.U32 R54, R54, 0x8, RZ ;  /* 0x0000000836367819 */ /* 0x000fe400000006ff */
[----:B------:R-:W-:Y:S02]  /*7490*/  LOP3.LUT R52, R59, 0xff00, R52, 0xf8, !PT ;  /* 0x0000ff003b347812 */ /* 0x000fe400078ef834 */
[----:B------:R-:W-:Y:S01]  /*74a0*/  LOP3.LUT R59, R55, 0xff00, R54, 0xf8, !PT ;  /* 0x0000ff00373b7812 */ /* 0x000fe200078ef836 */
[----:B------:R-:W-:Y:S01]  /*74b0*/  IMAD.U32 R54, R58, 0x10000, RZ ;  /* 0x000100003a367824 */ /* 0x000fe200078e00ff */
[----:B------:R-:W-:Y:S02]  /*74c0*/  F2FP.F16.E4M3.UNPACK_B R55, R139.H1 ;  /* 0x0000008bff37723e */ /* 0x000fe400030006ff */
[----:B------:R-:W-:Y:S02]  /*74d0*/  F2FP.F16.E4M3.UNPACK_B R12, R11 ;  /* 0x0000000bff0c723e */ /* 0x000fe400020006ff */
[----:B------:R-:W-:Y:S01]  /*74e0*/  LOP3.LUT R13, R52, 0xff0000, R13, 0xf8, !PT ;  /* 0x00ff0000340d7812 */ /* 0x000fe200078ef80d */
[--C-:B------:R-:W-:Y:S01]  /*74f0*/  HADD2.F32 R63, -RZ, R55.reuse.H0_H0 ;  /* 0x20000037ff3f7230 */ /* 0x100fe20000004100 */
[----:B------:R-:W-:Y:S01]  /*7500*/  LOP3.LUT R52, R59, 0xff0000, R54, 0xf8, !PT ;  /* 0x00ff00003b347812 */ /* 0x000fe200078ef836 */
[--C-:B------:R-:W-:Y:S01]  /*7510*/  HADD2.F32 R54, -RZ, R12.reuse.H1_H1 ;  /* 0x3000000cff367230 */ /* 0x100fe20000004100 */
[----:B------:R-:W-:Y:S01]  /*7520*/  F2FP.F16.E4M3.UNPACK_B R59, R137.H1 ;  /* 0x00000089ff3b723e */ /* 0x000fe200030006ff */
[----:B------:R-:W-:Y:S01]  /*7530*/  HADD2.F32 R12, -RZ, R12.H0_H0 ;  /* 0x2000000cff0c7230 */ /* 0x000fe20000004100 */
[----:B------:R-:W-:Y:S01]  /*7540*/  F2FP.F16.E4M3.UNPACK_B R11, R11.H1 ;  /* 0x0000000bff0b723e */ /* 0x000fe200030006ff */
[----:B------:R-:W-:-:S02]  /*7550*/  HADD2.F32 R60, -RZ, R55.H1_H1 ;  /* 0x30000037ff3c7230 */ /* 0x000fc40000004100 */
[-C--:B------:R-:W-:Y:S01]  /*7560*/  FMUL.FTZ R65, R54, R63.reuse ;  /* 0x0000003f36417220 */ /* 0x080fe20000410000 */
[----:B------:R-:W-:Y:S02]  /*7570*/  HADD2.F32 R61, -RZ, R59.H0_H0 ;  /* 0x2000003bff3d7230 */ /* 0x000fe40000004100 */
[C---:B------:R-:W-:Y:S01]  /*7580*/  FMUL.FTZ R63, R12.reuse, R63 ;  /* 0x0000003f0c3f7220 */ /* 0x040fe20000410000 */
[--C-:B------:R-:W-:Y:S01]  /*7590*/  HADD2.F32 R58, -RZ, R11.reuse.H1_H1 ;  /* 0x3000000bff3a7230 */ /* 0x100fe20000004100 */
[----:B------:R-:W-:Y:S01]  /*75a0*/  F2FP.F16.E4M3.UNPACK_B R139, R139 ;  /* 0x0000008bff8b723e */ /* 0x000fe200020006ff */
[----:B------:R-:W-:Y:S02]  /*75b0*/  HADD2.F32 R55, -RZ, R11.H0_H0 ;  /* 0x2000000bff377230 */ /* 0x000fe40000004100 */
[-C--:B------:R-:W-:Y:S01]  /*75c0*/  FFMA.FTZ R11, R12, R61.reuse, -R65 ;  /* 0x0000003d0c0b7223 */ /* 0x080fe20000010841 */
[----:B------:R-:W-:Y:S02]  /*75d0*/  HADD2.F32 R59, -RZ, R59.H1_H1 ;  /* 0x3000003bff3b7230 */ /* 0x000fe40000004100 */
[----:B------:R-:W-:Y:S01]  /*75e0*/  FFMA.FTZ R12, R54, R61, R63 ;  /* 0x0000003d360c7223 */ /* 0x000fe2000001003f */
[-C--:B------:R-:W-:Y:S01]  /*75f0*/  FMUL.FTZ R62, R58, R60.reuse ;  /* 0x0000003c3a3e7220 */ /* 0x080fe20000410000 */
[----:B------:R-:W-:Y:S01]  /*7600*/  FMUL.FTZ R65, R55, R60 ;  /* 0x0000003c37417220 */ /* 0x000fe20000410000 */
[----:B------:R-:W-:-:S02]  /*7610*/  F2FP.F16.E4M3.UNPACK_B R54, R53.H1 ;  /* 0x00000035ff36723e */ /* 0x000fc400030006ff */
[-C--:B------:R-:W-:Y:S01]  /*7620*/  FFMA.FTZ R63, R55, R59.reuse, -R62 ;  /* 0x0000003b373f7223 */ /* 0x080fe2000001083e */
[----:B------:R-:W-:Y:S01]  /*7630*/  FFMA.FTZ R66, R58, R59, R65 ;  /* 0x0000003b3a427223 */ /* 0x000fe20000010041 */
[----:B------:R-:W-:Y:S01]  /*7640*/  HADD2.F32 R62, -RZ, R139.H1_H1 ;  /* 0x3000008bff3e7230 */ /* 0x000fe20000004100 */
[----:B------:R-:W-:Y:S01]  /*7650*/  F2FP.F16.E4M3.UNPACK_B R137, R137 ;  /* 0x00000089ff89723e */ /* 0x000fe200020006ff */
[--C-:B------:R-:W-:Y:S01]  /*7660*/  HADD2.F32 R59, -RZ, R54.reuse.H1_H1 ;  /* 0x30000036ff3b7230 */ /* 0x100fe20000004100 */
[----:B------:R-:W-:Y:S01]  /*7670*/  F2FP.F16.E4M3.UNPACK_B R53, R53 ;  /* 0x00000035ff35723e */ /* 0x000fe200020006ff */
[----:B------:R-:W-:Y:S02]  /*7680*/  HADD2.F32 R55, -RZ, R54.H0_H0 ;  /* 0x20000036ff377230 */ /* 0x000fe40000004100 */
[----:B------:R-:W-:Y:S02]  /*7690*/  HADD2.F32 R60, -RZ, R137.H1_H1 ;  /* 0x30000089ff3c7230 */ /* 0x000fe40000004100 */
[----:B------:R-:W-:Y:S01]  /*76a0*/  FMUL.FTZ R64, R59, R62 ;  /* 0x0000003e3b407220 */ /* 0x000fe20000410000 */
[----:B------:R-:W-:-:S02]  /*76b0*/  HADD2.F32 R139, -RZ, R139.H0_H0 ;  /* 0x2000008bff8b7230 */ /* 0x000fc40000004100 */
[C---:B------:R-:W-:Y:S01]  /*76c0*/  FMUL.FTZ R62, R55.reuse, R62 ;  /* 0x0000003e373e7220 */ /* 0x040fe20000410000 */
[--C-:B------:R-:W-:Y:S02]  /*76d0*/  HADD2.F32 R58, -RZ, R53.reuse.H1_H1 ;  /* 0x30000035ff3a7230 */ /* 0x100fe40000004100 */
[-C--:B------:R-:W-:Y:S01]  /*76e0*/  FFMA.FTZ R64, R55, R60.reuse, -R64 ;  /* 0x0000003c37407223 */ /* 0x080fe20000010840 */
[----:B------:R-:W-:Y:S02]  /*76f0*/  HADD2.F32 R54, -RZ, R53.H0_H0 ;  /* 0x20000035ff367230 */ /* 0x000fe40000004100 */
[----:B------:R-:W-:Y:S01]  /*7700*/  FFMA.FTZ R61, R59, R60, R62 ;  /* 0x0000003c3b3d7223 */ /* 0x000fe2000001003e */
[----:B------:R-:W-:Y:S01]  /*7710*/  HADD2.F32 R137, -RZ, R137.H0_H0 ;  /* 0x20000089ff897230 */ /* 0x000fe20000004100 */
[----:B------:R-:W-:Y:S01]  /*7720*/  F2FP.F16.E4M3.UNPACK_B R59, R15.H1 ;  /* 0x0000000fff3b723e */ /* 0x000fe200030006ff */
[-C--:B------:R-:W-:Y:S01]  /*7730*/  FMUL.FTZ R53, R58, R139.reuse ;  /* 0x0000008b3a357220 */ /* 0x080fe20000410000 */
[----:B------:R-:W-:Y:S01]  /*7740*/  F2FP.F16.E4M3.UNPACK_B R62, R52.H1 ;  /* 0x00000034ff3e723e */ /* 0x000fe200030006ff */
[----:B------:R-:W-:Y:S01]  /*7750*/  FMUL.FTZ R139, R54, R139 ;  /* 0x0000008b368b7220 */ /* 0x000fe20000410000 */
[----:B------:R-:W-:Y:S01]  /*7760*/  F2FP.SATFINITE.E4M3.F32.PACK_AB_MERGE_C R55, R66, R63, RZ ;  /* 0x0000003f4237723e */ /* 0x000fe200048070ff */
[----:B------:R-:W-:Y:S01]  /*7770*/  FFMA.FTZ R53, R54, R137, -R53 ;  /* 0x0000008936357223 */ /* 0x000fe20000010835 */
[--C-:B------:R-:W-:Y:S01]  /*7780*/  HADD2.F32 R65, -RZ, R59.reuse.H0_H0 ;  /* 0x2000003bff417230 */ /* 0x100fe20000004100 */
[----:B------:R-:W-:Y:S01]  /*7790*/  F2FP.SATFINITE.E4M3.F32.PACK_AB_MERGE_C R54, R61, R64, RZ ;  /* 0x000000403d36723e */ /* 0x000fe200048070ff */
[----:B------:R-:W-:Y:S01]  /*77a0*/  HADD2.F32 R66, -RZ, R59.H1_H1 ;  /* 0x3000003bff427230 */ /* 0x000fe20000004100 */
[----:B------:R-:W-:Y:S01]  /*77b0*/  F2FP.F16.E4M3.UNPACK_B R59, R13.H1 ;  /* 0x0000000dff3b723e */ /* 0x000fe200030006ff */
[----:B------:R-:W-:Y:S01]  /*77c0*/  HADD2.F32 R67, -RZ, R62.H1_H1 ;  /* 0x3000003eff437230 */ /* 0x000fe20000004100 */
[----:B------:R-:W-:Y:S01]  /*77d0*/  F2FP.F16.E4M3.UNPACK_B R60, R14.H1 ;  /* 0x0000000eff3c723e */ /* 0x000fe200030006ff */
[----:B------:R-:W-:Y:S01]  /*77e0*/  FFMA.FTZ R58, R58, R137, R139 ;  /* 0x000000893a3a7223 */ /* 0x000fe2000001008b */
[----:B------:R-:W-:Y:S01]  /*77f0*/  F2FP.F16.E4M3.UNPACK_B R61, R52 ;  /* 0x00000034ff3d723e */ /* 0x000fe200020006ff */
[----:B------:R-:W-:Y:S01]  /*7800*/  HADD2.F32 R68, -RZ, R59.H1_H1 ;  /* 0x3000003bff447230 */ /* 0x000fe20000004100 */
[----:B------:R-:W-:Y:S01]  /*7810*/  F2FP.F16.E4M3.UNPACK_B R52, R13 ;  /* 0x0000000dff34723e */ /* 0x000fe200020006ff */
[----:B------:R-:W-:-:S02]  /*7820*/  HADD2.F32 R64, -RZ, R60.H1_H1 ;  /* 0x3000003cff407230 */ /* 0x000fc40000004100 */
[-C--:B------:R-:W-:Y:S01]  /*7830*/  FMUL.FTZ R70, R66, R67.reuse ;  /* 0x0000004342467220 */ /* 0x080fe20000410000 */
[----:B------:R-:W-:Y:S02]  /*7840*/  HADD2.F32 R69, -RZ, R61.H1_H1 ;  /* 0x3000003dff457230 */ /* 0x000fe40000004100 */
[C---:B------:R-:W-:Y:S01]  /*7850*/  FMUL.FTZ R71, R65.reuse, R67 ;  /* 0x0000004341477220 */ /* 0x040fe20000410000 */
[----:B------:R-:W-:Y:S02]  /*7860*/  HADD2.F32 R63, -RZ, R60.H0_H0 ;  /* 0x2000003cff3f7230 */ /* 0x000fe40000004100 */
[----:B------:R-:W-:Y:S01]  /*7870*/  FFMA.FTZ R13, R65, R68, -R70 ;  /* 0x00000044410d7223 */ /* 0x000fe20000010846 */
[----:B------:R-:W-:Y:S01]  /*7880*/  HADD2.F32 R67, -RZ, R52.H1_H1 ;  /* 0x30000034ff437230 */ /* 0x000fe20000004100 */
[----:B------:R-:W-:Y:S01]  /*7890*/  F2FP.F16.E4M3.UNPACK_B R14, R14 ;  /* 0x0000000eff0e723e */ /* 0x000fe200020006ff */
[----:B------:R-:W-:Y:S01]  /*78a0*/  FMUL.FTZ R70, R64, R69 ;  /* 0x0000004540467220 */ /* 0x000fe20000410000 */
[----:B------:R-:W-:Y:S01]  /*78b0*/  F2FP.F16.E4M3.UNPACK_B R65, R15 ;  /* 0x0000000fff41723e */ /* 0x000fe200020006ff */
[----:B------:R-:W-:Y:S01]  /*78c0*/  FFMA.FTZ R60, R66, R68, R71 ;  /* 0x00000044423c7223 */ /* 0x000fe20000010047 */
[----:B------:R-:W-:-:S02]  /*78d0*/  HADD2.F32 R66, -RZ, R62.H0_H0 ;  /* 0x2000003eff427230 */ /* 0x000fc40000004100 */
[C---:B------:R-:W-:Y:S01]  /*78e0*/  FMUL.FTZ R69, R63.reuse, R69 ;  /* 0x000000453f457220 */ /* 0x040fe20000410000 */
[----:B------:R-:W-:Y:S01]  /*78f0*/  FFMA.FTZ R15, R63, R67, -R70 ;  /* 0x000000433f0f7223 */ /* 0x000fe20000010846 */
[--C-:B------:R-:W-:Y:S01]  /*7900*/  HADD2.F32 R62, -RZ, R14.reuse.H0_H0 ;  /* 0x2000000eff3e7230 */ /* 0x100fe20000004100 */
[----:B------:R-:W-:Y:S01]  /*7910*/  F2FP.SATFINITE.E4M3.F32.PACK_AB_MERGE_C R60, R60, R13, RZ ;  /* 0x0000000d3c3c723e */ /* 0x000fe200048070ff */
[----:B------:R-:W-:Y:S02]  /*7920*/  HADD2.F32 R63, -RZ, R65.H0_H0 ;  /* 0x20000041ff3f7230 */ /* 0x000fe40000004100 */
[----:B------:R-:W-:Y:S01]  /*7930*/  FFMA.FTZ R68, R64, R67, R69 ;  /* 0x0000004340447223 */ /* 0x000fe20000010045 */
[----:B------:R-:W-:Y:S01]  /*7940*/  HADD2.F32 R14, -RZ, R14.H1_H1 ;  /* 0x3000000eff0e7230 */ /* 0x000fe20000004100 */
[----:B------:R-:W-:Y:S01]  /*7950*/  F2FP.SATFINITE.E4M3.F32.PACK_AB_MERGE_C R13, R12, R11, R55 ;  /* 0x0000000b0c0d723e */ /* 0x000fe20004807037 */
[----:B------:R-:W-:Y:S01]  /*7960*/  HADD2.F32 R61, -RZ, R61.H0_H0 ;  /* 0x2000003dff3d7230 */ /* 0x000fe20000004100 */
[----:B------:R-:W-:Y:S01]  /*7970*/  F2FP.SATFINITE.E4M3.F32.PACK_AB_MERGE_C R12, R58, R53, R54 ;  /* 0x000000353a0c723e */ /* 0x000fe20004807036 */
[----:B------:R-:W-:Y:S01]  /*7980*/  HADD2.F32 R65, -RZ, R65.H1_H1 ;  /* 0x30000041ff417230 */ /* 0x000fe20000004100 */
[----:B------:R-:W-:Y:S01]  /*7990*/  F2FP.SATFINITE.E4M3.F32.PACK_AB_MERGE_C R15, R68, R15, RZ ;  /* 0x0000000f440f723e */ /* 0x000fe200048070ff */
[----:B------:R-:W-:-:S02]  /*79a0*/  HADD2.F32 R64, -RZ, R59.H0_H0 ;  /* 0x2000003bff407230 */ /* 0x000fc40000004100 */
[-C--:B------:R-:W-:Y:S01]  /*79b0*/  FMUL.FTZ R67, R14, R61.reuse ;  /* 0x0000003d0e437220 */ /* 0x080fe20000410000 */
[----:B------:R-:W-:Y:S02]  /*79c0*/  HADD2.F32 R59, -RZ, R52.H0_H0 ;  /* 0x20000034ff3b7230 */ /* 0x000fe40000004100 */
[-C--:B------:R-:W-:Y:S01]  /*79d0*/  FMUL.FTZ R52, R65, R66.reuse ;  /* 0x0000004241347220 */ /* 0x080fe20000410000 */
[C---:B------:R-:W-:Y:S01]  /*79e0*/  FMUL.FTZ R61, R62.reuse, R61 ;  /* 0x0000003d3e3d7220 */ /* 0x040fe20000410000 */
[C---:B------:R-:W-:Y:S01]  /*79f0*/  FMUL.FTZ R66, R63.reuse, R66 ;  /* 0x000000423f427220 */ /* 0x040fe20000410000 */
[-C--:B------:R-:W-:Y:S02]  /*7a00*/  FFMA.FTZ R67, R62, R59.reuse, -R67 ;  /* 0x0000003b3e437223 */ /* 0x080fe40000010843 */
[----:B------:R-:W-:Y:S01]  /*7a10*/  FFMA.FTZ R14, R14, R59, R61 ;  /* 0x0000003b0e0e7223 */ /* 0x000fe2000001003d */
[-C--:B------:R-:W-:Y:S01]  /*7a20*/  FFMA.FTZ R52, R63, R64.reuse, -R52 ;  /* 0x000000403f347223 */ /* 0x080fe20000010834 */
[----:B------:R-:W-:-:S03]  /*7a30*/  FFMA.FTZ R65, R65, R64, R66 ;  /* 0x0000004041417223 */ /* 0x000fc60000010042 */
[----:B------:R-:W-:Y:S02]  /*7a40*/  F2FP.SATFINITE.E4M3.F32.PACK_AB_MERGE_C R14, R14, R67, R15 ;  /* 0x000000430e0e723e */ /* 0x000fe4000480700f */
[----:B------:R-:W-:-:S07]  /*7a50*/  F2FP.SATFINITE.E4M3.F32.PACK_AB_MERGE_C R15, R65, R52, R60 ;  /* 0x00000034410f723e */ /* 0x000fce000480703c */
.L_x_478:
[----:B------:R-:W-:Y:S05]  /*7a60*/  BSYNC B2 ;  /* 0x0000000000027941 */ /* 0x000fea0003800000 */
.L_x_477:
[----:B------:R0:W-:Y:S02]  /*7a70*/  ST.E.128 desc[UR50][R56.64], R12 ;  /* 0x0000000c38007985 */ /* 0x0001e4000c101d32 */
.L_x_476:
[----:B------:R-:W-:Y:S05]  /*7a80*/  BSYNC B1 ;  /* 0x0000000000017941 */ /* 0x000fea0003800000 */
.L_x_475:
[----:B------:R-:W-:Y:S01]  /*7a90*/  ISETP.NE.AND P3, PT, R30, RZ, PT ;  /* 0x000000ff1e00720c */ /* 0x000fe20003f65270 */
[----:B------:R-:W-:-:S12]  /*7aa0*/  BSSY B1, `(.L_x_479) ;  /* 0x0000074000017945 */ /* 0x000fd80003800000 */
[----:B------:R-:W-:Y:S05]  /*7ab0*/  @!P3 BRA `(.L_x_480) ;  /* 0x0000000400c8b947 */ /* 0x000fea0003800000 */
[----:B------:R-:W5:Y:S01]  /*7ac0*/  LDL R54, [R1+0x18] ;  /* 0x0000180001367983 */ /* 0x000f620000100800 */
[----:B----4-:R-:W-:Y:S01]  /*7ad0*/  SHF.L.U32 R11, R227, 0x4, RZ ;  /* 0x00000004e30b7819 */ /* 0x010fe200000006ff */
[----:B------:R-:W-:Y:S02]  /*7ae0*/  BSSY B2, `(.L_x_481) ;  /* 0x000006e000027945 */ /* 0x000fe40003800000 */
[----:B0-----:R0:W4:Y:S01]  /*7af0*/  LDS.128 R12, [R88+0x28a00] ;  /* 0x028a0000580c7984 */ /* 0x0011220000000c00 */
[----:B------:R-:W-:-:S04]  /*7b00*/  IADD3 R52, P3, R11, R120, RZ ;  /* 0x000000780b347210 */ /* 0x000fc80007f7e0ff */
[----:B--2---:R-:W-:Y:S02]  /*7b10*/  LEA.HI.X.SX32 R53, R11, R119, 0x1, P3 ;  /* 0x000000770b357211 */ /* 0x004fe400018f0eff */
[----:B-----5:R-:W-:-:S13]  /*7b20*/  ISETP.GE.AND P3, PT, R54, R113, PT ;  /* 0x000000713600720c */ /* 0x020fda0003f66270 */
[----:B0---4-:R-:W-:Y:S05]  /*7b30*/  @P3 BRA `(.L_x_482) ;  /* 0x0000000400a03947 */ /* 0x011fea0003800000 */
[----:B------:R-:W-:Y:S02]  /*7b40*/  SHF.R.U32.HI R11, RZ, 0x8, R49 ;  /* 0x00000008ff0b7819 */ /* 0x000fe40000011631 */
[--C-:B------:R-:W-:Y:S02]  /*7b50*/  SHF.R.U32.HI R55, RZ, 0x8, R51.reuse ;  /* 0x00000008ff377819 */ /* 0x100fe40000011633 */
[----:B------:R-:W-:Y:S02]  /*7b60*/  LOP3.LUT R50, R51, 0xff0000ff, RZ, 0xc0, !PT ;  /* 0xff0000ff33327812 */ /* 0x000fe400078ec0ff */
[----:B------:R-:W-:Y:S01]  /*7b70*/  SHF.R.U32.HI R54, RZ, 0x10, R51 ;  /* 0x00000010ff367819 */ /* 0x000fe20000011633 */
[----:B------:R-:W-:Y:S01]  /*7b80*/  IMAD.SHL.U32 R51, R11, 0x100, RZ ;  /* 0x000001000b337824 */ /* 0x000fe200078e00ff */
[----:B------:R-:W-:Y:S01]  /*7b90*/  LOP3.LUT R48, R49, 0xff0000ff, RZ, 0xc0, !PT ;  /* 0xff0000ff31307812 */ /* 0x000fe200078ec0ff */
[----:B------:R-:W-:Y:S01]  /*7ba0*/  IMAD.SHL.U32 R55, R55, 0x100, RZ ;  /* 0x0000010037377824 */ /* 0x000fe200078e00ff */
[----:B------:R-:W-:Y:S01]  /*7bb0*/  SHF.R.U32.HI R56, RZ, 0x10, R49 ;  /* 0x00000010ff387819 */ /* 0x000fe20000011631 */
[----:B------:R-:W-:Y:S01]  /*7bc0*/  IMAD.MOV.U32 R11, RZ, RZ, R13 ;  /* 0x000000ffff0b7224 */ /* 0x000fe200078e000d */
[----:B------:R-:W-:Y:S01]  /*7bd0*/  LOP3.LUT R13, R48, 0xff00, R51, 0xf8, !PT ;  /* 0x0000ff00300d7812 */ /* 0x000fe200078ef833 */
[----:B------:R-:W-:Y:S01]  /*7be0*/  IMAD.MOV.U32 R49, RZ, RZ, R12 ;  /* 0x000000ffff317224 */ /* 0x000fe200078e000c */
[----:B------:R-:W-:Y:S01]  /*7bf0*/  LOP3.LUT R50, R50, 0xff00, R55, 0xf8, !PT ;  /* 0x0000ff0032327812 */ /* 0x000fe200078ef837 */
[----:B------:R-:W-:Y:S01]  /*7c00*/  IMAD.U32 R55, R54, 0x10000, RZ ;  /* 0x0001000036377824 */ /* 0x000fe200078e00ff */
[----:B------:R-:W-:-:S02]  /*7c10*/  SHF.L.U32 R48, R56, 0x10, RZ ;  /* 0x0000001038307819 */ /* 0x000fc400000006ff */
        /* <DEDUP_REMOVED lines=21> */
[----:B------:R-:W-:Y:S01]  /*7d70*/  F2FP.F16.E4M3.UNPACK_B R50, R49.H1 ;  /* 0x00000031ff32723e */ /* 0x000fe200030006ff */
[----:B------:R-:W-:-:S02]  /*7d80*/  HADD2.F32 R56, -RZ, R136.H1_H1 ;  /* 0x30000088ff387230 */ /* 0x000fc40000004100 */
[-C--:B------:R-:W-:Y:S01]  /*7d90*/  FFMA.FTZ R58, R51, R55.reuse, -R58 ;  /* 0x00000037333a7223 */ /* 0x080fe2000001083a */
[----:B------:R-:W-:Y:S01]  /*7da0*/  FFMA.FTZ R61, R54, R55, R61 ;  /* 0x00000037363d7223 */ /* 0x000fe2000001003d */
[----:B------:R-:W-:Y:S01]  /*7db0*/  F2FP.F16.E4M3.UNPACK_B R49, R49 ;  /* 0x00000031ff31723e */ /* 0x000fe200020006ff */
[--C-:B------:R-:W-:Y:S01]  /*7dc0*/  HADD2.F32 R55, -RZ, R50.reuse.H1_H1 ;  /* 0x30000032ff377230 */ /* 0x100fe20000004100 */
[----:B------:R-:W-:Y:S01]  /*7dd0*/  F2FP.F16.E4M3.UNPACK_B R135, R135 ;  /* 0x00000087ff87723e */ /* 0x000fe200020006ff */
[----:B------:R-:W-:Y:S01]  /*7de0*/  HADD2.F32 R54, -RZ, R50.H0_H0 ;  /* 0x20000032ff367230 */ /* 0x000fe20000004100 */
[----:B------:R-:W-:Y:S01]  /*7df0*/  F2FP.F16.E4M3.UNPACK_B R62, R48.H1 ;  /* 0x00000030ff3e723e */ /* 0x000fe200030006ff */
[--C-:B------:R-:W-:Y:S02]  /*7e00*/  HADD2.F32 R50, -RZ, R49.reuse.H0_H0 ;  /* 0x20000031ff327230 */ /* 0x100fe40000004100 */
[----:B------:R-:W-:Y:S01]  /*7e10*/  FMUL.FTZ R59, R55, R56 ;  /* 0x00000038373b7220 */ /* 0x000fe20000410000 */
[----:B------:R-:W-:-:S02]  /*7e20*/  HADD2.F32 R51, -RZ, R49.H1_H1 ;  /* 0x30000031ff337230 */ /* 0x000fc40000004100 */
[----:B------:R-:W-:Y:S01]  /*7e30*/  FMUL.FTZ R56, R54, R56 ;  /* 0x0000003836387220 */ /* 0x000fe20000410000 */
[----:B------:R-:W-:Y:S02]  /*7e40*/  HADD2.F32 R136, -RZ, R136.H0_H0 ;  /* 0x20000088ff887230 */ /* 0x000fe40000004100 */
[--C-:B------:R-:W-:Y:S02]  /*7e50*/  HADD2.F32 R49, -RZ, R135.reuse.H1_H1 ;  /* 0x30000087ff317230 */ /* 0x100fe40000004100 */
[----:B------:R-:W-:Y:S02]  /*7e60*/  HADD2.F32 R135, -RZ, R135.H0_H0 ;  /* 0x20000087ff877230 */ /* 0x000fe40000004100 */
[-C--:B------:R-:W-:Y:S01]  /*7e70*/  FMUL.FTZ R57, R51, R136.reuse ;  /* 0x0000008833397220 */ /* 0x080fe20000410000 */
[----:B------:R-:W-:Y:S01]  /*7e80*/  FMUL.FTZ R136, R50, R136 ;  /* 0x0000008832887220 */ /* 0x000fe20000410000 */
[-C--:B------:R-:W-:Y:S01]  /*7e90*/  FFMA.FTZ R55, R55, R49.reuse, R56 ;  /* 0x0000003137377223 */ /* 0x080fe20000010038 */
[----:B------:R-:W-:Y:S01]  /*7ea0*/  FFMA.FTZ R54, R54, R49, -R59 ;  /* 0x0000003136367223 */ /* 0x000fe2000001083b */
[----:B------:R-:W-:Y:S01]  /*7eb0*/  F2FP.F16.E4M3.UNPACK_B R56, R15.H1 ;  /* 0x0000000fff38723e */ /* 0x000fe200030006ff */
[-C--:B------:R-:W-:Y:S01]  /*7ec0*/  FFMA.FTZ R49, R50, R135.reuse, -R57 ;  /* 0x0000008732317223 */ /* 0x080fe20000010839 */
[----:B------:R-:W-:Y:S01]  /*7ed0*/  FFMA.FTZ R50, R51, R135, R136 ;  /* 0x0000008733327223 */ /* 0x000fe20000010088 */
[----:B------:R-:W-:Y:S01]  /*7ee0*/  F2FP.SATFINITE.E4M3.F32.PACK_AB_MERGE_C R51, R61, R58, RZ ;  /* 0x0000003a3d33723e */ /* 0x000fe200048070ff */
[----:B------:R-:W-:Y:S01]  /*7ef0*/  HADD2.F32 R64, -RZ, R62.H1_H1 ;  /* 0x3000003eff407230 */ /* 0x000fe20000004100 */
[----:B------:R-:W-:Y:S01]  /*7f00*/  F2FP.SATFINITE.E4M3.F32.PACK_AB_MERGE_C R54, R55, R54, RZ ;  /* 0x000000363736723e */ /* 0x000fe200048070ff */
[--C-:B------:R-:W-:Y:S01]  /*7f10*/  HADD2.F32 R57, -RZ, R56.reuse.H0_H0 ;  /* 0x20000038ff397230 */ /* 0x100fe20000004100 */
[-C--:B------:R-:W-:Y:S01]  /*7f20*/  F2FP.F16.E4M3.UNPACK_B R59, R13.reuse.H1 ;  /* 0x0000000dff3b723e */ /* 0x080fe200030006ff */
[----:B------:R-:W-:Y:S01]  /*7f30*/  HADD2.F32 R56, -RZ, R56.H1_H1 ;  /* 0x30000038ff387230 */ /* 0x000fe20000004100 */
[----:B------:R-:W-:Y:S01]  /*7f40*/  F2FP.F16.E4M3.UNPACK_B R55, R14.H1 ;  /* 0x0000000eff37723e */ /* 0x000fe200030006ff */
[----:B------:R-:W-:Y:S01]  /*7f50*/  HADD2.F32 R62, -RZ, R62.H0_H0 ;  /* 0x2000003eff3e7230 */ /* 0x000fe20000004100 */
        /* <DEDUP_REMOVED lines=9> */
[----:B------:R-:W-:Y:S02]  /*7ff0*/  HADD2.F32 R57, -RZ, R58.H1_H1 ;  /* 0x3000003aff397230 */ /* 0x000fe40000004100 */
[----:B------:R-:W-:Y:S01]  /*8000*/  FMUL.FTZ R64, R48, R63 ;  /* 0x0000003f30407220 */ /* 0x000fe20000410000 */
[----:B------:R-:W-:Y:S01]  /*8010*/  F2FP.F16.E4M3.UNPACK_B R15, R15 ;  /* 0x0000000fff0f723e */ /* 0x000fe200020006ff */
[C---:B------:R-:W-:Y:S01]  /*8020*/  FMUL.FTZ R63, R55.reuse, R63 ;  /* 0x0000003f373f7220 */ /* 0x040fe20000410000 */
[----:B------:R-:W-:Y:S01]  /*8030*/  F2FP.F16.E4M3.UNPACK_B R14, R14 ;  /* 0x0000000eff0e723e */ /* 0x000fe200020006ff */
[----:B------:R-:W-:Y:S01]  /*8040*/  FFMA.FTZ R64, R55, R57, -R64 ;  /* 0x0000003937407223 */ /* 0x000fe20000010840 */
[----:B------:R-:W-:-:S02]  /*8050*/  HADD2.F32 R61, -RZ, R61.H0_H0 ;  /* 0x2000003dff3d7230 */ /* 0x000fc40000004100 */
[----:B------:R-:W-:Y:S01]  /*8060*/  FFMA.FTZ R63, R48, R57, R63 ;  /* 0x00000039303f7223 */ /* 0x000fe2000001003f */
[--C-:B------:R-:W-:Y:S02]  /*8070*/  HADD2.F32 R48, -RZ, R15.reuse.H0_H0 ;  /* 0x2000000fff307230 */ /* 0x100fe40000004100 */
[----:B------:R-:W-:Y:S01]  /*8080*/  FFMA.FTZ R60, R56, R60, R65 ;  /* 0x0000003c383c7223 */ /* 0x000fe20000010041 */
[----:B------:R-:W-:Y:S02]  /*8090*/  HADD2.F32 R55, -RZ, R15.H1_H1 ;  /* 0x3000000fff377230 */ /* 0x000fe40000004100 */
[--C-:B------:R-:W-:Y:S01]  /*80a0*/  HADD2.F32 R15, -RZ, R14.reuse.H0_H0 ;  /* 0x2000000eff0f7230 */ /* 0x100fe20000004100 */
[----:B------:R-:W-:Y:S01]  /*80b0*/  F2FP.SATFINITE.E4M3.F32.PACK_AB_MERGE_C R63, R63, R64, RZ ;  /* 0x000000403f3f723e */ /* 0x000fe200048070ff */
[----:B------:R-:W-:Y:S02]  /*80c0*/  HADD2.F32 R14, -RZ, R14.H1_H1 ;  /* 0x3000000eff0e7230 */ /* 0x000fe40000004100 */
[----:B------:R-:W-:Y:S01]  /*80d0*/  FMUL.FTZ R57, R55, R62 ;  /* 0x0000003e37397220 */ /* 0x000fe20000410000 */
[----:B------:R-:W-:-:S02]  /*80e0*/  HADD2.F32 R59, -RZ, R59.H0_H0 ;  /* 0x2000003bff3b7230 */ /* 0x000fc40000004100 */
[----:B------:R-:W-:Y:S01]  /*80f0*/  FMUL.FTZ R62, R48, R62 ;  /* 0x0000003e303e7220 */ /* 0x000fe20000410000 */
[----:B------:R-:W-:Y:S02]  /*8100*/  HADD2.F32 R58, -RZ, R58.H0_H0 ;  /* 0x2000003aff3a7230 */ /* 0x000fe40000004100 */
[-C--:B------:R-:W-:Y:S01]  /*8110*/  FMUL.FTZ R56, R14, R61.reuse ;  /* 0x0000003d0e387220 */ /* 0x080fe20000410000 */
[----:B------:R-:W-:Y:S01]  /*8120*/  FMUL.FTZ R61, R15, R61 ;  /* 0x0000003d0f3d7220 */ /* 0x000fe20000410000 */
[-C--:B------:R-:W-:Y:S01]  /*8130*/  FFMA.FTZ R57, R48, R59.reuse, -R57 ;  /* 0x0000003b30397223 */ /* 0x080fe20000010839 */
[----:B------:R-:W-:Y:S01]  /*8140*/  FFMA.FTZ R62, R55, R59, R62 ;  /* 0x0000003b373e7223 */ /* 0x000fe2000001003e */
[-C--:B------:R-:W-:Y:S01]  /*8150*/  FFMA.FTZ R56, R15, R58.reuse, -R56 ;  /* 0x0000003a0f387223 */ /* 0x080fe20000010838 */
[----:B------:R-:W-:Y:S01]  /*8160*/  FFMA.FTZ R61, R14, R58, R61 ;  /* 0x0000003a0e3d7223 */ /* 0x000fe2000001003d */
[----:B------:R-:W-:Y:S02]  /*8170*/  F2FP.SATFINITE.E4M3.F32.PACK_AB_MERGE_C R60, R60, R13, RZ ;  /* 0x0000000d3c3c723e */ /* 0x000fe400048070ff */
[----:B------:R-:W-:-:S02]  /*8180*/  F2FP.SATFINITE.E4M3.F32.PACK_AB_MERGE_C R13, R12, R11, R51 ;  /* 0x0000000b0c0d723e */ /* 0x000fc40004807033 */
[----:B------:R-:W-:Y:S02]  /*8190*/  F2FP.SATFINITE.E4M3.F32.PACK_AB_MERGE_C R12, R50, R49, R54 ;  /* 0x00000031320c723e */ /* 0x000fe40004807036 */
[----:B------:R-:W-:Y:S02]  /*81a0*/  F2FP.SATFINITE.E4M3.F32.PACK_AB_MERGE_C R14, R61, R56, R63 ;  /* 0x000000383d0e723e */ /* 0x000fe4000480703f */
[----:B------:R-:W-:-:S07]  /*81b0*/  F2FP.SATFINITE.E4M3.F32.PACK_AB_MERGE_C R15, R62, R57, R60 ;  /* 0x000000393e0f723e */ /* 0x000fce000480703c */
.L_x_482:
[----:B------:R-:W-:Y:S05]  /*81c0*/  BSYNC B2 ;  /* 0x0000000000027941 */ /* 0x000fea0003800000 */
.L_x_481:
[----:B------:R0:W-:Y:S02]  /*81d0*/  ST.E.128 desc[UR50][R52.64], R12 ;  /* 0x0000000c34007985 */ /* 0x0001e4000c101d32 */
.L_x_480:
[----:B------:R-:W-:Y:S05]  /*81e0*/  BSYNC B1 ;  /* 0x0000000000017941 */ /* 0x000fea0003800000 */
.L_x_479:
[----:B------:R-:W-:Y:S01]  /*81f0*/  ISETP.NE.AND P3, PT, R31, RZ, PT ;  /* 0x000000ff1f00720c */ /* 0x000fe20003f65270 */
[----:B------:R-:W-:-:S12]  /*8200*/  BSSY B1, `(.L_x_483) ;  /* 0x0000074000017945 */ /* 0x000fd80003800000 */
[----:B------:R-:W-:Y:S05]  /*8210*/  @!P3 BRA `(.L_x_484) ;  /* 0x0000000400c8b947 */ /* 0x000fea0003800000 */
[----:B0-----:R-:W2:Y:S04]  /*8220*/  LDL R12, [R1] ;  /* 0x00000000010c7983 */ /* 0x001ea80000100800 */
[----:B----4-:R-:W4:Y:S01]  /*8230*/  LDL R11, [R1+0x1c] ;  /* 0x00001c00010b7983 */ /* 0x010f220000100800 */
[----:B------:R-:W-:Y:S01]  /*8240*/  IADD3 R48, P3, R23, R120, RZ ;  /* 0x0000007817307210 */ /* 0x000fe20007f7e0ff */
[----:B------:R-:W-:Y:S04]  /*8250*/  BSSY B2, `(.L_x_485) ;  /* 0x000006d000027945 */ /* 0x000fe80003800000 */
[----:B--2---:R-:W-:-:S02]  /*8260*/  IMAD.X R49, R119, 0x1, R12, P3 ;  /* 0x0000000177317824 */ /* 0x004fc400018e060c */
[----:B------:R0:W2:Y:S01]  /*8270*/  LDS.128 R12, [R89+0x28a00] ;  /* 0x028a0000590c7984 */ /* 0x0000a20000000c00 */
[----:B----4-:R-:W-:-:S13]  /*8280*/  ISETP.GE.AND P3, PT, R11, R113, PT ;  /* 0x000000710b00720c */ /* 0x010fda0003f66270 */
[----:B0-----:R-:W-:Y:S05]  /*8290*/  @P3 BRA `(.L_x_486) ;  /* 0x0000000400a03947 */ /* 0x001fea0003800000 */
[----:B------:R-:W-:Y:S02]  /*82a0*/  SHF.R.U32.HI R44, RZ, 0x8, R45 ;  /* 0x00000008ff2c7819 */ /* 0x000fe4000001162d */
[----:B------:R-:W-:Y:S02]  /*82b0*/  SHF.R.U32.HI R46, RZ, 0x8, R47 ;  /* 0x00000008ff2e7819 */ /* 0x000fe4000001162f */
[----:B------:R-:W-:Y:S01]  /*82c0*/  SHF.R.U32.HI R52, RZ, 0x10, R45 ;  /* 0x00000010ff347819 */ /* 0x000fe2000001162d */
[----:B------:R-:W-:Y:S01]  /*82d0*/  IMAD.SHL.U32 R44, R44, 0x100, RZ ;  /* 0x000001002c2c7824 */ /* 0x000fe200078e00ff */
[----:B------:R-:W-:Y:S01]  /*82e0*/  SHF.R.U32.HI R50, RZ, 0x10, R47 ;  /* 0x00000010ff327819 */ /* 0x000fe2000001162f */
[----:B------:R-:W-:Y:S01]  /*82f0*/  IMAD.SHL.U32 R46, R46, 0x100, RZ ;  /* 0x000001002e2e7824 */ /* 0x000fe200078e00ff */
[----:B------:R-:W-:Y:S01]  /*8300*/  LOP3.LUT R51, R45, 0xff0000ff, RZ, 0xc0, !PT ;  /* 0xff0000ff2d337812 */ /* 0x000fe200078ec0ff */
[----:B--2---:R-:W-:Y:S01]  /*8310*/  IMAD.MOV.U32 R45, RZ, RZ, R12 ;  /* 0x000000ffff2d7224 */ /* 0x004fe200078e000c */
[----:B------:R-:W-:Y:S01]  /*8320*/  LOP3.LUT R47, R47, 0xff0000ff, RZ, 0xc0, !PT ;  /* 0xff0000ff2f2f7812 */ /* 0x000fe200078ec0ff */
[----:B------:R-:W-:Y:S01]  /*8330*/  IMAD.U32 R12, R52, 0x10000, RZ ;  /* 0x00010000340c7824 */ /* 0x000fe200078e00ff */
[----:B------:R-:W-:Y:S01]  /*8340*/  MOV R11, R13 ;  /* 0x0000000d000b7202 */ /* 0x000fe20000000f00 */
[----:B------:R-:W-:Y:S01]  /*8350*/  IMAD.U32 R13, R50, 0x10000, RZ ;  /* 0x00010000320d7824 */ /* 0x000fe200078e00ff */
[----:B------:R-:W-:-:S02]  /*8360*/  LOP3.LUT R51, R51, 0xff00, R44, 0xf8, !PT ;  /* 0x0000ff0033337812 */ /* 0x000fc400078ef82c */
[----:B------:R-:W-:Y:S02]  /*8370*/  LOP3.LUT R46, R47, 0xff00, R46, 0xf8, !PT ;  /* 0x0000ff002f2e7812 */ /* 0x000fe400078ef82e */
        /* <DEDUP_REMOVED lines=48> */
[----:B------:R-:W-:Y:S01]  /*8680*/  F2FP.F16.E4M3.UNPACK_B R55, R12.H1 ;  /* 0x0000000cff37723e */ /* 0x000fe200030006ff */
[----:B------:R-:W-:Y:S01]  /*8690*/  HADD2.F32 R52, -RZ, R52.H1_H1 ;  /* 0x30000034ff347230 */ /* 0x000fe20000004100 */
[----:B------:R-:W-:Y:S01]  /*86a0*/  F2FP.F16.E4M3.UNPACK_B R51, R14.H1 ;  /* 0x0000000eff33723e */ /* 0x000fe200030006ff */
[----:B------:R-:W-:Y:S01]  /*86b0*/  HADD2.F32 R58, -RZ, R58.H0_H0 ;  /* 0x2000003aff3a7230 */ /* 0x000fe20000004100 */
[----:B------:R-:W-:Y:S01]  /*86c0*/  F2FP.F16.E4M3.UNPACK_B R57, R13 ;  /* 0x0000000dff39723e */ /* 0x000fe200020006ff */
[----:B------:R-:W-:Y:S01]  /*86d0*/  HADD2.F32 R56, -RZ, R55.H1_H1 ;  /* 0x30000037ff387230 */ /* 0x000fe20000004100 */
[----:B------:R-:W-:Y:S01]  /*86e0*/  F2FP.F16.E4M3.UNPACK_B R54, R12 ;  /* 0x0000000cff36723e */ /* 0x000fe200020006ff */
[----:B------:R-:W-:-:S02]  /*86f0*/  HADD2.F32 R13, -RZ, R51.H1_H1 ;  /* 0x30000033ff0d7230 */ /* 0x000fc40000004100 */
[CC--:B------:R-:W-:Y:S01]  /*8700*/  FMUL.FTZ R12, R52.reuse, R59.reuse ;  /* 0x0000003b340c7220 */ /* 0x0c0fe20000410000 */
[----:B------:R-:W-:Y:S02]  /*8710*/  HADD2.F32 R60, -RZ, R57.H1_H1 ;  /* 0x30000039ff3c7230 */ /* 0x000fe40000004100 */
[C---:B------:R-:W-:Y:S01]  /*8720*/  FMUL.FTZ R59, R53.reuse, R59 ;  /* 0x0000003b353b7220 */ /* 0x040fe20000410000 */
[----:B------:R-:W-:Y:S02]  /*8730*/  HADD2.F32 R51, -RZ, R51.H0_H0 ;  /* 0x20000033ff337230 */ /* 0x000fe40000004100 */
[----:B------:R-:W-:Y:S01]  /*8740*/  FFMA.FTZ R61, R53, R56, -R12 ;  /* 0x00000038353d7223 */ /* 0x000fe2000001080c */
[----:B------:R-:W-:Y:S02]  /*8750*/  HADD2.F32 R12, -RZ, R54.H1_H1 ;  /* 0x30000036ff0c7230 */ /* 0x000fe40000004100 */
[-C--:B------:R-:W-:Y:S01]  /*8760*/  FMUL.FTZ R62, R13, R60.reuse ;  /* 0x0000003c0d3e7220 */ /* 0x080fe20000410000 */
[----:B------:R-:W-:Y:S01]  /*8770*/  F2FP.F16.E4M3.UNPACK_B R15, R15 ;  /* 0x0000000fff0f723e */ /* 0x000fe200020006ff */
[C---:B------:R-:W-:Y:S01]  /*8780*/  FMUL.FTZ R60, R51.reuse, R60 ;  /* 0x0000003c333c7220 */ /* 0x040fe20000410000 */
[----:B------:R-:W-:Y:S01]  /*8790*/  F2FP.F16.E4M3.UNPACK_B R14, R14 ;  /* 0x0000000eff0e723e */ /* 0x000fe200020006ff */
[----:B------:R-:W-:Y:S01]  /*87a0*/  FFMA.FTZ R56, R52, R56, R59 ;  /* 0x0000003834387223 */ /* 0x000fe2000001003b */
[-C--:B------:R-:W-:Y:S01]  /*87b0*/  FFMA.FTZ R62, R51, R12.reuse, -R62 ;  /* 0x0000000c333e7223 */ /* 0x080fe2000001083e */
[----:B------:R-:W-:Y:S01]  /*87c0*/  FFMA.FTZ R59, R13, R12, R60 ;  /* 0x0000000c0d3b7223 */ /* 0x000fe2000001003c */
[----:B------:R-:W-:-:S02]  /*87d0*/  HADD2.F32 R13, -RZ, R15.H0_H0 ;  /* 0x2000000fff0d7230 */ /* 0x000fc40000004100 */
[--C-:B------:R-:W-:Y:S01]  /*87e0*/  HADD2.F32 R12, -RZ, R14.reuse.H0_H0 ;  /* 0x2000000eff0c7230 */ /* 0x100fe20000004100 */
[----:B------:R-:W-:Y:S01]  /*87f0*/  F2FP.SATFINITE.E4M3.F32.PACK_AB_MERGE_C R56, R56, R61, RZ ;  /* 0x0000003d3838723e */ /* 0x000fe200048070ff */
[----:B------:R-:W-:Y:S01]  /*8800*/  HADD2.F32 R15, -RZ, R15.H1_H1 ;  /* 0x3000000fff0f7230 */ /* 0x000fe20000004100 */
[----:B------:R-:W-:Y:S01]  /*8810*/  F2FP.SATFINITE.E4M3.F32.PACK_AB_MERGE_C R59, R59, R62, RZ ;  /* 0x0000003e3b3b723e */ /* 0x000fe200048070ff */
[----:B------:R-:W-:Y:S02]  /*8820*/  HADD2.F32 R14, -RZ, R14.H1_H1 ;  /* 0x3000000eff0e7230 */ /* 0x000fe40000004100 */
[----:B------:R-:W-:Y:S02]  /*8830*/  HADD2.F32 R57, -RZ, R57.H0_H0 ;  /* 0x20000039ff397230 */ /* 0x000fe40000004100 */
[----:B------:R-:W-:Y:S02]  /*8840*/  HADD2.F32 R51, -RZ, R54.H0_H0 ;  /* 0x20000036ff337230 */ /* 0x000fe40000004100 */
[----:B------:R-:W-:Y:S01]  /*8850*/  FMUL.FTZ R54, R15, R58 ;  /* 0x0000003a0f367220 */ /* 0x000fe20000410000 */
[----:B------:R-:W-:-:S02]  /*8860*/  HADD2.F32 R52, -RZ, R55.H0_H0 ;  /* 0x20000037ff347230 */ /* 0x000fc40000004100 */
[-C--:B------:R-:W-:Y:S01]  /*8870*/  FMUL.FTZ R53, R14, R57.reuse ;  /* 0x000000390e357220 */ /* 0x080fe20000410000 */
[C---:B------:R-:W-:Y:S01]  /*8880*/  FMUL.FTZ R58, R13.reuse, R58 ;  /* 0x0000003a0d3a7220 */ /* 0x040fe20000410000 */
[C---:B------:R-:W-:Y:S01]  /*8890*/  FMUL.FTZ R57, R12.reuse, R57 ;  /* 0x000000390c397220 */ /* 0x040fe20000410000 */
[-C--:B------:R-:W-:Y:S02]  /*88a0*/  FFMA.FTZ R54, R13, R52.reuse, -R54 ;  /* 0x000000340d367223 */ /* 0x080fe40000010836 */
[----:B------:R-:W-:Y:S01]  /*88b0*/  FFMA.FTZ R15, R15, R52, R58 ;  /* 0x000000340f0f7223 */ /* 0x000fe2000001003a */
[-C--:B------:R-:W-:Y:S01]  /*88c0*/  FFMA.FTZ R53, R12, R51.reuse, -R53 ;  /* 0x000000330c357223 */ /* 0x080fe20000010835 */
[----:B------:R-:W-:Y:S01]  /*88d0*/  FFMA.FTZ R14, R14, R51, R57 ;  /* 0x000000330e0e7223 */ /* 0x000fe20000010039 */
[----:B------:R-:W-:Y:S02]  /*88e0*/  F2FP.SATFINITE.E4M3.F32.PACK_AB_MERGE_C R13, R44, R11, R47 ;  /* 0x0000000b2c0d723e */ /* 0x000fe4000480702f */
[----:B------:R-:W-:-:S02]  /*88f0*/  F2FP.SATFINITE.E4M3.F32.PACK_AB_MERGE_C R12, R46, R45, R50 ;  /* 0x0000002d2e0c723e */ /* 0x000fc40004807032 */
[----:B------:R-:W-:Y:S02]  /*8900*/  F2FP.SATFINITE.E4M3.F32.PACK_AB_MERGE_C R14, R14, R53, R59 ;  /* 0x000000350e0e723e */ /* 0x000fe4000480703b */
[----:B------:R-:W-:-:S07]  /*8910*/  F2FP.SATFINITE.E4M3.F32.PACK_AB_MERGE_C R15, R15, R54, R56 ;  /* 0x000000360f0f723e */ /* 0x000fce0004807038 */
.L_x_486:
[----:B------:R-:W-:Y:S05]  /*8920*/  BSYNC B2 ;  /* 0x0000000000027941 */ /* 0x000fea0003800000 */
.L_x_485:
[----:B--2---:R0:W-:Y:S02]  /*8930*/  ST.E.128 desc[UR50][R48.64], R12 ;  /* 0x0000000c30007985 */ /* 0x0041e4000c101d32 */
.L_x_484:
[----:B------:R-:W-:Y:S05]  /*8940*/  BSYNC B1 ;  /* 0x0000000000017941 */ /* 0x000fea0003800000 */
.L_x_483:
[----:B------:R-:W-:Y:S01]  /*8950*/  ISETP.NE.AND P3, PT, R32, RZ, PT ;  /* 0x000000ff2000720c */ /* 0x000fe20003f65270 */
[----:B------:R-:W-:-:S12]  /*8960*/  BSSY B1, `(.L_x_487) ;  /* 0x0000073000017945 */ /* 0x000fd80003800000 */
[----:B------:R-:W-:Y:S05]  /*8970*/  @!P3 BRA `(.L_x_488) ;  /* 0x0000000400c4b947 */ /* 0x000fea0003800000 */
[----:B----4-:R-:W4:Y:S01]  /*8980*/  LDL R11, [R1+0x14] ;  /* 0x00001400010b7983 */ /* 0x010f220000100800 */
[----:B0-----:R-:W-:Y:S01]  /*8990*/  IADD3 R44, P3, R22, R120, RZ ;  /* 0x00000078162c7210 */ /* 0x001fe20007f7e0ff */
[----:B------:R-:W-:Y:S02]  /*89a0*/  BSSY B2, `(.L_x_489) ;  /* 0x000006d000027945 */ /* 0x000fe40003800000 */
[----:B------:R0:W0:Y:S02]  /*89b0*/  LDS.128 R12, [R88+0x2b200] ;  /* 0x02b20000580c7984 */ /* 0x0000240000000c00 */
[----:B--2---:R-:W-:Y:S01]  /*89c0*/  IMAD.X R45, R119, 0x1, R229, P3 ;  /* 0x00000001772d7824 */ /* 0x004fe200018e06e5 */
[----:B----4-:R-:W-:-:S13]  /*89d0*/  ISETP.GE.AND P3, PT, R11, R113, PT ;  /* 0x000000710b00720c */ /* 0x010fda0003f66270 */
[----:B0-----:R-:W-:Y:S05]  /*89e0*/  @P3 BRA `(.L_x_490) ;  /* 0x0000000400a03947 */ /* 0x001fea0003800000 */
[----:B------:R-:W-:Y:S02]  /*89f0*/  SHF.R.U32.HI R11, RZ, 0x8, R41 ;  /* 0x00000008ff0b7819 */ /* 0x000fe40000011629 */
[--C-:B------:R-:W-:Y:S02]  /*8a00*/  SHF.R.U32.HI R47, RZ, 0x8, R43.reuse ;  /* 0x00000008ff2f7819 */ /* 0x100fe4000001162b */
[----:B------:R-:W-:Y:S02]  /*8a10*/  LOP3.LUT R42, R43, 0xff0000ff, RZ, 0xc0, !PT ;  /* 0xff0000ff2b2a7812 */ /* 0x000fe400078ec0ff */
[----:B------:R-:W-:Y:S01]  /*8a20*/  SHF.R.U32.HI R46, RZ, 0x10, R43 ;  /* 0x00000010ff2e7819 */ /* 0x000fe2000001162b */
[----:B------:R-:W-:Y:S01]  /*8a30*/  IMAD.SHL.U32 R47, R47, 0x100, RZ ;  /* 0x000001002f2f7824 */ /* 0x000fe200078e00ff */
[----:B------:R-:W-:Y:S02]  /*8a40*/  LOP3.LUT R40, R41, 0xff0000ff, RZ, 0xc0, !PT ;  /* 0xff0000ff29287812 */ /* 0x000fe400078ec0ff */
[----:B------:R-:W-:Y:S01]  /*8a50*/  SHF.R.U32.HI R48, RZ, 0x10, R41 ;  /* 0x00000010ff307819 */ /* 0x000fe20000011629 */
[----:B------:R-:W-:Y:S01]  /*8a60*/  IMAD.MOV.U32 R41, RZ, RZ, R12 ;  /* 0x000000ffff297224 */ /* 0x000fe200078e000c */
[----:B------:R-:W-:Y:S01]  /*8a70*/  SHF.L.U32 R43, R11, 0x8, RZ ;  /* 0x000000080b2b7819 */ /* 0x000fe200000006ff */
[----:B------:R-:W-:Y:S01]  /*8a80*/  IMAD.MOV.U32 R11, RZ, RZ, R13 ;  /* 0x000000ffff0b7224 */ /* 0x000fe200078e000d */
[----:B------:R-:W-:-:S02]  /*8a90*/  LOP3.LUT R42, R42, 0xff00, R47, 0xf8, !PT ;  /* 0x0000ff002a2a7812 */ /* 0x000fc400078ef82f */
[----:B------:R-:W-:Y:S01]  /*8aa0*/  LOP3.LUT R13, R40, 0xff00, R43, 0xf8, !PT ;  /* 0x0000ff00280d7812 */ /* 0x000fe200078ef82b */
[----:B------:R-:W-:Y:S01]  /*8ab0*/  IMAD.U32 R40, R48, 0x10000, RZ ;  /* 0x0001000030287824 */ /* 0x000fe200078e00ff */
[----:B------:R-:W-:Y:S02]  /*8ac0*/  SHF.L.U32 R47, R46, 0x10, RZ ;  /* 0x000000102e2f7819 */ /* 0x000fe400000006ff */
[----:B------:R-:W-:Y:S02]  /*8ad0*/  F2FP.F16.E4M3.UNPACK_B R43, R87.H1 ;  /* 0x00000057ff2b723e */ /* 0x000fe400030006ff */
[-C--:B------:R-:W-:Y:S02]  /*8ae0*/  F2FP.F16.E4M3.UNPACK_B R12, R11.reuse ;  /* 0x0000000bff0c723e */ /* 0x080fe400020006ff */
        /* <DEDUP_REMOVED lines=17> */
[CC--:B------:R-:W-:Y:S01]  /*8c00*/  FMUL.FTZ R50, R46.reuse, R48.reuse ;  /* 0x000000302e327220 */ /* 0x0c0fe20000410000 */
[C---:B------:R-:W-:Y:S01]  /*8c10*/  FMUL.FTZ R53, R43.reuse, R48 ;  /* 0x000000302b357220 */ /* 0x040fe20000410000 */
[-C--:B------:R-:W-:Y:S01]  /*8c20*/  F2FP.F16.E4M3.UNPACK_B R42, R41.reuse.H1 ;  /* 0x00000029ff2a723e */ /* 0x080fe200030006ff */
[----:B------:R-:W-:Y:S01]  /*8c30*/  HADD2.F32 R48, -RZ, R87.H1_H1 ;  /* 0x30000057ff307230 */ /* 0x000fe20000004100 */
[----:B------:R-:W-:Y:S01]  /*8c40*/  F2FP.F16.E4M3.UNPACK_B R41, R41 ;  /* 0x00000029ff29723e */ /* 0x000fe200020006ff */
[-C--:B------:R-:W-:Y:S01]  /*8c50*/  FFMA.FTZ R52, R43, R47.reuse, -R50 ;  /* 0x0000002f2b347223 */ /* 0x080fe20000010832 */
[----:B------:R-:W-:Y:S01]  /*8c60*/  FFMA.FTZ R53, R46, R47, R53 ;  /* 0x0000002f2e357223 */ /* 0x000fe20000010035 */
[----:B------:R-:W-:Y:S01]  /*8c70*/  F2FP.F16.E4M3.UNPACK_B R86, R86 ;  /* 0x00000056ff56723e */ /* 0x000fe200020006ff */
[----:B------:R-:W-:-:S02]  /*8c80*/  HADD2.F32 R46, -RZ, R42.H0_H0 ;  /* 0x2000002aff2e7230 */ /* 0x000fc40000004100 */
[----:B------:R-:W-:Y:S02]  /*8c90*/  HADD2.F32 R47, -RZ, R42.H1_H1 ;  /* 0x3000002aff2f7230 */ /* 0x000fe40000004100 */
[----:B------:R-:W-:Y:S02]  /*8ca0*/  HADD2.F32 R87, -RZ, R87.H0_H0 ;  /* 0x20000057ff577230 */ /* 0x000fe40000004100 */
[-C--:B------:R-:W-:Y:S01]  /*8cb0*/  FMUL.FTZ R50, R46, R48.reuse ;  /* 0x000000302e327220 */ /* 0x080fe20000410000 */
[--C-:B------:R-:W-:Y:S02]  /*8cc0*/  HADD2.F32 R43, -RZ, R41.reuse.H1_H1 ;  /* 0x30000029ff2b7230 */ /* 0x100fe40000004100 */
[----:B------:R-:W-:Y:S01]  /*8cd0*/  FMUL.FTZ R51, R47, R48 ;  /* 0x000000302f337220 */ /* 0x000fe20000410000 */
[----:B------:R-:W-:Y:S02]  /*8ce0*/  HADD2.F32 R42, -RZ, R41.H0_H0 ;  /* 0x20000029ff2a7230 */ /* 0x000fe40000004100 */
[----:B------:R-:W-:-:S02]  /*8cf0*/  HADD2.F32 R41, -RZ, R86.H1_H1 ;  /* 0x30000056ff297230 */ /* 0x000fc40000004100 */
[-C--:B------:R-:W-:Y:S01]  /*8d00*/  FMUL.FTZ R49, R43, R87.reuse ;  /* 0x000000572b317220 */ /* 0x080fe20000410000 */
[----:B------:R-:W-:Y:S02]  /*8d10*/  HADD2.F32 R86, -RZ, R86.H0_H0 ;  /* 0x20000056ff567230 */ /* 0x000fe40000004100 */
[----:B------:R-:W-:Y:S01]  /*8d20*/  FMUL.FTZ R48, R42, R87 ;  /* 0x000000572a307220 */ /* 0x000fe20000410000 */
[-C--:B------:R-:W-:Y:S01]  /*8d30*/  FFMA.FTZ R51, R46, R41.reuse, -R51 ;  /* 0x000000292e337223 */ /* 0x080fe20000010833 */
[----:B------:R-:W-:Y:S01]  /*8d40*/  FFMA.FTZ R50, R47, R41, R50 ;  /* 0x000000292f327223 */ /* 0x000fe20000010032 */
[-C--:B------:R-:W-:Y:S01]  /*8d50*/  FFMA.FTZ R41, R42, R86.reuse, -R49 ;  /* 0x000000562a297223 */ /* 0x080fe20000010831 */
[----:B------:R-:W-:Y:S01]  /*8d60*/  FFMA.FTZ R42, R43, R86, R48 ;  /* 0x000000562b2a7223 */ /* 0x000fe20000010030 */
[----:B------:R-:W-:Y:S02]  /*8d70*/  F2FP.F16.E4M3.UNPACK_B R47, R15.H1 ;  /* 0x0000000fff2f723e */ /* 0x000fe400030006ff */
[----:B------:R-:W-:-:S02]  /*8d80*/  F2FP.SATFINITE.E4M3.F32.PACK_AB_MERGE_C R43, R53, R52, RZ ;  /* 0x00000034352b723e */ /* 0x000fc400048070ff */
[----:B------:R-:W-:Y:S01]  /*8d90*/  F2FP.F16.E4M3.UNPACK_B R53, R40.H1 ;  /* 0x00000028ff35723e */ /* 0x000fe200030006ff */
[--C-:B------:R-:W-:Y:S01]  /*8da0*/  HADD2.F32 R48, -RZ, R47.reuse.H0_H0 ;  /* 0x2000002fff307230 */ /* 0x100fe20000004100 */
[----:B------:R-:W-:Y:S01]  /*8db0*/  F2FP.SATFINITE.E4M3.F32.PACK_AB_MERGE_C R58, R50, R51, RZ ;  /* 0x00000033323a723e */ /* 0x000fe200048070ff */
[----:B------:R-:W-:Y:S01]  /*8dc0*/  HADD2.F32 R47, -RZ, R47.H1_H1 ;  /* 0x3000002fff2f7230 */ /* 0x000fe20000004100 */
[-C--:B------:R-:W-:Y:S01]  /*8dd0*/  F2FP.F16.E4M3.UNPACK_B R50, R13.reuse.H1 ;  /* 0x0000000dff32723e */ /* 0x080fe200030006ff */
[--C-:B------:R-:W-:Y:S01]  /*8de0*/  HADD2.F32 R54, -RZ, R53.reuse.H1_H1 ;  /* 0x30000035ff367230 */ /* 0x100fe20000004100 */
[----:B------:R-:W-:Y:S01]  /*8df0*/  F2FP.F16.E4M3.UNPACK_B R46, R14.H1 ;  /* 0x0000000eff2e723e */ /* 0x000fe200030006ff */
[----:B------:R-:W-:Y:S01]  /*8e00*/  HADD2.F32 R53, -RZ, R53.H0_H0 ;  /* 0x20000035ff357230 */ /* 0x000fe20000004100 */
[----:B------:R-:W-:Y:S01]  /*8e10*/  F2FP.F16.E4M3.UNPACK_B R52, R40 ;  /* 0x00000028ff34723e */ /* 0x000fe200020006ff */
[----:B------:R-:W-:Y:S01]  /*8e20*/  HADD2.F32 R51, -RZ, R50.H1_H1 ;  /* 0x30000032ff337230 */ /* 0x000fe20000004100 */
[----:B------:R-:W-:Y:S01]  /*8e30*/  F2FP.F16.E4M3.UNPACK_B R49, R13 ;  /* 0x0000000dff31723e */ /* 0x000fe200020006ff */
[----:B------:R-:W-:-:S02]  /*8e40*/  HADD2.F32 R40, -RZ, R46.H1_H1 ;  /* 0x3000002eff287230 */ /* 0x000fc40000004100 */
[----:B------:R-:W-:Y:S01]  /*8e50*/  FMUL.FTZ R13, R47, R54 ;  /* 0x000000362f0d7220 */ /* 0x000fe20000410000 */
[----:B------:R-:W-:Y:S01]  /*8e60*/  HADD2.F32 R55, -RZ, R52.H1_H1 ;  /* 0x30000034ff377230 */ /* 0x000fe20000004100 */
[----:B------:R-:W-:Y:S01]  /*8e70*/  F2FP.F16.E4M3.UNPACK_B R15, R15 ;  /* 0x0000000fff0f723e */ /* 0x000fe200020006ff */
[----:B------:R-:W-:Y:S02]  /*8e80*/  HADD2.F32 R46, -RZ, R46.H0_H0 ;  /* 0x2000002eff2e7230 */ /* 0x000fe40000004100 */
[----:B------:R-:W-:Y:S01]  /*8e90*/  FFMA.FTZ R56, R48, R51, -R13 ;  /* 0x0000003330387223 */ /* 0x000fe2000001080d */
[----:B------:R-:W-:Y:S02]  /*8ea0*/  HADD2.F32 R13, -RZ, R49.H1_H1 ;  /* 0x30000031ff0d7230 */ /* 0x000fe40000004100 */
[-C--:B------:R-:W-:Y:S01]  /*8eb0*/  FMUL.FTZ R57, R40, R55.reuse ;  /* 0x0000003728397220 */ /* 0x080fe20000410000 */
[----:B------:R-:W-:Y:S01]  /*8ec0*/  F2FP.F16.E4M3.UNPACK_B R14, R14 ;  /* 0x0000000eff0e723e */ /* 0x000fe200020006ff */
[----:B------:R-:W-:Y:S01]  /*8ed0*/  FMUL.FTZ R55, R46, R55 ;  /* 0x000000372e377220 */ /* 0x000fe20000410000 */
[----:B------:R-:W-:Y:S01]  /*8ee0*/  FMUL.FTZ R54, R48, R54 ;  /* 0x0000003630367220 */ /* 0x000fe20000410000 */
[----:B------:R-:W-:Y:S01]  /*8ef0*/  FFMA.FTZ R57, R46, R13, -R57 ;  /* 0x0000000d2e397223 */ /* 0x000fe20000010839 */
[----:B------:R-:W-:-:S02]  /*8f00*/  HADD2.F32 R52, -RZ, R52.H0_H0 ;  /* 0x20000034ff347230 */ /* 0x000fc40000004100 */
[----:B------:R-:W-:Y:S01]  /*8f10*/  FFMA.FTZ R48, R40, R13, R55 ;  /* 0x0000000d28307223 */ /* 0x000fe20000010037 */
[--C-:B------:R-:W-:Y:S02]  /*8f20*/  HADD2.F32 R40, -RZ, R15.reuse.H0_H0 ;  /* 0x2000000fff287230 */ /* 0x100fe40000004100 */
[----:B------:R-:W-:Y:S01]  /*8f30*/  FFMA.FTZ R59, R47, R51, R54 ;  /* 0x000000332f3b7223 */ /* 0x000fe20000010036 */
[--C-:B------:R-:W-:Y:S02]  /*8f40*/  HADD2.F32 R13, -RZ, R14.reuse.H0_H0 ;  /* 0x2000000eff0d7230 */ /* 0x100fe40000004100 */
[----:B------:R-:W-:Y:S02]  /*8f50*/  HADD2.F32 R15, -RZ, R15.H1_H1 ;  /* 0x3000000fff0f7230 */ /* 0x000fe40000004100 */
[----:B------:R-:W-:Y:S01]  /*8f60*/  FMUL.FTZ R54, R40, R53 ;  /* 0x0000003528367220 */ /* 0x000fe20000410000 */
[----:B------:R-:W-:Y:S02]  /*8f70*/  HADD2.F32 R14, -RZ, R14.H1_H1 ;  /* 0x3000000eff0e7230 */ /* 0x000fe40000004100 */
[----:B------:R-:W-:Y:S01]  /*8f80*/  FMUL.FTZ R47, R13, R52 ;  /* 0x000000340d2f7220 */ /* 0x000fe20000410000 */
[----:B------:R-:W-:-:S02]  /*8f90*/  HADD2.F32 R50, -RZ, R50.H0_H0 ;  /* 0x20000032ff327230 */ /* 0x000fc40000004100 */
[C---:B------:R-:W-:Y:S01]  /*8fa0*/  FMUL.FTZ R51, R15.reuse, R53 ;  /* 0x000000350f337220 */ /* 0x040fe20000410000 */
[----:B------:R-:W-:Y:S02]  /*8fb0*/  HADD2.F32 R49, -RZ, R49.H0_H0 ;  /* 0x20000031ff317230 */ /* 0x000fe40000004100 */
[----:B------:R-:W-:Y:S01]  /*8fc0*/  FMUL.FTZ R46, R14, R52 ;  /* 0x000000340e2e7220 */ /* 0x000fe20000410000 */
[----:B------:R-:W-:Y:S01]  /*8fd0*/  F2FP.SATFINITE.E4M3.F32.PACK_AB_MERGE_C R48, R48, R57, RZ ;  /* 0x000000393030723e */ /* 0x000fe200048070ff */
        /* <DEDUP_REMOVED lines=9> */
.L_x_490:
[----:B------:R-:W-:Y:S05]  /*9070*/  BSYNC B2 ;  /* 0x0000000000027941 */ /* 0x000fea0003800000 */
.L_x_489:
[----:B------:R0:W-:Y:S02]  /*9080*/  ST.E.128 desc[UR50][R44.64], R12 ;  /* 0x0000000c2c007985 */ /* 0x0001e4000c101d32 */
.L_x_488:
[----:B------:R-:W-:Y:S05]  /*9090*/  BSYNC B1 ;  /* 0x0000000000017941 */ /* 0x000fea0003800000 */
.L_x_487:
[----:B------:R-:W-:-:S13]  /*90a0*/  ISETP.NE.AND P3, PT, R33, RZ, PT ;  /* 0x000000ff2100720c */ /* 0x000fda0003f65270 */
        /* <DEDUP_REMOVED lines=10> */
[----:B------:R-:W-:Y:S01]  /*9150*/  LOP3.LUT R38, R37, 0xff0000ff, RZ, 0xc0, !PT ;  /* 0xff0000ff25267812 */ /* 0x000fe200078ec0ff */
[----:B------:R-:W-:Y:S01]  /*9160*/  IMAD.SHL.U32 R11, R11, 0x100, RZ ;  /* 0x000001000b0b7824 */ /* 0x000fe200078e00ff */
[----:B------:R-:W-:Y:S02]  /*9170*/  SHF.R.U32.HI R44, RZ, 0x10, R39 ;  /* 0x00000010ff2c7819 */ /* 0x000fe40000011627 */
[----:B------:R-:W-:Y:S01]  /*9180*/  LOP3.LUT R42, R39, 0xff0000ff, RZ, 0xc0, !PT ;  /* 0xff0000ff272a7812 */ /* 0x000fe200078ec0ff */
[----:B------:R-:W-:Y:S01]  /*9190*/  IMAD.SHL.U32 R39, R36, 0x100, RZ ;  /* 0x0000010024277824 */ /* 0x000fe200078e00ff */
[----:B------:R-:W-:Y:S01]  /*91a0*/  SHF.R.U32.HI R45, RZ, 0x10, R37 ;  /* 0x00000010ff2d7819 */ /* 0x000fe20000011625 */
[----:B------:R-:W-:Y:S01]  /*91b0*/  IMAD.MOV.U32 R36, RZ, RZ, R12 ;  /* 0x000000ffff247224 */ /* 0x000fe200078e000c */
[----:B------:R-:W-:Y:S01]  /*91c0*/  LOP3.LUT R37, R38, 0xff00, R11, 0xf8, !PT ;  /* 0x0000ff0026257812 */ /* 0x000fe200078ef80b */
[----:B------:R-:W-:Y:S01]  /*91d0*/  IMAD.U32 R38, R44, 0x10000, RZ ;  /* 0x000100002c267824 */ /* 0x000fe200078e00ff */
[----:B------:R-:W-:-:S02]  /*91e0*/  LOP3.LUT R43, R42, 0xff00, R39, 0xf8, !PT ;  /* 0x0000ff002a2b7812 */ /* 0x000fc400078ef827 */
[----:B------:R-:W-:Y:S02]  /*91f0*/  SHF.L.U32 R12, R45, 0x10, RZ ;  /* 0x000000102d0c7819 */ /* 0x000fe400000006ff */
[----:B------:R-:W-:Y:S02]  /*9200*/  F2FP.F16.E4M3.UNPACK_B R39, R85.H1 ;  /* 0x00000055ff27723e */ /* 0x000fe400030006ff */
[-C--:B------:R-:W-:Y:S02]  /*9210*/  F2FP.F16.E4M3.UNPACK_B R11, R13.reuse ;  /* 0x0000000dff0b723e */ /* 0x080fe400020006ff */
[----:B------:R-:W-:Y:S01]  /*9220*/  LOP3.LUT R45, R43, 0xff0000, R38, 0xf8, !PT ;  /* 0x00ff00002b2d7812 */ /* 0x000fe200078ef826 */
[----:B------:R-:W-:Y:S01]  /*9230*/  HADD2.F32 R43, -RZ, R39.H0_H0 ;  /* 0x20000027ff2b7230 */ /* 0x000fe20000004100 */
[----:B------:R-:W-:Y:S01]  /*9240*/  LOP3.LUT R42, R37, 0xff0000, R12, 0xf8, !PT ;  /* 0x00ff0000252a7812 */ /* 0x000fe200078ef80c */
[----:B------:R-:W-:Y:S01]  /*9250*/  HADD2.F32 R12, -RZ, R11.H1_H1 ;  /* 0x3000000bff0c7230 */ /* 0x000fe20000004100 */
[----:B------:R-:W-:Y:S01]  /*9260*/  F2FP.F16.E4M3.UNPACK_B R38, R84.H1 ;  /* 0x00000054ff26723e */ /* 0x000fe200030006ff */
[----:B------:R-:W-:Y:S01]  /*9270*/  HADD2.F32 R44, -RZ, R39.H1_H1 ;  /* 0x30000027ff2c7230 */ /* 0x000fe20000004100 */
[----:B------:R-:W-:Y:S01]  /*9280*/  F2FP.F16.E4M3.UNPACK_B R13, R13.H1 ;  /* 0x0000000dff0d723e */ /* 0x000fe200030006ff */
[----:B------:R-:W-:-:S02]  /*9290*/  HADD2.F32 R11, -RZ, R11.H0_H0 ;  /* 0x2000000bff0b7230 */ /* 0x000fc40000004100 */
[C---:B------:R-:W-:Y:S01]  /*92a0*/  FMUL.FTZ R46, R12.reuse, R43 ;  /* 0x0000002b0c2e7220 */ /* 0x040fe20000410000 */
[--C-:B------:R-:W-:Y:S01]  /*92b0*/  HADD2.F32 R39, -RZ, R38.reuse.H0_H0 ;  /* 0x20000026ff277230 */ /* 0x100fe20000004100 */
[----:B------:R-:W-:Y:S01]  /*92c0*/  F2FP.F16.E4M3.UNPACK_B R85, R85 ;  /* 0x00000055ff55723e */ /* 0x000fe200020006ff */
[--C-:B------:R-:W-:Y:S02]  /*92d0*/  HADD2.F32 R37, -RZ, R13.reuse.H1_H1 ;  /* 0x3000000dff257230 */ /* 0x100fe40000004100 */
[C---:B------:R-:W-:Y:S01]  /*92e0*/  FMUL.FTZ R43, R11.reuse, R43 ;  /* 0x0000002b0b2b7220 */ /* 0x040fe20000410000 */
[----:B------:R-:W-:Y:S02]  /*92f0*/  HADD2.F32 R13, -RZ, R13.H0_H0 ;  /* 0x2000000dff0d7230 */ /* 0x000fe40000004100 */
[-C--:B------:R-:W-:Y:S01]  /*9300*/  FFMA.FTZ R11, R11, R39.reuse, -R46 ;  /* 0x000000270b0b7223 */ /* 0x080fe2000001082e */
[----:B------:R-:W-:Y:S02]  /*9310*/  HADD2.F32 R38, -RZ, R38.H1_H1 ;  /* 0x30000026ff267230 */ /* 0x000fe40000004100 */
[-C--:B------:R-:W-:Y:S01]  /*9320*/  FMUL.FTZ R46, R37, R44.reuse ;  /* 0x0000002c252e7220 */ /* 0x080fe20000410000 */
[----:B------:R-:W-:Y:S01]  /*9330*/  FFMA.FTZ R12, R12, R39, R43 ;  /* 0x000000270c0c7223 */ /* 0x000fe2000001002b */
[----:B------:R-:W-:Y:S01]  /*9340*/  FMUL.FTZ R44, R13, R44 ;  /* 0x0000002c0d2c7220 */ /* 0x000fe20000410000 */
[----:B------:R-:W-:-:S02]  /*9350*/  HADD2.F32 R43, -RZ, R85.H1_H1 ;  /* 0x30000055ff2b7230 */ /* 0x000fc40000004100 */
[----:B------:R-:W-:Y:S01]  /*9360*/  FFMA.FTZ R47, R13, R38, -R46 ;  /* 0x000000260d2f7223 */ /* 0x000fe2000001082e */
[----:B------:R-:W-:Y:S01]  /*9370*/  F2FP.F16.E4M3.UNPACK_B R13, R36.H1 ;  /* 0x00000024ff0d723e */ /* 0x000fe200030006ff */
[----:B------:R-:W-:Y:S01]  /*9380*/  FFMA.FTZ R50, R37, R38, R44 ;  /* 0x0000002625327223 */ /* 0x000fe2000001002c */
[----:B------:R-:W-:Y:S01]  /*9390*/  F2FP.F16.E4M3.UNPACK_B R36, R36 ;  /* 0x00000024ff24723e */ /* 0x000fe200020006ff */
[----:B------:R-:W-:Y:S01]  /*93a0*/  HADD2.F32 R85, -RZ, R85.H0_H0 ;  /* 0x20000055ff557230 */ /* 0x000fe20000004100 */
[----:B------:R-:W-:Y:S01]  /*93b0*/  F2FP.F16.E4M3.UNPACK_B R84, R84 ;  /* 0x00000054ff54723e */ /* 0x000fe200020006ff */
[--C-:B------:R-:W-:Y:S01]  /*93c0*/  HADD2.F32 R37, -RZ, R13.reuse.H0_H0 ;  /* 0x2000000dff257230 */ /* 0x100fe20000004100 */
[----:B------:R-:W-:Y:S01]  /*93d0*/  F2FP.SATFINITE.E4M3.F32.PACK_AB_MERGE_C R53, R50, R47, RZ ;  /* 0x0000002f3235723e */ /* 0x000fe200048070ff */
[----:B------:R-:W-:Y:S02]  /*93e0*/  HADD2.F32 R38, -RZ, R13.H1_H1 ;  /* 0x3000000dff267230 */ /* 0x000fe40000004100 */
[----:B------:R-:W-:-:S02]  /*93f0*/  HADD2.F32 R13, -RZ, R36.H0_H0 ;  /* 0x20000024ff0d7230 */ /* 0x000fc40000004100 */
[----:B------:R-:W-:Y:S02]  /*9400*/  HADD2.F32 R36, -RZ, R36.H1_H1 ;  /* 0x30000024ff247230 */ /* 0x000fe40000004100 */
[-C--:B------:R-:W-:Y:S01]  /*9410*/  FMUL.FTZ R46, R38, R43.reuse ;  /* 0x0000002b262e7220 */ /* 0x080fe20000410000 */
[--C-:B------:R-:W-:Y:S02]  /*9420*/  HADD2.F32 R39, -RZ, R84.reuse.H1_H1 ;  /* 0x30000054ff277230 */ /* 0x100fe40000004100 */
        /* <DEDUP_REMOVED lines=8> */
[----:B------:R-:W-:-:S02]  /*94b0*/  F2FP.F16.E4M3.UNPACK_B R36, R15.H1 ;  /* 0x0000000fff24723e */ /* 0x000fc400030006ff */
[-C--:B------:R-:W-:Y:S02]  /*94c0*/  F2FP.F16.E4M3.UNPACK_B R44, R45.reuse.H1 ;  /* 0x0000002dff2c723e */ /* 0x080fe400030006ff */
[----:B------:R-:W-:Y:S01]  /*94d0*/  F2FP.F16.E4M3.UNPACK_B R39, R42.H1 ;  /* 0x0000002aff27723e */ /* 0x000fe200030006ff */
[----:B------:R-:W-:Y:S01]  /*94e0*/  HADD2.F32 R38, -RZ, R36.H1_H1 ;  /* 0x30000024ff267230 */ /* 0x000fe20000004100 */
[----:B------:R-:W-:Y:S01]  /*94f0*/  F2FP.F16.E4M3.UNPACK_B R13, R14.H1 ;  /* 0x0000000eff0d723e */ /* 0x000fe200030006ff */
[----:B------:R-:W-:Y:S01]  /*9500*/  HADD2.F32 R47, -RZ, R44.H1_H1 ;  /* 0x3000002cff2f7230 */ /* 0x000fe20000004100 */
[----:B------:R-:W-:Y:S01]  /*9510*/  F2FP.F16.E4M3.UNPACK_B R45, R45 ;  /* 0x0000002dff2d723e */ /* 0x000fe200020006ff */
[----:B------:R-:W-:Y:S01]  /*9520*/  HADD2.F32 R37, -RZ, R36.H0_H0 ;  /* 0x20000024ff257230 */ /* 0x000fe20000004100 */
[----:B------:R-:W-:Y:S01]  /*9530*/  F2FP.SATFINITE.E4M3.F32.PACK_AB_MERGE_C R52, R43, R46, RZ ;  /* 0x0000002e2b34723e */ /* 0x000fe200048070ff */
        /* <DEDUP_REMOVED lines=18> */
[--C-:B------:R-:W-:Y:S02]  /*9660*/  HADD2.F32 R13, -RZ, R14.reuse.H0_H0 ;  /* 0x2000000eff0d7230 */ /* 0x100fe40000004100 */
[----:B------:R-:W-:Y:S01]  /*9670*/  HADD2.F32 R15, -RZ, R15.H1_H1 ;  /* 0x3000000fff0f7230 */ /* 0x000fe20000004100 */
[----:B------:R-:W-:Y:S01]  /*9680*/  F2FP.SATFINITE.E4M3.F32.PACK_AB_MERGE_C R47, R47, R50, RZ ;  /* 0x000000322f2f723e */ /* 0x000fe200048070ff */
[----:B------:R-:W-:Y:S01]  /*9690*/  HADD2.F32 R14, -RZ, R14.H1_H1 ;  /* 0x3000000eff0e7230 */ /* 0x000fe20000004100 */
[----:B------:R-:W-:Y:S01]  /*96a0*/  F2FP.SATFINITE.E4M3.F32.PACK_AB_MERGE_C R46, R46, R49, RZ ;  /* 0x000000312e2e723e */ /* 0x000fe200048070ff */
[----:B------:R-:W-:-:S02]  /*96b0*/  HADD2.F32 R45, -RZ, R45.H0_H0 ;  /* 0x2000002dff2d7230 */ /* 0x000fc40000004100 */
[-C--:B------:R-:W-:Y:S01]  /*96c0*/  FMUL.FTZ R37, R15, R44.reuse ;  /* 0x0000002c0f257220 */ /* 0x080fe20000410000 */
[----:B------:R-:W-:Y:S02]  /*96d0*/  HADD2.F32 R39, -RZ, R39.H0_H0 ;  /* 0x20000027ff277230 */ /* 0x000fe40000004100 */
        /* <DEDUP_REMOVED lines=8> */
[----:B------:R-:W-:-:S02]  /*9760*/  F2FP.SATFINITE.E4M3.F32.PACK_AB_MERGE_C R13, R12, R11, R53 ;  /* 0x0000000b0c0d723e */ /* 0x000fc40004807035 */
[----:B------:R-:W-:Y:S02]  /*9770*/  F2FP.SATFINITE.E4M3.F32.PACK_AB_MERGE_C R12, R85, R48, R52 ;  /* 0x00000030550c723e */ /* 0x000fe40004807034 */
[----:B------:R-:W-:Y:S02]  /*9780*/  F2FP.SATFINITE.E4M3.F32.PACK_AB_MERGE_C R14, R45, R38, R47 ;  /* 0x000000262d0e723e */ /* 0x000fe4000480702f */
[----:B------:R-:W-:-:S07]  /*9790*/  F2FP.SATFINITE.E4M3.F32.PACK_AB_MERGE_C R15, R44, R37, R46 ;  /* 0x000000252c0f723e */ /* 0x000fce000480702e */
.L_x_492:
[----:B------:R-:W-:Y:S05]  /*97a0*/  BSYNC B1 ;  /* 0x0000000000017941 */ /* 0x000fea0003800000 */
.L_x_491:
[----:B------:R0:W-:Y:S01]  /*97b0*/  ST.E.128 desc[UR50][R40.64], R12 ;  /* 0x0000000c28007985 */ /* 0x0001e2000c101d32 */
[----:B------:R-:W-:Y:S05]  /*97c0*/  BRA `(.L_x_470) ;  /* 0x0000006c007c7947 */ /* 0x000fea0003800000 */
.L_x_436:
[----:B------:R-:W0:Y:S01]  /*97d0*/  S2R R66, SR_TID.X ;  /* 0x0000000000427919 */ /* 0x000e220000002100 */
[----:B------:R-:W-:Y:S01]  /*97e0*/  BSSY B1, `(.L_x_493) ;  /* 0x0000034000017945 */ /* 0x000fe20003800000 */
        /* <DEDUP_REMOVED lines=17> */
[----:B0-----:R-:W-:-:S02]  /*9900*/  VIADD R73, R66, 0xffffff80 ;  /* 0xffffff8042497836 */ /* 0x001fc40000000000 */
[----:B------:R-:W-:Y:S01]  /*9910*/  VIADD R72, R66, 0xffffff80 ;  /* 0xffffff8042487836 */ /* 0x000fe20000000000 */
[----:B------:R-:W-:-:S04]  /*9920*/  CS2R R66, SRZ ;  /* 0x0000000000427805 */ /* 0x000fc8000001ff00 */
[----:B------:R-:W-:-:S04]  /*9930*/  LEA.HI R72, R72, R73, RZ, 0x1 ;  /* 0x0000004948487211 */ /* 0x000fc800078f08ff */
[----:B------:R-:W-:-:S04]  /*9940*/  SHF.R.S32.HI R72, RZ, 0x1, R72 ;  /* 0x00000001ff487819 */ /* 0x000fc80000011448 */
[----:B------:R-:W-:-:S13]  /*9950*/  ISETP.GE.AND P3, PT, R72, R92, PT ;  /* 0x0000005c4800720c */ /* 0x000fda0003f66270 */
[----:B------:R-:W-:Y:S05]  /*9960*/  @P3 BRA `(.L_x_494) ;  /* 0x00000000006c3947 */ /* 0x000fea0003800000 */
[----:B------:R-:W-:Y:S01]  /*9970*/  ULDC.64 UR4, c[0x0][0x3e8] ;  /* 0x0000fa0000047ab9 */ /* 0x000fe20000000a00 */
[----:B------:R-:W-:Y:S02]  /*9980*/  CS2R R48, SRZ ;  /* 0x0000000000307805 */ /* 0x000fe4000001ff00 */
[----:B------:R-:W-:Y:S02]  /*9990*/  IADD3 R72, P2, P4, R104, UR4, R14 ;  /* 0x0000000468487c10 */ /* 0x000fe4000fc5e00e */
[----:B------:R-:W-:Y:S02]  /*99a0*/  CS2R R50, SRZ ;  /* 0x0000000000327805 */ /* 0x000fe4000001ff00 */
[----:B------:R-:W-:Y:S02]  /*99b0*/  CS2R R36, SRZ ;  /* 0x0000000000247805 */ /* 0x000fe4000001ff00 */
[----:B------:R-:W-:Y:S02]  /*99c0*/  CS2R R38, SRZ ;  /* 0x0000000000267805 */ /* 0x000fe4000001ff00 */
[----:B------:R-:W-:Y:S01]  /*99d0*/  IADD3.X R73, R9, UR5, R11, P2, P4 ;  /* 0x0000000509497c10 */ /* 0x000fe200097e840b */
[----:B------:R-:W-:-:S02]  /*99e0*/  ULDC.64 UR4, c[0x0][0x400] ;  /* 0x0001000000047ab9 */ /* 0x000fc40000000a00 */
[----:B------:R-:W-:-:S04]  /*99f0*/  IADD3 R74, P2, P4, R96, UR4, R12 ;  /* 0x00000004604a7c10 */ /* 0x000fc8000fc5e00c */
[----:B------:R-:W-:Y:S02]  /*9a00*/  IADD3.X R75, R20, UR5, R86, P2, P4 ;  /* 0x00000005144b7c10 */ /* 0x000fe400097e8456 */
[----:B------:R-:W-:Y:S02]  /*9a10*/  ISETP.GE.AND P2, PT, R16, R113, PT ;  /* 0x000000711000720c */ /* 0x000fe40003f46270 */
[----:B------:R-:W-:Y:S02]  /*9a20*/  CS2R R52, SRZ ;  /* 0x0000000000347805 */ /* 0x000fe4000001ff00 */
[----:B------:R-:W-:Y:S02]  /*9a30*/  CS2R R54, SRZ ;  /* 0x0000000000367805 */ /* 0x000fe4000001ff00 */
[----:B------:R-:W-:Y:S02]  /*9a40*/  CS2R R40, SRZ ;  /* 0x0000000000287805 */ /* 0x000fe4000001ff00 */
[----:B------:R-:W-:-:S05]  /*9a50*/  CS2R R42, SRZ ;  /* 0x00000000002a7805 */ /* 0x000fca000001ff00 */
[----:B------:R0:W5:Y:S04]  /*9a60*/  @!P2 LDG.E.128 R48, desc[UR50][R72.64] ;  /* 0x000000324830a981 */ /* 0x000168000c1e1d00 */
[----:B------:R0:W5:Y:S01]  /*9a70*/  @!P2 LDG.E.128 R36, desc[UR50][R74.64] ;  /* 0x000000324a24a981 */ /* 0x000162000c1e1d00 */
[----:B------:R-:W-:Y:S02]  /*9a80*/  ISETP.GE.AND P2, PT, R221, R113, PT ;  /* 0x00000071dd00720c */ /* 0x000fe40003f46270 */
[----:B------:R-:W-:Y:S02]  /*9a90*/  CS2R R56, SRZ ;  /* 0x0000000000387805 */ /* 0x000fe4000001ff00 */
[----:B------:R-:W-:Y:S02]  /*9aa0*/  CS2R R58, SRZ ;  /* 0x00000000003a7805 */ /* 0x000fe4000001ff00 */
[----:B------:R-:W-:-:S02]  /*9ab0*/  CS2R R44, SRZ ;  /* 0x00000000002c7805 */ /* 0x000fc4000001ff00 */
[----:B------:R-:W-:-:S05]  /*9ac0*/  CS2R R46, SRZ ;  /* 0x00000000002e7805 */ /* 0x000fca000001ff00 */
[----:B------:R0:W5:Y:S04]  /*9ad0*/  @!P2 LDG.E.128 R52, desc[UR50][R72.64+0x20] ;  /* 0x000020324834a981 */ /* 0x000168000c1e1d00 */
[----:B------:R0:W5:Y:S01]  /*9ae0*/  @!P2 LDG.E.128 R40, desc[UR50][R74.64+0x20] ;  /* 0x000020324a28a981 */ /* 0x000162000c1e1d00 */
[----:B------:R-:W-:-:S13]  /*9af0*/  ISETP.GE.AND P2, PT, R222, R113, PT ;  /* 0x00000071de00720c */ /* 0x000fda0003f46270 */
[----:B------:R0:W5:Y:S04]  /*9b00*/  @!P2 LDG.E.128 R56, desc[UR50][R72.64+0x40] ;  /* 0x000040324838a981 */ /* 0x000168000c1e1d00 */
[----:B------:R0:W5:Y:S02]  /*9b10*/  @!P2 LDG.E.128 R44, desc[UR50][R74.64+0x40] ;  /* 0x000040324a2ca981 */ /* 0x000164000c1e1d00 */
.L_x_494:
[----:B------:R-:W-:Y:S05]  /*9b20*/  BSYNC B1 ;  /* 0x0000000000017941 */ /* 0x000fea0003800000 */
.L_x_493:
[----:B------:R-:W1:Y:S01]  /*9b30*/  S2R R78, SR_TID.X ;  /* 0x00000000004e7919 */ /* 0x000e620000002100 */
[----:B------:R-:W-:Y:S01]  /*9b40*/  BSSY B1, `(.L_x_495) ;  /* 0x000002d000017945 */ /* 0x000fe20003800000 */
[----:B0-----:R-:W-:Y:S02]  /*9b50*/  CS2R R72, SRZ ;  /* 0x0000000000487805 */ /* 0x001fe4000001ff00 */
[----:B------:R-:W-:Y:S02]  /*9b60*/  CS2R R74, SRZ ;  /* 0x00000000004a7805 */ /* 0x000fe4000001ff00 */
[----:B------:R-:W-:Y:S02]  /*9b70*/  CS2R R76, SRZ ;  /* 0x00000000004c7805 */ /* 0x000fe4000001ff00 */
[----:B------:R-:W-:Y:S02]  /*9b80*/  CS2R R80, SRZ ;  /* 0x0000000000507805 */ /* 0x000fe4000001ff00 */
[----:B------:R-:W-:Y:S01]  /*9b90*/  CS2R R82, SRZ ;  /* 0x0000000000527805 */ /* 0x000fe2000001ff00 */
[C---:B-1----:R-:W-:Y:S01]  /*9ba0*/  VIADD R85, R78.reuse, 0xffffff80 ;  /* 0xffffff804e557836 */ /* 0x042fe20000000000 */
[----:B------:R-:W-:-:S02]  /*9bb0*/  IADD3 R84, R78, -0x80, RZ ;  /* 0xffffff804e547810 */ /* 0x000fc40007ffe0ff */
[----:B------:R-:W-:Y:S02]  /*9bc0*/  CS2R R78, SRZ ;  /* 0x00000000004e7805 */ /* 0x000fe4000001ff00 */
[----:B------:R-:W-:-:S04]  /*9bd0*/  LEA.HI R84, R84, R85, RZ, 0x1 ;  /* 0x0000005554547211 */ /* 0x000fc800078f08ff */
[----:B------:R-:W-:-:S05]  /*9be0*/  SHF.R.S32.HI R84, RZ, 0x1, R84 ;  /* 0x00000001ff547819 */ /* 0x000fca0000011454 */
[----:B------:R-:W-:-:S05]  /*9bf0*/  VIADD R84, R84, 0x80 ;  /* 0x0000008054547836 */ /* 0x000fca0000000000 */
[----:B------:R-:W-:-:S13]  /*9c00*/  ISETP.GE.AND P4, PT, R84, R92, PT ;  /* 0x0000005c5400720c */ /* 0x000fda0003f86270 */
[----:B------:R-:W-:Y:S05]  /*9c10*/  @P4 BRA `(.L_x_496) ;  /* 0x00000000007c4947 */ /* 0x000fea0003800000 */
[----:B------:R-:W-:Y:S01]  /*9c20*/  IADD3 R14, P2, P5, R104, R14, R5 ;  /* 0x0000000e680e7210 */ /* 0x000fe20007d5e005 */
[----:B------:R-:W-:Y:S01]  /*9c30*/  ULDC.64 UR4, c[0x0][0x3e8] ;  /* 0x0000fa0000047ab9 */ /* 0x000fe20000000a00 */
[----:B------:R-:W-:Y:S02]  /*9c40*/  CS2R R72, SRZ ;  /* 0x0000000000487805 */ /* 0x000fe4000001ff00 */
[----:B------:R-:W-:Y:S02]  /*9c50*/  CS2R R74, SRZ ;  /* 0x00000000004a7805 */ /* 0x000fe4000001ff00 */
[----:B------:R-:W-:Y:S02]  /*9c60*/  IADD3.X R11, R9, R11, R4, P2, P5 ;  /* 0x0000000b090b7210 */ /* 0x000fe400017ea404 */
[----:B------:R-:W-:Y:S02]  /*9c70*/  CS2R R60, SRZ ;  /* 0x00000000003c7805 */ /* 0x000fe4000001ff00 */
[----:B------:R-:W-:-:S02]  /*9c80*/  IADD3 R12, P2, P5, R96, R12, R7 ;  /* 0x0000000c600c7210 */ /* 0x000fc40007d5e007 */
[----:B------:R-:W-:Y:S02]  /*9c90*/  CS2R R62, SRZ ;  /* 0x00000000003e7805 */ /* 0x000fe4000001ff00 */
        /* <DEDUP_REMOVED lines=23> */
.L_x_496:
[----:B------:R-:W-:Y:S05]  /*9e10*/  BSYNC B1 ;  /* 0x0000000000017941 */ /* 0x000fea0003800000 */
.L_x_495:
        /* <DEDUP_REMOVED lines=28> */
.L_x_497:
[----:B------:R-:W2:Y:S01]  /*9fe0*/  LDL R11, [R1+0xc] ;  /* 0x00000c00010b7983 */ /* 0x000ea20000100800 */
[----:B------:R-:W-:Y:S01]  /*9ff0*/  IMAD R93, R19, 0x8, R18 ;  /* 0x00000008135d7824 */ /* 0x000fe200078e0212 */
[----:B------:R-:W-:Y:S01]  /*a000*/  BSSY B1, `(.L_x_498) ;  /* 0x0000004000017945 */ /* 0x000fe20003800000 */
[----:B--2---:R-:W-:-:S04]  /*a010*/  SHF.L.U32 R94, R11, 0x1f, RZ ;  /* 0x0000001f0b5e7819 */ /* 0x004fc800000006ff */
[----:B------:R-:W1:Y:S02]  /*a020*/  SYNCS.PHASECHK.TRANS64.TRYWAIT P5, [R93+URZ+0x33490], R94 ;  /* 0x0334905e5d0075a7 */ /* 0x000e6400080a017f */
[----:B-1----:R-:W-:Y:S05]  /*a030*/  @!P5 BRA `(.L_x_499) ;  /* 0x000002600050d947 */ /* 0x002fea0003800000 */
.L_x_789:
[----:B------:R-:W-:Y:S05]  /*a040*/  BSYNC B1 ;  /* 0x0000000000017941 */ /* 0x000fea0003800000 */
.L_x_498:
[----:B------:R-:W2:Y:S01]  /*a050*/  LDC R133, c[0x0][0x2f4] ;  /* 0x0000bd00ff857b82 */ /* 0x000ea20000000800 */
[----:B------:R-:W-:Y:S01]  /*a060*/  UMOV UR4, 0xffffffff ;  /* 0xffffffff00047882 */ /* 0x000fe20000000000 */
[----:B--2---:R-:W-:Y:S02]  /*a070*/  IMAD.IADD R139, R133, 0x1, -R114 ;  /* 0x00000001858b7824 */ /* 0x004fe400078e0a72 */
[----:B------:R-:W-:Y:S05]  /*a080*/  BRA.DIV UR4, `(.L_x_500) ;  /* 0x0000026204507947 */ /* 0x000fea000b800000 */
[----:B------:R2:W3:Y:S04]  /*a090*/  SHFL.IDX PT, R149, R119, RZ, 0x1e1f ;  /* 0x001e1fff77957589 */ /* 0x0004e800000e0000 */
[----:B------:R2:W4:Y:S02]  /*a0a0*/  SHFL.IDX PT, R11, R120, RZ, 0x1e1f ;  /* 0x001e1fff780b7589 */ /* 0x00052400000e0000 */
.L_x_793:
[----:B------:R-:W-:Y:S04]  /*a0b0*/  BSSY B1, `(.L_x_501) ;  /* 0x00002f2000017945 */ /* 0x000fe80003800000 */
[----:B------:R-:W-:Y:S05]  /*a0c0*/  @P3 BRA `(.L_x_502) ;  /* 0x0000002c00c03947 */ /* 0x000fea0003800000 */
[----:B------:R-:W-:Y:S01]  /*a0d0*/  ISETP.NE.AND P3, PT, R28, RZ, PT ;  /* 0x000000ff1c00720c */ /* 0x000fe20003f65270 */
[----:B------:R-:W-:-:S12]  /*a0e0*/  BSSY B2, `(.L_x_503) ;  /* 0x00000f9000027945 */ /* 0x000fd80003800000 */
[----:B------:R-:W-:Y:S05]  /*a0f0*/  @!P3 BRA `(.L_x_504) ;  /* 0x0000000c00dcb947 */ /* 0x000fea0003800000 */
[----:B------:R-:W5:Y:S04]  /*a100*/  LDL R84, [R1+0x28] ;  /* 0x0000280001547983 */ /* 0x000f680000100800 */
[----:B0-----:R-:W2:Y:S04]  /*a110*/  LDL R14, [R1+0x2c] ;  /* 0x00002c00010e7983 */ /* 0x001ea80000100800 */
[----:B------:R-:W3:Y:S01]  /*a120*/  LDL R15, [R1+0x30] ;  /* 0x00003000010f7983 */ /* 0x000ee20000100800 */
[----:B------:R-:W-:-:S04]  /*a130*/  SEL R12, R114, R139, !P0 ;  /* 0x0000008b720c7207 */ /* 0x000fc80004000000 */
[----:B------:R-:W-:-:S04]  /*a140*/  SHF.R.S32.HI R13, RZ, 0x1f, R12 ;  /* 0x0000001fff0d7819 */ /* 0x000fc8000001140c */
[----:B------:R-:W-:-:S04]  /*a150*/  LEA.HI R13, R13, R12, RZ, 0x5 ;  /* 0x0000000c0d0d7211 */ /* 0x000fc800078f28ff */
[----:B------:R-:W-:-:S04]  /*a160*/  LEA.HI.SX32 R162, R13, R112, 0x1b ;  /* 0x000000700da27211 */ /* 0x000fc800078fdaff */
[----:B------:R-:W-:-:S04]  /*a170*/  SHF.R.S32.HI R13, RZ, 0x1f, R162 ;  /* 0x0000001fff0d7819 */ /* 0x000fc800000114a2 */
[----:B------:R-:W-:Y:S01]  /*a180*/  LEA.HI R13, R13, R162, RZ, 0x2 ;  /* 0x000000a20d0d7211 */ /* 0x000fe200078f10ff */
[----:B------:R-:W-:-:S03]  /*a190*/  IMAD.SHL.U32 R162, R162, 0x10, RZ ;  /* 0x00000010a2a27824 */ /* 0x000fc600078e00ff */
[----:B------:R-:W-:Y:S02]  /*a1a0*/  SHF.R.S32.HI R13, RZ, 0x2, R13 ;  /* 0x00000002ff0d7819 */ /* 0x000fe4000001140d */
[----:B------:R-:W-:Y:S01]  /*a1b0*/  ISETP.GE.AND P3, PT, R16, R113, PT ;  /* 0x000000711000720c */ /* 0x000fe20003f66270 */
[----:B------:R-:W-:Y:S01]  /*a1c0*/  BSSY B3, `(.L_x_505) ;  /* 0x00000e3000037945 */ /* 0x000fe20003800000 */
[----:B-----5:R-:W-:-:S04]  /*a1d0*/  LOP3.LUT R12, R84, 0x30, R162, 0xf8, !PT ;  /* 0x00000030540c7812 */ /* 0x020fc800078ef8a2 */
[----:B--2---:R-:W-:Y:S01]  /*a1e0*/  LOP3.LUT R12, R12, R14, RZ, 0x3c, !PT ;  /* 0x0000000e0c0c7212 */ /* 0x004fe200078e3cff */
[----:B---3--:R-:W-:-:S04]  /*a1f0*/  IMAD R13, R13, 0x2800, R15 ;  /* 0x000028000d0d7824 */ /* 0x008fc800078e020f */
[----:B------:R-:W-:-:S04]  /*a200*/  IMAD.IADD R12, R13, 0x1, R12 ;  /* 0x000000010d0c7824 */ /* 0x000fc800078e020c */
[C---:B------:R-:W-:Y:S02]  /*a210*/  IMAD R84, R19.reuse, 0x7800, R12 ;  /* 0x0000780013547824 */ /* 0x040fe400078e020c */
[----:B------:R-:W-:Y:S02]  /*a220*/  IMAD R12, R19, 0x7800, R128 ;  /* 0x00007800130c7824 */ /* 0x000fe400078e0280 */
[----:B------:R-:W-:-:S03]  /*a230*/  IMAD.IADD R84, R18, 0x1, R84 ;  /* 0x0000000112547824 */ /* 0x000fc600078e0254 */
[----:B------:R-:W-:-:S03]  /*a240*/  IADD3 R12, R18, R12, RZ ;  /* 0x0000000c120c7210 */ /* 0x000fc60007ffe0ff */
[----:B------:R-:W0:Y:S04]  /*a250*/  LDS.128 R84, [R84+0x24200] ;  /* 0x0242000054547984 */ /* 0x000e280000000c00 */
[----:B------:R-:W2:Y:S01]  /*a260*/  LDS.128 R12, [R12+0x24200] ;  /* 0x024200000c0c7984 */ /* 0x000ea20000000c00 */
[----:B------:R-:W-:Y:S05]  /*a270*/  @P3 BRA `(.L_x_506) ;  /* 0x0000000c005c3947 */ /* 0x000fea0003800000 */
[----:B------:R-:W-:Y:S02]  /*a280*/  SHF.R.U32.HI R38, RZ, 0x8, R49 ;  /* 0x00000008ff267819 */ /* 0x000fe40000011631 */
[--C-:B------:R-:W-:Y:S02]  /*a290*/  SHF.R.U32.HI R36, RZ, 0x10, R51.reuse ;  /* 0x00000010ff247819 */ /* 0x100fe40000011633 */
[----:B------:R-:W-:Y:S01]  /*a2a0*/  SHF.R.U32.HI R163, RZ, 0x8, R51 ;  /* 0x00000008ffa37819 */ /* 0x000fe20000011633 */
[----:B------:R-:W-:Y:S01]  /*a2b0*/  IMAD.SHL.U32 R167, R38, 0x100, RZ ;  /* 0x0000010026a77824 */ /* 0x000fe200078e00ff */
[----:B------:R-:W-:Y:S01]  /*a2c0*/  LOP3.LUT R165, R51, 0xff0000ff, RZ, 0xc0, !PT ;  /* 0xff0000ff33a57812 */ /* 0x000fe200078ec0ff */
[----:B------:R-:W-:Y:S01]  /*a2d0*/  IMAD.U32 R36, R36, 0x10000, RZ ;  /* 0x0001000024247824 */ /* 0x000fe200078e00ff */
[----:B------:R-:W-:Y:S01]  /*a2e0*/  SHF.R.U32.HI R51, RZ, 0x8, R37 ;  /* 0x00000008ff337819 */ /* 0x000fe20000011625 */
[----:B------:R-:W-:Y:S01]  /*a2f0*/  IMAD.SHL.U32 R163, R163, 0x100, RZ ;  /* 0x00000100a3a37824 */ /* 0x000fe200078e00ff */
[----:B------:R-:W-:-:S02]  /*a300*/  SHF.R.U32.HI R48, RZ, 0x10, R49 ;  /* 0x00000010ff307819 */ /* 0x000fc40000011631 */
[----:B------:R-:W-:Y:S02]  /*a310*/  LOP3.LUT R50, R49, 0xff0000ff, RZ, 0xc0, !PT ;  /* 0xff0000ff31327812 */ /* 0x000fe400078ec0ff */
[----:B------:R-:W-:Y:S02]  /*a320*/  SHF.R.U32.HI R164, RZ, 0x10, R37 ;  /* 0x00000010ffa47819 */ /* 0x000fe40000011625 */
[----:B------:R-:W-:Y:S02]  /*a330*/  LOP3.LUT R166, R37, 0xff0000ff, RZ, 0xc0, !PT ;  /* 0xff0000ff25a67812 */ /* 0x000fe400078ec0ff */
[--C-:B------:R-:W-:Y:S01]  /*a340*/  SHF.R.U32.HI R37, RZ, 0x10, R39.reuse ;  /* 0x00000010ff257819 */ /* 0x100fe20000011627 */
[----:B------:R-:W-:Y:S01]  /*a350*/  IMAD.U32 R164, R164, 0x10000, RZ ;  /* 0x00010000a4a47824 */ /* 0x000fe200078e00ff */
[----:B------:R-:W-:Y:S02]  /*a360*/  SHF.R.U32.HI R38, RZ, 0x8, R39 ;  /* 0x00000008ff267819 */ /* 0x000fe40000011627 */
[----:B------:R-:W-:Y:S01]  /*a370*/  LOP3.LUT R49, R39, 0xff0000ff, RZ, 0xc0, !PT ;  /* 0xff0000ff27317812 */ /* 0x000fe200078ec0ff */
[----:B------:R-:W-:Y:S01]  /*a380*/  IMAD.SHL.U32 R39, R51, 0x100, RZ ;  /* 0x0000010033277824 */ /* 0x000fe200078e00ff */
[----:B------:R-:W-:Y:S01]  /*a390*/  LOP3.LUT R50, R50, 0xff00, R167, 0xf8, !PT ;  /* 0x0000ff0032327812 */ /* 0x000fe200078ef8a7 */
[----:B------:R-:W-:Y:S01]  /*a3a0*/  IMAD.SHL.U32 R38, R38, 0x100, RZ ;  /* 0x0000010026267824 */ /* 0x000fe200078e00ff */
[----:B------:R-:W-:Y:S01]  /*a3b0*/  SHF.L.U32 R48, R48, 0x10, RZ ;  /* 0x0000001030307819 */ /* 0x000fe200000006ff */
[----:B------:R-:W-:Y:S01]  /*a3c0*/  IMAD.U32 R37, R37, 0x10000, RZ ;  /* 0x0001000025257824 */ /* 0x000fe200078e00ff */
[----:B------:R-:W-:-:S02]  /*a3d0*/  LOP3.LUT R39, R166, 0xff00, R39, 0xf8, !PT ;  /* 0x0000ff00a6277812 */ /* 0x000fc400078ef827 */
[----:B------:R-:W-:Y:S02]  /*a3e0*/  LOP3.LUT R51, R165, 0xff00, R163, 0xf8, !PT ;  /* 0x0000ff00a5337812 */ /* 0x000fe400078ef8a3 */
[----:B------:R-:W-:Y:S02]  /*a3f0*/  LOP3.LUT R165, R50, 0xff0000, R48, 0xf8, !PT ;  /* 0x00ff000032a57812 */ /* 0x000fe400078ef830 */
[----:B------:R-:W-:Y:S02]  /*a400*/  LOP3.LUT R50, R39, 0xff0000, R164, 0xf8, !PT ;  /* 0x00ff000027327812 */ /* 0x000fe400078ef8a4 */
[----:B0-----:R-:W-:Y:S02]  /*a410*/  F2FP.F16.E4M3.UNPACK_B R163, R85 ;  /* 0x00000055ffa3723e */ /* 0x001fe400020006ff */
[----:B------:R-:W-:Y:S02]  /*a420*/  F2FP.F16.E4M3.UNPACK_B R166, R50 ;  /* 0x00000032ffa6723e */ /* 0x000fe400020006ff */
[----:B--2---:R-:W-:Y:S01]  /*a430*/  F2FP.F16.E4M3.UNPACK_B R39, R13 ;  /* 0x0000000dff27723e */ /* 0x004fe200020006ff */
[----:B------:R-:W-:Y:S01]  /*a440*/  HADD2.F32 R48, -RZ, R163.H0_H0 ;  /* 0x200000a3ff307230 */ /* 0x000fe20000004100 */
[----:B------:R-:W-:Y:S01]  /*a450*/  F2FP.F16.E4M3.UNPACK_B R167, R165 ;  /* 0x000000a5ffa7723e */ /* 0x000fe200020006ff */
[----:B------:R-:W-:Y:S01]  /*a460*/  HADD2.F32 R169, -RZ, R166.H0_H0 ;  /* 0x200000a6ffa97230 */ /* 0x000fe20000004100 */
[----:B------:R-:W-:Y:S01]  /*a470*/  F2FP.F16.E4M3.UNPACK_B R85, R85.H1 ;  /* 0x00000055ff55723e */ /* 0x000fe200030006ff */
[----:B------:R-:W-:Y:S01]  /*a480*/  HADD2.F32 R164, -RZ, R39.H0_H0 ;  /* 0x20000027ffa47230 */ /* 0x000fe20000004100 */
[----:B------:R-:W-:Y:S01]  /*a490*/  F2FP.F16.E4M3.UNPACK_B R165, R165.H1 ;  /* 0x000000a5ffa5723e */ /* 0x000fe200030006ff */
[----:B------:R-:W-:-:S02]  /*a4a0*/  HADD2.F32 R168, -RZ, R167.H0_H0 ;  /* 0x200000a7ffa87230 */ /* 0x000fc40000004100 */
[-C--:B------:R-:W-:Y:S01]  /*a4b0*/  FMUL.FTZ R170, R48, R169.reuse ;  /* 0x000000a930aa7220 */ /* 0x080fe20000410000 */
[----:B------:R-:W-:Y:S02]  /*a4c0*/  HADD2.F32 R166, -RZ, R166.H1_H1 ;  /* 0x300000a6ffa67230 */ /* 0x000fe40000004100 */
[C---:B------:R-:W-:Y:S01]  /*a4d0*/  FMUL.FTZ R169, R164.reuse, R169 ;  /* 0x000000a9a4a97220 */ /* 0x040fe20000410000 */
[----:B------:R-:W-:Y:S02]  /*a4e0*/  HADD2.F32 R39, -RZ, R39.H1_H1 ;  /* 0x30000027ff277230 */ /* 0x000fe40000004100 */
[-C--:B------:R-:W-:Y:S01]  /*a4f0*/  FFMA.FTZ R164, R164, R168.reuse, -R170 ;  /* 0x000000a8a4a47223 */ /* 0x080fe200000108aa */
[----:B------:R-:W-:Y:S02]  /*a500*/  HADD2.F32 R167, -RZ, R167.H1_H1 ;  /* 0x300000a7ffa77230 */ /* 0x000fe40000004100 */
[----:B------:R-:W-:Y:S01]  /*a510*/  FFMA.FTZ R48, R48, R168, R169 ;  /* 0x000000a830307223 */ /* 0x000fe200000100a9 */
[----:B------:R-:W-:Y:S01]  /*a520*/  HADD2.F32 R168, -RZ, R163.H1_H1 ;  /* 0x300000a3ffa87230 */ /* 0x000fe20000004100 */
[----:B------:R-:W-:-:S02]  /*a530*/  LOP3.LUT R49, R49, 0xff00, R38, 0xf8, !PT ;  /* 0x0000ff0031317812 */ /* 0x000fc400078ef826 */
[----:B------:R-:W-:Y:S02]  /*a540*/  LOP3.LUT R51, R51, 0xff0000, R36, 0xf8, !PT ;  /* 0x00ff000033337812 */ /* 0x000fe400078ef824 */
[CC--:B------:R-:W-:Y:S01]  /*a550*/  FMUL.FTZ R163, R168.reuse, R166.reuse ;  /* 0x000000a6a8a37220 */ /* 0x0c0fe20000410000 */
[----:B------:R-:W-:Y:S01]  /*a560*/  FMUL.FTZ R166, R39, R166 ;  /* 0x000000a627a67220 */ /* 0x000fe20000410000 */
[----:B------:R-:W-:Y:S02]  /*a570*/  LOP3.LUT R36, R49, 0xff0000, R37, 0xf8, !PT ;  /* 0x00ff000031247812 */ /* 0x000fe400078ef825 */
[-C--:B------:R-:W-:Y:S01]  /*a580*/  FFMA.FTZ R163, R39, R167.reuse, -R163 ;  /* 0x000000a727a37223 */ /* 0x080fe200000108a3 */
[----:B------:R-:W-:Y:S01]  /*a590*/  FFMA.FTZ R39, R168, R167, R166 ;  /* 0x000000a7a8277223 */ /* 0x000fe200000100a6 */
[----:B------:R-:W-:Y:S01]  /*a5a0*/  F2FP.F16.E4M3.UNPACK_B R166, R50.H1 ;  /* 0x00000032ffa6723e */ /* 0x000fe200030006ff */
[----:B------:R-:W-:Y:S01]  /*a5b0*/  HADD2.F32 R168, -RZ, R165.H0_H0 ;  /* 0x200000a5ffa87230 */ /* 0x000fe20000004100 */
[----:B------:R-:W-:Y:S01]  /*a5c0*/  F2FP.F16.E4M3.UNPACK_B R167, R13.H1 ;  /* 0x0000000dffa7723e */ /* 0x000fe200030006ff */
[----:B------:R-:W-:Y:S01]  /*a5d0*/  HADD2.F32 R13, -RZ, R85.H0_H0 ;  /* 0x20000055ff0d7230 */ /* 0x000fe20000004100 */
[----:B------:R-:W-:Y:S01]  /*a5e0*/  MOV R37, R87 ;  /* 0x0000005700257202 */ /* 0x000fe20000000f00 */
[----:B------:R-:W-:-:S02]  /*a5f0*/  HADD2.F32 R169, -RZ, R166.H0_H0 ;  /* 0x200000a6ffa97230 */ /* 0x000fc40000004100 */
[----:B------:R-:W-:Y:S01]  /*a600*/  HADD2.F32 R50, -RZ, R167.H0_H0 ;  /* 0x200000a7ff327230 */ /* 0x000fe20000004100 */
[----:B------:R-:W-:Y:S01]  /*a610*/  F2FP.F16.E4M3.UNPACK_B R38, R37 ;  /* 0x00000025ff26723e */ /* 0x000fe200020006ff */
[----:B------:R-:W-:Y:S02]  /*a620*/  HADD2.F32 R85, -RZ, R85.H1_H1 ;  /* 0x30000055ff557230 */ /* 0x000fe40000004100 */
[CC--:B------:R-:W-:Y:S01]  /*a630*/  FMUL.FTZ R170, R13.reuse, R169.reuse ;  /* 0x000000a90daa7220 */ /* 0x0c0fe20000410000 */
[----:B------:R-:W-:Y:S02]  /*a640*/  HADD2.F32 R166, -RZ, R166.H1_H1 ;  /* 0x300000a6ffa67230 */ /* 0x000fe40000004100 */
[C---:B------:R-:W-:Y:S01]  /*a650*/  FMUL.FTZ R169, R50.reuse, R169 ;  /* 0x000000a932a97220 */ /* 0x040fe20000410000 */
[----:B------:R-:W-:Y:S02]  /*a660*/  IMAD.MOV.U32 R87, RZ, RZ, R15 ;  /* 0x000000ffff577224 */ /* 0x000fe400078e000f */
[-C--:B------:R-:W-:Y:S01]  /*a670*/  FFMA.FTZ R50, R50, R168.reuse, -R170 ;  /* 0x000000a832327223 */ /* 0x080fe200000108aa */
[----:B------:R-:W-:Y:S01]  /*a680*/  F2FP.F16.E4M3.UNPACK_B R37, R37.H1 ;  /* 0x00000025ff25723e */ /* 0x000fe200030006ff */
[----:B------:R-:W-:Y:S01]  /*a690*/  FFMA.FTZ R13, R13, R168, R169 ;  /* 0x000000a80d0d7223 */ /* 0x000fe200000100a9 */
[----:B------:R-:W-:Y:S01]  /*a6a0*/  HADD2.F32 R168, -RZ, R167.H1_H1 ;  /* 0x300000a7ffa87230 */ /* 0x000fe20000004100 */
[----:B------:R-:W-:Y:S01]  /*a6b0*/  F2FP.F16.E4M3.UNPACK_B R15, R87 ;  /* 0x00000057ff0f723e */ /* 0x000fe200020006ff */
[----:B------:R-:W-:-:S02]  /*a6c0*/  HADD2.F32 R167, -RZ, R165.H1_H1 ;  /* 0x300000a5ffa77230 */ /* 0x000fc40000004100 */
[CC--:B------:R-:W-:Y:S01]  /*a6d0*/  FMUL.FTZ R165, R85.reuse, R166.reuse ;  /* 0x000000a655a57220 */ /* 0x0c0fe20000410000 */
[C---:B------:R-:W-:Y:S01]  /*a6e0*/  FMUL.FTZ R166, R168.reuse, R166 ;  /* 0x000000a6a8a67220 */ /* 0x040fe20000410000 */
[--C-:B------:R-:W-:Y:S02]  /*a6f0*/  HADD2.F32 R170, -RZ, R15.reuse.H0_H0 ;  /* 0x2000000fffaa7230 */ /* 0x100fe40000004100 */
[-C--:B------:R-:W-:Y:S01]  /*a700*/  FFMA.FTZ R165, R168, R167.reuse, -R165 ;  /* 0x000000a7a8a57223 */ /* 0x080fe200000108a5 */
[----:B------:R-:W-:Y:S02]  /*a710*/  HADD2.F32 R168, -RZ, R38.H0_H0 ;  /* 0x20000026ffa87230 */ /* 0x000fe40000004100 */
[----:B------:R-:W-:Y:S01]  /*a720*/  FFMA.FTZ R85, R85, R167, R166 ;  /* 0x000000a755557223 */ /* 0x000fe200000100a6 */
[----:B------:R-:W-:Y:S01]  /*a730*/  F2FP.F16.E4M3.UNPACK_B R166, R36 ;  /* 0x00000024ffa6723e */ /* 0x000fe200020006ff */
[----:B------:R-:W-:Y:S01]  /*a740*/  HADD2.F32 R15, -RZ, R15.H1_H1 ;  /* 0x3000000fff0f7230 */ /* 0x000fe20000004100 */
[----:B------:R-:W-:-:S02]  /*a750*/  F2FP.F16.E4M3.UNPACK_B R167, R51 ;  /* 0x00000033ffa7723e */ /* 0x000fc400020006ff */
[----:B------:R-:W-:Y:S01]  /*a760*/  F2FP.F16.E4M3.UNPACK_B R36, R36.H1 ;  /* 0x00000024ff24723e */ /* 0x000fe200030006ff */
[--C-:B------:R-:W-:Y:S01]  /*a770*/  HADD2.F32 R49, -RZ, R166.reuse.H0_H0 ;  /* 0x200000a6ff317230 */ /* 0x100fe20000004100 */
[----:B------:R-:W-:Y:S01]  /*a780*/  F2FP.F16.E4M3.UNPACK_B R51, R51.H1 ;  /* 0x00000033ff33723e */ /* 0x000fe200030006ff */
[--C-:B------:R-:W-:Y:S01]  /*a790*/  HADD2.F32 R169, -RZ, R167.reuse.H0_H0 ;  /* 0x200000a7ffa97230 */ /* 0x100fe20000004100 */
[----:B------:R-:W-:Y:S01]  /*a7a0*/  F2FP.SATFINITE.E4M3.F32.PACK_AB_MERGE_C R50, R165, R50, RZ ;  /* 0x00000032a532723e */ /* 0x000fe200048070ff */
[----:B------:R-:W-:Y:S02]  /*a7b0*/  HADD2.F32 R166, -RZ, R166.H1_H1 ;  /* 0x300000a6ffa67230 */ /* 0x000fe40000004100 */
[-C--:B------:R-:W-:Y:S01]  /*a7c0*/  FMUL.FTZ R171, R168, R49.reuse ;  /* 0x00000031a8ab7220 */ /* 0x080fe20000410000 */
[C---:B------:R-:W-:Y:S01]  /*a7d0*/  FMUL.FTZ R49, R170.reuse, R49 ;  /* 0x00000031aa317220 */ /* 0x040fe20000410000 */
[----:B------:R-:W-:Y:S01]  /*a7e0*/  HADD2.F32 R167, -RZ, R167.H1_H1 ;  /* 0x300000a7ffa77230 */ /* 0x000fe20000004100 */
[----:B------:R-:W-:Y:S01]  /*a7f0*/  F2FP.SATFINITE.E4M3.F32.PACK_AB_MERGE_C R163, R163, R164, R50 ;  /* 0x000000a4a3a3723e */ /* 0x000fe20004807032 */
[-C--:B------:R-:W-:Y:S01]  /*a800*/  FFMA.FTZ R171, R170, R169.reuse, -R171 ;  /* 0x000000a9aaab7223 */ /* 0x080fe200000108ab */
[----:B------:R-:W-:Y:S01]  /*a810*/  FFMA.FTZ R168, R168, R169, R49 ;  /* 0x000000a9a8a87223 */ /* 0x000fe20000010031 */
[----:B------:R-:W-:Y:S01]  /*a820*/  HADD2.F32 R49, -RZ, R38.H1_H1 ;  /* 0x30000026ff317230 */ /* 0x000fe20000004100 */
[----:B------:R-:W-:Y:S01]  /*a830*/  F2FP.F16.E4M3.UNPACK_B R50, R84.H1 ;  /* 0x00000054ff32723e */ /* 0x000fe200030006ff */
[--C-:B------:R-:W-:Y:S01]  /*a840*/  HADD2.F32 R169, -RZ, R36.reuse.H0_H0 ;  /* 0x20000024ffa97230 */ /* 0x100fe20000004100 */
[----:B------:R-:W-:Y:S01]  /*a850*/  F2FP.SATFINITE.E4M3.F32.PACK_AB_MERGE_C R13, R85, R13, RZ ;  /* 0x0000000d550d723e */ /* 0x000fe200048070ff */
[----:B------:R-:W-:-:S02]  /*a860*/  HADD2.F32 R36, -RZ, R36.H1_H1 ;  /* 0x30000024ff247230 */ /* 0x000fc40000004100 */
[----:B------:R-:W-:Y:S01]  /*a870*/  FMUL.FTZ R38, R49, R166 ;  /* 0x000000a631267220 */ /* 0x000fe20000410000 */
[----:B------:R-:W-:Y:S02]  /*a880*/  F2FP.F16.E4M3.UNPACK_B R85, R158.H1 ;  /* 0x0000009eff55723e */ /* 0x000fe400030006ff */
[----:B------:R-:W-:Y:S01]  /*a890*/  F2FP.F16.E4M3.UNPACK_B R84, R84 ;  /* 0x00000054ff54723e */ /* 0x000fe200020006ff */
[CC--:B------:R-:W-:Y:S01]  /*a8a0*/  FFMA.FTZ R38, R15.reuse, R167.reuse, -R38 ;  /* 0x000000a70f267223 */ /* 0x0c0fe20000010826 */
[----:B------:R-:W-:Y:S01]  /*a8b0*/  FMUL.FTZ R15, R15, R166 ;  /* 0x000000a60f0f7220 */ /* 0x000fe20000410000 */
[--C-:B------:R-:W-:Y:S01]  /*a8c0*/  HADD2.F32 R166, -RZ, R51.reuse.H0_H0 ;  /* 0x20000033ffa67230 */ /* 0x100fe20000004100 */
[----:B------:R-:W-:Y:S01]  /*a8d0*/  F2FP.F16.E4M3.UNPACK_B R158, R158 ;  /* 0x0000009eff9e723e */ /* 0x000fe200020006ff */
[----:B------:R-:W-:Y:S02]  /*a8e0*/  HADD2.F32 R51, -RZ, R51.H1_H1 ;  /* 0x30000033ff337230 */ /* 0x000fe40000004100 */
[----:B------:R-:W-:Y:S01]  /*a8f0*/  FFMA.FTZ R15, R49, R167, R15 ;  /* 0x000000a7310f7223 */ /* 0x000fe2000001000f */
[----:B------:R-:W-:Y:S01]  /*a900*/  F2FP.F16.E4M3.UNPACK_B R49, R87.H1 ;  /* 0x00000057ff31723e */ /* 0x000fe200030006ff */
[--C-:B------:R-:W-:Y:S01]  /*a910*/  HADD2.F32 R87, -RZ, R37.reuse.H0_H0 ;  /* 0x20000025ff577230 */ /* 0x100fe20000004100 */
[----:B------:R-:W-:Y:S01]  /*a920*/  F2FP.SATFINITE.E4M3.F32.PACK_AB_MERGE_C R39, R39, R48, R13 ;  /* 0x000000302727723e */ /* 0x000fe2000480700d */
[----:B------:R-:W-:-:S02]  /*a930*/  HADD2.F32 R37, -RZ, R37.H1_H1 ;  /* 0x30000025ff257230 */ /* 0x000fc40000004100 */
[--C-:B------:R-:W-:Y:S02]  /*a940*/  HADD2.F32 R167, -RZ, R49.reuse.H0_H0 ;  /* 0x20000031ffa77230 */ /* 0x100fe40000004100 */
[-C--:B------:R-:W-:Y:S01]  /*a950*/  FMUL.FTZ R170, R87, R169.reuse ;  /* 0x000000a957aa7220 */ /* 0x080fe20000410000 */
[----:B------:R-:W-:Y:S02]  /*a960*/  HADD2.F32 R49, -RZ, R49.H1_H1 ;  /* 0x30000031ff317230 */ /* 0x000fe40000004100 */
[--C-:B------:R-:W-:Y:S02]  /*a970*/  HADD2.F32 R165, -RZ, R85.reuse.H0_H0 ;  /* 0x20000055ffa57230 */ /* 0x100fe40000004100 */
[C---:B------:R-:W-:Y:S01]  /*a980*/  FFMA.FTZ R170, R167.reuse, R166, -R170 ;  /* 0x000000a6a7aa7223 */ /* 0x040fe200000108aa */
[----:B------:R-:W-:Y:S01]  /*a990*/  FMUL.FTZ R167, R167, R169 ;  /* 0x000000a9a7a77220 */ /* 0x000fe20000410000 */
[----:B------:R-:W-:Y:S02]  /*a9a0*/  HADD2.F32 R85, -RZ, R85.H1_H1 ;  /* 0x30000055ff557230 */ /* 0x000fe40000004100 */
[----:B------:R-:W-:-:S02]  /*a9b0*/  IMAD.MOV.U32 R13, RZ, RZ, R163 ;  /* 0x000000ffff0d7224 */ /* 0x000fc400078e00a3 */
[----:B------:R-:W-:Y:S01]  /*a9c0*/  FFMA.FTZ R167, R87, R166, R167 ;  /* 0x000000a657a77223 */ /* 0x000fe200000100a7 */
[-C--:B------:R-:W-:Y:S01]  /*a9d0*/  FMUL.FTZ R87, R37, R36.reuse ;  /* 0x0000002425577220 */ /* 0x080fe20000410000 */
[----:B------:R-:W-:-:S03]  /*a9e0*/  FMUL.FTZ R36, R49, R36 ;  /* 0x0000002431247220 */ /* 0x000fc60000410000 */
[-C--:B------:R-:W-:Y:S01]  /*a9f0*/  FFMA.FTZ R87, R49, R51.reuse, -R87 ;  /* 0x0000003331577223 */ /* 0x080fe20000010857 */
[----:B------:R-:W-:Y:S01]  /*aa00*/  FFMA.FTZ R37, R37, R51, R36 ;  /* 0x0000003325257223 */ /* 0x000fe20000010024 */
[-C--:B------:R-:W-:Y:S01]  /*aa10*/  F2FP.F16.E4M3.UNPACK_B R36, R159.reuse.H1 ;  /* 0x0000009fff24723e */ /* 0x080fe200030006ff */
[--C-:B------:R-:W-:Y:S01]  /*aa20*/  HADD2.F32 R51, -RZ, R50.reuse.H0_H0 ;  /* 0x20000032ff337230 */ /* 0x100fe20000004100 */
[-C--:B------:R-:W-:Y:S01]  /*aa30*/  F2FP.F16.E4M3.UNPACK_B R49, R12.reuse.H1 ;  /* 0x0000000cff31723e */ /* 0x080fe200030006ff */
[----:B------:R-:W-:Y:S01]  /*aa40*/  HADD2.F32 R50, -RZ, R50.H1_H1 ;  /* 0x30000032ff327230 */ /* 0x000fe20000004100 */
[----:B------:R-:W-:Y:S01]  /*aa50*/  F2FP.F16.E4M3.UNPACK_B R159, R159 ;  /* 0x0000009fff9f723e */ /* 0x000fe200020006ff */
[--C-:B------:R-:W-:Y:S01]  /*aa60*/  HADD2.F32 R169, -RZ, R36.reuse.H0_H0 ;  /* 0x20000024ffa97230 */ /* 0x100fe20000004100 */
[----:B------:R-:W-:Y:S01]  /*aa70*/  F2FP.F16.E4M3.UNPACK_B R12, R12 ;  /* 0x0000000cff0c723e */ /* 0x000fe200020006ff */
[----:B------:R-:W-:Y:S01]  /*aa80*/  HADD2.F32 R164, -RZ, R49.H0_H0 ;  /* 0x20000031ffa47230 */ /* 0x000fe20000004100 */
[----:B------:R-:W-:Y:S01]  /*aa90*/  F2FP.SATFINITE.E4M3.F32.PACK_AB_MERGE_C R87, R87, R170, RZ ;  /* 0x000000aa5757723e */ /* 0x000fe200048070ff */
[----:B------:R-:W-:-:S02]  /*aaa0*/  HADD2.F32 R36, -RZ, R36.H1_H1 ;  /* 0x30000024ff247230 */ /* 0x000fc40000004100 */
[-C--:B------:R-:W-:Y:S01]  /*aab0*/  FMUL.FTZ R166, R51, R169.reuse ;  /* 0x000000a933a67220 */ /* 0x080fe20000410000 */
[----:B------:R-:W-:Y:S02]  /*aac0*/  HADD2.F32 R49, -RZ, R49.H1_H1 ;  /* 0x30000031ff317230 */ /* 0x000fe40000004100 */
[C---:B------:R-:W-:Y:S01]  /*aad0*/  FMUL.FTZ R169, R164.reuse, R169 ;  /* 0x000000a9a4a97220 */ /* 0x040fe20000410000 */
[----:B------:R-:W-:Y:S01]  /*aae0*/  F2FP.SATFINITE.E4M3.F32.PACK_AB_MERGE_C R37, R37, R167, RZ ;  /* 0x000000a72525723e */ /* 0x000fe200048070ff */
[----:B------:R-:W-:Y:S01]  /*aaf0*/  FFMA.FTZ R166, R164, R165, -R166 ;  /* 0x000000a5a4a67223 */ /* 0x000fe200000108a6 */
[----:B------:R-:W-:Y:S01]  /*ab00*/  F2FP.SATFINITE.E4M3.F32.PACK_AB_MERGE_C R38, R38, R171, R87 ;  /* 0x000000ab2626723e */ /* 0x000fe20004807057 */
[----:B------:R-:W-:Y:S01]  /*ab10*/  FFMA.FTZ R169, R51, R165, R169 ;  /* 0x000000a533a97223 */ /* 0x000fe200000100a9 */
[CC--:B------:R-:W-:Y:S01]  /*ab20*/  FMUL.FTZ R51, R50.reuse, R36.reuse ;  /* 0x0000002432337220 */ /* 0x0c0fe20000410000 */
[----:B------:R-:W-:Y:S01]  /*ab30*/  FMUL.FTZ R36, R49, R36 ;  /* 0x0000002431247220 */ /* 0x000fe20000410000 */
[----:B------:R-:W-:Y:S01]  /*ab40*/  HADD2.F32 R165, -RZ, R159.H0_H0 ;  /* 0x2000009fffa57230 */ /* 0x000fe20000004100 */
[----:B------:R-:W-:Y:S01]  /*ab50*/  F2FP.SATFINITE.E4M3.F32.PACK_AB_MERGE_C R37, R15, R168, R37 ;  /* 0x000000a80f25723e */ /* 0x000fe20004807025 */
[-C--:B------:R-:W-:Y:S01]  /*ab60*/  FFMA.FTZ R49, R49, R85.reuse, -R51 ;  /* 0x0000005531317223 */ /* 0x080fe20000010833 */
[----:B------:R-:W-:Y:S01]  /*ab70*/  FFMA.FTZ R36, R50, R85, R36 ;  /* 0x0000005532247223 */ /* 0x000fe20000010024 */
[----:B------:R-:W-:Y:S01]  /*ab80*/  HADD2.F32 R50, -RZ, R84.H0_H0 ;  /* 0x20000054ff327230 */ /* 0x000fe20000004100 */
[----:B------:R-:W-:Y:S01]  /*ab90*/  MOV R87, R37 ;  /* 0x0000002500577202 */ /* 0x000fe20000000f00 */
[----:B------:R-:W-:Y:S01]  /*aba0*/  HADD2.F32 R85, -RZ, R12.H0_H0 ;  /* 0x2000000cff557230 */ /* 0x000fe20000004100 */
[----:B------:R-:W-:Y:S01]  /*abb0*/  F2FP.SATFINITE.E4M3.F32.PACK_AB_MERGE_C R49, R49, R166, RZ ;  /* 0x000000a63131723e */ /* 0x000fe200048070ff */
[----:B------:R-:W-:-:S02]  /*abc0*/  HADD2.F32 R51, -RZ, R158.H0_H0 ;  /* 0x2000009eff337230 */ /* 0x000fc40000004100 */
[CC--:B------:R-:W-:Y:S01]  /*abd0*/  FMUL.FTZ R164, R50.reuse, R165.reuse ;  /* 0x000000a532a47220 */ /* 0x0c0fe20000410000 */
[----:B------:R-:W-:Y:S02]  /*abe0*/  HADD2.F32 R159, -RZ, R159.H1_H1 ;  /* 0x3000009fff9f7230 */ /* 0x000fe40000004100 */
[C---:B------:R-:W-:Y:S01]  /*abf0*/  FMUL.FTZ R165, R85.reuse, R165 ;  /* 0x000000a555a57220 */ /* 0x040fe20000410000 */
[----:B------:R-:W-:Y:S02]  /*ac00*/  HADD2.F32 R84, -RZ, R84.H1_H1 ;  /* 0x30000054ff547230 */ /* 0x000fe40000004100 */
[-C--:B------:R-:W-:Y:S01]  /*ac10*/  FFMA.FTZ R164, R85, R51.reuse, -R164 ;  /* 0x0000003355a47223 */ /* 0x080fe200000108a4 */
[----:B------:R-:W-:Y:S02]  /*ac20*/  HADD2.F32 R12, -RZ, R12.H1_H1 ;  /* 0x3000000cff0c7230 */ /* 0x000fe40000004100 */
[----:B------:R-:W-:Y:S01]  /*ac30*/  FFMA.FTZ R165, R50, R51, R165 ;  /* 0x0000003332a57223 */ /* 0x000fe200000100a5 */
[----:B------:R-:W-:-:S02]  /*ac40*/  HADD2.F32 R158, -RZ, R158.H1_H1 ;  /* 0x3000009eff9e7230 */ /* 0x000fc40000004100 */
[-C--:B------:R-:W-:Y:S01]  /*ac50*/  FMUL.FTZ R50, R84, R159.reuse ;  /* 0x0000009f54327220 */ /* 0x080fe20000410000 */
[----:B------:R-:W-:Y:S01]  /*ac60*/  F2FP.F16.E4M3.UNPACK_B R51, R86.H1 ;  /* 0x00000056ff33723e */ /* 0x000fe200030006ff */
[C---:B------:R-:W-:Y:S01]  /*ac70*/  FMUL.FTZ R159, R12.reuse, R159 ;  /* 0x0000009f0c9f7220 */ /* 0x040fe20000410000 */
[-C--:B------:R-:W-:Y:S01]  /*ac80*/  F2FP.F16.E4M3.UNPACK_B R85, R161.reuse.H1 ;  /* 0x000000a1ff55723e */ /* 0x080fe200030006ff */
[----:B------:R-:W-:Y:S01]  /*ac90*/  FFMA.FTZ R50, R12, R158, -R50 ;  /* 0x0000009e0c327223 */ /* 0x000fe20000010832 */
[----:B------:R-:W-:Y:S01]  /*aca0*/  F2FP.F16.E4M3.UNPACK_B R86, R86 ;  /* 0x00000056ff56723e */ /* 0x000fe200020006ff */
[----:B------:R-:W-:Y:S01]  /*acb0*/  FFMA.FTZ R12, R84, R158, R159 ;  /* 0x0000009e540c7223 */ /* 0x000fe2000001009f */
[----:B------:R-:W-:Y:S01]  /*acc0*/  HADD2.F32 R84, -RZ, R51.H0_H0 ;  /* 0x20000033ff547230 */ /* 0x000fe20000004100 */
[----:B------:R-:W-:Y:S01]  /*acd0*/  F2FP.F16.E4M3.UNPACK_B R161, R161 ;  /* 0x000000a1ffa1723e */ /* 0x000fe200020006ff */
[----:B------:R-:W-:Y:S01]  /*ace0*/  HADD2.F32 R159, -RZ, R85.H0_H0 ;  /* 0x20000055ff9f7230 */ /* 0x000fe20000004100 */
[----:B------:R-:W-:Y:S01]  /*acf0*/  F2FP.SATFINITE.E4M3.F32.PACK_AB_MERGE_C R164, R50, R164, R49 ;  /* 0x000000a432a4723e */ /* 0x000fe20004807031 */
[----:B------:R-:W-:Y:S01]  /*ad00*/  IMAD.MOV.U32 R49, RZ, RZ, R14 ;  /* 0x000000ffff317224 */ /* 0x000fe200078e000e */
[-C--:B------:R-:W-:Y:S01]  /*ad10*/  F2FP.F16.E4M3.UNPACK_B R14, R160.reuse.H1 ;  /* 0x000000a0ff0e723e */ /* 0x080fe200030006ff */
[----:B------:R-:W-:Y:S01]  /*ad20*/  HADD2.F32 R51, -RZ, R51.H1_H1 ;  /* 0x30000033ff337230 */ /* 0x000fe20000004100 */
[----:B------:R-:W-:Y:S01]  /*ad30*/  F2FP.F16.E4M3.UNPACK_B R160, R160 ;  /* 0x000000a0ffa0723e */ /* 0x000fe200020006ff */
[----:B------:R-:W-:Y:S01]  /*ad40*/  HADD2.F32 R85, -RZ, R85.H1_H1 ;  /* 0x30000055ff557230 */ /* 0x000fe20000004100 */
[-C--:B------:R-:W-:Y:S01]  /*ad50*/  F2FP.F16.E4M3.UNPACK_B R50, R49.reuse.H1 ;  /* 0x00000031ff32723e */ /* 0x080fe200030006ff */
[--C-:B------:R-:W-:Y:S01]  /*ad60*/  HADD2.F32 R170, -RZ, R14.reuse.H0_H0 ;  /* 0x2000000effaa7230 */ /* 0x100fe20000004100 */
[----:B------:R-:W-:Y:S01]  /*ad70*/  F2FP.F16.E4M3.UNPACK_B R49, R49 ;  /* 0x00000031ff31723e */ /* 0x000fe200020006ff */
[----:B------:R-:W-:Y:S01]  /*ad80*/  HADD2.F32 R14, -RZ, R14.H1_H1 ;  /* 0x3000000eff0e7230 */ /* 0x000fe20000004100 */
[----:B------:R-:W-:Y:S01]  /*ad90*/  F2FP.SATFINITE.E4M3.F32.PACK_AB_MERGE_C R36, R36, R169, RZ ;  /* 0x000000a92424723e */ /* 0x000fe200048070ff */
[----:B------:R-:W-:-:S02]  /*ada0*/  HADD2.F32 R158, -RZ, R50.H0_H0 ;  /* 0x20000032ff9e7230 */ /* 0x000fc40000004100 */
[-C--:B------:R-:W-:Y:S01]  /*adb0*/  FMUL.FTZ R166, R84, R170.reuse ;  /* 0x000000aa54a67220 */ /* 0x080fe20000410000 */
[----:B------:R-:W-:Y:S01]  /*adc0*/  HADD2.F32 R50, -RZ, R50.H1_H1 ;  /* 0x30000032ff327230 */ /* 0x000fe20000004100 */
[----:B------:R-:W-:Y:S01]  /*add0*/  F2FP.SATFINITE.E4M3.F32.PACK_AB_MERGE_C R36, R12, R165, R36 ;  /* 0x000000a50c24723e */ /* 0x000fe20004807024 */
[----:B------:R-:W-:Y:S02]  /*ade0*/  IMAD.MOV.U32 R12, RZ, RZ, R164 ;  /* 0x000000ffff0c7224 */ /* 0x000fe400078e00a4 */
[C---:B------:R-:W-:Y:S01]  /*adf0*/  FMUL.FTZ R170, R158.reuse, R170 ;  /* 0x000000aa9eaa7220 */ /* 0x040fe20000410000 */
[-C--:B------:R-:W-:Y:S01]  /*ae00*/  FFMA.FTZ R166, R158, R159.reuse, -R166 ;  /* 0x0000009f9ea67223 */ /* 0x080fe200000108a6 */
[----:B------:R-:W-:Y:S02]  /*ae10*/  IMAD.MOV.U32 R15, RZ, RZ, R38 ;  /* 0x000000ffff0f7224 */ /* 0x000fe400078e0026 */
[----:B------:R-:W-:Y:S01]  /*ae20*/  FFMA.FTZ R170, R84, R159, R170 ;  /* 0x0000009f54aa7223 */ /* 0x000fe200000100aa */
[-C--:B------:R-:W-:Y:S01]  /*ae30*/  FMUL.FTZ R84, R51, R14.reuse ;  /* 0x0000000e33547220 */ /* 0x080fe20000410000 */
[----:B------:R-:W-:Y:S01]  /*ae40*/  FMUL.FTZ R14, R50, R14 ;  /* 0x0000000e320e7220 */ /* 0x000fe20000410000 */
[----:B------:R-:W-:-:S02]  /*ae50*/  HADD2.F32 R159, -RZ, R160.H0_H0 ;  /* 0x200000a0ff9f7230 */ /* 0x000fc40000004100 */
[-C--:B------:R-:W-:Y:S01]  /*ae60*/  FFMA.FTZ R50, R50, R85.reuse, -R84 ;  /* 0x0000005532327223 */ /* 0x080fe20000010854 */
[----:B------:R-:W-:Y:S01]  /*ae70*/  FFMA.FTZ R14, R51, R85, R14 ;  /* 0x00000055330e7223 */ /* 0x000fe2000001000e */
[----:B------:R-:W-:Y:S02]  /*ae80*/  HADD2.F32 R51, -RZ, R86.H0_H0 ;  /* 0x20000056ff337230 */ /* 0x000fe40000004100 */
[----:B------:R-:W-:Y:S01]  /*ae90*/  HADD2.F32 R85, -RZ, R49.H0_H0 ;  /* 0x20000031ff557230 */ /* 0x000fe20000004100 */
[----:B------:R-:W-:Y:S01]  /*aea0*/  F2FP.SATFINITE.E4M3.F32.PACK_AB_MERGE_C R50, R50, R166, RZ ;  /* 0x000000a63232723e */ /* 0x000fe200048070ff */
[----:B------:R-:W-:Y:S02]  /*aeb0*/  HADD2.F32 R84, -RZ, R161.H0_H0 ;  /* 0x200000a1ff547230 */ /* 0x000fe40000004100 */
[-C--:B------:R-:W-:Y:S01]  /*aec0*/  FMUL.FTZ R158, R51, R159.reuse ;  /* 0x0000009f339e7220 */ /* 0x080fe20000410000 */
[----:B------:R-:W-:Y:S02]  /*aed0*/  HADD2.F32 R160, -RZ, R160.H1_H1 ;  /* 0x300000a0ffa07230 */ /* 0x000fe40000004100 */
[----:B------:R-:W-:Y:S01]  /*aee0*/  FMUL.FTZ R159, R85, R159 ;  /* 0x0000009f559f7220 */ /* 0x000fe20000410000 */
[----:B------:R-:W-:-:S02]  /*aef0*/  HADD2.F32 R86, -RZ, R86.H1_H1 ;  /* 0x30000056ff567230 */ /* 0x000fc40000004100 */
[-C--:B------:R-:W-:Y:S01]  /*af00*/  FFMA.FTZ R158, R85, R84.reuse, -R158 ;  /* 0x00000054559e7223 */ /* 0x080fe2000001089e */
[----:B------:R-:W-:Y:S02]  /*af10*/  HADD2.F32 R49, -RZ, R49.H1_H1 ;  /* 0x30000031ff317230 */ /* 0x000fe40000004100 */
[----:B------:R-:W-:Y:S01]  /*af20*/  FFMA.FTZ R159, R51, R84, R159 ;  /* 0x00000054339f7223 */ /* 0x000fe2000001009f */
[----:B------:R-:W-:Y:S02]  /*af30*/  HADD2.F32 R161, -RZ, R161.H1_H1 ;  /* 0x300000a1ffa17230 */ /* 0x000fe40000004100 */
[----:B------:R-:W-:Y:S01]  /*af40*/  FMUL.FTZ R51, R86, R160 ;  /* 0x000000a056337220 */ /* 0x000fe20000410000 */
[----:B------:R-:W-:Y:S01]  /*af50*/  F2FP.SATFINITE.E4M3.F32.PACK_AB_MERGE_C R14, R14, R170, RZ ;  /* 0x000000aa0e0e723e */ /* 0x000fe200048070ff */
[C---:B------:R-:W-:Y:S01]  /*af60*/  FMUL.FTZ R160, R49.reuse, R160 ;  /* 0x000000a031a07220 */ /* 0x040fe20000410000 */
[----:B------:R-:W-:Y:S01]  /*af70*/  MOV R84, R36 ;  /* 0x0000002400547202 */ /* 0x000fe20000000f00 */
[----:B------:R-:W-:Y:S01]  /*af80*/  FFMA.FTZ R51, R49, R161, -R51 ;  /* 0x000000a131337223 */ /* 0x000fe20000010833 */
[----:B------:R-:W-:-:S02]  /*af90*/  IMAD.MOV.U32 R85, RZ, RZ, R39 ;  /* 0x000000ffff557224 */ /* 0x000fc400078e0027 */
[----:B------:R-:W-:Y:S02]  /*afa0*/  FFMA.FTZ R160, R86, R161, R160 ;  /* 0x000000a156a07223 */ /* 0x000fe400000100a0 */
[----:B------:R-:W-:-:S03]  /*afb0*/  F2FP.SATFINITE.E4M3.F32.PACK_AB_MERGE_C R50, R51, R158, R50 ;  /* 0x0000009e3332723e */ /* 0x000fc60004807032 */
[----:B------:R-:W-:Y:S02]  /*afc0*/  F2FP.SATFINITE.E4M3.F32.PACK_AB_MERGE_C R159, R160, R159, R14 ;  /* 0x0000009fa09f723e */ /* 0x000fe4000480700e */
[----:B------:R-:W-:-:S03]  /*afd0*/  IMAD.MOV.U32 R14, RZ, RZ, R50 ;  /* 0x000000ffff0e7224 */ /* 0x000fc600078e0032 */
[----:B------:R-:W-:-:S07]  /*afe0*/  IMAD.MOV.U32 R86, RZ, RZ, R159 ;  /* 0x000000ffff567224 */ /* 0x000fce00078e009f */
.L_x_506:
[----:B------:R-:W-:Y:S05]  /*aff0*/  BSYNC B3 ;  /* 0x0000000000037941 */ /* 0x000fea0003800000 */
.L_x_505:
[----:B----4-:R-:W-:-:S05]  /*b000*/  IADD3 R36, P3, R21, R11, RZ ;  /* 0x0000000b15247210 */ /* 0x010fca0007f7e0ff */
[----:B------:R-:W-:Y:S01]  /*b010*/  IMAD.X R37, R149, 0x1, R108, P3 ;  /* 0x0000000195257824 */ /* 0x000fe200018e066c */
[----:B------:R-:W-:-:S04]  /*b020*/  ISETP.GE.AND P3, PT, R162, R133, PT ;  /* 0x00000085a200720c */ /* 0x000fc80003f66270 */
[----:B--2---:R2:W-:Y:S09]  /*b030*/  ST.E.128 desc[UR50][R36.64], R12 ;  /* 0x0000000c24007985 */ /* 0x0045f2000c101d32 */
[----:B------:R-:W-:-:S04]  /*b040*/  @!P3 IADD3 R38, P5, R11, R162, RZ ;  /* 0x000000a20b26b210 */ /* 0x000fc80007fbe0ff */
[----:B------:R-:W-:-:S05]  /*b050*/  @!P3 LEA.HI.X.SX32 R39, R162, R149, 0x1, P5 ;  /* 0x00000095a227b211 */ /* 0x000fca00028f0eff */
[----:B0-----:R2:W-:Y:S04]  /*b060*/  @!P3 ST.E.128 desc[UR50][R38.64], R84 ;  /* 0x000000542600b985 */ /* 0x0015e8000c101d32 */
.L_x_504:
[----:B------:R-:W-:Y:S05]  /*b070*/  BSYNC B2 ;  /* 0x0000000000027941 */ /* 0x000fea0003800000 */
.L_x_503:
[----:B------:R-:W-:Y:S01]  /*b080*/  ISETP.NE.AND P3, PT, R29, RZ, PT ;  /* 0x000000ff1d00720c */ /* 0x000fe20003f65270 */
[----:B------:R-:W-:-:S12]  /*b090*/  BSSY B2, `(.L_x_507) ;  /* 0x00000f7000027945 */ /* 0x000fd80003800000 */
[----:B------:R-:W-:Y:S05]  /*b0a0*/  @!P3 BRA `(.L_x_508) ;  /* 0x0000000c00d4b947 */ /* 0x000fea0003800000 */
[----:B--2---:R-:W2:Y:S04]  /*b0b0*/  LDL R36, [R1+0x28] ;  /* 0x0000280001247983 */ /* 0x004ea80000100800 */
[----:B0-----:R-:W5:Y:S04]  /*b0c0*/  LDL R14, [R1+0x2c] ;  /* 0x00002c00010e7983 */ /* 0x001f680000100800 */
        /* <DEDUP_REMOVED lines=11> */
[----:B--2---:R-:W-:-:S04]  /*b180*/  LOP3.LUT R12, R36, 0x30, R48, 0xf8, !PT ;  /* 0x00000030240c7812 */ /* 0x004fc800078ef830 */
[----:B-----5:R-:W-:Y:S01]  /*b190*/  LOP3.LUT R12, R12, R14, RZ, 0x3c, !PT ;  /* 0x0000000e0c0c7212 */ /* 0x020fe200078e3cff */
[----:B---3--:R-:W-:-:S04]  /*b1a0*/  IMAD R13, R13, 0x2800, R15 ;  /* 0x000028000d0d7824 */ /* 0x008fc800078e020f */
[----:B------:R-:W-:-:S04]  /*b1b0*/  IMAD.IADD R12, R13, 0x1, R12 ;  /* 0x000000010d0c7824 */ /* 0x000fc800078e020c */
[C---:B------:R-:W-:Y:S02]  /*b1c0*/  IMAD R36, R19.reuse, 0x7800, R12 ;  /* 0x0000780013247824 */ /* 0x040fe400078e020c */
[----:B------:R-:W-:-:S03]  /*b1d0*/  IMAD R12, R19, 0x7800, R127 ;  /* 0x00007800130c7824 */ /* 0x000fc600078e027f */
[C---:B------:R-:W-:Y:S01]  /*b1e0*/  IADD3 R36, R18.reuse, R36, RZ ;  /* 0x0000002412247210 */ /* 0x040fe20007ffe0ff */
[----:B------:R-:W-:-:S05]  /*b1f0*/  IMAD.IADD R12, R18, 0x1, R12 ;  /* 0x00000001120c7824 */ /* 0x000fca00078e020c */
[----:B------:R-:W0:Y:S04]  /*b200*/  LDS.128 R36, [R36+0x24200] ;  /* 0x0242000024247984 */ /* 0x000e280000000c00 */
[----:B------:R-:W2:Y:S01]  /*b210*/  LDS.128 R12, [R12+0x24200] ;  /* 0x024200000c0c7984 */ /* 0x000ea20000000c00 */
[----:B------:R-:W-:Y:S05]  /*b220*/  @P3 BRA `(.L_x_510) ;  /* 0x0000000c00543947 */ /* 0x000fea0003800000 */
[----:B------:R-:W-:Y:S02]  /*b230*/  SHF.R.U32.HI R50, RZ, 0x8, R53 ;  /* 0x00000008ff327819 */ /* 0x000fe40000011635 */
[----:B------:R-:W-:Y:S02]  /*b240*/  SHF.R.U32.HI R54, RZ, 0x8, R41 ;  /* 0x00000008ff367819 */ /* 0x000fe40000011629 */
[----:B------:R-:W-:Y:S02]  /*b250*/  SHF.R.U32.HI R51, RZ, 0x8, R55 ;  /* 0x00000008ff337819 */ /* 0x000fe40000011637 */
[----:B------:R-:W-:Y:S01]  /*b260*/  SHF.R.U32.HI R49, RZ, 0x10, R53 ;  /* 0x00000010ff317819 */ /* 0x000fe20000011635 */
[----:B------:R-:W-:Y:S01]  /*b270*/  IMAD.SHL.U32 R54, R54, 0x100, RZ ;  /* 0x0000010036367824 */ /* 0x000fe200078e00ff */
[----:B------:R-:W-:Y:S01]  /*b280*/  LOP3.LUT R84, R55, 0xff0000ff, RZ, 0xc0, !PT ;  /* 0xff0000ff37547812 */ /* 0x000fe200078ec0ff */
[----:B------:R-:W-:Y:S01]  /*b290*/  IMAD.SHL.U32 R51, R51, 0x100, RZ ;  /* 0x0000010033337824 */ /* 0x000fe200078e00ff */
[----:B------:R-:W-:Y:S01]  /*b2a0*/  SHF.R.U32.HI R40, RZ, 0x10, R55 ;  /* 0x00000010ff287819 */ /* 0x000fe20000011637 */
[----:B------:R-:W-:Y:S01]  /*b2b0*/  IMAD.SHL.U32 R55, R50, 0x100, RZ ;  /* 0x0000010032377824 */ /* 0x000fe200078e00ff */
[----:B------:R-:W-:Y:S01]  /*b2c0*/  LOP3.LUT R42, R53, 0xff0000ff, RZ, 0xc0, !PT ;  /* 0xff0000ff352a7812 */ /* 0x000fe200078ec0ff */
[----:B------:R-:W-:Y:S01]  /*b2d0*/  IMAD.U32 R49, R49, 0x10000, RZ ;  /* 0x0001000031317824 */ /* 0x000fe200078e00ff */
[----:B------:R-:W-:Y:S01]  /*b2e0*/  LOP3.LUT R53, R41, 0xff0000ff, RZ, 0xc0, !PT ;  /* 0xff0000ff29357812 */ /* 0x000fe200078ec0ff */
[----:B------:R-:W-:Y:S01]  /*b2f0*/  IMAD.U32 R40, R40, 0x10000, RZ ;  /* 0x0001000028287824 */ /* 0x000fe200078e00ff */
[----:B------:R-:W-:-:S02]  /*b300*/  SHF.R.U32.HI R41, RZ, 0x10, R41 ;  /* 0x00000010ff297819 */ /* 0x000fc40000011629 */
[----:B------:R-:W-:Y:S02]  /*b310*/  LOP3.LUT R42, R42, 0xff00, R55, 0xf8, !PT ;  /* 0x0000ff002a2a7812 */ /* 0x000fe400078ef837 */
[----:B------:R-:W-:Y:S02]  /*b320*/  LOP3.LUT R53, R53, 0xff00, R54, 0xf8, !PT ;  /* 0x0000ff0035357812 */ /* 0x000fe400078ef836 */
[----:B------:R-:W-:Y:S02]  /*b330*/  SHF.L.U32 R41, R41, 0x10, RZ ;  /* 0x0000001029297819 */ /* 0x000fe400000006ff */
[----:B------:R-:W-:Y:S02]  /*b340*/  LOP3.LUT R84, R84, 0xff00, R51, 0xf8, !PT ;  /* 0x0000ff0054547812 */ /* 0x000fe400078ef833 */
[----:B------:R-:W-:Y:S02]  /*b350*/  LOP3.LUT R51, R42, 0xff0000, R49, 0xf8, !PT ;  /* 0x00ff00002a337812 */ /* 0x000fe400078ef831 */
[----:B------:R-:W-:-:S02]  /*b360*/  LOP3.LUT R49, R53, 0xff0000, R41, 0xf8, !PT ;  /* 0x00ff000035317812 */ /* 0x000fc400078ef829 */
        /* <DEDUP_REMOVED lines=18> */
[----:B------:R-:W-:-:S02]  /*b490*/  SHF.R.U32.HI R50, RZ, 0x8, R43 ;  /* 0x00000008ff327819 */ /* 0x000fc4000001162b */
[----:B------:R-:W-:Y:S02]  /*b4a0*/  LOP3.LUT R52, R43, 0xff0000ff, RZ, 0xc0, !PT ;  /* 0xff0000ff2b347812 */ /* 0x000fe400078ec0ff */
[CC--:B------:R-:W-:Y:S01]  /*b4b0*/  FMUL.FTZ R53, R86.reuse, R55.reuse ;  /* 0x0000003756357220 */ /* 0x0c0fe20000410000 */
[C---:B------:R-:W-:Y:S01]  /*b4c0*/  FMUL.FTZ R55, R41.reuse, R55 ;  /* 0x0000003729377220 */ /* 0x040fe20000410000 */
[----:B------:R-:W-:Y:S02]  /*b4d0*/  SHF.R.U32.HI R43, RZ, 0x10, R43 ;  /* 0x00000010ff2b7819 */ /* 0x000fe4000001162b */
[-C--:B------:R-:W-:Y:S01]  /*b4e0*/  FFMA.FTZ R53, R41, R85.reuse, -R53 ;  /* 0x0000005529357223 */ /* 0x080fe20000010835 */
[----:B------:R-:W-:Y:S01]  /*b4f0*/  FFMA.FTZ R41, R86, R85, R55 ;  /* 0x0000005556297223 */ /* 0x000fe20000010037 */
[----:B------:R-:W-:Y:S01]  /*b500*/  F2FP.F16.E4M3.UNPACK_B R55, R49.H1 ;  /* 0x00000031ff37723e */ /* 0x000fe200030006ff */
[----:B------:R-:W-:Y:S01]  /*b510*/  HADD2.F32 R86, -RZ, R51.H0_H0 ;  /* 0x20000033ff567230 */ /* 0x000fe20000004100 */
[----:B------:R-:W-:Y:S01]  /*b520*/  F2FP.F16.E4M3.UNPACK_B R85, R13.H1 ;  /* 0x0000000dff55723e */ /* 0x000fe200030006ff */
[----:B------:R-:W-:-:S02]  /*b530*/  HADD2.F32 R13, -RZ, R37.H0_H0 ;  /* 0x20000025ff0d7230 */ /* 0x000fc40000004100 */
[----:B------:R-:W-:Y:S02]  /*b540*/  HADD2.F32 R87, -RZ, R55.H0_H0 ;  /* 0x20000037ff577230 */ /* 0x000fe40000004100 */
[----:B------:R-:W-:Y:S02]  /*b550*/  HADD2.F32 R49, -RZ, R85.H0_H0 ;  /* 0x20000055ff317230 */ /* 0x000fe40000004100 */
[----:B------:R-:W-:Y:S02]  /*b560*/  HADD2.F32 R37, -RZ, R37.H1_H1 ;  /* 0x30000025ff257230 */ /* 0x000fe40000004100 */
[-C--:B------:R-:W-:Y:S01]  /*b570*/  FMUL.FTZ R158, R13, R87.reuse ;  /* 0x000000570d9e7220 */ /* 0x080fe20000410000 */
[----:B------:R-:W-:Y:S02]  /*b580*/  HADD2.F32 R55, -RZ, R55.H1_H1 ;  /* 0x30000037ff377230 */ /* 0x000fe40000004100 */
[----:B------:R-:W-:Y:S01]  /*b590*/  FMUL.FTZ R87, R49, R87 ;  /* 0x0000005731577220 */ /* 0x000fe20000410000 */
[----:B------:R-:W-:-:S02]  /*b5a0*/  HADD2.F32 R85, -RZ, R85.H1_H1 ;  /* 0x30000055ff557230 */ /* 0x000fc40000004100 */
[-C--:B------:R-:W-:Y:S01]  /*b5b0*/  FFMA.FTZ R49, R49, R86.reuse, -R158 ;  /* 0x0000005631317223 */ /* 0x080fe2000001089e */
[----:B------:R-:W-:Y:S02]  /*b5c0*/  HADD2.F32 R51, -RZ, R51.H1_H1 ;  /* 0x30000033ff337230 */ /* 0x000fe40000004100 */
[----:B------:R-:W-:Y:S01]  /*b5d0*/  FFMA.FTZ R13, R13, R86, R87 ;  /* 0x000000560d0d7223 */ /* 0x000fe20000010057 */
[-C--:B------:R-:W-:Y:S01]  /*b5e0*/  FMUL.FTZ R86, R37, R55.reuse ;  /* 0x0000003725567220 */ /* 0x080fe20000410000 */
[----:B------:R-:W-:Y:S01]  /*b5f0*/  FMUL.FTZ R87, R85, R55 ;  /* 0x0000003755577220 */ /* 0x000fe20000410000 */
[----:B------:R-:W-:Y:S02]  /*b600*/  IMAD.U32 R43, R43, 0x10000, RZ ;  /* 0x000100002b2b7824 */ /* 0x000fe400078e00ff */
[-C--:B------:R-:W-:Y:S01]  /*b610*/  FFMA.FTZ R55, R85, R51.reuse, -R86 ;  /* 0x0000003355377223 */ /* 0x080fe20000010856 */
[----:B------:R-:W-:Y:S01]  /*b620*/  FFMA.FTZ R51, R37, R51, R87 ;  /* 0x0000003325337223 */ /* 0x000fe20000010057 */
[----:B------:R-:W-:Y:S01]  /*b630*/  IMAD.SHL.U32 R37, R50, 0x100, RZ ;  /* 0x0000010032257824 */ /* 0x000fe200078e00ff */
[----:B------:R-:W-:-:S02]  /*b640*/  LOP3.LUT R50, R84, 0xff0000, R40, 0xf8, !PT ;  /* 0x00ff000054327812 */ /* 0x000fc400078ef828 */
[----:B------:R-:W-:Y:S02]  /*b650*/  F2FP.F16.E4M3.UNPACK_B R40, R39 ;  /* 0x00000027ff28723e */ /* 0x000fe400020006ff */
[----:B------:R-:W-:Y:S01]  /*b660*/  LOP3.LUT R37, R52, 0xff00, R37, 0xf8, !PT ;  /* 0x0000ff0034257812 */ /* 0x000fe200078ef825 */
[----:B------:R-:W-:Y:S01]  /*b670*/  IMAD.MOV.U32 R52, RZ, RZ, R15 ;  /* 0x000000ffff347224 */ /* 0x000fe200078e000f */
[----:B------:R-:W-:Y:S01]  /*b680*/  F2FP.F16.E4M3.UNPACK_B R85, R50 ;  /* 0x00000032ff55723e */ /* 0x000fe200020006ff */
[----:B------:R-:W-:Y:S01]  /*b690*/  HADD2.F32 R86, -RZ, R40.H0_H0 ;  /* 0x20000028ff567230 */ /* 0x000fe20000004100 */
[----:B------:R-:W-:Y:S02]  /*b6a0*/  LOP3.LUT R37, R37, 0xff0000, R43, 0xf8, !PT ;  /* 0x00ff000025257812 */ /* 0x000fe400078ef82b */
[----:B------:R-:W-:Y:S01]  /*b6b0*/  F2FP.F16.E4M3.UNPACK_B R15, R52 ;  /* 0x00000034ff0f723e */ /* 0x000fe200020006ff */
[--C-:B------:R-:W-:Y:S01]  /*b6c0*/  HADD2.F32 R87, -RZ, R85.reuse.H0_H0 ;  /* 0x20000055ff577230 */ /* 0x100fe20000004100 */
[----:B------:R-:W-:Y:S01]  /*b6d0*/  F2FP.F16.E4M3.UNPACK_B R84, R37 ;  /* 0x00000025ff54723e */ /* 0x000fe200020006ff */
[----:B------:R-:W-:Y:S01]  /*b6e0*/  HADD2.F32 R85, -RZ, R85.H1_H1 ;  /* 0x30000055ff557230 */ /* 0x000fe20000004100 */
[----:B------:R-:W-:Y:S01]  /*b6f0*/  F2FP.F16.E4M3.UNPACK_B R39, R39.H1 ;  /* 0x00000027ff27723e */ /* 0x000fe200030006ff */
[--C-:B------:R-:W-:Y:S01]  /*b700*/  HADD2.F32 R158, -RZ, R15.reuse.H0_H0 ;  /* 0x2000000fff9e7230 */ /* 0x100fe20000004100 */
[----:B------:R-:W-:Y:S01]  /*b710*/  F2FP.F16.E4M3.UNPACK_B R37, R37.H1 ;  /* 0x00000025ff25723e */ /* 0x000fe200030006ff */
[--C-:B------:R-:W-:Y:S01]  /*b720*/  HADD2.F32 R43, -RZ, R84.reuse.H0_H0 ;  /* 0x20000054ff2b7230 */ /* 0x100fe20000004100 */
[----:B------:R-:W-:Y:S01]  /*b730*/  F2FP.F16.E4M3.UNPACK_B R50, R50.H1 ;  /* 0x00000032ff32723e */ /* 0x000fe200030006ff */
[----:B------:R-:W-:Y:S01]  /*b740*/  HADD2.F32 R84, -RZ, R84.H1_H1 ;  /* 0x30000054ff547230 */ /* 0x000fe20000004100 */
[----:B------:R-:W-:Y:S01]  /*b750*/  F2FP.SATFINITE.E4M3.F32.PACK_AB_MERGE_C R49, R55, R49, RZ ;  /* 0x000000313731723e */ /* 0x000fe200048070ff */
[----:B------:R-:W-:-:S02]  /*b760*/  HADD2.F32 R15, -RZ, R15.H1_H1 ;  /* 0x3000000fff0f7230 */ /* 0x000fc40000004100 */
[-C--:B------:R-:W-:Y:S01]  /*b770*/  FMUL.FTZ R159, R86, R43.reuse ;  /* 0x0000002b569f7220 */ /* 0x080fe20000410000 */
[C---:B------:R-:W-:Y:S01]  /*b780*/  FMUL.FTZ R43, R158.reuse, R43 ;  /* 0x0000002b9e2b7220 */ /* 0x040fe20000410000 */
[----:B------:R-:W-:Y:S02]  /*b790*/  F2FP.SATFINITE.E4M3.F32.PACK_AB_MERGE_C R53, R53, R54, R49 ;  /* 0x000000363535723e */ /* 0x000fe40004807031 */
        /* <DEDUP_REMOVED lines=33> */
[----:B------:R-:W-:Y:S01]  /*b9b0*/  F2FP.F16.E4M3.UNPACK_B R37, R154.H1 ;  /* 0x0000009aff25723e */ /* 0x000fe200030006ff */
[--C-:B------:R-:W-:Y:S01]  /*b9c0*/  HADD2.F32 R50, -RZ, R49.reuse.H0_H0 ;  /* 0x20000031ff327230 */ /* 0x100fe20000004100 */
[----:B------:R-:W-:Y:S01]  /*b9d0*/  F2FP.F16.E4M3.UNPACK_B R43, R12.H1 ;  /* 0x0000000cff2b723e */ /* 0x000fe200030006ff */
[----:B------:R-:W-:Y:S01]  /*b9e0*/  HADD2.F32 R49, -RZ, R49.H1_H1 ;  /* 0x30000031ff317230 */ /* 0x000fe20000004100 */
[----:B------:R-:W-:Y:S01]  /*b9f0*/  F2FP.F16.E4M3.UNPACK_B R154, R154 ;  /* 0x0000009aff9a723e */ /* 0x000fe200020006ff */
[----:B------:R-:W-:Y:S01]  /*ba00*/  HADD2.F32 R87, -RZ, R37.H0_H0 ;  /* 0x20000025ff577230 */ /* 0x000fe20000004100 */
        /* <DEDUP_REMOVED lines=11> */
[-C--:B------:R-:W-:Y:S01]  /*bac0*/  FMUL.FTZ R50, R49, R37.reuse ;  /* 0x0000002531327220 */ /* 0x080fe20000410000 */
[----:B------:R-:W-:Y:S01]  /*bad0*/  FMUL.FTZ R37, R43, R37 ;  /* 0x000000252b257220 */ /* 0x000fe20000410000 */
[----:B------:R-:W-:Y:S01]  /*bae0*/  HADD2.F32 R55, -RZ, R154.H0_H0 ;  /* 0x2000009aff377230 */ /* 0x000fe20000004100 */
[----:B------:R-:W-:Y:S01]  /*baf0*/  F2FP.SATFINITE.E4M3.F32.PACK_AB_MERGE_C R39, R15, R86, R39 ;  /* 0x000000560f27723e */ /* 0x000fe20004807027 */
[-C--:B------:R-:W-:Y:S01]  /*bb00*/  FFMA.FTZ R43, R43, R51.reuse, -R50 ;  /* 0x000000332b2b7223 */ /* 0x080fe20000010832 */
[----:B------:R-:W-:Y:S01]  /*bb10*/  FFMA.FTZ R37, R49, R51, R37 ;  /* 0x0000003331257223 */ /* 0x000fe20000010025 */
[----:B------:R-:W-:-:S02]  /*bb20*/  HADD2.F32 R49, -RZ, R36.H0_H0 ;  /* 0x20000024ff317230 */ /* 0x000fc40000004100 */
[----:B------:R-:W-:Y:S01]  /*bb30*/  HADD2.F32 R51, -RZ, R12.H0_H0 ;  /* 0x2000000cff337230 */ /* 0x000fe20000004100 */
[----:B------:R-:W-:Y:S01]  /*bb40*/  F2FP.SATFINITE.E4M3.F32.PACK_AB_MERGE_C R43, R43, R84, RZ ;  /* 0x000000542b2b723e */ /* 0x000fe200048070ff */
[----:B------:R-:W-:Y:S02]  /*bb50*/  HADD2.F32 R50, -RZ, R156.H0_H0 ;  /* 0x2000009cff327230 */ /* 0x000fe40000004100 */
[-C--:B------:R-:W-:Y:S01]  /*bb60*/  FMUL.FTZ R54, R49, R55.reuse ;  /* 0x0000003731367220 */ /* 0x080fe20000410000 */
[----:B------:R-:W-:Y:S02]  /*bb70*/  HADD2.F32 R154, -RZ, R154.H1_H1 ;  /* 0x3000009aff9a7230 */ /* 0x000fe40000004100 */
[C---:B------:R-:W-:Y:S01]  /*bb80*/  FMUL.FTZ R55, R51.reuse, R55 ;  /* 0x0000003733377220 */ /* 0x040fe20000410000 */
[----:B------:R-:W-:Y:S02]  /*bb90*/  HADD2.F32 R36, -RZ, R36.H1_H1 ;  /* 0x30000024ff247230 */ /* 0x000fe40000004100 */
[----:B------:R-:W-:Y:S01]  /*bba0*/  FFMA.FTZ R54, R51, R50, -R54 ;  /* 0x0000003233367223 */ /* 0x000fe20000010836 */
[----:B------:R-:W-:-:S02]  /*bbb0*/  HADD2.F32 R12, -RZ, R12.H1_H1 ;  /* 0x3000000cff0c7230 */ /* 0x000fc40000004100 */
[----:B------:R-:W-:Y:S01]  /*bbc0*/  FFMA.FTZ R55, R49, R50, R55 ;  /* 0x0000003231377223 */ /* 0x000fe20000010037 */
[----:B------:R-:W-:Y:S02]  /*bbd0*/  HADD2.F32 R156, -RZ, R156.H1_H1 ;  /* 0x3000009cff9c7230 */ /* 0x000fe40000004100 */
[-C--:B------:R-:W-:Y:S01]  /*bbe0*/  FMUL.FTZ R49, R36, R154.reuse ;  /* 0x0000009a24317220 */ /* 0x080fe20000410000 */
[-C--:B------:R-:W-:Y:S01]  /*bbf0*/  F2FP.F16.E4M3.UNPACK_B R51, R157.reuse.H1 ;  /* 0x0000009dff33723e */ /* 0x080fe200030006ff */
[C---:B------:R-:W-:Y:S01]  /*bc00*/  FMUL.FTZ R154, R12.reuse, R154 ;  /* 0x0000009a0c9a7220 */ /* 0x040fe20000410000 */
[----:B------:R-:W-:Y:S01]  /*bc10*/  F2FP.F16.E4M3.UNPACK_B R157, R157 ;  /* 0x0000009dff9d723e */ /* 0x000fe200020006ff */
[-C--:B------:R-:W-:Y:S01]  /*bc20*/  FFMA.FTZ R49, R12, R156.reuse, -R49 ;  /* 0x0000009c0c317223 */ /* 0x080fe20000010831 */
[----:B------:R-:W-:Y:S01]  /*bc30*/  F2FP.SATFINITE.E4M3.F32.PACK_AB_MERGE_C R37, R37, R87, RZ ;  /* 0x000000572525723e */ /* 0x000fe200048070ff */
[----:B------:R-:W-:Y:S01]  /*bc40*/  FFMA.FTZ R12, R36, R156, R154 ;  /* 0x0000009c240c7223 */ /* 0x000fe2000001009a */
[----:B------:R-:W-:Y:S01]  /*bc50*/  MOV R36, R14 ;  /* 0x0000000e00247202 */ /* 0x000fe20000000f00 */
[--C-:B------:R-:W-:Y:S01]  /*bc60*/  HADD2.F32 R154, -RZ, R51.reuse.H0_H0 ;  /* 0x20000033ff9a7230 */ /* 0x100fe20000004100 */
[----:B------:R-:W-:Y:S01]  /*bc70*/  F2FP.SATFINITE.E4M3.F32.PACK_AB_MERGE_C R54, R49, R54, R43 ;  /* 0x000000363136723e */ /* 0x000fe2000480702b */
[----:B------:R-:W-:Y:S01]  /*bc80*/  HADD2.F32 R51, -RZ, R51.H1_H1 ;  /* 0x30000033ff337230 */ /* 0x000fe20000004100 */
[----:B------:R-:W-:Y:S01]  /*bc90*/  F2FP.F16.E4M3.UNPACK_B R14, R155.H1 ;  /* 0x0000009bff0e723e */ /* 0x000fe200030006ff */
[----:B------:R-:W-:Y:S01]  /*bca0*/  IMAD.MOV.U32 R15, RZ, RZ, R40 ;  /* 0x000000ffff0f7224 */ /* 0x000fe200078e0028 */
[----:B------:R-:W-:-:S02]  /*bcb0*/  F2FP.F16.E4M3.UNPACK_B R49, R38.H1 ;  /* 0x00000026ff31723e */ /* 0x000fc400030006ff */
[----:B------:R-:W-:Y:S01]  /*bcc0*/  F2FP.F16.E4M3.UNPACK_B R43, R36.H1 ;  /* 0x00000024ff2b723e */ /* 0x000fe200030006ff */
[--C-:B------:R-:W-:Y:S01]  /*bcd0*/  HADD2.F32 R158, -RZ, R14.reuse.H0_H0 ;  /* 0x2000000eff9e7230 */ /* 0x100fe20000004100 */
[----:B------:R-:W-:Y:S01]  /*bce0*/  F2FP.F16.E4M3.UNPACK_B R155, R155 ;  /* 0x0000009bff9b723e */ /* 0x000fe200020006ff */
[----:B------:R-:W-:Y:S01]  /*bcf0*/  HADD2.F32 R50, -RZ, R49.H0_H0 ;  /* 0x20000031ff327230 */ /* 0x000fe20000004100 */
[----:B------:R-:W-:Y:S01]  /*bd00*/  F2FP.F16.E4M3.UNPACK_B R38, R38 ;  /* 0x00000026ff26723e */ /* 0x000fe200020006ff */
[----:B------:R-:W-:Y:S01]  /*bd10*/  HADD2.F32 R84, -RZ, R43.H0_H0 ;  /* 0x2000002bff547230 */ /* 0x000fe20000004100 */
[----:B------:R-:W-:Y:S01]  /*bd20*/  F2FP.F16.E4M3.UNPACK_B R36, R36 ;  /* 0x00000024ff24723e */ /* 0x000fe200020006ff */
[----:B------:R-:W-:Y:S02]  /*bd30*/  HADD2.F32 R14, -RZ, R14.H1_H1 ;  /* 0x3000000eff0e7230 */ /* 0x000fe40000004100 */
[----:B------:R-:W-:Y:S01]  /*bd40*/  FMUL.FTZ R156, R50, R158 ;  /* 0x0000009e329c7220 */ /* 0x000fe20000410000 */
[----:B------:R-:W-:-:S02]  /*bd50*/  HADD2.F32 R49, -RZ, R49.H1_H1 ;  /* 0x30000031ff317230 */ /* 0x000fc40000004100 */
[C---:B------:R-:W-:Y:S01]  /*bd60*/  FMUL.FTZ R158, R84.reuse, R158 ;  /* 0x0000009e549e7220 */ /* 0x040fe20000410000 */
[----:B------:R-:W-:Y:S02]  /*bd70*/  HADD2.F32 R43, -RZ, R43.H1_H1 ;  /* 0x3000002bff2b7230 */ /* 0x000fe40000004100 */
[-C--:B------:R-:W-:Y:S01]  /*bd80*/  FFMA.FTZ R156, R84, R154.reuse, -R156 ;  /* 0x0000009a549c7223 */ /* 0x080fe2000001089c */
[----:B------:R-:W-:Y:S01]  /*bd90*/  F2FP.SATFINITE.E4M3.F32.PACK_AB_MERGE_C R37, R12, R55, R37 ;  /* 0x000000370c25723e */ /* 0x000fe20004807025 */
[----:B------:R-:W-:Y:S01]  /*bda0*/  FFMA.FTZ R158, R50, R154, R158 ;  /* 0x0000009a329e7223 */ /* 0x000fe2000001009e */
[-C--:B------:R-:W-:Y:S01]  /*bdb0*/  FMUL.FTZ R50, R49, R14.reuse ;  /* 0x0000000e31327220 */ /* 0x080fe20000410000 */
[C---:B------:R-:W-:Y:S01]  /*bdc0*/  FMUL.FTZ R14, R43.reuse, R14 ;  /* 0x0000000e2b0e7220 */ /* 0x040fe20000410000 */
[----:B------:R-:W-:Y:S02]  /*bdd0*/  HADD2.F32 R154, -RZ, R155.H0_H0 ;  /* 0x2000009bff9a7230 */ /* 0x000fe40000004100 */
        /* <DEDUP_REMOVED lines=15> */
[----:B------:R-:W-:Y:S01]  /*bed0*/  F2FP.SATFINITE.E4M3.F32.PACK_AB_MERGE_C R14, R14, R158, RZ ;  /* 0x0000009e0e0e723e */ /* 0x000fe200048070ff */
[C---:B------:R-:W-:Y:S01]  /*bee0*/  FMUL.FTZ R155, R36.reuse, R155 ;  /* 0x0000009b249b7220 */ /* 0x040fe20000410000 */
[----:B------:R-:W-:Y:S02]  /*bef0*/  IMAD.MOV.U32 R12, RZ, RZ, R54 ;  /* 0x000000ffff0c7224 */ /* 0x000fe400078e0036 */
[-C--:B------:R-:W-:Y:S01]  /*bf00*/  FFMA.FTZ R49, R36, R157.reuse, -R49 ;  /* 0x0000009d24317223 */ /* 0x080fe20000010831 */
[----:B------:R-:W-:Y:S02]  /*bf10*/  IMAD.MOV.U32 R36, RZ, RZ, R37 ;  /* 0x000000ffff247224 */ /* 0x000fe400078e0025 */
[----:B------:R-:W-:Y:S01]  /*bf20*/  FFMA.FTZ R155, R38, R157, R155 ;  /* 0x0000009d269b7223 */ /* 0x000fe2000001009b */
[----:B------:R-:W-:Y:S01]  /*bf30*/  IMAD.MOV.U32 R37, RZ, RZ, R41 ;  /* 0x000000ffff257224 */ /* 0x000fe200078e0029 */
[----:B------:R-:W-:-:S03]  /*bf40*/  F2FP.SATFINITE.E4M3.F32.PACK_AB_MERGE_C R43, R49, R84, R43 ;  /* 0x00000054312b723e */ /* 0x000fc6000480702b */
[----:B------:R-:W-:Y:S02]  /*bf50*/  F2FP.SATFINITE.E4M3.F32.PACK_AB_MERGE_C R154, R155, R154, R14 ;  /* 0x0000009a9b9a723e */ /* 0x000fe4000480700e */
[----:B------:R-:W-:-:S03]  /*bf60*/  MOV R14, R43 ;  /* 0x0000002b000e7202 */ /* 0x000fc60000000f00 */
[----:B------:R-:W-:-:S07]  /*bf70*/  IMAD.MOV.U32 R38, RZ, RZ, R154 ;  /* 0x000000ffff267224 */ /* 0x000fce00078e009a */
.L_x_510:
[----:B------:R-:W-:Y:S05]  /*bf80*/  BSYNC B3 ;  /* 0x0000000000037941 */ /* 0x000fea0003800000 */
.L_x_509:
[----:B----4-:R-:W-:-:S05]  /*bf90*/  IADD3 R40, P3, R25, R11, RZ ;  /* 0x0000000b19287210 */ /* 0x010fca0007f7e0ff */
[----:B------:R-:W-:Y:S01]  /*bfa0*/  IMAD.X R41, R149, 0x1, R95, P3 ;  /* 0x0000000195297824 */ /* 0x000fe200018e065f */
[----:B------:R-:W-:-:S04]  /*bfb0*/  ISETP.GE.AND P3, PT, R48, R133, PT ;  /* 0x000000853000720c */ /* 0x000fc80003f66270 */
[----:B--2---:R2:W-:Y:S09]  /*bfc0*/  ST.E.128 desc[UR50][R40.64], R12 ;  /* 0x0000000c28007985 */ /* 0x0045f2000c101d32 */
[----:B------:R-:W-:-:S04]  /*bfd0*/  @!P3 IADD3 R42, P5, R11, R48, RZ ;  /* 0x000000300b2ab210 */ /* 0x000fc80007fbe0ff */
[----:B------:R-:W-:-:S05]  /*bfe0*/  @!P3 LEA.HI.X.SX32 R43, R48, R149, 0x1, P5 ;  /* 0x00000095302bb211 */ /* 0x000fca00028f0eff */
[----:B0-----:R2:W-:Y:S04]  /*bff0*/  @!P3 ST.E.128 desc[UR50][R42.64], R36 ;  /* 0x000000242a00b985 */ /* 0x0015e8000c101d32 */
.L_x_508:
[----:B------:R-:W-:Y:S05]  /*c000*/  BSYNC B2 ;  /* 0x0000000000027941 */ /* 0x000fea0003800000 */
.L_x_507:
[----:B------:R-:W-:-:S13]  /*c010*/  ISETP.NE.AND P3, PT, R30, RZ, PT ;  /* 0x000000ff1e00720c */ /* 0x000fda0003f65270 */
[----:B------:R-:W-:Y:S05]  /*c020*/  @!P3 BRA `(.L_x_502) ;  /* 0x0000000c00e8b947 */ /* 0x000fea0003800000 */
[----:B0-2---:R-:W2:Y:S04]  /*c030*/  LDL R12, [R1+0x8] ;  /* 0x00000800010c7983 */ /* 0x005ea80000100800 */
[----:B------:R-:W5:Y:S04]  /*c040*/  LDL R15, [R1+0x28] ;  /* 0x00002800010f7983 */ /* 0x000f680000100800 */
[----:B------:R-:W3:Y:S04]  /*c050*/  LDL R14, [R1+0x30] ;  /* 0x00003000010e7983 */ /* 0x000ee80000100800 */
[----:B------:R-:W4:Y:S01]  /*c060*/  LDL R13, [R1+0x2c] ;  /* 0x00002c00010d7983 */ /* 0x000f220000100800 */
[----:B------:R-:W-:Y:S01]  /*c070*/  ISETP.GE.AND P3, PT, R222, R113, PT ;  /* 0x00000071de00720c */ /* 0x000fe20003f66270 */
[----:B------:R-:W-:Y:S01]  /*c080*/  BSSY B2, `(.L_x_511) ;  /* 0x00000ed000027945 */ /* 0x000fe20003800000 */
[----:B--2---:R-:W-:-:S04]  /*c090*/  LOP3.LUT P5, RZ, R12, 0x1, RZ, 0xc0, !PT ;  /* 0x000000010cff7812 */ /* 0x004fc800078ac0ff */
[----:B------:R-:W-:Y:S01]  /*c0a0*/  SEL R12, R114, R139, !P5 ;  /* 0x0000008b720c7207 */ /* 0x000fe20006800000 */
[----:B-----5:R-:W-:Y:S01]  /*c0b0*/  IMAD.MOV.U32 R36, RZ, RZ, R15 ;  /* 0x000000ffff247224 */ /* 0x020fe200078e000f */
[----:B---3--:R-:W-:Y:S01]  /*c0c0*/  MOV R15, R14 ;  /* 0x0000000e000f7202 */ /* 0x008fe20000000f00 */
[----:B----4-:R-:W-:Y:S01]  /*c0d0*/  IMAD.MOV.U32 R14, RZ, RZ, R13 ;  /* 0x000000ffff0e7224 */ /* 0x010fe200078e000d */
[----:B------:R-:W-:-:S04]  /*c0e0*/  SHF.R.S32.HI R13, RZ, 0x1f, R12 ;  /* 0x0000001fff0d7819 */ /* 0x000fc8000001140c */
[----:B------:R-:W-:-:S04]  /*c0f0*/  LEA.HI R13, R13, R12, RZ, 0x5 ;  /* 0x0000000c0d0d7211 */ /* 0x000fc800078f28ff */
[----:B------:R-:W-:-:S04]  /*c100*/  LEA.HI.SX32 R13, R13, R110, 0x1b ;  /* 0x0000006e0d0d7211 */ /* 0x000fc800078fdaff */
[----:B------:R-:W-:Y:S01]  /*c110*/  SHF.R.S32.HI R12, RZ, 0x1f, R13 ;  /* 0x0000001fff0c7819 */ /* 0x000fe2000001140d */
[----:B------:R-:W-:-:S03]  /*c120*/  IMAD.SHL.U32 R41, R13, 0x10, RZ ;  /* 0x000000100d297824 */ /* 0x000fc600078e00ff */
[----:B------:R-:W-:-:S04]  /*c130*/  LEA.HI R12, R12, R13, RZ, 0x2 ;  /* 0x0000000d0c0c7211 */ /* 0x000fc800078f10ff */
[----:B------:R-:W-:Y:S02]  /*c140*/  SHF.R.S32.HI R13, RZ, 0x2, R12 ;  /* 0x00000002ff0d7819 */ /* 0x000fe4000001140c */
[----:B------:R-:W-:-:S03]  /*c150*/  LOP3.LUT R12, R36, 0x30, R41, 0xf8, !PT ;  /* 0x00000030240c7812 */ /* 0x000fc600078ef829 */
[----:B------:R-:W-:Y:S01]  /*c160*/  IMAD R13, R13, 0x2800, R15 ;  /* 0x000028000d0d7824 */ /* 0x000fe200078e020f */
[----:B------:R-:W-:-:S05]  /*c170*/  LOP3.LUT R12, R12, R14, RZ, 0x3c, !PT ;  /* 0x0000000e0c0c7212 */ /* 0x000fca00078e3cff */
[----:B------:R-:W-:Y:S02]  /*c180*/  IMAD.IADD R12, R13, 0x1, R12 ;  /* 0x000000010d0c7824 */ /* 0x000fe400078e020c */
        /* <DEDUP_REMOVED lines=8> */
[----:B------:R-:W-:Y:S02]  /*c210*/  SHF.R.U32.HI R44, RZ, 0x8, R57 ;  /* 0x00000008ff2c7819 */ /* 0x000fe40000011639 */
[----:B------:R-:W-:Y:S01]  /*c220*/  SHF.R.U32.HI R50, RZ, 0x10, R45 ;  /* 0x00000010ff327819 */ /* 0x000fe2000001162d */
[----:B------:R-:W-:Y:S01]  /*c230*/  IMAD.SHL.U32 R51, R51, 0x100, RZ ;  /* 0x0000010033337824 */ /* 0x000fe200078e00ff */
[----:B------:R-:W-:Y:S01]  /*c240*/  LOP3.LUT R45, R45, 0xff0000ff, RZ, 0xc0, !PT ;  /* 0xff0000ff2d2d7812 */ /* 0x000fe200078ec0ff */
[----:B------:R-:W-:Y:S01]  /*c250*/  IMAD.SHL.U32 R53, R44, 0x100, RZ ;  /* 0x000001002c357824 */ /* 0x000fe200078e00ff */
[----:B------:R-:W-:Y:S02]  /*c260*/  SHF.R.U32.HI R49, RZ, 0x8, R59 ;  /* 0x00000008ff317819 */ /* 0x000fe4000001163b */
[----:B------:R-:W-:-:S02]  /*c270*/  SHF.R.U32.HI R42, RZ, 0x10, R57 ;  /* 0x00000010ff2a7819 */ /* 0x000fc40000011639 */
[----:B------:R-:W-:Y:S01]  /*c280*/  LOP3.LUT R43, R57, 0xff0000ff, RZ, 0xc0, !PT ;  /* 0xff0000ff392b7812 */ /* 0x000fe200078ec0ff */
[----:B------:R-:W-:Y:S01]  /*c290*/  IMAD.SHL.U32 R49, R49, 0x100, RZ ;  /* 0x0000010031317824 */ /* 0x000fe200078e00ff */
[----:B------:R-:W-:Y:S01]  /*c2a0*/  LOP3.LUT R45, R45, 0xff00, R51, 0xf8, !PT ;  /* 0x0000ff002d2d7812 */ /* 0x000fe200078ef833 */
[----:B------:R-:W-:Y:S01]  /*c2b0*/  IMAD.U32 R42, R42, 0x10000, RZ ;  /* 0x000100002a2a7824 */ /* 0x000fe200078e00ff */
[----:B------:R-:W-:Y:S02]  /*c2c0*/  SHF.L.U32 R50, R50, 0x10, RZ ;  /* 0x0000001032327819 */ /* 0x000fe400000006ff */
[----:B------:R-:W-:Y:S02]  /*c2d0*/  LOP3.LUT R52, R59, 0xff0000ff, RZ, 0xc0, !PT ;  /* 0xff0000ff3b347812 */ /* 0x000fe400078ec0ff */
[----:B------:R-:W-:Y:S02]  /*c2e0*/  LOP3.LUT R43, R43, 0xff00, R53, 0xf8, !PT ;  /* 0x0000ff002b2b7812 */ /* 0x000fe400078ef835 */
[----:B------:R-:W-:-:S02]  /*c2f0*/  LOP3.LUT R45, R45, 0xff0000, R50, 0xf8, !PT ;  /* 0x00ff00002d2d7812 */ /* 0x000fc400078ef832 */
[--C-:B------:R-:W-:Y:S02]  /*c300*/  SHF.R.U32.HI R44, RZ, 0x10, R47.reuse ;  /* 0x00000010ff2c7819 */ /* 0x100fe4000001162f */
[----:B------:R-:W-:Y:S02]  /*c310*/  SHF.R.U32.HI R46, RZ, 0x8, R47 ;  /* 0x00000008ff2e7819 */ /* 0x000fe4000001162f */
[----:B------:R-:W-:Y:S01]  /*c320*/  LOP3.LUT R48, R47, 0xff0000ff, RZ, 0xc0, !PT ;  /* 0xff0000ff2f307812 */ /* 0x000fe200078ec0ff */
[----:B------:R-:W-:Y:S01]  /*c330*/  IMAD.U32 R44, R44, 0x10000, RZ ;  /* 0x000100002c2c7824 */ /* 0x000fe200078e00ff */
[----:B------:R-:W-:Y:S02]  /*c340*/  LOP3.LUT R52, R52, 0xff00, R49, 0xf8, !PT ;  /* 0x0000ff0034347812 */ /* 0x000fe400078ef831 */
[----:B------:R-:W-:Y:S02]  /*c350*/  LOP3.LUT R47, R43, 0xff0000, R42, 0xf8, !PT ;  /* 0x00ff00002b2f7812 */ /* 0x000fe400078ef82a */
[----:B--2---:R-:W-:-:S02]  /*c360*/  F2FP.F16.E4M3.UNPACK_B R49, R37 ;  /* 0x00000025ff31723e */ /* 0x004fc400020006ff */
[----:B------:R-:W-:Y:S02]  /*c370*/  F2FP.F16.E4M3.UNPACK_B R51, R45 ;  /* 0x0000002dff33723e */ /* 0x000fe400020006ff */
[----:B0-----:R-:W-:Y:S01]  /*c380*/  F2FP.F16.E4M3.UNPACK_B R42, R13 ;  /* 0x0000000dff2a723e */ /* 0x001fe200020006ff */
[----:B------:R-:W-:Y:S01]  /*c390*/  HADD2.F32 R43, -RZ, R49.H0_H0 ;  /* 0x20000031ff2b7230 */ /* 0x000fe20000004100 */
[----:B------:R-:W-:Y:S01]  /*c3a0*/  F2FP.F16.E4M3.UNPACK_B R53, R47 ;  /* 0x0000002fff35723e */ /* 0x000fe200020006ff */
[----:B------:R-:W-:Y:S01]  /*c3b0*/  HADD2.F32 R55, -RZ, R51.H0_H0 ;  /* 0x20000033ff377230 */ /* 0x000fe20000004100 */
[----:B------:R-:W-:Y:S01]  /*c3c0*/  F2FP.F16.E4M3.UNPACK_B R37, R37.H1 ;  /* 0x00000025ff25723e */ /* 0x000fe200030006ff */
[----:B------:R-:W-:Y:S01]  /*c3d0*/  HADD2.F32 R50, -RZ, R42.H0_H0 ;  /* 0x2000002aff327230 */ /* 0x000fe20000004100 */
[----:B------:R-:W-:Y:S01]  /*c3e0*/  F2FP.F16.E4M3.UNPACK_B R47, R47.H1 ;  /* 0x0000002fff2f723e */ /* 0x000fe200030006ff */
[----:B------:R-:W-:Y:S02]  /*c3f0*/  HADD2.F32 R54, -RZ, R53.H0_H0 ;  /* 0x20000035ff367230 */ /* 0x000fe40000004100 */
[----:B------:R-:W-:Y:S01]  /*c400*/  FMUL.FTZ R56, R43, R55 ;  /* 0x000000372b387220 */ /* 0x000fe20000410000 */
[----:B------:R-:W-:-:S02]  /*c410*/  HADD2.F32 R51, -RZ, R51.H1_H1 ;  /* 0x30000033ff337230 */ /* 0x000fc40000004100 */
[C---:B------:R-:W-:Y:S01]  /*c420*/  FMUL.FTZ R55, R50.reuse, R55 ;  /* 0x0000003732377220 */ /* 0x040fe20000410000 */
[----:B------:R-:W-:Y:S02]  /*c430*/  HADD2.F32 R42, -RZ, R42.H1_H1 ;  /* 0x3000002aff2a7230 */ /* 0x000fe40000004100 */
[-C--:B------:R-:W-:Y:S01]  /*c440*/  FFMA.FTZ R50, R50, R54.reuse, -R56 ;  /* 0x0000003632327223 */ /* 0x080fe20000010838 */
[----:B------:R-:W-:Y:S02]  /*c450*/  HADD2.F32 R53, -RZ, R53.H1_H1 ;  /* 0x30000035ff357230 */ /* 0x000fe40000004100 */
[----:B------:R-:W-:Y:S01]  /*c460*/  FFMA.FTZ R43, R43, R54, R55 ;  /* 0x000000362b2b7223 */ /* 0x000fe20000010037 */
[----:B------:R-:W-:Y:S01]  /*c470*/  HADD2.F32 R54, -RZ, R49.H1_H1 ;  /* 0x30000031ff367230 */ /* 0x000fe20000004100 */
[----:B------:R-:W-:-:S04]  /*c480*/  SHF.R.U32.HI R40, RZ, 0x10, R59 ;  /* 0x00000010ff287819 */ /* 0x000fc8000001163b */
[-C--:B------:R-:W-:Y:S01]  /*c490*/  FMUL.FTZ R49, R54, R51.reuse ;  /* 0x0000003336317220 */ /* 0x080fe20000410000 */
[----:B------:R-:W-:Y:S01]  /*c4a0*/  FMUL.FTZ R51, R42, R51 ;  /* 0x000000332a337220 */ /* 0x000fe20000410000 */
[----:B------:R-:W-:Y:S02]  /*c4b0*/  IMAD.U32 R40, R40, 0x10000, RZ ;  /* 0x0001000028287824 */ /* 0x000fe400078e00ff */
[-C--:B------:R-:W-:Y:S01]  /*c4c0*/  FFMA.FTZ R49, R42, R53.reuse, -R49 ;  /* 0x000000352a317223 */ /* 0x080fe20000010831 */
[----:B------:R-:W-:Y:S01]  /*c4d0*/  FFMA.FTZ R42, R54, R53, R51 ;  /* 0x00000035362a7223 */ /* 0x000fe20000010033 */
[----:B------:R-:W-:Y:S01]  /*c4e0*/  F2FP.F16.E4M3.UNPACK_B R51, R45.H1 ;  /* 0x0000002dff33723e */ /* 0x000fe200030006ff */
[----:B------:R-:W-:Y:S01]  /*c4f0*/  HADD2.F32 R54, -RZ, R47.H0_H0 ;  /* 0x2000002fff367230 */ /* 0x000fe20000004100 */
[----:B------:R-:W-:Y:S01]  /*c500*/  F2FP.F16.E4M3.UNPACK_B R53, R13.H1 ;  /* 0x0000000dff35723e */ /* 0x000fe200030006ff */
[----:B------:R-:W-:Y:S02]  /*c510*/  HADD2.F32 R13, -RZ, R37.H0_H0 ;  /* 0x20000025ff0d7230 */ /* 0x000fe40000004100 */
[----:B------:R-:W-:-:S02]  /*c520*/  HADD2.F32 R55, -RZ, R51.H0_H0 ;  /* 0x20000033ff377230 */ /* 0x000fc40000004100 */
[----:B------:R-:W-:Y:S02]  /*c530*/  HADD2.F32 R45, -RZ, R53.H0_H0 ;  /* 0x20000035ff2d7230 */ /* 0x000fe40000004100 */
[----:B------:R-:W-:Y:S02]  /*c540*/  HADD2.F32 R37, -RZ, R37.H1_H1 ;  /* 0x30000025ff257230 */ /* 0x000fe40000004100 */
[-C--:B------:R-:W-:Y:S01]  /*c550*/  FMUL.FTZ R56, R13, R55.reuse ;  /* 0x000000370d387220 */ /* 0x080fe20000410000 */
[----:B------:R-:W-:Y:S02]  /*c560*/  HADD2.F32 R51, -RZ, R51.H1_H1 ;  /* 0x30000033ff337230 */ /* 0x000fe40000004100 */
[C---:B------:R-:W-:Y:S01]  /*c570*/  FMUL.FTZ R55, R45.reuse, R55 ;  /* 0x000000372d377220 */ /* 0x040fe20000410000 */
[----:B------:R-:W-:Y:S02]  /*c580*/  HADD2.F32 R53, -RZ, R53.H1_H1 ;  /* 0x30000035ff357230 */ /* 0x000fe40000004100 */
[----:B------:R-:W-:Y:S01]  /*c590*/  FFMA.FTZ R45, R45, R54, -R56 ;  /* 0x000000362d2d7223 */ /* 0x000fe20000010838 */
[----:B------:R-:W-:-:S02]  /*c5a0*/  HADD2.F32 R47, -RZ, R47.H1_H1 ;  /* 0x3000002fff2f7230 */ /* 0x000fc40000004100 */
[----:B------:R-:W-:Y:S01]  /*c5b0*/  FFMA.FTZ R13, R13, R54, R55 ;  /* 0x000000360d0d7223 */ /* 0x000fe20000010037 */
[-C--:B------:R-:W-:Y:S01]  /*c5c0*/  FMUL.FTZ R54, R37, R51.reuse ;  /* 0x0000003325367220 */ /* 0x080fe20000410000 */
[----:B------:R-:W-:-:S03]  /*c5d0*/  FMUL.FTZ R55, R53, R51 ;  /* 0x0000003335377220 */ /* 0x000fc60000410000 */
[-C--:B------:R-:W-:Y:S01]  /*c5e0*/  FFMA.FTZ R51, R53, R47.reuse, -R54 ;  /* 0x0000002f35337223 */ /* 0x080fe20000010836 */
[----:B------:R-:W-:Y:S01]  /*c5f0*/  FFMA.FTZ R47, R37, R47, R55 ;  /* 0x0000002f252f7223 */ /* 0x000fe20000010037 */
[----:B------:R-:W-:Y:S01]  /*c600*/  IMAD.SHL.U32 R37, R46, 0x100, RZ ;  /* 0x000001002e257824 */ /* 0x000fe200078e00ff */
[----:B------:R-:W-:Y:S02]  /*c610*/  LOP3.LUT R46, R52, 0xff0000, R40, 0xf8, !PT ;  /* 0x00ff0000342e7812 */ /* 0x000fe400078ef828 */
[----:B------:R-:W-:Y:S02]  /*c620*/  F2FP.F16.E4M3.UNPACK_B R40, R39 ;  /* 0x00000027ff28723e */ /* 0x000fe400020006ff */
[----:B------:R-:W-:Y:S01]  /*c630*/  LOP3.LUT R37, R48, 0xff00, R37, 0xf8, !PT ;  /* 0x0000ff0030257812 */ /* 0x000fe200078ef825 */
[----:B------:R-:W-:Y:S01]  /*c640*/  IMAD.MOV.U32 R48, RZ, RZ, R15 ;  /* 0x000000ffff307224 */ /* 0x000fe200078e000f */
[----:B------:R-:W-:Y:S01]  /*c650*/  F2FP.F16.E4M3.UNPACK_B R53, R46 ;  /* 0x0000002eff35723e */ /* 0x000fe200020006ff */
[----:B------:R-:W-:Y:S01]  /*c660*/  HADD2.F32 R54, -RZ, R40.H0_H0 ;  /* 0x20000028ff367230 */ /* 0x000fe20000004100 */
[----:B------:R-:W-:-:S02]  /*c670*/  LOP3.LUT R37, R37, 0xff0000, R44, 0xf8, !PT ;  /* 0x00ff000025257812 */ /* 0x000fc400078ef82c */
        /* <DEDUP_REMOVED lines=22> */
[C---:B------:R-:W-:Y:S01]  /*c7e0*/  FMUL.FTZ R40, R44.reuse, R52 ;  /* 0x000000342c287220 */ /* 0x040fe20000410000 */
        /* <DEDUP_REMOVED lines=39> */
[-C--:B------:R-:W-:Y:S02]  /*ca60*/  FFMA.FTZ R52, R50, R51.reuse, -R52 ;  /* 0x0000003332347223 */ /* 0x080fe40000010834 */
[----:B------:R-:W-:Y:S01]  /*ca70*/  FFMA.FTZ R55, R46, R51, R55 ;  /* 0x000000332e377223 */ /* 0x000fe20000010037 */
[-C--:B------:R-:W-:Y:S01]  /*ca80*/  FMUL.FTZ R46, R45, R37.reuse ;  /* 0x000000252d2e7220 */ /* 0x080fe20000410000 */
[C---:B------:R-:W-:Y:S01]  /*ca90*/  FMUL.FTZ R37, R44.reuse, R37 ;  /* 0x000000252c257220 */ /* 0x040fe20000410000 */
        /* <DEDUP_REMOVED lines=27> */
[----:B------:R-:W-:-:S02]  /*cc50*/  F2FP.F16.E4M3.UNPACK_B R14, R151.H1 ;  /* 0x00000097ff0e723e */ /* 0x000fc400030006ff */
[----:B------:R-:W-:Y:S02]  /*cc60*/  F2FP.F16.E4M3.UNPACK_B R45, R38.H1 ;  /* 0x00000026ff2d723e */ /* 0x000fe400030006ff */
[----:B------:R-:W-:Y:S01]  /*cc70*/  F2FP.F16.E4M3.UNPACK_B R44, R36.H1 ;  /* 0x00000024ff2c723e */ /* 0x000fe200030006ff */
[----:B------:R-:W-:Y:S01]  /*cc80*/  HADD2.F32 R59, -RZ, R14.H0_H0 ;  /* 0x2000000eff3b7230 */ /* 0x000fe20000004100 */
[----:B------:R-:W-:Y:S01]  /*cc90*/  F2FP.F16.E4M3.UNPACK_B R151, R151 ;  /* 0x00000097ff97723e */ /* 0x000fe200020006ff */
[--C-:B------:R-:W-:Y:S01]  /*cca0*/  HADD2.F32 R46, -RZ, R45.reuse.H0_H0 ;  /* 0x2000002dff2e7230 */ /* 0x100fe20000004100 */
        /* <DEDUP_REMOVED lines=11> */
[CC--:B------:R-:W-:Y:S01]  /*cd60*/  FMUL.FTZ R46, R45.reuse, R14.reuse ;  /* 0x0000000e2d2e7220 */ /* 0x0c0fe20000410000 */
        /* <DEDUP_REMOVED lines=16> */
[----:B------:R-:W-:Y:S01]  /*ce70*/  FMUL.FTZ R45, R38, R151 ;  /* 0x00000097262d7220 */ /* 0x000fe20000410000 */
        /* <DEDUP_REMOVED lines=9> */
[----:B------:R-:W-:Y:S02]  /*cf10*/  F2FP.SATFINITE.E4M3.F32.PACK_AB_MERGE_C R45, R40, R57, R48 ;  /* 0x00000039282d723e */ /* 0x000fe40004807030 */
[----:B------:R-:W-:Y:S01]  /*cf20*/  MOV R14, R44 ;  /* 0x0000002c000e7202 */ /* 0x000fe20000000f00 */
[----:B------:R-:W-:Y:S02]  /*cf30*/  IMAD.MOV.U32 R38, RZ, RZ, R56 ;  /* 0x000000ffff267224 */ /* 0x000fe400078e0038 */
[----:B------:R-:W-:-:S07]  /*cf40*/  IMAD.MOV.U32 R15, RZ, RZ, R45 ;  /* 0x000000ffff0f7224 */ /* 0x000fce00078e002d */
.L_x_512:
[----:B------:R-:W-:Y:S05]  /*cf50*/  BSYNC B2 ;  /* 0x0000000000027941 */ /* 0x000fea0003800000 */
.L_x_511:
[----:B------:R-:W-:-:S13]  /*cf60*/  ISETP.GE.AND P3, PT, R41, R133, PT ;  /* 0x000000852900720c */ /* 0x000fda0003f66270 */
[----:B------:R-:W-:-:S04]  /*cf70*/  @!P3 IADD3 R40, P5, R11, R41, RZ ;  /* 0x000000290b28b210 */ /* 0x000fc80007fbe0ff */
[----:B------:R-:W-:Y:S02]  /*cf80*/  @!P3 LEA.HI.X.SX32 R41, R41, R149, 0x1, P5 ;  /* 0x000000952929b211 */ /* 0x000fe400028f0eff */
[----:B------:R-:W-:-:S05]  /*cf90*/  IADD3 R42, P5, R26, R11, RZ ;  /* 0x0000000b1a2a7210 */ /* 0x000fca0007fbe0ff */
[----:B------:R-:W-:-:S05]  /*cfa0*/  IMAD.X R43, R149, 0x1, R27, P5 ;  /* 0x00000001952b7824 */ /* 0x000fca00028e061b */
[----:B0-----:R0:W-:Y:S04]  /*cfb0*/  ST.E.128 desc[UR50][R42.64], R12 ;  /* 0x0000000c2a007985 */ /* 0x0011e8000c101d32 */
[----:B--2---:R0:W-:Y:S02]  /*cfc0*/  @!P3 ST.E.128 desc[UR50][R40.64], R36 ;  /* 0x000000242800b985 */ /* 0x0041e4000c101d32 */
.L_x_502:
[----:B------:R-:W-:Y:S05]  /*cfd0*/  BSYNC B1 ;  /* 0x0000000000017941 */ /* 0x000fea0003800000 */
.L_x_501:
[----:B------:R-:W-:-:S03]  /*cfe0*/  UMOV UR4, 0xffffffff ;  /* 0xffffffff00047882 */ /* 0x000fc60000000000 */
[----:B------:R-:W-:Y:S05]  /*cff0*/  BRA.DIV UR4, `(.L_x_513) ;  /* 0x0000023204c07947 */ /* 0x000fea000b800000 */
[----:B--2---:R-:W2:Y:S04]  /*d000*/  SHFL.IDX PT, R119, R119, 0x1, 0x1e1f ;  /* 0x003e1f0077777f89 */ /* 0x004ea800000e0000 */
[----:B------:R-:W0:Y:S02]  /*d010*/  SHFL.IDX PT, R120, R120, 0x1, 0x1e1f ;  /* 0x003e1f0078787f89 */ /* 0x000e2400000e0000 */
.L_x_797:
[----:B------:R-:W-:Y:S05]  /*d020*/  @P4 BRA `(.L_x_470) ;  /* 0x0000003400644947 */ /* 0x000fea0003800000 */
[----:B------:R-:W-:Y:S01]  /*d030*/  ISETP.NE.AND P3, PT, R28, RZ, PT ;  /* 0x000000ff1c00720c */ /* 0x000fe20003f65270 */
[----:B------:R-:W-:-:S12]  /*d040*/  BSSY B1, `(.L_x_514) ;  /* 0x00000f0000017945 */ /* 0x000fd80003800000 */
[----:B------:R-:W-:Y:S05]  /*d050*/  @!P3 BRA `(.L_x_515) ;  /* 0x0000000c00b8b947 */ /* 0x000fea0003800000 */
[----:B0-----:R-:W5:Y:S04]  /*d060*/  LDL R15, [R1+0x38] ;  /* 0x00003800010f7983 */ /* 0x001f680000100800 */
[----:B------:R-:W3:Y:S01]  /*d070*/  LDL R14, [R1+0x3c] ;  /* 0x00003c00010e7983 */ /* 0x000ee20000100800 */
[----:B----4-:R-:W-:Y:S01]  /*d080*/  SEL R11, R114, R139, !P0 ;  /* 0x0000008b720b7207 */ /* 0x010fe20004000000 */
[----:B------:R-:W-:Y:S01]  /*d090*/  BSSY B2, `(.L_x_516) ;  /* 0x00000e5000027945 */ /* 0x000fe20003800000 */
[----:B------:R-:W-:Y:S02]  /*d0a0*/  IADD3 R40, P3, R21, R120, RZ ;  /* 0x0000007815287210 */ /* 0x000fe40007f7e0ff */
[----:B------:R-:W-:-:S03]  /*d0b0*/  SHF.R.S32.HI R12, RZ, 0x1f, R11 ;  /* 0x0000001fff0c7819 */ /* 0x000fc6000001140b */
[----:B--2---:R-:W-:Y:S01]  /*d0c0*/  IMAD.X R41, R119, 0x1, R108, P3 ;  /* 0x0000000177297824 */ /* 0x004fe200018e066c */
[----:B------:R-:W-:Y:S02]  /*d0d0*/  LEA.HI R11, R12, R11, RZ, 0x5 ;  /* 0x0000000b0c0b7211 */ /* 0x000fe400078f28ff */
[----:B------:R-:W-:Y:S02]  /*d0e0*/  ISETP.GE.AND P3, PT, R16, R113, PT ;  /* 0x000000711000720c */ /* 0x000fe40003f66270 */
[----:B------:R-:W-:-:S04]  /*d0f0*/  LEA.HI.SX32 R11, R11, R112, 0x1b ;  /* 0x000000700b0b7211 */ /* 0x000fc800078fdaff */
[----:B------:R-:W-:-:S04]  /*d100*/  SHF.R.S32.HI R12, RZ, 0x1f, R11 ;  /* 0x0000001fff0c7819 */ /* 0x000fc8000001140b */
[----:B------:R-:W-:Y:S02]  /*d110*/  LEA.HI R12, R12, R11, RZ, 0x2 ;  /* 0x0000000b0c0c7211 */ /* 0x000fe400078f10ff */
[----:B------:R-:W-:Y:S02]  /*d120*/  SHF.L.U32 R11, R11, 0x4, RZ ;  /* 0x000000040b0b7819 */ /* 0x000fe400000006ff */
[----:B------:R-:W-:Y:S02]  /*d130*/  SHF.R.S32.HI R13, RZ, 0x2, R12 ;  /* 0x00000002ff0d7819 */ /* 0x000fe4000001140c */
[----:B-----5:R-:W-:-:S04]  /*d140*/  LOP3.LUT R12, R15, 0x30, R11, 0xf8, !PT ;  /* 0x000000300f0c7812 */ /* 0x020fc800078ef80b */
[----:B------:R-:W-:Y:S01]  /*d150*/  LOP3.LUT R12, R12, R3, RZ, 0x3c, !PT ;  /* 0x000000030c0c7212 */ /* 0x000fe200078e3cff */
[----:B---3--:R-:W-:-:S04]  /*d160*/  IMAD R13, R13, 0x2800, R14 ;  /* 0x000028000d0d7824 */ /* 0x008fc800078e020e */
[----:B------:R-:W-:Y:S02]  /*d170*/  IMAD.IADD R12, R13, 0x1, R12 ;  /* 0x000000010d0c7824 */ /* 0x000fe400078e020c */
[C---:B------:R-:W-:Y:S02]  /*d180*/  IMAD R13, R19.reuse, 0x7800, R126 ;  /* 0x00007800130d7824 */ /* 0x040fe400078e027e */
[----:B------:R-:W-:Y:S02]  /*d190*/  IMAD R15, R19, 0x7800, R12 ;  /* 0x00007800130f7824 */ /* 0x000fe400078e020c */
[C---:B------:R-:W-:Y:S02]  /*d1a0*/  IMAD.IADD R13, R18.reuse, 0x1, R13 ;  /* 0x00000001120d7824 */ /* 0x040fe400078e020d */
[----:B------:R-:W-:-:S04]  /*d1b0*/  IMAD.IADD R36, R18, 0x1, R15 ;  /* 0x0000000112247824 */ /* 0x000fc800078e020f */
[----:B------:R-:W0:Y:S04]  /*d1c0*/  LDS.128 R12, [R13+0x24200] ;  /* 0x024200000d0c7984 */ /* 0x000e280000000c00 */
[----:B------:R-:W2:Y:S01]  /*d1d0*/  LDS.128 R36, [R36+0x24200] ;  /* 0x0242000024247984 */ /* 0x000ea20000000c00 */
[----:B------:R-:W-:Y:S05]  /*d1e0*/  @P3 BRA `(.L_x_517) ;  /* 0x0000000c003c3947 */ /* 0x000fea0003800000 */
[----:B------:R-:W-:Y:S02]  /*d1f0*/  SHF.R.U32.HI R43, RZ, 0x8, R73 ;  /* 0x00000008ff2b7819 */ /* 0x000fe40000011649 */
[--C-:B------:R-:W-:Y:S02]  /*d200*/  SHF.R.U32.HI R45, RZ, 0x8, R61.reuse ;  /* 0x00000008ff2d7819 */ /* 0x100fe4000001163d */
[----:B------:R-:W-:Y:S01]  /*d210*/  LOP3.LUT R42, R73, 0xff0000ff, RZ, 0xc0, !PT ;  /* 0xff0000ff492a7812 */ /* 0x000fe200078ec0ff */
[----:B------:R-:W-:Y:S01]  /*d220*/  IMAD.SHL.U32 R43, R43, 0x100, RZ ;  /* 0x000001002b2b7824 */ /* 0x000fe200078e00ff */
[----:B------:R-:W-:Y:S02]  /*d230*/  SHF.R.U32.HI R46, RZ, 0x10, R61 ;  /* 0x00000010ff2e7819 */ /* 0x000fe4000001163d */
[----:B------:R-:W-:Y:S02]  /*d240*/  SHF.R.U32.HI R47, RZ, 0x10, R73 ;  /* 0x00000010ff2f7819 */ /* 0x000fe40000011649 */
[----:B------:R-:W-:-:S02]  /*d250*/  LOP3.LUT R44, R61, 0xff0000ff, RZ, 0xc0, !PT ;  /* 0xff0000ff3d2c7812 */ /* 0x000fc400078ec0ff */
[----:B------:R-:W-:Y:S02]  /*d260*/  SHF.L.U32 R45, R45, 0x8, RZ ;  /* 0x000000082d2d7819 */ /* 0x000fe400000006ff */
[----:B------:R-:W-:Y:S01]  /*d270*/  LOP3.LUT R42, R42, 0xff00, R43, 0xf8, !PT ;  /* 0x0000ff002a2a7812 */ /* 0x000fe200078ef82b */
[----:B------:R-:W-:Y:S01]  /*d280*/  IMAD.U32 R43, R46, 0x10000, RZ ;  /* 0x000100002e2b7824 */ /* 0x000fe200078e00ff */
[----:B------:R-:W-:Y:S01]  /*d290*/  LOP3.LUT R44, R44, 0xff00, R45, 0xf8, !PT ;  /* 0x0000ff002c2c7812 */ /* 0x000fe200078ef82d */
[----:B------:R-:W-:Y:S02]  /*d2a0*/  IMAD.U32 R45, R47, 0x10000, RZ ;  /* 0x000100002f2d7824 */ /* 0x000fe400078e00ff */
[----:B--2---:R-:W-:Y:S01]  /*d2b0*/  IMAD.MOV.U32 R47, RZ, RZ, R37 ;  /* 0x000000ffff2f7224 */ /* 0x004fe200078e0025 */
[----:B------:R-:W-:Y:S02]  /*d2c0*/  LOP3.LUT R46, R44, 0xff0000, R43, 0xf8, !PT ;  /* 0x00ff00002c2e7812 */ /* 0x000fe400078ef82b */
[----:B0-----:R-:W-:-:S02]  /*d2d0*/  F2FP.F16.E4M3.UNPACK_B R43, R13 ;  /* 0x0000000dff2b723e */ /* 0x001fc400020006ff */
[-C--:B------:R-:W-:Y:S02]  /*d2e0*/  F2FP.F16.E4M3.UNPACK_B R49, R47.reuse ;  /* 0x0000002fff31723e */ /* 0x080fe400020006ff */
[-C--:B------:R-:W-:Y:S01]  /*d2f0*/  F2FP.F16.E4M3.UNPACK_B R48, R46.reuse ;  /* 0x0000002eff30723e */ /* 0x080fe200020006ff */
[----:B------:R-:W-:Y:S01]  /*d300*/  HADD2.F32 R44, -RZ, R43.H0_H0 ;  /* 0x2000002bff2c7230 */ /* 0x000fe20000004100 */
[----:B------:R-:W-:Y:S01]  /*d310*/  LOP3.LUT R45, R42, 0xff0000, R45, 0xf8, !PT ;  /* 0x00ff00002a2d7812 */ /* 0x000fe200078ef82d */
[--C-:B------:R-:W-:Y:S01]  /*d320*/  HADD2.F32 R42, -RZ, R49.reuse.H0_H0 ;  /* 0x20000031ff2a7230 */ /* 0x100fe20000004100 */
[----:B------:R-:W-:Y:S01]  /*d330*/  F2FP.F16.E4M3.UNPACK_B R47, R47.H1 ;  /* 0x0000002fff2f723e */ /* 0x000fe200030006ff */
[----:B------:R-:W-:Y:S01]  /*d340*/  HADD2.F32 R49, -RZ, R49.H1_H1 ;  /* 0x30000031ff317230 */ /* 0x000fe20000004100 */
[-C--:B------:R-:W-:Y:S01]  /*d350*/  F2FP.F16.E4M3.UNPACK_B R37, R45.reuse ;  /* 0x0000002dff25723e */ /* 0x080fe200020006ff */
[--C-:B------:R-:W-:Y:S01]  /*d360*/  HADD2.F32 R50, -RZ, R48.reuse.H1_H1 ;  /* 0x30000030ff327230 */ /* 0x100fe20000004100 */
[----:B------:R-:W-:Y:S01]  /*d370*/  F2FP.F16.E4M3.UNPACK_B R46, R46.H1 ;  /* 0x0000002eff2e723e */ /* 0x000fe200030006ff */
[----:B------:R-:W-:Y:S01]  /*d380*/  HADD2.F32 R43, -RZ, R43.H1_H1 ;  /* 0x3000002bff2b7230 */ /* 0x000fe20000004100 */
[----:B------:R-:W-:Y:S01]  /*d390*/  F2FP.F16.E4M3.UNPACK_B R45, R45.H1 ;  /* 0x0000002dff2d723e */ /* 0x000fe200030006ff */
[----:B------:R-:W-:-:S02]  /*d3a0*/  HADD2.F32 R53, -RZ, R48.H0_H0 ;  /* 0x20000030ff357230 */ /* 0x000fc40000004100 */
[-C--:B------:R-:W-:Y:S01]  /*d3b0*/  FMUL.FTZ R52, R49, R50.reuse ;  /* 0x0000003231347220 */ /* 0x080fe20000410000 */
[--C-:B------:R-:W-:Y:S02]  /*d3c0*/  HADD2.F32 R48, -RZ, R37.reuse.H1_H1 ;  /* 0x30000025ff307230 */ /* 0x100fe40000004100 */
[C---:B------:R-:W-:Y:S01]  /*d3d0*/  FMUL.FTZ R50, R43.reuse, R50 ;  /* 0x000000322b327220 */ /* 0x040fe20000410000 */
[----:B------:R-:W-:Y:S02]  /*d3e0*/  HADD2.F32 R51, -RZ, R37.H0_H0 ;  /* 0x20000025ff337230 */ /* 0x000fe40000004100 */
[-C--:B------:R-:W-:Y:S01]  /*d3f0*/  FMUL.FTZ R55, R42, R53.reuse ;  /* 0x000000352a377220 */ /* 0x080fe20000410000 */
[----:B------:R-:W-:Y:S01]  /*d400*/  FMUL.FTZ R53, R44, R53 ;  /* 0x000000352c357220 */ /* 0x000fe20000410000 */
[-C--:B------:R-:W-:Y:S01]  /*d410*/  FFMA.FTZ R43, R43, R48.reuse, -R52 ;  /* 0x000000302b2b7223 */ /* 0x080fe20000010834 */
[----:B------:R-:W-:Y:S01]  /*d420*/  FFMA.FTZ R37, R49, R48, R50 ;  /* 0x0000003031257223 */ /* 0x000fe20000010032 */
[----:B------:R-:W-:Y:S01]  /*d430*/  F2FP.F16.E4M3.UNPACK_B R48, R13.H1 ;  /* 0x0000000dff30723e */ /* 0x000fe200030006ff */
[----:B------:R-:W-:-:S02]  /*d440*/  HADD2.F32 R13, -RZ, R47.H0_H0 ;  /* 0x2000002fff0d7230 */ /* 0x000fc40000004100 */
[-C--:B------:R-:W-:Y:S01]  /*d450*/  FFMA.FTZ R42, R42, R51.reuse, R53 ;  /* 0x000000332a2a7223 */ /* 0x080fe20000010035 */
[----:B------:R-:W-:Y:S02]  /*d460*/  HADD2.F32 R50, -RZ, R46.H0_H0 ;  /* 0x2000002eff327230 */ /* 0x000fe40000004100 */
[----:B------:R-:W-:Y:S01]  /*d470*/  FFMA.FTZ R44, R44, R51, -R55 ;  /* 0x000000332c2c7223 */ /* 0x000fe20000010837 */
[----:B------:R-:W-:Y:S02]  /*d480*/  HADD2.F32 R52, -RZ, R48.H0_H0 ;  /* 0x20000030ff347230 */ /* 0x000fe40000004100 */
[----:B------:R-:W-:Y:S02]  /*d490*/  HADD2.F32 R47, -RZ, R47.H1_H1 ;  /* 0x3000002fff2f7230 */ /* 0x000fe40000004100 */
[-C--:B------:R-:W-:Y:S01]  /*d4a0*/  FMUL.FTZ R51, R13, R50.reuse ;  /* 0x000000320d337220 */ /* 0x080fe20000410000 */
[----:B------:R-:W-:Y:S02]  /*d4b0*/  HADD2.F32 R46, -RZ, R46.H1_H1 ;  /* 0x3000002eff2e7230 */ /* 0x000fe40000004100 */
[----:B------:R-:W-:Y:S01]  /*d4c0*/  FMUL.FTZ R50, R52, R50 ;  /* 0x0000003234327220 */ /* 0x000fe20000410000 */
[----:B------:R-:W-:-:S02]  /*d4d0*/  HADD2.F32 R48, -RZ, R48.H1_H1 ;  /* 0x30000030ff307230 */ /* 0x000fc40000004100 */
[--C-:B------:R-:W-:Y:S02]  /*d4e0*/  HADD2.F32 R49, -RZ, R45.reuse.H0_H0 ;  /* 0x2000002dff317230 */ /* 0x100fe40000004100 */
[-C--:B------:R-:W-:Y:S01]  /*d4f0*/  FMUL.FTZ R53, R47, R46.reuse ;  /* 0x0000002e2f357220 */ /* 0x080fe20000410000 */
[----:B------:R-:W-:Y:S02]  /*d500*/  HADD2.F32 R45, -RZ, R45.H1_H1 ;  /* 0x3000002dff2d7230 */ /* 0x000fe40000004100 */
[----:B------:R-:W-:Y:S01]  /*d510*/  FMUL.FTZ R46, R48, R46 ;  /* 0x0000002e302e7220 */ /* 0x000fe20000410000 */
[-C--:B------:R-:W-:Y:S01]  /*d520*/  FFMA.FTZ R52, R52, R49.reuse, -R51 ;  /* 0x0000003134347223 */ /* 0x080fe20000010833 */
[----:B------:R-:W-:Y:S01]  /*d530*/  FFMA.FTZ R13, R13, R49, R50 ;  /* 0x000000310d0d7223 */ /* 0x000fe20000010032 */
[-C--:B------:R-:W-:Y:S01]  /*d540*/  FFMA.FTZ R53, R48, R45.reuse, -R53 ;  /* 0x0000002d30357223 */ /* 0x080fe20000010835 */
[----:B------:R-:W-:Y:S01]  /*d550*/  FFMA.FTZ R45, R47, R45, R46 ;  /* 0x0000002d2f2d7223 */ /* 0x000fe2000001002e */
[----:B------:R-:W-:-:S02]  /*d560*/  SHF.R.U32.HI R47, RZ, 0x8, R75 ;  /* 0x00000008ff2f7819 */ /* 0x000fc4000001164b */
[--C-:B------:R-:W-:Y:S02]  /*d570*/  SHF.R.U32.HI R49, RZ, 0x8, R63.reuse ;  /* 0x00000008ff317819 */ /* 0x100fe4000001163f */
[----:B------:R-:W-:Y:S01]  /*d580*/  LOP3.LUT R46, R75, 0xff0000ff, RZ, 0xc0, !PT ;  /* 0xff0000ff4b2e7812 */ /* 0x000fe200078ec0ff */
[----:B------:R-:W-:Y:S01]  /*d590*/  IMAD.SHL.U32 R47, R47, 0x100, RZ ;  /* 0x000001002f2f7824 */ /* 0x000fe200078e00ff */
[----:B------:R-:W-:Y:S02]  /*d5a0*/  SHF.R.U32.HI R50, RZ, 0x10, R63 ;  /* 0x00000010ff327819 */ /* 0x000fe4000001163f */
[----:B------:R-:W-:Y:S02]  /*d5b0*/  LOP3.LUT R48, R63, 0xff0000ff, RZ, 0xc0, !PT ;  /* 0xff0000ff3f307812 */ /* 0x000fe400078ec0ff */
[----:B------:R-:W-:Y:S02]  /*d5c0*/  SHF.L.U32 R49, R49, 0x8, RZ ;  /* 0x0000000831317819 */ /* 0x000fe400000006ff */
[----:B------:R-:W-:-:S02]  /*d5d0*/  SHF.R.U32.HI R51, RZ, 0x10, R75 ;  /* 0x00000010ff337819 */ /* 0x000fc4000001164b */
[----:B------:R-:W-:Y:S01]  /*d5e0*/  LOP3.LUT R46, R46, 0xff00, R47, 0xf8, !PT ;  /* 0x0000ff002e2e7812 */ /* 0x000fe200078ef82f */
[----:B------:R-:W-:Y:S01]  /*d5f0*/  IMAD.U32 R47, R50, 0x10000, RZ ;  /* 0x00010000322f7824 */ /* 0x000fe200078e00ff */
[----:B------:R-:W-:Y:S01]  /*d600*/  LOP3.LUT R48, R48, 0xff00, R49, 0xf8, !PT ;  /* 0x0000ff0030307812 */ /* 0x000fe200078ef831 */
[----:B------:R-:W-:Y:S01]  /*d610*/  IMAD.U32 R51, R51, 0x10000, RZ ;  /* 0x0001000033337824 */ /* 0x000fe200078e00ff */
[----:B------:R-:W-:Y:S02]  /*d620*/  F2FP.SATFINITE.E4M3.F32.PACK_AB_MERGE_C R52, R53, R52, RZ ;  /* 0x000000343534723e */ /* 0x000fe400048070ff */
[----:B------:R-:W-:Y:S02]  /*d630*/  LOP3.LUT R50, R48, 0xff0000, R47, 0xf8, !PT ;  /* 0x00ff000030327812 */ /* 0x000fe400078ef82f */
[----:B------:R-:W-:Y:S02]  /*d640*/  LOP3.LUT R51, R46, 0xff0000, R51, 0xf8, !PT ;  /* 0x00ff00002e337812 */ /* 0x000fe400078ef833 */
[----:B------:R-:W-:-:S02]  /*d650*/  F2FP.F16.E4M3.UNPACK_B R46, R39 ;  /* 0x00000027ff2e723e */ /* 0x000fc400020006ff */
[-C--:B------:R-:W-:Y:S02]  /*d660*/  F2FP.F16.E4M3.UNPACK_B R54, R50.reuse ;  /* 0x00000032ff36723e */ /* 0x080fe400020006ff */
[----:B------:R-:W-:Y:S01]  /*d670*/  F2FP.F16.E4M3.UNPACK_B R48, R15 ;  /* 0x0000000fff30723e */ /* 0x000fe200020006ff */
[----:B------:R-:W-:Y:S01]  /*d680*/  HADD2.F32 R47, -RZ, R46.H0_H0 ;  /* 0x2000002eff2f7230 */ /* 0x000fe20000004100 */
[-C--:B------:R-:W-:Y:S01]  /*d690*/  F2FP.F16.E4M3.UNPACK_B R55, R51.reuse ;  /* 0x00000033ff37723e */ /* 0x080fe200020006ff */
        /* <DEDUP_REMOVED lines=13> */
[----:B------:R-:W-:Y:S01]  /*d770*/  F2FP.F16.E4M3.UNPACK_B R54, R39.H1 ;  /* 0x00000027ff36723e */ /* 0x000fe200030006ff */
[----:B------:R-:W-:Y:S01]  /*d780*/  HADD2.F32 R56, -RZ, R51.H0_H0 ;  /* 0x20000033ff387230 */ /* 0x000fe20000004100 */
[----:B------:R-:W-:-:S02]  /*d790*/  F2FP.F16.E4M3.UNPACK_B R53, R145.H1 ;  /* 0x00000091ff35723e */ /* 0x000fc400030006ff */
[-C--:B------:R-:W-:Y:S01]  /*d7a0*/  FMUL.FTZ R59, R46, R57.reuse ;  /* 0x000000392e3b7220 */ /* 0x080fe20000410000 */
[C---:B------:R-:W-:Y:S01]  /*d7b0*/  FMUL.FTZ R57, R48.reuse, R57 ;  /* 0x0000003930397220 */ /* 0x040fe20000410000 */
[----:B------:R-:W-:Y:S01]  /*d7c0*/  F2FP.F16.E4M3.UNPACK_B R145, R145 ;  /* 0x00000091ff91723e */ /* 0x000fe200020006ff */
[----:B------:R-:W-:Y:S02]  /*d7d0*/  HADD2.F32 R61, -RZ, R53.H0_H0 ;  /* 0x20000035ff3d7230 */ /* 0x000fe40000004100 */
[-C--:B------:R-:W-:Y:S01]  /*d7e0*/  FFMA.FTZ R48, R48, R55.reuse, -R59 ;  /* 0x0000003730307223 */ /* 0x080fe2000001083b */
[----:B------:R-:W-:Y:S01]  /*d7f0*/  FFMA.FTZ R46, R46, R55, R57 ;  /* 0x000000372e2e7223 */ /* 0x000fe20000010039 */
[----:B------:R-:W-:Y:S01]  /*d800*/  F2FP.F16.E4M3.UNPACK_B R55, R15.H1 ;  /* 0x0000000fff37723e */ /* 0x000fe200030006ff */
[----:B------:R-:W-:Y:S01]  /*d810*/  HADD2.F32 R15, -RZ, R54.H0_H0 ;  /* 0x20000036ff0f7230 */ /* 0x000fe20000004100 */
[----:B------:R-:W-:Y:S01]  /*d820*/  F2FP.SATFINITE.E4M3.F32.PACK_AB_MERGE_C R45, R45, R13, RZ ;  /* 0x0000000d2d2d723e */ /* 0x000fe200048070ff */
[----:B------:R-:W-:Y:S01]  /*d830*/  HADD2.F32 R57, -RZ, R50.H0_H0 ;  /* 0x20000032ff397230 */ /* 0x000fe20000004100 */
[----:B------:R-:W-:Y:S01]  /*d840*/  F2FP.SATFINITE.E4M3.F32.PACK_AB_MERGE_C R13, R43, R44, R52 ;  /* 0x0000002c2b0d723e */ /* 0x000fe20004807034 */
[----:B------:R-:W-:Y:S01]  /*d850*/  HADD2.F32 R39, -RZ, R55.H0_H0 ;  /* 0x20000037ff277230 */ /* 0x000fe20000004100 */
[----:B------:R-:W-:Y:S01]  /*d860*/  F2FP.SATFINITE.E4M3.F32.PACK_AB_MERGE_C R37, R37, R42, R45 ;  /* 0x0000002a2525723e */ /* 0x000fe2000480702d */
[----:B------:R-:W-:-:S02]  /*d870*/  HADD2.F32 R54, -RZ, R54.H1_H1 ;  /* 0x30000036ff367230 */ /* 0x000fc40000004100 */
[-C--:B------:R-:W-:Y:S01]  /*d880*/  FMUL.FTZ R58, R15, R57.reuse ;  /* 0x000000390f3a7220 */ /* 0x080fe20000410000 */
[----:B------:R-:W-:Y:S02]  /*d890*/  HADD2.F32 R53, -RZ, R53.H1_H1 ;  /* 0x30000035ff357230 */ /* 0x000fe40000004100 */
[C---:B------:R-:W-:Y:S01]  /*d8a0*/  FMUL.FTZ R57, R39.reuse, R57 ;  /* 0x0000003927397220 */ /* 0x040fe20000410000 */
[----:B------:R-:W-:-:S03]  /*d8b0*/  FFMA.FTZ R39, R39, R56, -R58 ;  /* 0x0000003827277223 */ /* 0x000fc6000001083a */
[----:B------:R-:W-:Y:S01]  /*d8c0*/  FFMA.FTZ R15, R15, R56, R57 ;  /* 0x000000380f0f7223 */ /* 0x000fe20000010039 */
[----:B------:R-:W-:Y:S02]  /*d8d0*/  HADD2.F32 R57, -RZ, R50.H1_H1 ;  /* 0x30000032ff397230 */ /* 0x000fe40000004100 */
[----:B------:R-:W-:Y:S02]  /*d8e0*/  HADD2.F32 R50, -RZ, R55.H1_H1 ;  /* 0x30000037ff327230 */ /* 0x000fe40000004100 */
[----:B------:R-:W-:Y:S02]  /*d8f0*/  HADD2.F32 R55, -RZ, R51.H1_H1 ;  /* 0x30000033ff377230 */ /* 0x000fe40000004100 */
[-C--:B------:R-:W-:Y:S01]  /*d900*/  FMUL.FTZ R51, R54, R57.reuse ;  /* 0x0000003936337220 */ /* 0x080fe20000410000 */
[----:B------:R-:W-:-:S03]  /*d910*/  FMUL.FTZ R57, R50, R57 ;  /* 0x0000003932397220 */ /* 0x000fc60000410000 */
[-C--:B------:R-:W-:Y:S01]  /*d920*/  FFMA.FTZ R51, R50, R55.reuse, -R51 ;  /* 0x0000003732337223 */ /* 0x080fe20000010833 */
[----:B------:R-:W-:Y:S01]  /*d930*/  FFMA.FTZ R50, R54, R55, R57 ;  /* 0x0000003736327223 */ /* 0x000fe20000010039 */
[----:B------:R-:W-:Y:S02]  /*d940*/  F2FP.F16.E4M3.UNPACK_B R55, R36.H1 ;  /* 0x00000024ff37723e */ /* 0x000fe400030006ff */
[----:B------:R-:W-:Y:S02]  /*d950*/  F2FP.F16.E4M3.UNPACK_B R54, R12.H1 ;  /* 0x0000000cff36723e */ /* 0x000fe400030006ff */
[----:B------:R-:W-:Y:S01]  /*d960*/  F2FP.F16.E4M3.UNPACK_B R57, R147.H1 ;  /* 0x00000093ff39723e */ /* 0x000fe200030006ff */
        /* <DEDUP_REMOVED lines=12> */
[-C--:B------:R-:W-:Y:S01]  /*da30*/  FMUL.FTZ R56, R55, R53.reuse ;  /* 0x0000003537387220 */ /* 0x080fe20000410000 */
[----:B------:R-:W-:Y:S01]  /*da40*/  FMUL.FTZ R53, R54, R53 ;  /* 0x0000003536357220 */ /* 0x000fe20000410000 */
[----:B------:R-:W-:Y:S01]  /*da50*/  F2FP.F16.E4M3.UNPACK_B R147, R147 ;  /* 0x00000093ff93723e */ /* 0x000fe200020006ff */
[----:B------:R-:W-:-:S02]  /*da60*/  HADD2.F32 R59, -RZ, R145.H0_H0 ;  /* 0x20000091ff3b7230 */ /* 0x000fc40000004100 */
[-C--:B------:R-:W-:Y:S01]  /*da70*/  FFMA.FTZ R54, R54, R57.reuse, -R56 ;  /* 0x0000003936367223 */ /* 0x080fe20000010838 */
[----:B------:R-:W-:Y:S01]  /*da80*/  FFMA.FTZ R53, R55, R57, R53 ;  /* 0x0000003937357223 */ /* 0x000fe20000010035 */
[----:B------:R-:W-:Y:S01]  /*da90*/  HADD2.F32 R55, -RZ, R36.H0_H0 ;  /* 0x20000024ff377230 */ /* 0x000fe20000004100 */
[----:B------:R-:W-:Y:S01]  /*daa0*/  F2FP.SATFINITE.E4M3.F32.PACK_AB_MERGE_C R39, R51, R39, RZ ;  /* 0x000000273327723e */ /* 0x000fe200048070ff */
        /* <DEDUP_REMOVED lines=11> */
[-C--:B------:R-:W-:Y:S01]  /*db60*/  FMUL.FTZ R55, R36, R145.reuse ;  /* 0x0000009124377220 */ /* 0x080fe20000410000 */
[-C--:B------:R-:W-:Y:S01]  /*db70*/  F2FP.F16.E4M3.UNPACK_B R57, R148.reuse.H1 ;  /* 0x00000094ff39723e */ /* 0x080fe200030006ff */
[C---:B------:R-:W-:Y:S01]  /*db80*/  FMUL.FTZ R145, R12.reuse, R145 ;  /* 0x000000910c917220 */ /* 0x040fe20000410000 */
[----:B------:R-:W-:Y:S01]  /*db90*/  F2FP.F16.E4M3.UNPACK_B R148, R148 ;  /* 0x00000094ff94723e */ /* 0x000fe200020006ff */
[----:B------:R-:W-:Y:S01]  /*dba0*/  FFMA.FTZ R55, R12, R147, -R55 ;  /* 0x000000930c377223 */ /* 0x000fe20000010837 */
[----:B------:R-:W-:Y:S01]  /*dbb0*/  F2FP.SATFINITE.E4M3.F32.PACK_AB_MERGE_C R50, R50, R15, RZ ;  /* 0x0000000f3232723e */ /* 0x000fe200048070ff */
[----:B------:R-:W-:Y:S01]  /*dbc0*/  FFMA.FTZ R12, R36, R147, R145 ;  /* 0x00000093240c7223 */ /* 0x000fe20000010091 */
[----:B------:R-:W-:Y:S01]  /*dbd0*/  IMAD.MOV.U32 R36, RZ, RZ, R14 ;  /* 0x000000ffff247224 */ /* 0x000fe200078e000e */
[----:B------:R-:W-:Y:S01]  /*dbe0*/  F2FP.F16.E4M3.UNPACK_B R14, R146.H1 ;  /* 0x00000092ff0e723e */ /* 0x000fe200030006ff */
[----:B------:R-:W-:Y:S01]  /*dbf0*/  HADD2.F32 R62, -RZ, R57.H0_H0 ;  /* 0x20000039ff3e7230 */ /* 0x000fe20000004100 */
[----:B------:R-:W-:-:S02]  /*dc00*/  F2FP.SATFINITE.E4M3.F32.PACK_AB_MERGE_C R58, R55, R58, R54 ;  /* 0x0000003a373a723e */ /* 0x000fc40004807036 */
[----:B------:R-:W-:Y:S01]  /*dc10*/  F2FP.F16.E4M3.UNPACK_B R55, R38.H1 ;  /* 0x00000026ff37723e */ /* 0x000fe200030006ff */
[--C-:B------:R-:W-:Y:S01]  /*dc20*/  HADD2.F32 R72, -RZ, R14.reuse.H0_H0 ;  /* 0x2000000eff487230 */ /* 0x100fe20000004100 */
[----:B------:R-:W-:Y:S01]  /*dc30*/  F2FP.F16.E4M3.UNPACK_B R54, R36.H1 ;  /* 0x00000024ff36723e */ /* 0x000fe200030006ff */
[----:B------:R-:W-:Y:S01]  /*dc40*/  HADD2.F32 R14, -RZ, R14.H1_H1 ;  /* 0x3000000eff0e7230 */ /* 0x000fe20000004100 */
[----:B------:R-:W-:Y:S01]  /*dc50*/  F2FP.F16.E4M3.UNPACK_B R146, R146 ;  /* 0x00000092ff92723e */ /* 0x000fe200020006ff */
[--C-:B------:R-:W-:Y:S01]  /*dc60*/  HADD2.F32 R56, -RZ, R55.reuse.H0_H0 ;  /* 0x20000037ff387230 */ /* 0x100fe20000004100 */
[----:B------:R-:W-:Y:S01]  /*dc70*/  F2FP.F16.E4M3.UNPACK_B R38, R38 ;  /* 0x00000026ff26723e */ /* 0x000fe200020006ff */
[--C-:B------:R-:W-:Y:S01]  /*dc80*/  HADD2.F32 R60, -RZ, R54.reuse.H0_H0 ;  /* 0x20000036ff3c7230 */ /* 0x100fe20000004100 */
[----:B------:R-:W-:Y:S01]  /*dc90*/  F2FP.F16.E4M3.UNPACK_B R36, R36 ;  /* 0x00000024ff24723e */ /* 0x000fe200020006ff */
[----:B------:R-:W-:Y:S02]  /*dca0*/  HADD2.F32 R55, -RZ, R55.H1_H1 ;  /* 0x30000037ff377230 */ /* 0x000fe40000004100 */
[----:B------:R-:W-:Y:S01]  /*dcb0*/  FMUL.FTZ R63, R56, R72 ;  /* 0x00000048383f7220 */ /* 0x000fe20000410000 */
[----:B------:R-:W-:-:S02]  /*dcc0*/  HADD2.F32 R73, -RZ, R54.H1_H1 ;  /* 0x30000036ff497230 */ /* 0x000fc40000004100 */
[----:B------:R-:W-:Y:S01]  /*dcd0*/  FMUL.FTZ R72, R60, R72 ;  /* 0x000000483c487220 */ /* 0x000fe20000410000 */
[----:B------:R-:W-:Y:S01]  /*dce0*/  F2FP.SATFINITE.E4M3.F32.PACK_AB_MERGE_C R15, R48, R49, R39 ;  /* 0x00000031300f723e */ /* 0x000fe20004807027 */
[----:B------:R-:W-:Y:S01]  /*dcf0*/  FMUL.FTZ R54, R55, R14 ;  /* 0x0000000e37367220 */ /* 0x000fe20000410000 */
[-C--:B------:R-:W-:Y:S01]  /*dd00*/  FFMA.FTZ R63, R60, R62.reuse, -R63 ;  /* 0x0000003e3c3f7223 */ /* 0x080fe2000001083f */
[----:B------:R-:W-:Y:S01]  /*dd10*/  FFMA.FTZ R72, R56, R62, R72 ;  /* 0x0000003e38487223 */ /* 0x000fe20000010048 */
[----:B------:R-:W-:Y:S02]  /*dd20*/  HADD2.F32 R56, -RZ, R57.H1_H1 ;  /* 0x30000039ff387230 */ /* 0x000fe40000004100 */
[----:B------:R-:W-:Y:S01]  /*dd30*/  FMUL.FTZ R14, R73, R14 ;  /* 0x0000000e490e7220 */ /* 0x000fe20000410000 */
[----:B------:R-:W-:Y:S01]  /*dd40*/  HADD2.F32 R62, -RZ, R146.H0_H0 ;  /* 0x20000092ff3e7230 */ /* 0x000fe20000004100 */
[----:B------:R-:W-:Y:S01]  /*dd50*/  F2FP.SATFINITE.E4M3.F32.PACK_AB_MERGE_C R39, R46, R47, R50 ;  /* 0x0000002f2e27723e */ /* 0x000fe20004807032 */
[----:B------:R-:W-:-:S02]  /*dd60*/  HADD2.F32 R57, -RZ, R36.H0_H0 ;  /* 0x20000024ff397230 */ /* 0x000fc40000004100 */
[-C--:B------:R-:W-:Y:S01]  /*dd70*/  FFMA.FTZ R14, R55, R56.reuse, R14 ;  /* 0x00000038370e7223 */ /* 0x080fe2000001000e */
[----:B------:R-:W-:Y:S02]  /*dd80*/  HADD2.F32 R55, -RZ, R38.H0_H0 ;  /* 0x20000026ff377230 */ /* 0x000fe40000004100 */
[----:B------:R-:W-:Y:S01]  /*dd90*/  FFMA.FTZ R54, R73, R56, -R54 ;  /* 0x0000003849367223 */ /* 0x000fe20000010836 */
[----:B------:R-:W-:Y:S02]  /*dda0*/  HADD2.F32 R56, -RZ, R148.H0_H0 ;  /* 0x20000094ff387230 */ /* 0x000fe40000004100 */
[----:B------:R-:W-:Y:S02]  /*ddb0*/  HADD2.F32 R146, -RZ, R146.H1_H1 ;  /* 0x30000092ff927230 */ /* 0x000fe40000004100 */
[-C--:B------:R-:W-:Y:S01]  /*ddc0*/  FMUL.FTZ R60, R55, R62.reuse ;  /* 0x0000003e373c7220 */ /* 0x080fe20000410000 */
[C---:B------:R-:W-:Y:S01]  /*ddd0*/  FMUL.FTZ R62, R57.reuse, R62 ;  /* 0x0000003e393e7220 */ /* 0x040fe20000410000 */
[----:B------:R-:W-:Y:S01]  /*dde0*/  HADD2.F32 R148, -RZ, R148.H1_H1 ;  /* 0x30000094ff947230 */ /* 0x000fe20000004100 */
[----:B------:R-:W-:Y:S01]  /*ddf0*/  F2FP.SATFINITE.E4M3.F32.PACK_AB_MERGE_C R54, R54, R63, RZ ;  /* 0x0000003f3636723e */ /* 0x000fe200048070ff */
[-C--:B------:R-:W-:Y:S01]  /*de00*/  FFMA.FTZ R60, R57, R56.reuse, -R60 ;  /* 0x00000038393c7223 */ /* 0x080fe2000001083c */
[----:B------:R-:W-:Y:S01]  /*de10*/  FFMA.FTZ R62, R55, R56, R62 ;  /* 0x00000038373e7223 */ /* 0x000fe2000001003e */
[----:B------:R-:W-:Y:S01]  /*de20*/  HADD2.F32 R55, -RZ, R38.H1_H1 ;  /* 0x30000026ff377230 */ /* 0x000fe20000004100 */
[----:B------:R-:W-:Y:S01]  /*de30*/  F2FP.SATFINITE.E4M3.F32.PACK_AB_MERGE_C R72, R14, R72, RZ ;  /* 0x000000480e48723e */ /* 0x000fe200048070ff */
[----:B------:R-:W-:-:S03]  /*de40*/  HADD2.F32 R57, -RZ, R36.H1_H1 ;  /* 0x30000024ff397230 */ /* 0x000fc60000004100 */
[-C--:B------:R-:W-:Y:S02]  /*de50*/  FMUL.FTZ R36, R55, R146.reuse ;  /* 0x0000009237247220 */ /* 0x080fe40000410000 */
[C---:B------:R-:W-:Y:S02]  /*de60*/  FMUL.FTZ R146, R57.reuse, R146 ;  /* 0x0000009239927220 */ /* 0x040fe40000410000 */
[-C--:B------:R-:W-:Y:S01]  /*de70*/  FFMA.FTZ R57, R57, R148.reuse, -R36 ;  /* 0x0000009439397223 */ /* 0x080fe20000010824 */
[----:B------:R-:W-:Y:S01]  /*de80*/  F2FP.SATFINITE.E4M3.F32.PACK_AB_MERGE_C R36, R53, R61, RZ ;  /* 0x0000003d3524723e */ /* 0x000fe200048070ff */
[----:B------:R-:W-:-:S03]  /*de90*/  FFMA.FTZ R55, R55, R148, R146 ;  /* 0x0000009437377223 */ /* 0x000fc60000010092 */
[----:B------:R-:W-:Y:S01]  /*dea0*/  F2FP.SATFINITE.E4M3.F32.PACK_AB_MERGE_C R36, R12, R59, R36 ;  /* 0x0000003b0c24723e */ /* 0x000fe20004807024 */
[----:B------:R-:W-:Y:S01]  /*deb0*/  IMAD.MOV.U32 R12, RZ, RZ, R58 ;  /* 0x000000ffff0c7224 */ /* 0x000fe200078e003a */
[----:B------:R-:W-:Y:S02]  /*dec0*/  F2FP.SATFINITE.E4M3.F32.PACK_AB_MERGE_C R14, R57, R60, R54 ;  /* 0x0000003c390e723e */ /* 0x000fe40004807036 */
[----:B------:R-:W-:-:S07]  /*ded0*/  F2FP.SATFINITE.E4M3.F32.PACK_AB_MERGE_C R38, R55, R62, R72 ;  /* 0x0000003e3726723e */ /* 0x000fce0004807048 */
.L_x_517:
[----:B------:R-:W-:Y:S05]  /*dee0*/  BSYNC B2 ;  /* 0x0000000000027941 */ /* 0x000fea0003800000 */
.L_x_516:
[----:B------:R-:W-:Y:S01]  /*def0*/  ISETP.GE.AND P3, PT, R11, R133, PT ;  /* 0x000000850b00720c */ /* 0x000fe20003f66270 */
[----:B0-----:R0:W-:-:S12]  /*df00*/  ST.E.128 desc[UR50][R40.64], R12 ;  /* 0x0000000c28007985 */ /* 0x0011d8000c101d32 */
[----:B------:R-:W-:-:S04]  /*df10*/  @!P3 IADD3 R42, P4, R11, R120, RZ ;  /* 0x000000780b2ab210 */ /* 0x000fc80007f9e0ff */
[----:B------:R-:W-:-:S05]  /*df20*/  @!P3 LEA.HI.X.SX32 R43, R11, R119, 0x1, P4 ;  /* 0x000000770b2bb211 */ /* 0x000fca00020f0eff */
[----:B--2---:R0:W-:Y:S04]  /*df30*/  @!P3 ST.E.128 desc[UR50][R42.64], R36 ;  /* 0x000000242a00b985 */ /* 0x0041e8000c101d32 */
.L_x_515:
[----:B------:R-:W-:Y:S05]  /*df40*/  BSYNC B1 ;  /* 0x0000000000017941 */ /* 0x000fea0003800000 */
.L_x_514:
        /* <DEDUP_REMOVED lines=8> */
[----:B------:R-:W-:Y:S02]  /*dfd0*/  SHF.R.S32.HI R12, RZ, 0x1f, R11 ;  /* 0x0000001fff0c7819 */ /* 0x000fe4000001140b */
[----:B--2---:R-:W-:-:S02]  /*dfe0*/  IADD3.X R41, R119, R95, RZ, P3, !PT ;  /* 0x0000005f77297210 */ /* 0x004fc40001ffe4ff */
[----:B------:R-:W-:Y:S02]  /*dff0*/  LEA.HI R12, R12, R11, RZ, 0x5 ;  /* 0x0000000b0c0c7211 */ /* 0x000fe400078f28ff */
[----:B------:R-:W-:Y:S02]  /*e000*/  ISETP.GE.AND P3, PT, R221, R113, PT ;  /* 0x00000071dd00720c */ /* 0x000fe40003f66270 */
[----:B------:R-:W-:-:S04]  /*e010*/  LEA.HI.SX32 R12, R12, R111, 0x1b ;  /* 0x0000006f0c0c7211 */ /* 0x000fc800078fdaff */
[----:B------:R-:W-:Y:S01]  /*e020*/  SHF.R.S32.HI R11, RZ, 0x1f, R12 ;  /* 0x0000001fff0b7819 */ /* 0x000fe2000001140c */
[----:B------:R-:W-:-:S03]  /*e030*/  IMAD.SHL.U32 R44, R12, 0x10, RZ ;  /* 0x000000100c2c7824 */ /* 0x000fc600078e00ff */
[----:B------:R-:W-:-:S04]  /*e040*/  LEA.HI R11, R11, R12, RZ, 0x2 ;  /* 0x0000000c0b0b7211 */ /* 0x000fc800078f10ff */
        /* <DEDUP_REMOVED lines=8> */
[----:B------:R-:W-:-:S03]  /*e0d0*/  IMAD.IADD R36, R18, 0x1, R13 ;  /* 0x0000000112247824 */ /* 0x000fc600078e020d */
[----:B------:R0:W2:Y:S04]  /*e0e0*/  LDS.128 R12, [R11+0x24200] ;  /* 0x024200000b0c7984 */ /* 0x0000a80000000c00 */
[----:B------:R-:W3:Y:S01]  /*e0f0*/  LDS.128 R36, [R36+0x24200] ;  /* 0x0242000024247984 */ /* 0x000ee20000000c00 */
[----:B------:R-:W-:Y:S05]  /*e100*/  @P3 BRA `(.L_x_521) ;  /* 0x0000000c004c3947 */ /* 0x000fea0003800000 */
[----:B------:R-:W-:Y:S01]  /*e110*/  SHF.R.U32.HI R42, RZ, 0x8, R77 ;  /* 0x00000008ff2a7819 */ /* 0x000fe2000001164d */
[----:B---3--:R-:W-:Y:S01]  /*e120*/  IMAD.MOV.U32 R47, RZ, RZ, R36 ;  /* 0x000000ffff2f7224 */ /* 0x008fe200078e0024 */
[----:B--2---:R-:W-:Y:S01]  /*e130*/  MOV R46, R12 ;  /* 0x0000000c002e7202 */ /* 0x004fe20000000f00 */
[----:B------:R-:W-:Y:S01]  /*e140*/  IMAD.MOV.U32 R43, RZ, RZ, R38 ;  /* 0x000000ffff2b7224 */ /* 0x000fe200078e0026 */
[----:B------:R-:W-:Y:S01]  /*e150*/  LOP3.LUT R51, R77, 0xff0000ff, RZ, 0xc0, !PT ;  /* 0xff0000ff4d337812 */ /* 0x000fe200078ec0ff */
[----:B------:R-:W-:Y:S01]  /*e160*/  IMAD.SHL.U32 R12, R42, 0x100, RZ ;  /* 0x000001002a0c7824 */ /* 0x000fe200078e00ff */
[----:B------:R-:W-:Y:S01]  /*e170*/  SHF.R.U32.HI R54, RZ, 0x8, R79 ;  /* 0x00000008ff367819 */ /* 0x000fe2000001164f */
[----:B------:R-:W-:Y:S01]  /*e180*/  IMAD.MOV.U32 R42, RZ, RZ, R14 ;  /* 0x000000ffff2a7224 */ /* 0x000fe200078e000e */
[----:B------:R-:W-:Y:S02]  /*e190*/  SHF.R.U32.HI R49, RZ, 0x10, R77 ;  /* 0x00000010ff317819 */ /* 0x000fe4000001164d */
[----:B------:R-:W-:-:S02]  /*e1a0*/  SHF.R.U32.HI R52, RZ, 0x8, R65 ;  /* 0x00000008ff347819 */ /* 0x000fc40000011641 */
[----:B------:R-:W-:Y:S01]  /*e1b0*/  LOP3.LUT R51, R51, 0xff00, R12, 0xf8, !PT ;  /* 0x0000ff0033337812 */ /* 0x000fe200078ef80c */
[----:B------:R-:W-:Y:S01]  /*e1c0*/  IMAD.U32 R14, R49, 0x10000, RZ ;  /* 0x00010000310e7824 */ /* 0x000fe200078e00ff */
[----:B------:R-:W-:Y:S01]  /*e1d0*/  LOP3.LUT R53, R79, 0xff0000ff, RZ, 0xc0, !PT ;  /* 0xff0000ff4f357812 */ /* 0x000fe200078ec0ff */
[----:B------:R-:W-:Y:S01]  /*e1e0*/  IMAD.SHL.U32 R36, R52, 0x100, RZ ;  /* 0x0000010034247824 */ /* 0x000fe200078e00ff */
[----:B------:R-:W-:Y:S02]  /*e1f0*/  SHF.R.U32.HI R50, RZ, 0x8, R67 ;  /* 0x00000008ff327819 */ /* 0x000fe40000011643 */
[----:B------:R-:W-:Y:S02]  /*e200*/  SHF.L.U32 R12, R54, 0x8, RZ ;  /* 0x00000008360c7819 */ /* 0x000fe400000006ff */
[----:B------:R-:W-:Y:S01]  /*e210*/  LOP3.LUT R55, R65, 0xff0000ff, RZ, 0xc0, !PT ;  /* 0xff0000ff41377812 */ /* 0x000fe200078ec0ff */
[----:B------:R-:W-:Y:S01]  /*e220*/  IMAD.SHL.U32 R38, R50, 0x100, RZ ;  /* 0x0000010032267824 */ /* 0x000fe200078e00ff */
[----:B------:R-:W-:-:S02]  /*e230*/  LOP3.LUT R12, R53, 0xff00, R12, 0xf8, !PT ;  /* 0x0000ff00350c7812 */ /* 0x000fc400078ef80c */
[----:B------:R-:W-:Y:S02]  /*e240*/  F2FP.F16.E4M3.UNPACK_B R53, R140.H1 ;  /* 0x0000008cff35723e */ /* 0x000fe400030006ff */
[----:B------:R-:W-:Y:S02]  /*e250*/  F2FP.F16.E4M3.UNPACK_B R52, R47.H1 ;  /* 0x0000002fff34723e */ /* 0x000fe400030006ff */
[----:B------:R-:W-:Y:S02]  /*e260*/  LOP3.LUT R59, R67, 0xff0000ff, RZ, 0xc0, !PT ;  /* 0xff0000ff433b7812 */ /* 0x000fe400078ec0ff */
[----:B------:R-:W-:Y:S01]  /*e270*/  F2FP.F16.E4M3.UNPACK_B R49, R46.H1 ;  /* 0x0000002eff31723e */ /* 0x000fe200030006ff */
[----:B------:R-:W-:Y:S01]  /*e280*/  HADD2.F32 R50, -RZ, R52.H0_H0 ;  /* 0x20000034ff327230 */ /* 0x000fe20000004100 */
[----:B------:R-:W-:Y:S02]  /*e290*/  LOP3.LUT R14, R51, 0xff0000, R14, 0xf8, !PT ;  /* 0x00ff0000330e7812 */ /* 0x000fe400078ef80e */
[----:B------:R-:W-:-:S02]  /*e2a0*/  SHF.R.U32.HI R45, RZ, 0x10, R65 ;  /* 0x00000010ff2d7819 */ /* 0x000fc40000011641 */
[----:B------:R-:W-:Y:S01]  /*e2b0*/  LOP3.LUT R57, R55, 0xff00, R36, 0xf8, !PT ;  /* 0x0000ff0037397812 */ /* 0x000fe200078ef824 */
[----:B------:R-:W-:Y:S01]  /*e2c0*/  HADD2.F32 R55, -RZ, R53.H0_H0 ;  /* 0x20000035ff377230 */ /* 0x000fe20000004100 */
[----:B------:R-:W-:Y:S02]  /*e2d0*/  F2FP.F16.E4M3.UNPACK_B R51, R142.H1 ;  /* 0x0000008eff33723e */ /* 0x000fe400030006ff */
[----:B------:R-:W-:Y:S01]  /*e2e0*/  LOP3.LUT R59, R59, 0xff00, R38, 0xf8, !PT ;  /* 0x0000ff003b3b7812 */ /* 0x000fe200078ef826 */
[----:B------:R-:W-:Y:S01]  /*e2f0*/  HADD2.F32 R38, -RZ, R49.H0_H0 ;  /* 0x20000031ff267230 */ /* 0x000fe20000004100 */
[----:B0-----:R-:W-:Y:S01]  /*e300*/  SHF.R.U32.HI R11, RZ, 0x10, R79 ;  /* 0x00000010ff0b7819 */ /* 0x001fe2000001164f */
[-C--:B------:R-:W-:Y:S01]  /*e310*/  FMUL.FTZ R61, R50, R55.reuse ;  /* 0x00000037323d7220 */ /* 0x080fe20000410000 */
[----:B------:R-:W-:Y:S01]  /*e320*/  SHF.L.U32 R36, R45, 0x10, RZ ;  /* 0x000000102d247819 */ /* 0x000fe200000006ff */
[--C-:B------:R-:W-:Y:S02]  /*e330*/  HADD2.F32 R45, -RZ, R51.reuse.H0_H0 ;  /* 0x20000033ff2d7230 */ /* 0x100fe40000004100 */
[----:B------:R-:W-:Y:S01]  /*e340*/  FMUL.FTZ R55, R38, R55 ;  /* 0x0000003726377220 */ /* 0x000fe20000410000 */
[----:B------:R-:W-:Y:S01]  /*e350*/  IMAD.U32 R11, R11, 0x10000, RZ ;  /* 0x000100000b0b7824 */ /* 0x000fe200078e00ff */
[----:B------:R-:W-:Y:S01]  /*e360*/  SHF.R.U32.HI R48, RZ, 0x10, R67 ;  /* 0x00000010ff307819 */ /* 0x000fe20000011643 */
[----:B------:R-:W-:-:S02]  /*e370*/  HADD2.F32 R54, -RZ, R51.H1_H1 ;  /* 0x30000033ff367230 */ /* 0x000fc40000004100 */
[-C--:B------:R-:W-:Y:S01]  /*e380*/  FFMA.FTZ R38, R38, R45.reuse, -R61 ;  /* 0x0000002d26267223 */ /* 0x080fe2000001083d */
[----:B------:R-:W-:Y:S01]  /*e390*/  FFMA.FTZ R45, R50, R45, R55 ;  /* 0x0000002d322d7223 */ /* 0x000fe20000010037 */
[----:B------:R-:W-:Y:S01]  /*e3a0*/  F2FP.F16.E4M3.UNPACK_B R140, R140 ;  /* 0x0000008cff8c723e */ /* 0x000fe200020006ff */
[----:B------:R-:W-:Y:S01]  /*e3b0*/  HADD2.F32 R55, -RZ, R53.H1_H1 ;  /* 0x30000035ff377230 */ /* 0x000fe20000004100 */
[----:B------:R-:W-:Y:S01]  /*e3c0*/  F2FP.F16.E4M3.UNPACK_B R51, R47 ;  /* 0x0000002fff33723e */ /* 0x000fe200020006ff */
[----:B------:R-:W-:Y:S01]  /*e3d0*/  HADD2.F32 R49, -RZ, R49.H1_H1 ;  /* 0x30000031ff317230 */ /* 0x000fe20000004100 */
[----:B------:R-:W-:Y:S01]  /*e3e0*/  F2FP.F16.E4M3.UNPACK_B R50, R46 ;  /* 0x0000002eff32723e */ /* 0x000fe200020006ff */
[----:B------:R-:W-:Y:S01]  /*e3f0*/  HADD2.F32 R47, -RZ, R140.H0_H0 ;  /* 0x2000008cff2f7230 */ /* 0x000fe20000004100 */
[----:B------:R-:W-:Y:S01]  /*e400*/  LOP3.LUT R11, R12, 0xff0000, R11, 0xf8, !PT ;  /* 0x00ff00000c0b7812 */ /* 0x000fe200078ef80b */
[----:B------:R-:W-:Y:S01]  /*e410*/  IMAD.U32 R12, R48, 0x10000, RZ ;  /* 0x00010000300c7824 */ /* 0x000fe200078e00ff */
[----:B------:R-:W-:Y:S01]  /*e420*/  F2FP.F16.E4M3.UNPACK_B R142, R142 ;  /* 0x0000008eff8e723e */ /* 0x000fe200020006ff */
[----:B------:R-:W-:Y:S01]  /*e430*/  HADD2.F32 R48, -RZ, R52.H1_H1 ;  /* 0x30000034ff307230 */ /* 0x000fe20000004100 */
[----:B------:R-:W-:Y:S01]  /*e440*/  LOP3.LUT R36, R57, 0xff0000, R36, 0xf8, !PT ;  /* 0x00ff000039247812 */ /* 0x000fe200078ef824 */
[----:B------:R-:W-:Y:S01]  /*e450*/  HADD2.F32 R52, -RZ, R51.H0_H0 ;  /* 0x20000033ff347230 */ /* 0x000fe20000004100 */
[----:B------:R-:W-:Y:S01]  /*e460*/  LOP3.LUT R12, R59, 0xff0000, R12, 0xf8, !PT ;  /* 0x00ff00003b0c7812 */ /* 0x000fe200078ef80c */
[----:B------:R-:W-:-:S02]  /*e470*/  HADD2.F32 R46, -RZ, R50.H0_H0 ;  /* 0x20000032ff2e7230 */ /* 0x000fc40000004100 */
[-C--:B------:R-:W-:Y:S01]  /*e480*/  FMUL.FTZ R56, R48, R55.reuse ;  /* 0x0000003730387220 */ /* 0x080fe20000410000 */
[----:B------:R-:W-:Y:S02]  /*e490*/  HADD2.F32 R53, -RZ, R142.H0_H0 ;  /* 0x2000008eff357230 */ /* 0x000fe40000004100 */
[C---:B------:R-:W-:Y:S01]  /*e4a0*/  FMUL.FTZ R59, R49.reuse, R55 ;  /* 0x00000037313b7220 */ /* 0x040fe20000410000 */
[-C--:B------:R-:W-:Y:S01]  /*e4b0*/  FMUL.FTZ R55, R52, R47.reuse ;  /* 0x0000002f34377220 */ /* 0x080fe20000410000 */
[----:B------:R-:W-:Y:S01]  /*e4c0*/  FMUL.FTZ R57, R46, R47 ;  /* 0x0000002f2e397220 */ /* 0x000fe20000410000 */
[-C--:B------:R-:W-:Y:S01]  /*e4d0*/  FFMA.FTZ R47, R49, R54.reuse, -R56 ;  /* 0x00000036312f7223 */ /* 0x080fe20000010838 */
[----:B------:R-:W-:Y:S01]  /*e4e0*/  FFMA.FTZ R48, R48, R54, R59 ;  /* 0x0000003630307223 */ /* 0x000fe2000001003b */
[-C--:B------:R-:W-:Y:S01]  /*e4f0*/  FFMA.FTZ R46, R46, R53.reuse, -R55 ;  /* 0x000000352e2e7223 */ /* 0x080fe20000010837 */
[----:B------:R-:W-:Y:S01]  /*e500*/  FFMA.FTZ R49, R52, R53, R57 ;  /* 0x0000003534317223 */ /* 0x000fe20000010039 */
[----:B------:R-:W-:Y:S01]  /*e510*/  HADD2.F32 R140, -RZ, R140.H1_H1 ;  /* 0x3000008cff8c7230 */ /* 0x000fe20000004100 */
[----:B------:R-:W-:Y:S01]  /*e520*/  F2FP.F16.E4M3.UNPACK_B R57, R141.H1 ;  /* 0x0000008dff39723e */ /* 0x000fe200030006ff */
[----:B------:R-:W-:Y:S01]  /*e530*/  HADD2.F32 R53, -RZ, R51.H1_H1 ;  /* 0x30000033ff357230 */ /* 0x000fe20000004100 */
[----:B------:R-:W-:Y:S01]  /*e540*/  F2FP.F16.E4M3.UNPACK_B R55, R43.H1 ;  /* 0x0000002bff37723e */ /* 0x000fe200030006ff */
[----:B------:R-:W-:Y:S01]  /*e550*/  HADD2.F32 R50, -RZ, R50.H1_H1 ;  /* 0x30000032ff327230 */ /* 0x000fe20000004100 */
[----:B------:R-:W-:Y:S01]  /*e560*/  F2FP.F16.E4M3.UNPACK_B R54, R42.H1 ;  /* 0x0000002aff36723e */ /* 0x000fe200030006ff */
[----:B------:R-:W-:-:S02]  /*e570*/  HADD2.F32 R142, -RZ, R142.H1_H1 ;  /* 0x3000008eff8e7230 */ /* 0x000fc40000004100 */
[CC--:B------:R-:W-:Y:S01]  /*e580*/  FMUL.FTZ R51, R53.reuse, R140.reuse ;  /* 0x0000008c35337220 */ /* 0x0c0fe20000410000 */
[----:B------:R-:W-:Y:S01]  /*e590*/  HADD2.F32 R59, -RZ, R57.H0_H0 ;  /* 0x20000039ff3b7230 */ /* 0x000fe20000004100 */
[----:B------:R-:W-:Y:S01]  /*e5a0*/  F2FP.F16.E4M3.UNPACK_B R58, R143.H1 ;  /* 0x0000008fff3a723e */ /* 0x000fe200030006ff */
[----:B------:R-:W-:Y:S02]  /*e5b0*/  HADD2.F32 R56, -RZ, R55.H0_H0 ;  /* 0x20000037ff387230 */ /* 0x000fe40000004100 */
[C---:B------:R-:W-:Y:S01]  /*e5c0*/  FMUL.FTZ R140, R50.reuse, R140 ;  /* 0x0000008c328c7220 */ /* 0x040fe20000410000 */
[--C-:B------:R-:W-:Y:S02]  /*e5d0*/  HADD2.F32 R52, -RZ, R54.reuse.H0_H0 ;  /* 0x20000036ff347230 */ /* 0x100fe40000004100 */
[-C--:B------:R-:W-:Y:S01]  /*e5e0*/  FFMA.FTZ R51, R50, R142.reuse, -R51 ;  /* 0x0000008e32337223 */ /* 0x080fe20000010833 */
[----:B------:R-:W-:Y:S02]  /*e5f0*/  HADD2.F32 R54, -RZ, R54.H1_H1 ;  /* 0x30000036ff367230 */ /* 0x000fe40000004100 */
[----:B------:R-:W-:Y:S01]  /*e600*/  FFMA.FTZ R50, R53, R142, R140 ;  /* 0x0000008e35327223 */ /* 0x000fe2000001008c */
[-C--:B------:R-:W-:Y:S01]  /*e610*/  FMUL.FTZ R61, R56, R59.reuse ;  /* 0x0000003b383d7220 */ /* 0x080fe20000410000 */
[----:B------:R-:W-:Y:S01]  /*e620*/  FMUL.FTZ R63, R52, R59 ;  /* 0x0000003b343f7220 */ /* 0x000fe20000410000 */
[----:B------:R-:W-:Y:S01]  /*e630*/  HADD2.F32 R53, -RZ, R58.H0_H0 ;  /* 0x2000003aff357230 */ /* 0x000fe20000004100 */
[----:B------:R-:W-:Y:S01]  /*e640*/  F2FP.F16.E4M3.UNPACK_B R141, R141 ;  /* 0x0000008dff8d723e */ /* 0x000fe200020006ff */
[----:B------:R-:W-:Y:S01]  /*e650*/  HADD2.F32 R59, -RZ, R57.H1_H1 ;  /* 0x30000039ff3b7230 */ /* 0x000fe20000004100 */
[----:B------:R-:W-:Y:S01]  /*e660*/  F2FP.F16.E4M3.UNPACK_B R143, R143 ;  /* 0x0000008fff8f723e */ /* 0x000fe200020006ff */
[----:B------:R-:W-:-:S02]  /*e670*/  HADD2.F32 R57, -RZ, R55.H1_H1 ;  /* 0x30000037ff397230 */ /* 0x000fc40000004100 */
[----:B------:R-:W-:Y:S01]  /*e680*/  FFMA.FTZ R52, R52, R53, -R61 ;  /* 0x0000003534347223 */ /* 0x000fe2000001083d */
[----:B------:R-:W-:Y:S01]  /*e690*/  HADD2.F32 R58, -RZ, R58.H1_H1 ;  /* 0x3000003aff3a7230 */ /* 0x000fe20000004100 */
[----:B------:R-:W-:Y:S01]  /*e6a0*/  F2FP.F16.E4M3.UNPACK_B R55, R43 ;  /* 0x0000002bff37723e */ /* 0x000fe200020006ff */
[----:B------:R-:W-:Y:S01]  /*e6b0*/  FFMA.FTZ R53, R56, R53, R63 ;  /* 0x0000003538357223 */ /* 0x000fe2000001003f */
[-C--:B------:R-:W-:Y:S01]  /*e6c0*/  FMUL.FTZ R61, R57, R59.reuse ;  /* 0x0000003b393d7220 */ /* 0x080fe20000410000 */
[----:B------:R-:W-:Y:S01]  /*e6d0*/  F2FP.F16.E4M3.UNPACK_B R42, R42 ;  /* 0x0000002aff2a723e */ /* 0x000fe200020006ff */
[C---:B------:R-:W-:Y:S01]  /*e6e0*/  FMUL.FTZ R60, R54.reuse, R59 ;  /* 0x0000003b363c7220 */ /* 0x040fe20000410000 */
[----:B------:R-:W-:Y:S02]  /*e6f0*/  HADD2.F32 R56, -RZ, R55.H0_H0 ;  /* 0x20000037ff387230 */ /* 0x000fe40000004100 */
[----:B------:R-:W-:Y:S01]  /*e700*/  FFMA.FTZ R43, R54, R58, -R61 ;  /* 0x0000003a362b7223 */ /* 0x000fe2000001083d */
[----:B------:R-:W-:-:S02]  /*e710*/  HADD2.F32 R61, -RZ, R141.H0_H0 ;  /* 0x2000008dff3d7230 */ /* 0x000fc40000004100 */
[----:B------:R-:W-:Y:S01]  /*e720*/  FFMA.FTZ R62, R57, R58, R60 ;  /* 0x0000003a393e7223 */ /* 0x000fe2000001003c */
[--C-:B------:R-:W-:Y:S01]  /*e730*/  HADD2.F32 R54, -RZ, R42.reuse.H0_H0 ;  /* 0x2000002aff367230 */ /* 0x100fe20000004100 */
[----:B------:R-:W-:Y:S01]  /*e740*/  F2FP.SATFINITE.E4M3.F32.PACK_AB_MERGE_C R38, R47, R38, RZ ;  /* 0x000000262f26723e */ /* 0x000fe200048070ff */
[----:B------:R-:W-:Y:S02]  /*e750*/  HADD2.F32 R59, -RZ, R143.H0_H0 ;  /* 0x2000008fff3b7230 */ /* 0x000fe40000004100 */
[-C--:B------:R-:W-:Y:S01]  /*e760*/  FMUL.FTZ R63, R56, R61.reuse ;  /* 0x0000003d383f7220 */ /* 0x080fe20000410000 */
[----:B------:R-:W-:Y:S02]  /*e770*/  HADD2.F32 R58, -RZ, R141.H1_H1 ;  /* 0x3000008dff3a7230 */ /* 0x000fe40000004100 */
[----:B------:R-:W-:Y:S01]  /*e780*/  FMUL.FTZ R61, R54, R61 ;  /* 0x0000003d363d7220 */ /* 0x000fe20000410000 */
[----:B------:R-:W-:Y:S01]  /*e790*/  HADD2.F32 R57, -RZ, R55.H1_H1 ;  /* 0x30000037ff397230 */ /* 0x000fe20000004100 */
[----:B------:R-:W-:Y:S01]  /*e7a0*/  F2FP.SATFINITE.E4M3.F32.PACK_AB_MERGE_C R47, R48, R45, RZ ;  /* 0x0000002d302f723e */ /* 0x000fe200048070ff */
[----:B------:R-:W-:-:S02]  /*e7b0*/  HADD2.F32 R55, -RZ, R42.H1_H1 ;  /* 0x3000002aff377230 */ /* 0x000fc40000004100 */
[-C--:B------:R-:W-:Y:S01]  /*e7c0*/  FFMA.FTZ R42, R54, R59.reuse, -R63 ;  /* 0x0000003b362a7223 */ /* 0x080fe2000001083f */
[----:B------:R-:W-:Y:S02]  /*e7d0*/  HADD2.F32 R54, -RZ, R143.H1_H1 ;  /* 0x3000008fff367230 */ /* 0x000fe40000004100 */
[-C--:B------:R-:W-:Y:S01]  /*e7e0*/  FMUL.FTZ R60, R57, R58.reuse ;  /* 0x0000003a393c7220 */ /* 0x080fe20000410000 */
[----:B------:R-:W-:Y:S01]  /*e7f0*/  FFMA.FTZ R61, R56, R59, R61 ;  /* 0x0000003b383d7223 */ /* 0x000fe2000001003d */
[----:B------:R-:W-:Y:S01]  /*e800*/  FMUL.FTZ R58, R55, R58 ;  /* 0x0000003a373a7220 */ /* 0x000fe20000410000 */
[----:B------:R-:W-:Y:S01]  /*e810*/  F2FP.SATFINITE.E4M3.F32.PACK_AB_MERGE_C R56, R43, R52, RZ ;  /* 0x000000342b38723e */ /* 0x000fe200048070ff */
[-C--:B------:R-:W-:Y:S01]  /*e820*/  FFMA.FTZ R55, R55, R54.reuse, -R60 ;  /* 0x0000003637377223 */ /* 0x080fe2000001083c */
[----:B------:R-:W-:Y:S01]  /*e830*/  F2FP.SATFINITE.E4M3.F32.PACK_AB_MERGE_C R43, R50, R49, R47 ;  /* 0x00000031322b723e */ /* 0x000fe2000480702f */
[----:B------:R-:W-:Y:S01]  /*e840*/  FFMA.FTZ R58, R57, R54, R58 ;  /* 0x00000036393a7223 */ /* 0x000fe2000001003a */
[----:B------:R-:W-:-:S02]  /*e850*/  F2FP.F16.E4M3.UNPACK_B R48, R37 ;  /* 0x00000025ff30723e */ /* 0x000fc400020006ff */
[----:B------:R-:W-:Y:S02]  /*e860*/  F2FP.F16.E4M3.UNPACK_B R54, R36 ;  /* 0x00000024ff36723e */ /* 0x000fe400020006ff */
[----:B------:R-:W-:Y:S01]  /*e870*/  F2FP.F16.E4M3.UNPACK_B R47, R13 ;  /* 0x0000000dff2f723e */ /* 0x000fe200020006ff */
[----:B------:R-:W-:Y:S01]  /*e880*/  HADD2.F32 R50, -RZ, R48.H0_H0 ;  /* 0x20000030ff327230 */ /* 0x000fe20000004100 */
[----:B------:R-:W-:Y:S01]  /*e890*/  F2FP.SATFINITE.E4M3.F32.PACK_AB_MERGE_C R45, R51, R46, R38 ;  /* 0x0000002e332d723e */ /* 0x000fe20004807026 */
[----:B------:R-:W-:Y:S01]  /*e8a0*/  HADD2.F32 R49, -RZ, R54.H0_H0 ;  /* 0x20000036ff317230 */ /* 0x000fe20000004100 */
[----:B------:R-:W-:Y:S01]  /*e8b0*/  F2FP.SATFINITE.E4M3.F32.PACK_AB_MERGE_C R53, R62, R53, RZ ;  /* 0x000000353e35723e */ /* 0x000fe200048070ff */
[----:B------:R-:W-:Y:S01]  /*e8c0*/  HADD2.F32 R46, -RZ, R47.H0_H0 ;  /* 0x2000002fff2e7230 */ /* 0x000fe20000004100 */
[----:B------:R-:W-:Y:S01]  /*e8d0*/  F2FP.F16.E4M3.UNPACK_B R52, R14 ;  /* 0x0000000eff34723e */ /* 0x000fe200020006ff */
[----:B------:R-:W-:Y:S01]  /*e8e0*/  HADD2.F32 R51, -RZ, R48.H1_H1 ;  /* 0x30000030ff337230 */ /* 0x000fe20000004100 */
[----:B------:R-:W-:Y:S01]  /*e8f0*/  F2FP.SATFINITE.E4M3.F32.PACK_AB_MERGE_C R42, R55, R42, R56 ;  /* 0x0000002a372a723e */ /* 0x000fe20004807038 */
[----:B------:R-:W-:Y:S01]  /*e900*/  FMUL.FTZ R55, R50, R49 ;  /* 0x0000003132377220 */ /* 0x000fe20000410000 */
[----:B------:R-:W-:Y:S01]  /*e910*/  F2FP.SATFINITE.E4M3.F32.PACK_AB_MERGE_C R38, R58, R61, R53 ;  /* 0x0000003d3a26723e */ /* 0x000fe20004807035 */
[----:B------:R-:W-:-:S02]  /*e920*/  HADD2.F32 R53, -RZ, R52.H0_H0 ;  /* 0x20000034ff357230 */ /* 0x000fc40000004100 */
[C---:B------:R-:W-:Y:S01]  /*e930*/  FMUL.FTZ R57, R46.reuse, R49 ;  /* 0x000000312e397220 */ /* 0x040fe20000410000 */
[----:B------:R-:W-:Y:S01]  /*e940*/  HADD2.F32 R54, -RZ, R54.H1_H1 ;  /* 0x30000036ff367230 */ /* 0x000fe20000004100 */
[----:B------:R-:W-:Y:S01]  /*e950*/  F2FP.F16.E4M3.UNPACK_B R48, R13.H1 ;  /* 0x0000000dff30723e */ /* 0x000fe200030006ff */
[----:B------:R-:W-:Y:S02]  /*e960*/  HADD2.F32 R49, -RZ, R47.H1_H1 ;  /* 0x3000002fff317230 */ /* 0x000fe40000004100 */
[-C--:B------:R-:W-:Y:S01]  /*e970*/  FFMA.FTZ R46, R46, R53.reuse, -R55 ;  /* 0x000000352e2e7223 */ /* 0x080fe20000010837 */
[----:B------:R-:W-:Y:S01]  /*e980*/  FFMA.FTZ R47, R50, R53, R57 ;  /* 0x00000035322f7223 */ /* 0x000fe20000010039 */
[----:B------:R-:W-:Y:S02]  /*e990*/  HADD2.F32 R52, -RZ, R52.H1_H1 ;  /* 0x30000034ff347230 */ /* 0x000fe40000004100 */
[-C--:B------:R-:W-:Y:S01]  /*e9a0*/  FMUL.FTZ R56, R51, R54.reuse ;  /* 0x0000003633387220 */ /* 0x080fe20000410000 */
[C---:B------:R-:W-:Y:S01]  /*e9b0*/  FMUL.FTZ R54, R49.reuse, R54 ;  /* 0x0000003631367220 */ /* 0x040fe20000410000 */
[----:B------:R-:W-:Y:S01]  /*e9c0*/  F2FP.F16.E4M3.UNPACK_B R50, R37.H1 ;  /* 0x00000025ff32723e */ /* 0x000fe200030006ff */
[----:B------:R-:W-:Y:S01]  /*e9d0*/  HADD2.F32 R37, -RZ, R48.H0_H0 ;  /* 0x20000030ff257230 */ /* 0x000fe20000004100 */
[----:B------:R-:W-:Y:S01]  /*e9e0*/  F2FP.F16.E4M3.UNPACK_B R53, R36.H1 ;  /* 0x00000024ff35723e */ /* 0x000fe200030006ff */
[-C--:B------:R-:W-:Y:S01]  /*e9f0*/  FFMA.FTZ R13, R49, R52.reuse, -R56 ;  /* 0x00000034310d7223 */ /* 0x080fe20000010838 */
[----:B------:R-:W-:Y:S01]  /*ea00*/  FFMA.FTZ R36, R51, R52, R54 ;  /* 0x0000003433247223 */ /* 0x000fe20000010036 */
[----:B------:R-:W-:Y:S01]  /*ea10*/  F2FP.F16.E4M3.UNPACK_B R14, R14.H1 ;  /* 0x0000000eff0e723e */ /* 0x000fe200030006ff */
[--C-:B------:R-:W-:Y:S01]  /*ea20*/  HADD2.F32 R49, -RZ, R50.reuse.H0_H0 ;  /* 0x20000032ff317230 */ /* 0x100fe20000004100 */
[-C--:B------:R-:W-:Y:S01]  /*ea30*/  F2FP.F16.E4M3.UNPACK_B R59, R12.reuse ;  /* 0x0000000cff3b723e */ /* 0x080fe200020006ff */
[----:B------:R-:W-:Y:S01]  /*ea40*/  HADD2.F32 R52, -RZ, R53.H0_H0 ;  /* 0x20000035ff347230 */ /* 0x000fe20000004100 */
[----:B------:R-:W-:Y:S01]  /*ea50*/  F2FP.F16.E4M3.UNPACK_B R57, R11.H1 ;  /* 0x0000000bff39723e */ /* 0x000fe200030006ff */
[----:B------:R-:W-:Y:S01]  /*ea60*/  HADD2.F32 R51, -RZ, R50.H1_H1 ;  /* 0x30000032ff337230 */ /* 0x000fe20000004100 */
[----:B------:R-:W-:Y:S01]  /*ea70*/  F2FP.F16.E4M3.UNPACK_B R60, R12.H1 ;  /* 0x0000000cff3c723e */ /* 0x000fe200030006ff */
[----:B------:R-:W-:-:S02]  /*ea80*/  HADD2.F32 R50, -RZ, R14.H0_H0 ;  /* 0x2000000eff327230 */ /* 0x000fc40000004100 */
[-C--:B------:R-:W-:Y:S01]  /*ea90*/  FMUL.FTZ R56, R49, R52.reuse ;  /* 0x0000003431387220 */ /* 0x080fe20000410000 */
[----:B------:R-:W-:Y:S02]  /*eaa0*/  HADD2.F32 R54, -RZ, R53.H1_H1 ;  /* 0x30000035ff367230 */ /* 0x000fe40000004100 */
[C---:B------:R-:W-:Y:S01]  /*eab0*/  FMUL.FTZ R52, R37.reuse, R52 ;  /* 0x0000003425347220 */ /* 0x040fe20000410000 */
[----:B------:R-:W-:Y:S02]  /*eac0*/  HADD2.F32 R48, -RZ, R48.H1_H1 ;  /* 0x30000030ff307230 */ /* 0x000fe40000004100 */
[----:B------:R-:W-:Y:S02]  /*ead0*/  HADD2.F32 R53, -RZ, R14.H1_H1 ;  /* 0x3000000eff357230 */ /* 0x000fe40000004100 */
[----:B------:R-:W-:Y:S01]  /*eae0*/  FFMA.FTZ R14, R37, R50, -R56 ;  /* 0x00000032250e7223 */ /* 0x000fe20000010838 */
[----:B------:R-:W-:Y:S01]  /*eaf0*/  FMUL.FTZ R55, R51, R54 ;  /* 0x0000003633377220 */ /* 0x000fe20000410000 */
[----:B------:R-:W-:Y:S01]  /*eb00*/  FFMA.FTZ R37, R49, R50, R52 ;  /* 0x0000003231257223 */ /* 0x000fe20000010034 */
[C---:B------:R-:W-:Y:S01]  /*eb10*/  FMUL.FTZ R54, R48.reuse, R54 ;  /* 0x0000003630367220 */ /* 0x040fe20000410000 */
[----:B------:R-:W-:Y:S01]  /*eb20*/  F2FP.F16.E4M3.UNPACK_B R52, R39 ;  /* 0x00000027ff34723e */ /* 0x000fe200020006ff */
[----:B------:R-:W-:Y:S01]  /*eb30*/  FFMA.FTZ R49, R48, R53, -R55 ;  /* 0x0000003530317223 */ /* 0x000fe20000010837 */
[----:B------:R-:W-:Y:S01]  /*eb40*/  F2FP.F16.E4M3.UNPACK_B R50, R15 ;  /* 0x0000000fff32723e */ /* 0x000fe200020006ff */
[----:B------:R-:W-:Y:S01]  /*eb50*/  FFMA.FTZ R48, R51, R53, R54 ;  /* 0x0000003533307223 */ /* 0x000fe20000010036 */
[----:B------:R-:W-:Y:S01]  /*eb60*/  F2FP.F16.E4M3.UNPACK_B R56, R11 ;  /* 0x0000000bff38723e */ /* 0x000fe200020006ff */
[----:B------:R-:W-:Y:S01]  /*eb70*/  HADD2.F32 R54, -RZ, R52.H0_H0 ;  /* 0x20000034ff367230 */ /* 0x000fe20000004100 */
[----:B------:R-:W-:Y:S01]  /*eb80*/  F2FP.F16.E4M3.UNPACK_B R53, R39.H1 ;  /* 0x00000027ff35723e */ /* 0x000fe200030006ff */
[----:B------:R-:W-:Y:S01]  /*eb90*/  HADD2.F32 R11, -RZ, R59.H0_H0 ;  /* 0x2000003bff0b7230 */ /* 0x000fe20000004100 */
[----:B------:R-:W-:Y:S01]  /*eba0*/  F2FP.F16.E4M3.UNPACK_B R15, R15.H1 ;  /* 0x0000000fff0f723e */ /* 0x000fe200030006ff */
[----:B------:R-:W-:Y:S01]  /*ebb0*/  HADD2.F32 R39, -RZ, R50.H0_H0 ;  /* 0x20000032ff277230 */ /* 0x000fe20000004100 */
[----:B------:R-:W-:Y:S01]  /*ebc0*/  F2FP.SATFINITE.E4M3.F32.PACK_AB_MERGE_C R14, R49, R14, RZ ;  /* 0x0000000e310e723e */ /* 0x000fe200048070ff */
[----:B------:R-:W-:-:S02]  /*ebd0*/  HADD2.F32 R12, -RZ, R56.H0_H0 ;  /* 0x20000038ff0c7230 */ /* 0x000fc40000004100 */
[CC--:B------:R-:W-:Y:S01]  /*ebe0*/  FMUL.FTZ R64, R54.reuse, R11.reuse ;  /* 0x0000000b36407220 */ /* 0x0c0fe20000410000 */
[----:B------:R-:W-:Y:S02]  /*ebf0*/  HADD2.F32 R55, -RZ, R53.H0_H0 ;  /* 0x20000035ff377230 */ /* 0x000fe40000004100 */
[C---:B------:R-:W-:Y:S01]  /*ec00*/  FMUL.FTZ R61, R39.reuse, R11 ;  /* 0x0000000b273d7220 */ /* 0x040fe20000410000 */
[----:B------:R-:W-:Y:S02]  /*ec10*/  HADD2.F32 R62, -RZ, R60.H0_H0 ;  /* 0x2000003cff3e7230 */ /* 0x000fe40000004100 */
[-C--:B------:R-:W-:Y:S01]  /*ec20*/  FFMA.FTZ R11, R39, R12.reuse, -R64 ;  /* 0x0000000c270b7223 */ /* 0x080fe20000010840 */
[----:B------:R-:W-:Y:S02]  /*ec30*/  HADD2.F32 R51, -RZ, R15.H0_H0 ;  /* 0x2000000fff337230 */ /* 0x000fe40000004100 */
[----:B------:R-:W-:Y:S01]  /*ec40*/  FFMA.FTZ R12, R54, R12, R61 ;  /* 0x0000000c360c7223 */ /* 0x000fe2000001003d */
[----:B------:R-:W-:-:S02]  /*ec50*/  HADD2.F32 R53, -RZ, R53.H1_H1 ;  /* 0x30000035ff357230 */ /* 0x000fc40000004100 */
[-C--:B------:R-:W-:Y:S01]  /*ec60*/  FMUL.FTZ R66, R55, R62.reuse ;  /* 0x0000003e37427220 */ /* 0x080fe20000410000 */
[----:B------:R-:W-:Y:S02]  /*ec70*/  HADD2.F32 R60, -RZ, R60.H1_H1 ;  /* 0x3000003cff3c7230 */ /* 0x000fe40000004100 */
[----:B------:R-:W-:Y:S01]  /*ec80*/  FMUL.FTZ R62, R51, R62 ;  /* 0x0000003e333e7220 */ /* 0x000fe20000410000 */
[----:B------:R-:W-:Y:S01]  /*ec90*/  HADD2.F32 R15, -RZ, R15.H1_H1 ;  /* 0x3000000fff0f7230 */ /* 0x000fe20000004100 */
[----:B------:R-:W-:Y:S01]  /*eca0*/  F2FP.SATFINITE.E4M3.F32.PACK_AB_MERGE_C R37, R48, R37, RZ ;  /* 0x000000253025723e */ /* 0x000fe200048070ff */
[----:B------:R-:W-:Y:S01]  /*ecb0*/  HADD2.F32 R58, -RZ, R57.H0_H0 ;  /* 0x20000039ff3a7230 */ /* 0x000fe20000004100 */
[----:B------:R-:W-:Y:S01]  /*ecc0*/  F2FP.SATFINITE.E4M3.F32.PACK_AB_MERGE_C R13, R13, R46, R14 ;  /* 0x0000002e0d0d723e */ /* 0x000fe2000480700e */
[----:B------:R-:W-:Y:S01]  /*ecd0*/  HADD2.F32 R52, -RZ, R52.H1_H1 ;  /* 0x30000034ff347230 */ /* 0x000fe20000004100 */
[----:B------:R-:W-:Y:S01]  /*ece0*/  F2FP.SATFINITE.E4M3.F32.PACK_AB_MERGE_C R37, R36, R47, R37 ;  /* 0x0000002f2425723e */ /* 0x000fe20004807025 */
[----:B------:R-:W-:-:S02]  /*ecf0*/  HADD2.F32 R59, -RZ, R59.H1_H1 ;  /* 0x3000003bff3b7230 */ /* 0x000fc40000004100 */
[----:B------:R-:W-:Y:S01]  /*ed00*/  FFMA.FTZ R66, R51, R58, -R66 ;  /* 0x0000003a33427223 */ /* 0x000fe20000010842 */
[----:B------:R-:W-:Y:S02]  /*ed10*/  HADD2.F32 R39, -RZ, R56.H1_H1 ;  /* 0x30000038ff277230 */ /* 0x000fe40000004100 */
[-C--:B------:R-:W-:Y:S01]  /*ed20*/  FMUL.FTZ R56, R53, R60.reuse ;  /* 0x0000003c35387220 */ /* 0x080fe20000410000 */
[----:B------:R-:W-:Y:S02]  /*ed30*/  HADD2.F32 R50, -RZ, R50.H1_H1 ;  /* 0x30000032ff327230 */ /* 0x000fe40000004100 */
[----:B------:R-:W-:Y:S01]  /*ed40*/  FMUL.FTZ R60, R15, R60 ;  /* 0x0000003c0f3c7220 */ /* 0x000fe20000410000 */
[----:B------:R-:W-:Y:S02]  /*ed50*/  HADD2.F32 R54, -RZ, R57.H1_H1 ;  /* 0x30000039ff367230 */ /* 0x000fe40000004100 */
[-C--:B------:R-:W-:Y:S01]  /*ed60*/  FMUL.FTZ R51, R52, R59.reuse ;  /* 0x0000003b34337220 */ /* 0x080fe20000410000 */
[----:B------:R-:W-:Y:S01]  /*ed70*/  FFMA.FTZ R62, R55, R58, R62 ;  /* 0x0000003a373e7223 */ /* 0x000fe2000001003e */
[----:B------:R-:W-:Y:S01]  /*ed80*/  FMUL.FTZ R59, R50, R59 ;  /* 0x0000003b323b7220 */ /* 0x000fe20000410000 */
[----:B------:R-:W-:-:S02]  /*ed90*/  IMAD.MOV.U32 R36, RZ, RZ, R43 ;  /* 0x000000ffff247224 */ /* 0x000fc400078e002b */
[-C--:B------:R-:W-:Y:S01]  /*eda0*/  FFMA.FTZ R53, R53, R54.reuse, R60 ;  /* 0x0000003635357223 */ /* 0x080fe2000001003c */
[----:B------:R-:W-:Y:S01]  /*edb0*/  FFMA.FTZ R15, R15, R54, -R56 ;  /* 0x000000360f0f7223 */ /* 0x000fe20000010838 */
[-C--:B------:R-:W-:Y:S01]  /*edc0*/  FFMA.FTZ R59, R52, R39.reuse, R59 ;  /* 0x00000027343b7223 */ /* 0x080fe2000001003b */
[----:B------:R-:W-:Y:S01]  /*edd0*/  FFMA.FTZ R50, R50, R39, -R51 ;  /* 0x0000002732327223 */ /* 0x000fe20000010833 */
[----:B------:R-:W-:Y:S01]  /*ede0*/  IMAD.MOV.U32 R14, RZ, RZ, R42 ;  /* 0x000000ffff0e7224 */ /* 0x000fe200078e002a */
[----:B------:R-:W-:Y:S02]  /*edf0*/  F2FP.SATFINITE.E4M3.F32.PACK_AB_MERGE_C R53, R53, R62, RZ ;  /* 0x0000003e3535723e */ /* 0x000fe400048070ff */
[----:B------:R-:W-:Y:S02]  /*ee00*/  F2FP.SATFINITE.E4M3.F32.PACK_AB_MERGE_C R15, R15, R66, RZ ;  /* 0x000000420f0f723e */ /* 0x000fe400048070ff */
[----:B------:R-:W-:Y:S01]  /*ee10*/  F2FP.SATFINITE.E4M3.F32.PACK_AB_MERGE_C R39, R59, R12, R53 ;  /* 0x0000000c3b27723e */ /* 0x000fe20004807035 */
[----:B------:R-:W-:Y:S01]  /*ee20*/  IMAD.MOV.U32 R12, RZ, RZ, R45 ;  /* 0x000000ffff0c7224 */ /* 0x000fe200078e002d */
[----:B------:R-:W-:-:S07]  /*ee30*/  F2FP.SATFINITE.E4M3.F32.PACK_AB_MERGE_C R15, R50, R11, R15 ;  /* 0x0000000b320f723e */ /* 0x000fce000480700f */
.L_x_521:
[----:B------:R-:W-:Y:S05]  /*ee40*/  BSYNC B2 ;  /* 0x0000000000027941 */ /* 0x000fea0003800000 */
.L_x_520:
[----:B------:R-:W-:Y:S01]  /*ee50*/  ISETP.GE.AND P3, PT, R44, R133, PT ;  /* 0x000000852c00720c */ /* 0x000fe20003f66270 */
[----:B--2---:R2:W-:-:S12]  /*ee60*/  ST.E.128 desc[UR50][R40.64], R12 ;  /* 0x0000000c28007985 */ /* 0x0045d8000c101d32 */
[----:B------:R-:W-:-:S04]  /*ee70*/  @!P3 IADD3 R42, P4, R44, R120, RZ ;  /* 0x000000782c2ab210 */ /* 0x000fc80007f9e0ff */
[----:B------:R-:W-:-:S05]  /*ee80*/  @!P3 LEA.HI.X.SX32 R43, R44, R119, 0x1, P4 ;  /* 0x000000772c2bb211 */ /* 0x000fca00020f0eff */
[----:B---3--:R2:W-:Y:S04]  /*ee90*/  @!P3 ST.E.128 desc[UR50][R42.64], R36 ;  /* 0x000000242a00b985 */ /* 0x0085e8000c101d32 */
.L_x_519:
[----:B------:R-:W-:Y:S05]  /*eea0*/  BSYNC B1 ;  /* 0x0000000000017941 */ /* 0x000fea0003800000 */
.L_x_518:
[----:B------:R-:W-:-:S13]  /*eeb0*/  ISETP.NE.AND P3, PT, R30, RZ, PT ;  /* 0x000000ff1e00720c */ /* 0x000fda0003f65270 */
[----:B------:R-:W-:Y:S05]  /*eec0*/  @!P3 BRA `(.L_x_470) ;  /* 0x0000001400bcb947 */ /* 0x000fea0003800000 */
[----:B0---4-:R-:W4:Y:S04]  /*eed0*/  LDL R11, [R1+0x8] ;  /* 0x00000800010b7983 */ /* 0x011f280000100800 */
[----:B--2---:R-:W2:Y:S04]  /*eee0*/  LDL R13, [R1+0x38] ;  /* 0x00003800010d7983 */ /* 0x004ea80000100800 */
[----:B------:R-:W5:Y:S01]  /*eef0*/  LDL R12, [R1+0x3c] ;  /* 0x00003c00010c7983 */ /* 0x000f620000100800 */
[----:B------:R-:W-:-:S05]  /*ef00*/  IADD3 R40, P3, R26, R120, RZ ;  /* 0x000000781a287210 */ /* 0x000fca0007f7e0ff */
[----:B------:R-:W-:Y:S01]  /*ef10*/  IMAD.X R41, R119, 0x1, R27, P3 ;  /* 0x0000000177297824 */ /* 0x000fe200018e061b */
[----:B------:R-:W-:Y:S01]  /*ef20*/  ISETP.GE.AND P3, PT, R222, R113, PT ;  /* 0x00000071de00720c */ /* 0x000fe20003f66270 */
[----:B------:R-:W-:Y:S01]  /*ef30*/  BSSY B1, `(.L_x_522) ;  /* 0x00000ea000017945 */ /* 0x000fe20003800000 */
[----:B----4-:R-:W-:-:S04]  /*ef40*/  LOP3.LUT P4, RZ, R11, 0x1, RZ, 0xc0, !PT ;  /* 0x000000010bff7812 */ /* 0x010fc8000788c0ff */
[----:B------:R-:W-:Y:S02]  /*ef50*/  SEL R139, R114, R139, !P4 ;  /* 0x0000008b728b7207 */ /* 0x000fe40006000000 */
[----:B--2---:R-:W-:Y:S01]  /*ef60*/  MOV R14, R13 ;  /* 0x0000000d000e7202 */ /* 0x004fe20000000f00 */
[----:B-----5:R-:W-:Y:S01]  /*ef70*/  IMAD.MOV.U32 R13, RZ, RZ, R12 ;  /* 0x000000ffff0d7224 */ /* 0x020fe200078e000c */
        /* <DEDUP_REMOVED lines=12> */
[----:B------:R-:W-:-:S03]  /*f040*/  IMAD R13, R19, 0x7800, R12 ;  /* 0x00007800130d7824 */ /* 0x000fc600078e020c */
[C---:B------:R-:W-:Y:S01]  /*f050*/  IADD3 R11, R18.reuse, R11, RZ ;  /* 0x0000000b120b7210 */ /* 0x040fe20007ffe0ff */
[----:B------:R-:W-:-:S04]  /*f060*/  IMAD.IADD R36, R18, 0x1, R13 ;  /* 0x0000000112247824 */ /* 0x000fc800078e020d */
[----:B------:R0:W2:Y:S04]  /*f070*/  LDS.128 R12, [R11+0x24200] ;  /* 0x024200000b0c7984 */ /* 0x0000a80000000c00 */
[----:B------:R-:W4:Y:S01]  /*f080*/  LDS.128 R36, [R36+0x24200] ;  /* 0x0242000024247984 */ /* 0x000f220000000c00 */
[----:B------:R-:W-:Y:S05]  /*f090*/  @P3 BRA `(.L_x_523) ;  /* 0x0000000c004c3947 */ /* 0x000fea0003800000 */
[----:B------:R-:W-:Y:S01]  /*f0a0*/  SHF.R.U32.HI R43, RZ, 0x8, R81 ;  /* 0x00000008ff2b7819 */ /* 0x000fe20000011651 */
[----:B--2---:R-:W-:Y:S01]  /*f0b0*/  IMAD.MOV.U32 R46, RZ, RZ, R12 ;  /* 0x000000ffff2e7224 */ /* 0x004fe200078e000c */
[----:B------:R-:W-:Y:S01]  /*f0c0*/  SHF.R.U32.HI R49, RZ, 0x8, R69 ;  /* 0x00000008ff317819 */ /* 0x000fe20000011645 */
[----:B----4-:R-:W-:Y:S01]  /*f0d0*/  IMAD.MOV.U32 R47, RZ, RZ, R36 ;  /* 0x000000ffff2f7224 */ /* 0x010fe200078e0024 */
[----:B------:R-:W-:Y:S01]  /*f0e0*/  SHF.R.U32.HI R51, RZ, 0x8, R71 ;  /* 0x00000008ff337819 */ /* 0x000fe20000011647 */
[----:B------:R-:W-:Y:S01]  /*f0f0*/  IMAD.SHL.U32 R12, R43, 0x100, RZ ;  /* 0x000001002b0c7824 */ /* 0x000fe200078e00ff */
[----:B0-----:R-:W-:Y:S01]  /*f100*/  LOP3.LUT R11, R81, 0xff0000ff, RZ, 0xc0, !PT ;  /* 0xff0000ff510b7812 */ /* 0x001fe200078ec0ff */
[----:B------:R-:W-:Y:S01]  /*f110*/  IMAD.SHL.U32 R49, R49, 0x100, RZ ;  /* 0x0000010031317824 */ /* 0x000fe200078e00ff */
[----:B------:R-:W-:Y:S01]  /*f120*/  SHF.R.U32.HI R56, RZ, 0x10, R81 ;  /* 0x00000010ff387819 */ /* 0x000fe20000011651 */
[----:B------:R-:W-:Y:S01]  /*f130*/  IMAD.SHL.U32 R51, R51, 0x100, RZ ;  /* 0x0000010033337824 */ /* 0x000fe200078e00ff */
[----:B------:R-:W-:Y:S01]  /*f140*/  SHF.R.U32.HI R54, RZ, 0x8, R83 ;  /* 0x00000008ff367819 */ /* 0x000fe20000011653 */
[----:B------:R-:W-:Y:S01]  /*f150*/  IMAD.MOV.U32 R44, RZ, RZ, R38 ;  /* 0x000000ffff2c7224 */ /* 0x000fe200078e0026 */
[----:B------:R-:W-:-:S02]  /*f160*/  MOV R43, R14 ;  /* 0x0000000e002b7202 */ /* 0x000fc40000000f00 */
[----:B------:R-:W-:Y:S02]  /*f170*/  SHF.R.U32.HI R52, RZ, 0x10, R83 ;  /* 0x00000010ff347819 */ /* 0x000fe40000011653 */
[----:B------:R-:W-:Y:S01]  /*f180*/  LOP3.LUT R11, R11, 0xff00, R12, 0xf8, !PT ;  /* 0x0000ff000b0b7812 */ /* 0x000fe200078ef80c */
[----:B------:R-:W-:Y:S01]  /*f190*/  IMAD.SHL.U32 R12, R54, 0x100, RZ ;  /* 0x00000100360c7824 */ /* 0x000fe200078e00ff */
[----:B------:R-:W-:Y:S02]  /*f1a0*/  SHF.L.U32 R14, R56, 0x10, RZ ;  /* 0x00000010380e7819 */ /* 0x000fe400000006ff */
[----:B------:R-:W-:Y:S02]  /*f1b0*/  LOP3.LUT R48, R69, 0xff0000ff, RZ, 0xc0, !PT ;  /* 0xff0000ff45307812 */ /* 0x000fe400078ec0ff */
[----:B------:R-:W-:Y:S02]  /*f1c0*/  LOP3.LUT R50, R71, 0xff0000ff, RZ, 0xc0, !PT ;  /* 0xff0000ff47327812 */ /* 0x000fe400078ec0ff */
[----:B------:R-:W-:-:S02]  /*f1d0*/  LOP3.LUT R45, R83, 0xff0000ff, RZ, 0xc0, !PT ;  /* 0xff0000ff532d7812 */ /* 0x000fc400078ec0ff */
[----:B------:R-:W-:Y:S01]  /*f1e0*/  LOP3.LUT R14, R11, 0xff0000, R14, 0xf8, !PT ;  /* 0x00ff00000b0e7812 */ /* 0x000fe200078ef80e */
[----:B------:R-:W-:Y:S01]  /*f1f0*/  IMAD.U32 R11, R52, 0x10000, RZ ;  /* 0x00010000340b7824 */ /* 0x000fe200078e00ff */
[----:B------:R-:W-:Y:S02]  /*f200*/  LOP3.LUT R36, R48, 0xff00, R49, 0xf8, !PT ;  /* 0x0000ff0030247812 */ /* 0x000fe400078ef831 */
[----:B------:R-:W-:Y:S02]  /*f210*/  LOP3.LUT R54, R50, 0xff00, R51, 0xf8, !PT ;  /* 0x0000ff0032367812 */ /* 0x000fe400078ef833 */
[----:B------:R-:W-:Y:S02]  /*f220*/  LOP3.LUT R12, R45, 0xff00, R12, 0xf8, !PT ;  /* 0x0000ff002d0c7812 */ /* 0x000fe400078ef80c */
[----:B------:R-:W-:Y:S02]  /*f230*/  F2FP.F16.E4M3.UNPACK_B R52, R137.H1 ;  /* 0x00000089ff34723e */ /* 0x000fe400030006ff */
[----:B------:R-:W-:-:S02]  /*f240*/  F2FP.F16.E4M3.UNPACK_B R50, R47.H1 ;  /* 0x0000002fff32723e */ /* 0x000fc400030006ff */
[----:B------:R-:W-:Y:S02]  /*f250*/  F2FP.F16.E4M3.UNPACK_B R48, R46.H1 ;  /* 0x0000002eff30723e */ /* 0x000fe400030006ff */
[----:B------:R-:W-:Y:S01]  /*f260*/  SHF.R.U32.HI R55, RZ, 0x10, R71 ;  /* 0x00000010ff377819 */ /* 0x000fe20000011647 */
[----:B------:R-:W-:Y:S01]  /*f270*/  HADD2.F32 R45, -RZ, R50.H0_H0 ;  /* 0x20000032ff2d7230 */ /* 0x000fe20000004100 */
[----:B------:R-:W-:Y:S01]  /*f280*/  SHF.R.U32.HI R53, RZ, 0x10, R69 ;  /* 0x00000010ff357819 */ /* 0x000fe20000011645 */
[----:B------:R-:W-:Y:S01]  /*f290*/  HADD2.F32 R38, -RZ, R48.H0_H0 ;  /* 0x20000030ff267230 */ /* 0x000fe20000004100 */
[----:B------:R-:W-:Y:S01]  /*f2a0*/  LOP3.LUT R12, R12, 0xff0000, R11, 0xf8, !PT ;  /* 0x00ff00000c0c7812 */ /* 0x000fe200078ef80b */
[----:B------:R-:W-:Y:S01]  /*f2b0*/  HADD2.F32 R11, -RZ, R52.H0_H0 ;  /* 0x20000034ff0b7230 */ /* 0x000fe20000004100 */
[----:B------:R-:W-:Y:S01]  /*f2c0*/  F2FP.F16.E4M3.UNPACK_B R49, R135.H1 ;  /* 0x00000087ff31723e */ /* 0x000fe200030006ff */
[----:B------:R-:W-:Y:S01]  /*f2d0*/  IMAD.U32 R55, R55, 0x10000, RZ ;  /* 0x0001000037377824 */ /* 0x000fe200078e00ff */
[----:B------:R-:W-:Y:S01]  /*f2e0*/  F2FP.F16.E4M3.UNPACK_B R137, R137 ;  /* 0x00000089ff89723e */ /* 0x000fe200020006ff */
[----:B------:R-:W-:-:S02]  /*f2f0*/  IMAD.U32 R53, R53, 0x10000, RZ ;  /* 0x0001000035357824 */ /* 0x000fc400078e00ff */
[CC--:B------:R-:W-:Y:S01]  /*f300*/  FMUL.FTZ R57, R45.reuse, R11.reuse ;  /* 0x0000000b2d397220 */ /* 0x0c0fe20000410000 */
[--C-:B------:R-:W-:Y:S02]  /*f310*/  HADD2.F32 R51, -RZ, R49.reuse.H0_H0 ;  /* 0x20000031ff337230 */ /* 0x100fe40000004100 */
[----:B------:R-:W-:Y:S01]  /*f320*/  FMUL.FTZ R56, R38, R11 ;  /* 0x0000000b26387220 */ /* 0x000fe20000410000 */
[----:B------:R-:W-:Y:S01]  /*f330*/  LOP3.LUT R11, R54, 0xff0000, R55, 0xf8, !PT ;  /* 0x00ff0000360b7812 */ /* 0x000fe200078ef837 */
[----:B------:R-:W-:Y:S01]  /*f340*/  HADD2.F32 R54, -RZ, R49.H1_H1 ;  /* 0x30000031ff367230 */ /* 0x000fe20000004100 */
[----:B------:R-:W-:Y:S01]  /*f350*/  LOP3.LUT R36, R36, 0xff0000, R53, 0xf8, !PT ;  /* 0x00ff000024247812 */ /* 0x000fe200078ef835 */
[-C--:B------:R-:W-:Y:S01]  /*f360*/  FFMA.FTZ R38, R38, R51.reuse, -R57 ;  /* 0x0000003326267223 */ /* 0x080fe20000010839 */
[----:B------:R-:W-:Y:S01]  /*f370*/  FFMA.FTZ R45, R45, R51, R56 ;  /* 0x000000332d2d7223 */ /* 0x000fe20000010038 */
[----:B------:R-:W-:Y:S01]  /*f380*/  HADD2.F32 R52, -RZ, R52.H1_H1 ;  /* 0x30000034ff347230 */ /* 0x000fe20000004100 */
[----:B------:R-:W-:Y:S01]  /*f390*/  F2FP.F16.E4M3.UNPACK_B R51, R47 ;  /* 0x0000002fff33723e */ /* 0x000fe200020006ff */
[----:B------:R-:W-:Y:S01]  /*f3a0*/  HADD2.F32 R49, -RZ, R48.H1_H1 ;  /* 0x30000030ff317230 */ /* 0x000fe20000004100 */
[----:B------:R-:W-:Y:S01]  /*f3b0*/  F2FP.F16.E4M3.UNPACK_B R135, R135 ;  /* 0x00000087ff87723e */ /* 0x000fe200020006ff */
[----:B------:R-:W-:Y:S01]  /*f3c0*/  HADD2.F32 R53, -RZ, R50.H1_H1 ;  /* 0x30000032ff357230 */ /* 0x000fe20000004100 */
[----:B------:R-:W-:Y:S01]  /*f3d0*/  F2FP.F16.E4M3.UNPACK_B R50, R46 ;  /* 0x0000002eff32723e */ /* 0x000fe200020006ff */
[----:B------:R-:W-:-:S02]  /*f3e0*/  HADD2.F32 R55, -RZ, R137.H0_H0 ;  /* 0x20000089ff377230 */ /* 0x000fc40000004100 */
[-C--:B------:R-:W-:Y:S01]  /*f3f0*/  FMUL.FTZ R56, R49, R52.reuse ;  /* 0x0000003431387220 */ /* 0x080fe20000410000 */
[----:B------:R-:W-:Y:S02]  /*f400*/  HADD2.F32 R137, -RZ, R137.H1_H1 ;  /* 0x30000089ff897230 */ /* 0x000fe40000004100 */
[----:B------:R-:W-:Y:S01]  /*f410*/  FMUL.FTZ R46, R53, R52 ;  /* 0x00000034352e7220 */ /* 0x000fe20000410000 */
[----:B------:R-:W-:Y:S02]  /*f420*/  HADD2.F32 R52, -RZ, R51.H0_H0 ;  /* 0x20000033ff347230 */ /* 0x000fe40000004100 */
[----:B------:R-:W-:Y:S02]  /*f430*/  HADD2.F32 R48, -RZ, R50.H0_H0 ;  /* 0x20000032ff307230 */ /* 0x000fe40000004100 */
[-C--:B------:R-:W-:Y:S01]  /*f440*/  FFMA.FTZ R47, R49, R54.reuse, -R46 ;  /* 0x00000036312f7223 */ /* 0x080fe2000001082e */
[----:B------:R-:W-:Y:S02]  /*f450*/  HADD2.F32 R49, -RZ, R135.H0_H0 ;  /* 0x20000087ff317230 */ /* 0x000fe40000004100 */
[-C--:B------:R-:W-:Y:S01]  /*f460*/  FMUL.FTZ R57, R52, R55.reuse ;  /* 0x0000003734397220 */ /* 0x080fe20000410000 */
[----:B------:R-:W-:Y:S01]  /*f470*/  FFMA.FTZ R46, R53, R54, R56 ;  /* 0x00000036352e7223 */ /* 0x000fe20000010038 */
[----:B------:R-:W-:Y:S01]  /*f480*/  FMUL.FTZ R55, R48, R55 ;  /* 0x0000003730377220 */ /* 0x000fe20000410000 */
[----:B------:R-:W-:-:S02]  /*f490*/  HADD2.F32 R53, -RZ, R51.H1_H1 ;  /* 0x30000033ff357230 */ /* 0x000fc40000004100 */
[-C--:B------:R-:W-:Y:S01]  /*f4a0*/  FFMA.FTZ R48, R48, R49.reuse, -R57 ;  /* 0x0000003130307223 */ /* 0x080fe20000010839 */
[----:B------:R-:W-:Y:S01]  /*f4b0*/  HADD2.F32 R50, -RZ, R50.H1_H1 ;  /* 0x30000032ff327230 */ /* 0x000fe20000004100 */
[----:B------:R-:W-:Y:S01]  /*f4c0*/  F2FP.F16.E4M3.UNPACK_B R57, R136.H1 ;  /* 0x00000088ff39723e */ /* 0x000fe200030006ff */
[----:B------:R-:W-:Y:S01]  /*f4d0*/  HADD2.F32 R135, -RZ, R135.H1_H1 ;  /* 0x30000087ff877230 */ /* 0x000fe20000004100 */
[----:B------:R-:W-:Y:S01]  /*f4e0*/  F2FP.F16.E4M3.UNPACK_B R54, R44.H1 ;  /* 0x0000002cff36723e */ /* 0x000fe200030006ff */
[----:B------:R-:W-:Y:S01]  /*f4f0*/  FFMA.FTZ R49, R52, R49, R55 ;  /* 0x0000003134317223 */ /* 0x000fe20000010037 */
[-C--:B------:R-:W-:Y:S01]  /*f500*/  FMUL.FTZ R51, R53, R137.reuse ;  /* 0x0000008935337220 */ /* 0x080fe20000410000 */
[----:B------:R-:W-:Y:S01]  /*f510*/  FMUL.FTZ R58, R50, R137 ;  /* 0x00000089323a7220 */ /* 0x000fe20000410000 */
[----:B------:R-:W-:Y:S01]  /*f520*/  F2FP.F16.E4M3.UNPACK_B R56, R134.H1 ;  /* 0x00000086ff38723e */ /* 0x000fe200030006ff */
[----:B------:R-:W-:Y:S01]  /*f530*/  HADD2.F32 R60, -RZ, R57.H0_H0 ;  /* 0x20000039ff3c7230 */ /* 0x000fe20000004100 */
[----:B------:R-:W-:Y:S01]  /*f540*/  F2FP.F16.E4M3.UNPACK_B R52, R43.H1 ;  /* 0x0000002bff34723e */ /* 0x000fe200030006ff */
[----:B------:R-:W-:-:S02]  /*f550*/  HADD2.F32 R55, -RZ, R54.H0_H0 ;  /* 0x20000036ff377230 */ /* 0x000fc40000004100 */
[-C--:B------:R-:W-:Y:S01]  /*f560*/  FFMA.FTZ R51, R50, R135.reuse, -R51 ;  /* 0x0000008732337223 */ /* 0x080fe20000010833 */
[----:B------:R-:W-:Y:S01]  /*f570*/  FFMA.FTZ R50, R53, R135, R58 ;  /* 0x0000008735327223 */ /* 0x000fe2000001003a */
[----:B------:R-:W-:Y:S01]  /*f580*/  HADD2.F32 R58, -RZ, R56.H0_H0 ;  /* 0x20000038ff3a7230 */ /* 0x000fe20000004100 */
[----:B------:R-:W-:Y:S01]  /*f590*/  F2FP.F16.E4M3.UNPACK_B R136, R136 ;  /* 0x00000088ff88723e */ /* 0x000fe200020006ff */
[----:B------:R-:W-:Y:S02]  /*f5a0*/  HADD2.F32 R53, -RZ, R52.H0_H0 ;  /* 0x20000034ff357230 */ /* 0x000fe40000004100 */
[-C--:B------:R-:W-:Y:S01]  /*f5b0*/  FMUL.FTZ R62, R55, R60.reuse ;  /* 0x0000003c373e7220 */ /* 0x080fe20000410000 */
[----:B------:R-:W-:Y:S01]  /*f5c0*/  HADD2.F32 R57, -RZ, R57.H1_H1 ;  /* 0x30000039ff397230 */ /* 0x000fe20000004100 */
[----:B------:R-:W-:Y:S01]  /*f5d0*/  F2FP.F16.E4M3.UNPACK_B R43, R43 ;  /* 0x0000002bff2b723e */ /* 0x000fe200020006ff */
[----:B------:R-:W-:Y:S02]  /*f5e0*/  HADD2.F32 R54, -RZ, R54.H1_H1 ;  /* 0x30000036ff367230 */ /* 0x000fe40000004100 */
[C---:B------:R-:W-:Y:S01]  /*f5f0*/  FMUL.FTZ R60, R53.reuse, R60 ;  /* 0x0000003c353c7220 */ /* 0x040fe20000410000 */
[----:B------:R-:W-:Y:S01]  /*f600*/  FFMA.FTZ R62, R53, R58, -R62 ;  /* 0x0000003a353e7223 */ /* 0x000fe2000001083e */
[----:B------:R-:W-:Y:S01]  /*f610*/  HADD2.F32 R52, -RZ, R52.H1_H1 ;  /* 0x30000034ff347230 */ /* 0x000fe20000004100 */
[----:B------:R-:W-:Y:S01]  /*f620*/  F2FP.F16.E4M3.UNPACK_B R134, R134 ;  /* 0x00000086ff86723e */ /* 0x000fe200020006ff */
[----:B------:R-:W-:-:S02]  /*f630*/  HADD2.F32 R53, -RZ, R56.H1_H1 ;  /* 0x30000038ff357230 */ /* 0x000fc40000004100 */
[-C--:B------:R-:W-:Y:S01]  /*f640*/  FMUL.FTZ R59, R54, R57.reuse ;  /* 0x00000039363b7220 */ /* 0x080fe20000410000 */
[----:B------:R-:W-:Y:S01]  /*f650*/  FFMA.FTZ R60, R55, R58, R60 ;  /* 0x0000003a373c7223 */ /* 0x000fe2000001003c */
[C---:B------:R-:W-:Y:S01]  /*f660*/  FMUL.FTZ R57, R52.reuse, R57 ;  /* 0x0000003934397220 */ /* 0x040fe20000410000 */
[--C-:B------:R-:W-:Y:S02]  /*f670*/  HADD2.F32 R55, -RZ, R136.reuse.H0_H0 ;  /* 0x20000088ff377230 */ /* 0x100fe40000004100 */
[-C--:B------:R-:W-:Y:S01]  /*f680*/  FFMA.FTZ R59, R52, R53.reuse, -R59 ;  /* 0x00000035343b7223 */ /* 0x080fe2000001083b */
[----:B------:R-:W-:Y:S01]  /*f690*/  F2FP.F16.E4M3.UNPACK_B R52, R44 ;  /* 0x0000002cff34723e */ /* 0x000fe200020006ff */
[----:B------:R-:W-:Y:S01]  /*f6a0*/  FFMA.FTZ R61, R54, R53, R57 ;  /* 0x00000035363d7223 */ /* 0x000fe20000010039 */
[----:B------:R-:W-:Y:S01]  /*f6b0*/  HADD2.F32 R44, -RZ, R43.H0_H0 ;  /* 0x2000002bff2c7230 */ /* 0x000fe20000004100 */
[----:B------:R-:W-:Y:S01]  /*f6c0*/  F2FP.SATFINITE.E4M3.F32.PACK_AB_MERGE_C R38, R47, R38, RZ ;  /* 0x000000262f26723e */ /* 0x000fe200048070ff */
[----:B------:R-:W-:Y:S01]  /*f6d0*/  HADD2.F32 R136, -RZ, R136.H1_H1 ;  /* 0x30000088ff887230 */ /* 0x000fe20000004100 */
[----:B------:R-:W-:Y:S01]  /*f6e0*/  F2FP.F16.E4M3.UNPACK_B R47, R13 ;  /* 0x0000000dff2f723e */ /* 0x000fe200020006ff */
[----:B------:R-:W-:-:S02]  /*f6f0*/  HADD2.F32 R53, -RZ, R52.H0_H0 ;  /* 0x20000034ff357230 */ /* 0x000fc40000004100 */
[CC--:B------:R-:W-:Y:S01]  /*f700*/  FMUL.FTZ R56, R44.reuse, R55.reuse ;  /* 0x000000372c387220 */ /* 0x0c0fe20000410000 */
[----:B------:R-:W-:Y:S01]  /*f710*/  HADD2.F32 R43, -RZ, R43.H1_H1 ;  /* 0x3000002bff2b7230 */ /* 0x000fe20000004100 */
[----:B------:R-:W-:Y:S01]  /*f720*/  F2FP.SATFINITE.E4M3.F32.PACK_AB_MERGE_C R60, R61, R60, RZ ;  /* 0x0000003c3d3c723e */ /* 0x000fe200048070ff */
[----:B------:R-:W-:Y:S02]  /*f730*/  HADD2.F32 R54, -RZ, R134.H0_H0 ;  /* 0x20000086ff367230 */ /* 0x000fe40000004100 */
[----:B------:R-:W-:Y:S01]  /*f740*/  FMUL.FTZ R57, R53, R55 ;  /* 0x0000003735397220 */ /* 0x000fe20000410000 */
[----:B------:R-:W-:Y:S02]  /*f750*/  HADD2.F32 R52, -RZ, R52.H1_H1 ;  /* 0x30000034ff347230 */ /* 0x000fe40000004100 */
[----:B------:R-:W-:Y:S01]  /*f760*/  FMUL.FTZ R55, R43, R136 ;  /* 0x000000882b377220 */ /* 0x000fe20000410000 */
[----:B------:R-:W-:Y:S02]  /*f770*/  HADD2.F32 R134, -RZ, R134.H1_H1 ;  /* 0x30000086ff867230 */ /* 0x000fe40000004100 */
[-C--:B------:R-:W-:Y:S01]  /*f780*/  FFMA.FTZ R57, R44, R54.reuse, -R57 ;  /* 0x000000362c397223 */ /* 0x080fe20000010839 */
[----:B------:R-:W-:Y:S01]  /*f790*/  FFMA.FTZ R56, R53, R54, R56 ;  /* 0x0000003635387223 */ /* 0x000fe20000010038 */
[----:B------:R-:W-:Y:S01]  /*f7a0*/  FMUL.FTZ R58, R52, R136 ;  /* 0x00000088343a7220 */ /* 0x000fe20000410000 */
[----:B------:R-:W-:Y:S01]  /*f7b0*/  F2FP.SATFINITE.E4M3.F32.PACK_AB_MERGE_C R44, R46, R45, RZ ;  /* 0x0000002d2e2c723e */ /* 0x000fe200048070ff */
[-C--:B------:R-:W-:Y:S01]  /*f7c0*/  FFMA.FTZ R55, R52, R134.reuse, R55 ;  /* 0x0000008634377223 */ /* 0x080fe20000010037 */
[----:B------:R-:W-:Y:S01]  /*f7d0*/  F2FP.F16.E4M3.UNPACK_B R52, R37 ;  /* 0x00000025ff34723e */ /* 0x000fe200020006ff */
[----:B------:R-:W-:Y:S01]  /*f7e0*/  FFMA.FTZ R58, R43, R134, -R58 ;  /* 0x000000862b3a7223 */ /* 0x000fe2000001083a */
[----:B------:R-:W-:Y:S01]  /*f7f0*/  F2FP.F16.E4M3.UNPACK_B R53, R36 ;  /* 0x00000024ff35723e */ /* 0x000fe200020006ff */
[----:B------:R-:W-:Y:S01]  /*f800*/  HADD2.F32 R46, -RZ, R47.H0_H0 ;  /* 0x2000002fff2e7230 */ /* 0x000fe20000004100 */
[----:B------:R-:W-:Y:S01]  /*f810*/  F2FP.SATFINITE.E4M3.F32.PACK_AB_MERGE_C R45, R51, R48, R38 ;  /* 0x00000030332d723e */ /* 0x000fe20004807026 */
[--C-:B------:R-:W-:Y:S01]  /*f820*/  HADD2.F32 R48, -RZ, R52.reuse.H0_H0 ;  /* 0x20000034ff307230 */ /* 0x100fe20000004100 */
[----:B------:R-:W-:Y:S01]  /*f830*/  F2FP.SATFINITE.E4M3.F32.PACK_AB_MERGE_C R44, R50, R49, R44 ;  /* 0x00000031322c723e */ /* 0x000fe2000480702c */
[--C-:B------:R-:W-:Y:S01]  /*f840*/  HADD2.F32 R49, -RZ, R53.reuse.H0_H0 ;  /* 0x20000035ff317230 */ /* 0x100fe20000004100 */
[----:B------:R-:W-:Y:S01]  /*f850*/  F2FP.SATFINITE.E4M3.F32.PACK_AB_MERGE_C R43, R59, R62, RZ ;  /* 0x0000003e3b2b723e */ /* 0x000fe200048070ff */
[----:B------:R-:W-:Y:S01]  /*f860*/  HADD2.F32 R52, -RZ, R52.H1_H1 ;  /* 0x30000034ff347230 */ /* 0x000fe20000004100 */
[----:B------:R-:W-:Y:S01]  /*f870*/  F2FP.F16.E4M3.UNPACK_B R50, R14 ;  /* 0x0000000eff32723e */ /* 0x000fe200020006ff */
[----:B------:R-:W-:Y:S01]  /*f880*/  HADD2.F32 R53, -RZ, R53.H1_H1 ;  /* 0x30000035ff357230 */ /* 0x000fe20000004100 */
[----:B------:R-:W-:Y:S01]  /*f890*/  F2FP.SATFINITE.E4M3.F32.PACK_AB_MERGE_C R43, R58, R57, R43 ;  /* 0x000000393a2b723e */ /* 0x000fe2000480702b */
[----:B------:R-:W-:Y:S01]  /*f8a0*/  FMUL.FTZ R57, R46, R49 ;  /* 0x000000312e397220 */ /* 0x000fe20000410000 */
[----:B------:R-:W-:Y:S01]  /*f8b0*/  F2FP.SATFINITE.E4M3.F32.PACK_AB_MERGE_C R38, R55, R56, R60 ;  /* 0x000000383726723e */ /* 0x000fe2000480703c */
[----:B------:R-:W-:-:S02]  /*f8c0*/  HADD2.F32 R51, -RZ, R50.H0_H0 ;  /* 0x20000032ff337230 */ /* 0x000fc40000004100 */
[----:B------:R-:W-:Y:S01]  /*f8d0*/  FMUL.FTZ R55, R48, R49 ;  /* 0x0000003130377220 */ /* 0x000fe20000410000 */
[----:B------:R-:W-:Y:S02]  /*f8e0*/  HADD2.F32 R49, -RZ, R47.H1_H1 ;  /* 0x3000002fff317230 */ /* 0x000fe40000004100 */
[----:B------:R-:W-:Y:S01]  /*f8f0*/  FMUL.FTZ R54, R52, R53 ;  /* 0x0000003534367220 */ /* 0x000fe20000410000 */
[----:B------:R-:W-:Y:S01]  /*f900*/  F2FP.F16.E4M3.UNPACK_B R14, R14.H1 ;  /* 0x0000000eff0e723e */ /* 0x000fe200030006ff */
[-C--:B------:R-:W-:Y:S01]  /*f910*/  FFMA.FTZ R46, R46, R51.reuse, -R55 ;  /* 0x000000332e2e7223 */ /* 0x080fe20000010837 */
[----:B------:R-:W-:Y:S01]  /*f920*/  FFMA.FTZ R47, R48, R51, R57 ;  /* 0x00000033302f7223 */ /* 0x000fe20000010039 */
[----:B------:R-:W-:Y:S02]  /*f930*/  HADD2.F32 R51, -RZ, R50.H1_H1 ;  /* 0x30000032ff337230 */ /* 0x000fe40000004100 */
[----:B------:R-:W-:Y:S01]  /*f940*/  FMUL.FTZ R55, R49, R53 ;  /* 0x0000003531377220 */ /* 0x000fe20000410000 */
[----:B------:R-:W-:-:S02]  /*f950*/  F2FP.F16.E4M3.UNPACK_B R48, R13.H1 ;  /* 0x0000000dff30723e */ /* 0x000fc400030006ff */
[----:B------:R-:W-:Y:S01]  /*f960*/  F2FP.F16.E4M3.UNPACK_B R50, R37.H1 ;  /* 0x00000025ff32723e */ /* 0x000fe200030006ff */
[-C--:B------:R-:W-:Y:S01]  /*f970*/  FFMA.FTZ R13, R49, R51.reuse, -R54 ;  /* 0x00000033310d7223 */ /* 0x080fe20000010836 */
[----:B------:R-:W-:Y:S01]  /*f980*/  F2FP.F16.E4M3.UNPACK_B R53, R36.H1 ;  /* 0x00000024ff35723e */ /* 0x000fe200030006ff */
[----:B------:R-:W-:Y:S01]  /*f990*/  FFMA.FTZ R36, R52, R51, R55 ;  /* 0x0000003334247223 */ /* 0x000fe20000010037 */
[----:B------:R-:W-:Y:S01]  /*f9a0*/  HADD2.F32 R37, -RZ, R48.H0_H0 ;  /* 0x20000030ff257230 */ /* 0x000fe20000004100 */
[----:B------:R-:W-:Y:S01]  /*f9b0*/  F2FP.F16.E4M3.UNPACK_B R58, R11.H1 ;  /* 0x0000000bff3a723e */ /* 0x000fe200030006ff */
[----:B------:R-:W-:Y:S02]  /*f9c0*/  HADD2.F32 R49, -RZ, R50.H0_H0 ;  /* 0x20000032ff317230 */ /* 0x000fe40000004100 */
[----:B------:R-:W-:Y:S02]  /*f9d0*/  HADD2.F32 R54, -RZ, R53.H0_H0 ;  /* 0x20000035ff367230 */ /* 0x000fe40000004100 */
[----:B------:R-:W-:-:S02]  /*f9e0*/  HADD2.F32 R48, -RZ, R48.H1_H1 ;  /* 0x30000030ff307230 */ /* 0x000fc40000004100 */
[----:B------:R-:W-:Y:S02]  /*f9f0*/  HADD2.F32 R51, -RZ, R53.H1_H1 ;  /* 0x30000035ff337230 */ /* 0x000fe40000004100 */
[-C--:B------:R-:W-:Y:S01]  /*fa00*/  FMUL.FTZ R56, R49, R54.reuse ;  /* 0x0000003631387220 */ /* 0x080fe20000410000 */
[----:B------:R-:W-:Y:S02]  /*fa10*/  HADD2.F32 R50, -RZ, R50.H1_H1 ;  /* 0x30000032ff327230 */ /* 0x000fe40000004100 */
[C---:B------:R-:W-:Y:S01]  /*fa20*/  FMUL.FTZ R54, R37.reuse, R54 ;  /* 0x0000003625367220 */ /* 0x040fe20000410000 */
[--C-:B------:R-:W-:Y:S02]  /*fa30*/  HADD2.F32 R52, -RZ, R14.reuse.H0_H0 ;  /* 0x2000000eff347230 */ /* 0x100fe40000004100 */
[-C--:B------:R-:W-:Y:S01]  /*fa40*/  FMUL.FTZ R57, R48, R51.reuse ;  /* 0x0000003330397220 */ /* 0x080fe20000410000 */
[----:B------:R-:W-:Y:S02]  /*fa50*/  HADD2.F32 R53, -RZ, R14.H1_H1 ;  /* 0x3000000eff357230 */ /* 0x000fe40000004100 */
[C---:B------:R-:W-:Y:S01]  /*fa60*/  FMUL.FTZ R55, R50.reuse, R51 ;  /* 0x0000003332377220 */ /* 0x040fe20000410000 */
[----:B------:R-:W-:Y:S01]  /*fa70*/  F2FP.F16.E4M3.UNPACK_B R51, R39 ;  /* 0x00000027ff33723e */ /* 0x000fe200020006ff */
[-C--:B------:R-:W-:Y:S01]  /*fa80*/  FFMA.FTZ R14, R37, R52.reuse, -R56 ;  /* 0x00000034250e7223 */ /* 0x080fe20000010838 */
[----:B------:R-:W-:Y:S01]  /*fa90*/  FFMA.FTZ R37, R49, R52, R54 ;  /* 0x0000003431257223 */ /* 0x000fe20000010036 */
[-C--:B------:R-:W-:Y:S01]  /*faa0*/  FFMA.FTZ R62, R50, R53.reuse, R57 ;  /* 0x00000035323e7223 */ /* 0x080fe20000010039 */
[----:B------:R-:W-:Y:S01]  /*fab0*/  FFMA.FTZ R49, R48, R53, -R55 ;  /* 0x0000003530317223 */ /* 0x000fe20000010837 */
[----:B------:R-:W-:Y:S01]  /*fac0*/  F2FP.F16.E4M3.UNPACK_B R57, R11 ;  /* 0x0000000bff39723e */ /* 0x000fe200020006ff */
[----:B------:R-:W-:Y:S01]  /*fad0*/  HADD2.F32 R53, -RZ, R51.H0_H0 ;  /* 0x20000033ff357230 */ /* 0x000fe20000004100 */
[-C--:B------:R-:W-:Y:S01]  /*fae0*/  F2FP.F16.E4M3.UNPACK_B R48, R15.reuse ;  /* 0x0000000fff30723e */ /* 0x080fe200020006ff */
[----:B------:R-:W-:Y:S01]  /*faf0*/  HADD2.F32 R59, -RZ, R58.H0_H0 ;  /* 0x2000003aff3b7230 */ /* 0x000fe20000004100 */
[----:B------:R-:W-:Y:S01]  /*fb00*/  F2FP.F16.E4M3.UNPACK_B R15, R15.H1 ;  /* 0x0000000fff0f723e */ /* 0x000fe200030006ff */
[----:B------:R-:W-:Y:S01]  /*fb10*/  HADD2.F32 R60, -RZ, R57.H0_H0 ;  /* 0x20000039ff3c7230 */ /* 0x000fe20000004100 */
[----:B------:R-:W-:Y:S01]  /*fb20*/  F2FP.F16.E4M3.UNPACK_B R52, R39.H1 ;  /* 0x00000027ff34723e */ /* 0x000fe200030006ff */
[----:B------:R-:W-:Y:S01]  /*fb30*/  HADD2.F32 R39, -RZ, R48.H0_H0 ;  /* 0x20000030ff277230 */ /* 0x000fe20000004100 */
[-C--:B------:R-:W-:Y:S01]  /*fb40*/  F2FP.F16.E4M3.UNPACK_B R54, R12.reuse ;  /* 0x0000000cff36723e */ /* 0x080fe200020006ff */
[----:B------:R-:W-:Y:S01]  /*fb50*/  HADD2.F32 R50, -RZ, R15.H0_H0 ;  /* 0x2000000fff327230 */ /* 0x000fe20000004100 */
[----:B------:R-:W-:Y:S01]  /*fb60*/  F2FP.F16.E4M3.UNPACK_B R12, R12.H1 ;  /* 0x0000000cff0c723e */ /* 0x000fe200030006ff */
[----:B------:R-:W-:-:S02]  /*fb70*/  HADD2.F32 R11, -RZ, R52.H0_H0 ;  /* 0x20000034ff0b7230 */ /* 0x000fc40000004100 */
[-C--:B------:R-:W-:Y:S01]  /*fb80*/  FMUL.FTZ R64, R53, R60.reuse ;  /* 0x0000003c35407220 */ /* 0x080fe20000410000 */
[----:B------:R-:W-:Y:S02]  /*fb90*/  HADD2.F32 R56, -RZ, R54.H0_H0 ;  /* 0x20000036ff387230 */ /* 0x000fe40000004100 */
[----:B------:R-:W-:Y:S01]  /*fba0*/  FMUL.FTZ R60, R39, R60 ;  /* 0x0000003c273c7220 */ /* 0x000fe20000410000 */
[----:B------:R-:W-:Y:S02]  /*fbb0*/  HADD2.F32 R52, -RZ, R52.H1_H1 ;  /* 0x30000034ff347230 */ /* 0x000fe40000004100 */
[-C--:B------:R-:W-:Y:S01]  /*fbc0*/  FMUL.FTZ R61, R11, R59.reuse ;  /* 0x0000003b0b3d7220 */ /* 0x080fe20000410000 */
[----:B------:R-:W-:Y:S02]  /*fbd0*/  HADD2.F32 R58, -RZ, R58.H1_H1 ;  /* 0x3000003aff3a7230 */ /* 0x000fe40000004100 */
[----:B------:R-:W-:Y:S01]  /*fbe0*/  FMUL.FTZ R66, R50, R59 ;  /* 0x0000003b32427220 */ /* 0x000fe20000410000 */
[----:B------:R-:W-:-:S02]  /*fbf0*/  HADD2.F32 R15, -RZ, R15.H1_H1 ;  /* 0x3000000fff0f7230 */ /* 0x000fc40000004100 */
[-C--:B------:R-:W-:Y:S01]  /*fc00*/  FFMA.FTZ R64, R39, R56.reuse, -R64 ;  /* 0x0000003827407223 */ /* 0x080fe20000010840 */
[----:B------:R-:W-:Y:S02]  /*fc10*/  HADD2.F32 R55, -RZ, R12.H0_H0 ;  /* 0x2000000cff377230 */ /* 0x000fe40000004100 */
[----:B------:R-:W-:Y:S01]  /*fc20*/  FFMA.FTZ R60, R53, R56, R60 ;  /* 0x00000038353c7223 */ /* 0x000fe2000001003c */
        /* <DEDUP_REMOVED lines=10> */
[----:B------:R-:W-:Y:S01]  /*fcd0*/  FMUL.FTZ R50, R48, R57 ;  /* 0x0000003930327220 */ /* 0x000fe20000410000 */
[-C--:B------:R-:W-:Y:S01]  /*fce0*/  FFMA.FTZ R56, R15, R12.reuse, -R56 ;  /* 0x0000000c0f387223 */ /* 0x080fe20000010838 */
[----:B------:R-:W-:Y:S01]  /*fcf0*/  FFMA.FTZ R39, R52, R12, R39 ;  /* 0x0000000c34277223 */ /* 0x000fe20000010027 */
[-C--:B------:R-:W-:Y:S01]  /*fd00*/  FFMA.FTZ R11, R48, R54.reuse, -R11 ;  /* 0x00000036300b7223 */ /* 0x080fe2000001080b */
[----:B------:R-:W-:Y:S01]  /*fd10*/  FFMA.FTZ R51, R51, R54, R50 ;  /* 0x0000003633337223 */ /* 0x000fe20000010032 */
[----:B------:R-:W-:Y:S01]  /*fd20*/  F2FP.SATFINITE.E4M3.F32.PACK_AB_MERGE_C R14, R49, R14, RZ ;  /* 0x0000000e310e723e */ /* 0x000fe200048070ff */
[----:B------:R-:W-:Y:S01]  /*fd30*/  IMAD.MOV.U32 R12, RZ, RZ, R45 ;  /* 0x000000ffff0c7224 */ /* 0x000fe200078e002d */
[----:B------:R-:W-:-:S02]  /*fd40*/  F2FP.SATFINITE.E4M3.F32.PACK_AB_MERGE_C R37, R62, R37, RZ ;  /* 0x000000253e25723e */ /* 0x000fc400048070ff */
[----:B------:R-:W-:Y:S02]  /*fd50*/  F2FP.SATFINITE.E4M3.F32.PACK_AB_MERGE_C R56, R56, R61, RZ ;  /* 0x0000003d3838723e */ /* 0x000fe400048070ff */
[----:B------:R-:W-:Y:S02]  /*fd60*/  F2FP.SATFINITE.E4M3.F32.PACK_AB_MERGE_C R39, R39, R66, RZ ;  /* 0x000000422727723e */ /* 0x000fe400048070ff */
[----:B------:R-:W-:Y:S01]  /*fd70*/  F2FP.SATFINITE.E4M3.F32.PACK_AB_MERGE_C R13, R13, R46, R14 ;  /* 0x0000002e0d0d723e */ /* 0x000fe2000480700e */
[----:B------:R-:W-:Y:S01]  /*fd80*/  IMAD.MOV.U32 R14, RZ, RZ, R43 ;  /* 0x000000ffff0e7224 */ /* 0x000fe200078e002b */
[----:B------:R-:W-:Y:S02]  /*fd90*/  F2FP.SATFINITE.E4M3.F32.PACK_AB_MERGE_C R37, R36, R47, R37 ;  /* 0x0000002f2425723e */ /* 0x000fe40004807025 */
[----:B------:R-:W-:Y:S02]  /*fda0*/  F2FP.SATFINITE.E4M3.F32.PACK_AB_MERGE_C R15, R11, R64, R56 ;  /* 0x000000400b0f723e */ /* 0x000fe40004807038 */
[----:B------:R-:W-:-:S02]  /*fdb0*/  F2FP.SATFINITE.E4M3.F32.PACK_AB_MERGE_C R39, R51, R60, R39 ;  /* 0x0000003c3327723e */ /* 0x000fc40004807027 */
[----:B------:R-:W-:-:S07]  /*fdc0*/  MOV R36, R44 ;  /* 0x0000002c00247202 */ /* 0x000fce0000000f00 */
.L_x_523:
[----:B------:R-:W-:Y:S05]  /*fdd0*/  BSYNC B1 ;  /* 0x0000000000017941 */ /* 0x000fea0003800000 */
.L_x_522:
[----:B--2---:R2:W-:Y:S01]  /*fde0*/  ST.E.128 desc[UR50][R40.64], R12 ;  /* 0x0000000c28007985 */ /* 0x0045e2000c101d32 */
[----:B------:R-:W-:-:S13]  /*fdf0*/  ISETP.GE.AND P3, PT, R42, R133, PT ;  /* 0x000000852a00720c */ /* 0x000fda0003f66270 */
[----:B------:R-:W-:Y:S05]  /*fe00*/  @P3 BRA `(.L_x_470) ;  /* 0x0000000400ec3947 */ /* 0x000fea0003800000 */
[----:B--2---:R-:W-:-:S04]  /*fe10*/  IADD3 R12, P3, R42, R120, RZ ;  /* 0x000000782a0c7210 */ /* 0x004fc80007f7e0ff */
[----:B------:R-:W-:-:S05]  /*fe20*/  LEA.HI.X.SX32 R13, R42, R119, 0x1, P3 ;  /* 0x000000772a0d7211 */ /* 0x000fca00018f0eff */
[----:B----4-:R2:W-:Y:S01]  /*fe30*/  ST.E.128 desc[UR50][R12.64], R36 ;  /* 0x000000240c007985 */ /* 0x0105e2000c101d32 */
[----:B------:R-:W-:Y:S05]  /*fe40*/  BRA `(.L_x_470) ;  /* 0x0000000400dc7947 */ /* 0x000fea0003800000 */
.L_x_435:
[----:B------:R-:W-:-:S06]  /*fe50*/  UISETP.NE.AND UP0, UPT, UR49, 0x3, UPT ;  /* 0x000000033100788c */ /* 0x000fcc000bf05270 */
[----:B------:R-:W-:-:S13]  /*fe60*/  PLOP3.LUT P2, PT, PT, PT, UP0, 0x80, 0x0 ;  /* 0x000000000000781c */ /* 0x000fda0003f4f008 */
[----:B------:R-:W-:Y:S05]  /*fe70*/  @!P2 BRA `(.L_x_524) ;  /* 0x000000000004a947 */ /* 0x000fea0003800000 */
[----:B------:R-:W-:Y:S01]  /*fe80*/  BPT.TRAP 0x1 ;  /* 0x000000040000795c */ /* 0x000fe20000300000 */
.L_x_524:
[----:B------:R-:W2:Y:S01]  /*fe90*/  LDL R11, [R1+0xc] ;  /* 0x00000c00010b7983 */ /* 0x000ea20000100800 */
[----:B------:R-:W-:Y:S01]  /*fea0*/  IMAD R93, R19, 0x8, R18 ;  /* 0x00000008135d7824 */ /* 0x000fe200078e0212 */
[----:B------:R-:W-:Y:S01]  /*feb0*/  BSSY B1, `(.L_x_525) ;  /* 0x0000005000017945 */ /* 0x000fe20003800000 */
[----:B------:R-:W-:Y:S02]  /*fec0*/  SHF.R.S32.HI R90, RZ, 0x1f, R35 ;  /* 0x0000001fff5a7819 */ /* 0x000fe40000011423 */
[----:B--2---:R-:W-:-:S04]  /*fed0*/  SHF.L.U32 R94, R11, 0x1f, RZ ;  /* 0x0000001f0b5e7819 */ /* 0x004fc800000006ff */
[----:B------:R-:W0:Y:S02]  /*fee0*/  SYNCS.PHASECHK.TRANS64.TRYWAIT P3, [R93+URZ+0x33490], R94 ;  /* 0x0334905e5d0075a7 */ /* 0x000e24000806017f */
[----:B0-----:R-:W-:Y:S05]  /*fef0*/  @!P3 BRA `(.L_x_526) ;  /* 0x00000204004cb947 */ /* 0x001fea0003800000 */
.L_x_798:
[----:B------:R-:W-:Y:S05]  /*ff00*/  BSYNC B1 ;  /* 0x0000000000017941 */ /* 0x000fea0003800000 */
.L_x_525:
[----:B------:R-:W1:Y:S01]  /*ff10*/  S2R R36, SR_TID.X ;  /* 0x0000000000247919 */ /* 0x000e620000002100 */
[----:B------:R-:W-:Y:S01]  /*ff20*/  ULDC.64 UR4, c[0x0][0x300] ;  /* 0x0000c00000047ab9 */ /* 0x000fe20000000a00 */
[----:B-----5:R-:W-:Y:S01]  /*ff30*/  SHF.R.S32.HI R91, RZ, 0x1f, R34 ;  /* 0x0000001fff5b7819 */ /* 0x020fe20000011422 */
[----:B------:R-:W-:Y:S01]  /*ff40*/  IMAD R14, R90, UR4, RZ ;  /* 0x000000045a0e7c24 */ /* 0x000fe2000f8e02ff */
[----:B------:R-:W-:Y:S01]  /*ff50*/  ULDC.64 UR6, c[0x0][0x2e8] ;  /* 0x0000ba0000067ab9 */ /* 0x000fe20000000a00 */
[----:B------:R-:W-:-:S04]  /*ff60*/  IMAD.WIDE.U32 R12, R35, UR4, RZ ;  /* 0x00000004230c7c25 */ /* 0x000fc8000f8e00ff */
[----:B------:R-:W-:Y:S01]  /*ff70*/  IMAD R11, R35, UR5, R14 ;  /* 0x00000005230b7c24 */ /* 0x000fe2000f8e020e */
[----:B------:R-:W-:Y:S01]  /*ff80*/  ULDC.64 UR4, c[0x0][0x310] ;  /* 0x0000c40000047ab9 */ /* 0x000fe20000000a00 */
[----:B------:R-:W-:Y:S02]  /*ff90*/  IMAD R92, R24, -0xa0, R2 ;  /* 0xffffff60185c7824 */ /* 0x000fe400078e0202 */
[----:B------:R-:W-:Y:S02]  /*ffa0*/  IMAD R15, R91, UR4, RZ ;  /* 0x000000045b0f7c24 */ /* 0x000fe4000f8e02ff */
[----:B------:R-:W-:Y:S01]  /*ffb0*/  IMAD.IADD R13, R13, 0x1, R11 ;  /* 0x000000010d0d7824 */ /* 0x000fe200078e020b */
[----:B------:R-:W-:Y:S01]  /*ffc0*/  VIMNMX R92, R92, 0xa0, PT ;  /* 0x000000a05c5c7848 */ /* 0x000fe20003fe0100 */
[C---:B------:R-:W-:Y:S02]  /*ffd0*/  IMAD R15, R34.reuse, UR5, R15 ;  /* 0x00000005220f7c24 */ /* 0x040fe4000f8e020f */
[----:B------:R-:W-:Y:S01]  /*ffe0*/  IMAD.WIDE.U32 R12, R34, UR4, R12 ;  /* 0x00000004220c7c25 */ /* 0x000fe2000f8e000c */
[----:B------:R-:W-:-:S03]  /*fff0*/  ULDC.64 UR4, c[0x0][0x308] ;  /* 0x0000c20000047ab9 */ /* 0x000fc60000000a00 */
[----:B------:R-:W-:Y:S02]  /*10000*/  IMAD.IADD R13, R13, 0x1, R15 ;  /* 0x000000010d0d7824 */ /* 0x000fe400078e020f */
[----:B------:R-:W-:Y:S01]  /*10010*/  IMAD.WIDE.U32 R12, R223, UR4, R12 ;  /* 0x00000004df0c7c25 */ /* 0x000fe2000f8e000c */
[----:B------:R-:W-:-:S03]  /*10020*/  UMOV UR4, 0xffffffff ;  /* 0xffffffff00047882 */ /* 0x000fc60000000000 */
[----:B------:R-:W-:Y:S01]  /*10030*/  IMAD R44, R223, UR5, R13 ;  /* 0x00000005df2c7c24 */ /* 0x000fe2000f8e020d */
[C---:B-1----:R-:W-:Y:S01]  /*10040*/  IADD3 R37, R36.reuse, -0x80, RZ ;  /* 0xffffff8024257810 */ /* 0x042fe20007ffe0ff */
[----:B------:R-:W-:Y:S01]  /*10050*/  VIADD R36, R36, 0xffffff80 ;  /* 0xffffff8024247836 */ /* 0x000fe20000000000 */
[----:B------:R-:W-:-:S04]  /*10060*/  IADD3 R42, P3, R12, UR6, RZ ;  /* 0x000000060c2a7c10 */ /* 0x000fc8000ff7e0ff */
[----:B------:R-:W-:Y:S02]  /*10070*/  LEA.HI R36, R36, R37, RZ, 0x1 ;  /* 0x0000002524247211 */ /* 0x000fe400078f08ff */
[----:B------:R-:W-:Y:S02]  /*10080*/  IADD3.X R44, R44, UR7, RZ, P3, !PT ;  /* 0x000000072c2c7c10 */ /* 0x000fe40009ffe4ff */
[----:B------:R-:W-:-:S05]  /*10090*/  SHF.R.S32.HI R36, RZ, 0x1, R36 ;  /* 0x00000001ff247819 */ /* 0x000fca0000011424 */
[----:B------:R-:W-:-:S05]  /*100a0*/  IMAD.IADD R47, R92, 0x1, -R36 ;  /* 0x000000015c2f7824 */ /* 0x000fca00078e0a24 */
[----:B------:R-:W-:Y:S01]  /*100b0*/  ISETP.GE.AND P3, PT, R47, 0x1, PT ;  /* 0x000000012f00780c */ /* 0x000fe20003f66270 */
[----:B------:R-:W-:-:S12]  /*100c0*/  BRA.DIV UR4, `(.L_x_527) ;  /* 0x0000020204ec7947 */ /* 0x000fd8000b800000 */
[----:B------:R1:W2:Y:S04]  /*100d0*/  SHFL.IDX PT, R43, R44, RZ, 0x1e1f ;  /* 0x001e1fff2c2b7589 */ /* 0x0002a800000e0000 */
[----:B------:R1:W3:Y:S02]  /*100e0*/  SHFL.IDX PT, R45, R42, RZ, 0x1e1f ;  /* 0x001e1fff2a2d7589 */ /* 0x0002e400000e0000 */
.L_x_802:
[----:B------:R-:W-:Y:S04]  /*100f0*/  BSSY B1, `(.L_x_528) ;  /* 0x0000024000017945 */ /* 0x000fe80003800000 */
[----:B------:R-:W-:Y:S05]  /*10100*/  @!P3 BRA `(.L_x_529) ;  /* 0x000000000088b947 */ /* 0x000fea0003800000 */
[----:B------:R-:W4:Y:S01]  /*10110*/  LDL R11, [R1] ;  /* 0x00000000010b7983 */ /* 0x000f220000100800 */
[----:B------:R-:W-:Y:S02]  /*10120*/  ULDC UR4, c[0x0][0x2f4] ;  /* 0x0000bd0000047ab9 */ /* 0x000fe40000000800 */
[----:B------:R-:W-:-:S13]  /*10130*/  ISETP.GE.AND P5, PT, R16, UR4, PT ;  /* 0x0000000410007c0c */ /* 0x000fda000bfa6270 */
[----:B------:R-:W5:Y:S01]  /*10140*/  @!P5 LDS.128 R12, [R88+0x24200] ;  /* 0x02420000580cd984 */ /* 0x000f620000000c00 */
[----:B---3--:R-:W-:-:S05]  /*10150*/  @!P5 IADD3 R40, P3, R16, R45, RZ ;  /* 0x0000002d1028d210 */ /* 0x008fca0007f7e0ff */
[----:B--2---:R-:W-:Y:S01]  /*10160*/  @!P5 IMAD.X R41, R43, 0x1, R17, P3 ;  /* 0x000000012b29d824 */ /* 0x004fe200018e0611 */
[----:B------:R-:W-:-:S13]  /*10170*/  ISETP.GE.AND P3, PT, R23, UR4, PT ;  /* 0x0000000417007c0c */ /* 0x000fda000bf66270 */
[----:B------:R-:W-:Y:S01]  /*10180*/  @!P3 IADD3 R38, P4, R23, R45, RZ ;  /* 0x0000002d1726b210 */ /* 0x000fe20007f9e0ff */
[----:B-----5:R2:W-:Y:S01]  /*10190*/  @!P5 ST.E.128 desc[UR50][R40.64], R12 ;  /* 0x0000000c2800d985 */ /* 0x0205e2000c101d32 */
[----:B------:R-:W-:-:S13]  /*101a0*/  ISETP.GE.AND P5, PT, R221, UR4, PT ;  /* 0x00000004dd007c0c */ /* 0x000fda000bfa6270 */
[----:B------:R-:W3:Y:S01]  /*101b0*/  @!P5 LDS.128 R12, [R89+0x24200] ;  /* 0x02420000590cd984 */ /* 0x000ee20000000c00 */
[----:B------:R-:W-:Y:S02]  /*101c0*/  @!P5 IMAD.SHL.U32 R46, R226, 0x10, RZ ;  /* 0x00000010e22ed824 */ /* 0x000fe400078e00ff */
[----:B----4-:R-:W-:Y:S01]  /*101d0*/  @!P3 IMAD.X R39, R43, 0x1, R11, P4 ;  /* 0x000000012b27b824 */ /* 0x010fe200020e060b */
[----:B------:R-:W-:-:S13]  /*101e0*/  ISETP.GE.AND P4, PT, R22, UR4, PT ;  /* 0x0000000416007c0c */ /* 0x000fda000bf86270 */
[----:B------:R-:W-:-:S04]  /*101f0*/  @!P4 IADD3 R36, P6, R22, R45, RZ ;  /* 0x0000002d1624c210 */ /* 0x000fc80007fde0ff */
[----:B------:R-:W-:Y:S02]  /*10200*/  @!P4 IADD3.X R37, R43, R229, RZ, P6, !PT ;  /* 0x000000e52b25c210 */ /* 0x000fe400037fe4ff */
[----:B--2---:R-:W-:-:S04]  /*10210*/  @!P5 IADD3 R40, P6, R46, R45, RZ ;  /* 0x0000002d2e28d210 */ /* 0x004fc80007fde0ff */
[----:B------:R-:W-:-:S05]  /*10220*/  @!P5 LEA.HI.X.SX32 R41, R46, R43, 0x1, P6 ;  /* 0x0000002b2e29d211 */ /* 0x000fca00030f0eff */
[----:B---3--:R2:W-:Y:S01]  /*10230*/  @!P5 ST.E.128 desc[UR50][R40.64], R12 ;  /* 0x0000000c2800d985 */ /* 0x0085e2000c101d32 */
[----:B------:R-:W-:-:S13]  /*10240*/  ISETP.GE.AND P5, PT, R222, UR4, PT ;  /* 0x00000004de007c0c */ /* 0x000fda000bfa6270 */
[----:B------:R-:W3:Y:S01]  /*10250*/  @!P5 LDS.128 R12, [R88+0x26a00] ;  /* 0x026a0000580cd984 */ /* 0x000ee20000000c00 */
[----:B------:R-:W-:-:S05]  /*10260*/  @!P5 IMAD.SHL.U32 R46, R227, 0x10, RZ ;  /* 0x00000010e32ed824 */ /* 0x000fca00078e00ff */
[----:B--2---:R-:W-:-:S04]  /*10270*/  @!P5 IADD3 R40, P6, R46, R45, RZ ;  /* 0x0000002d2e28d210 */ /* 0x004fc80007fde0ff */
[----:B------:R-:W-:-:S05]  /*10280*/  @!P5 LEA.HI.X.SX32 R41, R46, R43, 0x1, P6 ;  /* 0x0000002b2e29d211 */ /* 0x000fca00030f0eff */
[----:B---3--:R2:W-:Y:S01]  /*10290*/  @!P5 ST.E.128 desc[UR50][R40.64], R12 ;  /* 0x0000000c2800d985 */ /* 0x0085e2000c101d32 */
[----:B------:R-:W-:-:S03]  /*102a0*/  ISETP.GE.AND P5, PT, R220, UR4, PT ;  /* 0x00000004dc007c0c */ /* 0x000fc6000bfa6270 */
[----:B------:R-:W3:Y:S10]  /*102b0*/  @!P3 LDS.128 R12, [R89+0x26a00] ;  /* 0x026a0000590cb984 */ /* 0x000ef40000000c00 */
[----:B--2---:R-:W-:-:S05]  /*102c0*/  @!P5 IADD3 R40, P6, R220, R45, RZ ;  /* 0x0000002ddc28d210 */ /* 0x004fca0007fde0ff */
[----:B------:R-:W-:Y:S01]  /*102d0*/  @!P5 IMAD.X R41, R43, 0x1, R228, P6 ;  /* 0x000000012b29d824 */ /* 0x000fe200030e06e4 */
[----:B---3--:R-:W-:Y:S04]  /*102e0*/  @!P3 ST.E.128 desc[UR50][R38.64], R12 ;  /* 0x0000000c2600b985 */ /* 0x008fe8000c101d32 */
[----:B------:R-:W2:Y:S04]  /*102f0*/  @!P4 LDS.128 R12, [R88+0x29200] ;  /* 0x02920000580cc984 */ /* 0x000ea80000000c00 */
[----:B--2---:R-:W-:Y:S04]  /*10300*/  @!P4 ST.E.128 desc[UR50][R36.64], R12 ;  /* 0x0000000c2400c985 */ /* 0x004fe8000c101d32 */
[----:B------:R-:W2:Y:S04]  /*10310*/  @!P5 LDS.128 R12, [R89+0x29200] ;  /* 0x02920000590cd984 */ /* 0x000ea80000000c00 */
[----:B--2---:R4:W-:Y:S02]  /*10320*/  @!P5 ST.E.128 desc[UR50][R40.64], R12 ;  /* 0x0000000c2800d985 */ /* 0x0049e4000c101d32 */
.L_x_529:
[----:B------:R-:W-:Y:S05]  /*10330*/  BSYNC B1 ;  /* 0x0000000000017941 */ /* 0x000fea0003800000 */
.L_x_528:
[----:B------:R-:W-:-:S03]  /*10340*/  UMOV UR4, 0xffffffff ;  /* 0xffffffff00047882 */ /* 0x000fc60000000000 */
[----:B------:R-:W-:Y:S05]  /*10350*/  BRA.DIV UR4, `(.L_x_530) ;  /* 0x0000020204947947 */ /* 0x000fea000b800000 */
[----:B--2---:R2:W0:Y:S04]  /*10360*/  SHFL.IDX PT, R43, R44, 0x1, 0x1e1f ;  /* 0x003e1f002c2b7f89 */ /* 0x00442800000e0000 */
[----:B---3--:R2:W3:Y:S02]  /*10370*/  SHFL.IDX PT, R45, R42, 0x1, 0x1e1f ;  /* 0x003e1f002a2d7f89 */ /* 0x0084e400000e0000 */
.L_x_806:
[----:B------:R-:W-:-:S13]  /*10380*/  ISETP.GE.AND P3, PT, R47, 0x81, PT ;  /* 0x000000812f00780c */ /* 0x000fda0003f66270 */
[----:B------:R-:W-:Y:S05]  /*10390*/  @!P3 BRA `(.L_x_470) ;  /* 0x000000000088b947 */ /* 0x000fea0003800000 */
[----:B------:R-:W5:Y:S01]  /*103a0*/  LDL R11, [R1] ;  /* 0x00000000010b7983 */ /* 0x000f620000100800 */
[----:B------:R-:W-:Y:S02]  /*103b0*/  ULDC UR4, c[0x0][0x2f4] ;  /* 0x0000bd0000047ab9 */ /* 0x000fe40000000800 */
[----:B------:R-:W-:-:S13]  /*103c0*/  ISETP.GE.AND P5, PT, R16, UR4, PT ;  /* 0x0000000410007c0c */ /* 0x000fda000bfa6270 */
[----:B----4-:R-:W4:Y:S01]  /*103d0*/  @!P5 LDS.128 R12, [R88+0x26200] ;  /* 0x02620000580cd984 */ /* 0x010f220000000c00 */
[----:B---3--:R-:W-:-:S05]  /*103e0*/  @!P5 IADD3 R40, P3, R16, R45, RZ ;  /* 0x0000002d1028d210 */ /* 0x008fca0007f7e0ff */
[----:B0-----:R-:W-:Y:S01]  /*103f0*/  @!P5 IMAD.X R41, R43, 0x1, R17, P3 ;  /* 0x000000012b29d824 */ /* 0x001fe200018e0611 */
[----:B------:R-:W-:-:S13]  /*10400*/  ISETP.GE.AND P3, PT, R23, UR4, PT ;  /* 0x0000000417007c0c */ /* 0x000fda000bf66270 */
[----:B------:R-:W-:Y:S01]  /*10410*/  @!P3 IADD3 R38, P4, R23, R45, RZ ;  /* 0x0000002d1726b210 */ /* 0x000fe20007f9e0ff */
[----:B----4-:R0:W-:Y:S01]  /*10420*/  @!P5 ST.E.128 desc[UR50][R40.64], R12 ;  /* 0x0000000c2800d985 */ /* 0x0101e2000c101d32 */
[----:B------:R-:W-:-:S13]  /*10430*/  ISETP.GE.AND P5, PT, R221, UR4, PT ;  /* 0x00000004dd007c0c */ /* 0x000fda000bfa6270 */
[----:B------:R-:W3:Y:S01]  /*10440*/  @!P5 LDS.128 R12, [R89+0x26200] ;  /* 0x02620000590cd984 */ /* 0x000ee20000000c00 */
[----:B-12---:R-:W-:Y:S01]  /*10450*/  @!P5 IMAD.SHL.U32 R42, R226, 0x10, RZ ;  /* 0x00000010e22ad824 */ /* 0x006fe200078e00ff */
[----:B-----5:R-:W-:Y:S02]  /*10460*/  @!P3 IADD3.X R39, R43, R11, RZ, P4, !PT ;  /* 0x0000000b2b27b210 */ /* 0x020fe400027fe4ff */
[----:B------:R-:W-:-:S13]  /*10470*/  ISETP.GE.AND P4, PT, R22, UR4, PT ;  /* 0x0000000416007c0c */ /* 0x000fda000bf86270 */
[----:B------:R-:W-:-:S05]  /*10480*/  @!P4 IADD3 R36, P6, R22, R45, RZ ;  /* 0x0000002d1624c210 */ /* 0x000fca0007fde0ff */
[----:B------:R-:W-:Y:S01]  /*10490*/  @!P4 IMAD.X R37, R43, 0x1, R229, P6 ;  /* 0x000000012b25c824 */ /* 0x000fe200030e06e5 */
[----:B0-----:R-:W-:-:S04]  /*104a0*/  @!P5 IADD3 R40, P6, R42, R45, RZ ;  /* 0x0000002d2a28d210 */ /* 0x001fc80007fde0ff */
[----:B------:R-:W-:-:S05]  /*104b0*/  @!P5 LEA.HI.X.SX32 R41, R42, R43, 0x1, P6 ;  /* 0x0000002b2a29d211 */ /* 0x000fca00030f0eff */
[----:B---3--:R0:W-:Y:S01]  /*104c0*/  @!P5 ST.E.128 desc[UR50][R40.64], R12 ;  /* 0x0000000c2800d985 */ /* 0x0081e2000c101d32 */
[----:B------:R-:W-:-:S13]  /*104d0*/  ISETP.GE.AND P5, PT, R222, UR4, PT ;  /* 0x00000004de007c0c */ /* 0x000fda000bfa6270 */
[----:B------:R-:W1:Y:S01]  /*104e0*/  @!P5 LDS.128 R12, [R88+0x28a00] ;  /* 0x028a0000580cd984 */ /* 0x000e620000000c00 */
[----:B------:R-:W-:-:S05]  /*104f0*/  @!P5 IMAD.SHL.U32 R42, R227, 0x10, RZ ;  /* 0x00000010e32ad824 */ /* 0x000fca00078e00ff */
[----:B0-----:R-:W-:-:S04]  /*10500*/  @!P5 IADD3 R40, P6, R42, R45, RZ ;  /* 0x0000002d2a28d210 */ /* 0x001fc80007fde0ff */
[----:B------:R-:W-:-:S05]  /*10510*/  @!P5 LEA.HI.X.SX32 R41, R42, R43, 0x1, P6 ;  /* 0x0000002b2a29d211 */ /* 0x000fca00030f0eff */
[----:B-1----:R0:W-:Y:S01]  /*10520*/  @!P5 ST.E.128 desc[UR50][R40.64], R12 ;  /* 0x0000000c2800d985 */ /* 0x0021e2000c101d32 */
[----:B------:R-:W-:-:S03]  /*10530*/  ISETP.GE.AND P5, PT, R220, UR4, PT ;  /* 0x00000004dc007c0c */ /* 0x000fc6000bfa6270 */
[----:B------:R-:W1:Y:S10]  /*10540*/  @!P3 LDS.128 R12, [R89+0x28a00] ;  /* 0x028a0000590cb984 */ /* 0x000e740000000c00 */
[----:B0-----:R-:W-:-:S05]  /*10550*/  @!P5 IADD3 R40, P6, R220, R45, RZ ;  /* 0x0000002ddc28d210 */ /* 0x001fca0007fde0ff */
[----:B------:R-:W-:Y:S01]  /*10560*/  @!P5 IMAD.X R41, R43, 0x1, R228, P6 ;  /* 0x000000012b29d824 */ /* 0x000fe200030e06e4 */
[----:B-1----:R-:W-:Y:S04]  /*10570*/  @!P3 ST.E.128 desc[UR50][R38.64], R12 ;  /* 0x0000000c2600b985 */ /* 0x002fe8000c101d32 */
[----:B------:R-:W0:Y:S04]  /*10580*/  @!P4 LDS.128 R12, [R88+0x2b200] ;  /* 0x02b20000580cc984 */ /* 0x000e280000000c00 */
[----:B0-----:R-:W-:Y:S04]  /*10590*/  @!P4 ST.E.128 desc[UR50][R36.64], R12 ;  /* 0x0000000c2400c985 */ /* 0x001fe8000c101d32 */
[----:B------:R-:W0:Y:S04]  /*105a0*/  @!P5 LDS.128 R12, [R89+0x2b200] ;  /* 0x02b20000590cd984 */ /* 0x000e280000000c00 */
[----:B0-----:R0:W-:Y:S02]  /*105b0*/  @!P5 ST.E.128 desc[UR50][R40.64], R12 ;  /* 0x0000000c2800d985 */ /* 0x0011e4000c101d32 */
.L_x_470:
[----:B------:R-:W-:Y:S05]  /*105c0*/  BSYNC B0 ;  /* 0x0000000000007941 */ /* 0x000fea0003800000 */
.L_x_434:
[----:B0---4-:R-:W0:Y:S01]  /*105d0*/  S2R R11, SR_TID.X ;  /* 0x00000000000b7919 */ /* 0x011e220000002100 */
[----:B------:R-:W-:Y:S01]  /*105e0*/  @!PT LDS RZ, [RZ] ;  /* 0x00000000fffff984 */ /* 0x000fe20000000800 */
[----:B------:R-:W-:Y:S01]  /*105f0*/  @!PT LDS RZ, [RZ] ;  /* 0x00000000fffff984 */ /* 0x000fe20000000800 */
[----:B------:R-:W-:Y:S01]  /*10600*/  @!PT LDS RZ, [RZ] ;  /* 0x00000000fffff984 */ /* 0x000fe20000000800 */
[----:B------:R-:W-:Y:S01]  /*10610*/  @!PT LDS RZ, [RZ] ;  /* 0x00000000fffff984 */ /* 0x000fe20000000800 */
[----:B------:R4:W-:Y:S06]  /*10620*/  MEMBAR.ALL.CTA ;  /* 0x0000000000007992 */ /* 0x0009ec0000008000 */
[----:B----4-:R-:W4:Y:S01]  /*10630*/  FENCE.VIEW.ASYNC.S ;  /* 0x00000000000073c6 */ /* 0x010f220000000000 */
[----:B------:R-:W-:Y:S05]  /*10640*/  WARPSYNC.ALL ;  /* 0x0000000000007948 */ /* 0x000fea0003800000 */
[----:B------:R-:W-:Y:S01]  /*10650*/  BSSY B0, `(.L_x_531) ;  /* 0x0000008000007945 */ /* 0x000fe20003800000 */
[----:B----4-:R4:W-:Y:S01]  /*10660*/  BAR.SYNC.DEFER_BLOCKING R138, 0x80 ;  /* 0x0002008a0000751d */ /* 0x0109e20000010000 */
[----:B0-----:R-:W-:-:S13]  /*10670*/  LOP3.LUT P3, RZ, R11, 0x7f, RZ, 0xc0, !PT ;  /* 0x0000007f0bff7812 */ /* 0x001fda000786c0ff */
[----:B------:R-:W-:-:S04]  /*10680*/  @!P3 IADD3 R11, R93, 0x334a0, RZ ;  /* 0x000334a05d0bb810 */ /* 0x000fc80007ffe0ff */
[----:B------:R-:W-:-:S04]  /*10690*/  @!P3 PRMT R11, RZ, 0x654, R11 ;  /* 0x00000654ff0bb816 */ /* 0x000fc8000000000b */
[----:B------:R4:W-:Y:S01]  /*106a0*/  @!P3 SYNCS.ARRIVE.TRANS64.RED.A1T0 RZ, [R11+URZ], RZ ;  /* 0x000000ff0bffb9a7 */ /* 0x0009e2000810043f */
[----:B------:R-:W-:Y:S05]  /*106b0*/  @!P2 BRA `(.L_x_532) ;  /* 0x000000000004a947 */ /* 0x000fea0003800000 */
[----:B------:R-:W-:Y:S01]  /*106c0*/  BPT.TRAP 0x1 ;  /* 0x000000040000795c */ /* 0x000fe20000300000 */
.L_x_532:
[----:B------:R-:W-:Y:S05]  /*106d0*/  BSYNC B0 ;  /* 0x0000000000007941 */ /* 0x000fea0003800000 */
.L_x_531:
[----:B------:R-:W0:Y:S01]  /*106e0*/  SYNCS.PHASECHK.TRANS64.TRYWAIT P2, [R93+URZ+0x334b0], R94 ;  /* 0x0334b05e5d0075a7 */ /* 0x000e22000804017f */
[----:B------:R-:W-:Y:S01]  /*106f0*/  ULDC UR39, c[0x0][0x2f4] ;  /* 0x0000bd0000277ab9 */ /* 0x000fe20000000800 */
[----:B------:R-:W-:Y:S04]  /*10700*/  BSSY B0, `(.L_x_533) ;  /* 0x0000002000007945 */ /* 0x000fe80003800000 */
[----:B0-----:R-:W-:Y:S05]  /*10710*/  @!P2 BRA `(.L_x_534) ;  /* 0x000001fc00f0a947 */ /* 0x001fea0003800000 */
.L_x_807:
[----:B------:R-:W-:Y:S05]  /*10720*/  BSYNC B0 ;  /* 0x0000000000007941 */ /* 0x000fea0003800000 */
.L_x_533:
[----:B-12---:R0:W5:Y:S01]  /*10730*/  LDL R44, [R1] ;  /* 0x00000000012c7983 */ /* 0x0061620000100800 */
[----:B------:R-:W-:Y:S01]  /*10740*/  ULDC.64 UR4, c[0x0][0x328] ;  /* 0x0000ca0000047ab9 */ /* 0x000fe20000000a00 */
[----:B------:R-:W-:Y:S01]  /*10750*/  ULDC.64 UR6, c[0x0][0x318] ;  /* 0x0000c60000067ab9 */ /* 0x000fe20000000a00 */
[----:B------:R-:W-:Y:S01]  /*10760*/  IMAD R90, R90, UR4, RZ ;  /* 0x000000045a5a7c24 */ /* 0x000fe2000f8e02ff */
[----:B----4-:R-:W1:Y:S01]  /*10770*/  S2R R11, SR_TID.X ;  /* 0x00000000000b7919 */ /* 0x010e620000002100 */
[C---:B------:R-:W-:Y:S01]  /*10780*/  IMAD.WIDE.U32 R12, R35.reuse, UR4, RZ ;  /* 0x00000004230c7c25 */ /* 0x040fe2000f8e00ff */
[----:B------:R-:W-:Y:S03]  /*10790*/  BSSY B0, `(.L_x_535) ;  /* 0x0000036000007945 */ /* 0x000fe60003800000 */
[----:B------:R-:W-:Y:S01]  /*107a0*/  IMAD R35, R35, UR5, R90 ;  /* 0x0000000523237c24 */ /* 0x000fe2000f8e025a */
[----:B------:R-:W-:-:S02]  /*107b0*/  ULDC.64 UR4, c[0x0][0x338] ;  /* 0x0000ce0000047ab9 */ /* 0x000fc40000000a00 */
[----:B------:R-:W-:Y:S02]  /*107c0*/  IMAD R91, R91, UR4, RZ ;  /* 0x000000045b5b7c24 */ /* 0x000fe4000f8e02ff */
[----:B------:R-:W-:Y:S02]  /*107d0*/  IMAD.IADD R13, R13, 0x1, R35 ;  /* 0x000000010d0d7824 */ /* 0x000fe400078e0223 */
[C---:B------:R-:W-:Y:S02]  /*107e0*/  IMAD R91, R34.reuse, UR5, R91 ;  /* 0x00000005225b7c24 */ /* 0x040fe4000f8e025b */
[----:B------:R-:W-:Y:S01]  /*107f0*/  IMAD.WIDE.U32 R12, R34, UR4, R12 ;  /* 0x00000004220c7c25 */ /* 0x000fe2000f8e000c */
[----:B------:R-:W-:-:S03]  /*10800*/  ULDC.64 UR4, c[0x0][0x330] ;  /* 0x0000cc0000047ab9 */ /* 0x000fc60000000a00 */
[----:B------:R-:W-:Y:S02]  /*10810*/  IMAD.IADD R13, R13, 0x1, R91 ;  /* 0x000000010d0d7824 */ /* 0x000fe400078e025b */
[----:B------:R-:W-:-:S03]  /*10820*/  IMAD.WIDE.U32 R12, R223, UR4, R12 ;  /* 0x00000004df0c7c25 */ /* 0x000fc6000f8e000c */
[----:B------:R-:W-:Y:S01]  /*10830*/  IADD3 R40, P2, R12, UR6, RZ ;  /* 0x000000060c287c10 */ /* 0x000fe2000ff5e0ff */
[----:B-1----:R-:W-:-:S04]  /*10840*/  VIADD R15, R11, 0xffffff80 ;  /* 0xffffff800b0f7836 */ /* 0x002fc80000000000 */
[----:B------:R0:W1:Y:S01]  /*10850*/  SHFL.IDX PT, R43, R40, RZ, 0x1e1f ;  /* 0x001e1fff282b7589 */ /* 0x00006200000e0000 */
[----:B------:R-:W-:Y:S02]  /*10860*/  VIADD R14, R11, 0xffffff80 ;  /* 0xffffff800b0e7836 */ /* 0x000fe40000000000 */
[----:B------:R-:W-:-:S03]  /*10870*/  IMAD R11, R223, UR5, R13 ;  /* 0x00000005df0b7c24 */ /* 0x000fc6000f8e020d */
[----:B------:R-:W-:Y:S02]  /*10880*/  LEA.HI R14, R14, R15, RZ, 0x1 ;  /* 0x0000000f0e0e7211 */ /* 0x000fe400078f08ff */
[----:B------:R-:W-:Y:S02]  /*10890*/  IADD3.X R11, R11, UR7, RZ, P2, !PT ;  /* 0x000000070b0b7c10 */ /* 0x000fe400097fe4ff */
[----:B------:R-:W-:-:S03]  /*108a0*/  SHF.R.S32.HI R14, RZ, 0x1, R14 ;  /* 0x00000001ff0e7819 */ /* 0x000fc6000001140e */
[----:B------:R0:W2:Y:S01]  /*108b0*/  SHFL.IDX PT, R41, R11, RZ, 0x1e1f ;  /* 0x001e1fff0b297589 */ /* 0x0000a200000e0000 */
[----:B------:R-:W-:-:S04]  /*108c0*/  IADD3 R92, -R14, R92, RZ ;  /* 0x0000005c0e5c7210 */ /* 0x000fc80007ffe1ff */
[----:B------:R-:W-:-:S13]  /*108d0*/  ISETP.GE.AND P2, PT, R92, 0x1, PT ;  /* 0x000000015c00780c */ /* 0x000fda0003f46270 */
[----:B01----:R-:W-:Y:S05]  /*108e0*/  @!P2 BRA `(.L_x_536) ;  /* 0x000000000080a947 */ /* 0x003fea0003800000 */
[----:B------:R-:W-:-:S13]  /*108f0*/  ISETP.GE.AND P5, PT, R16, UR39, PT ;  /* 0x0000002710007c0c */ /* 0x000fda000bfa6270 */
[----:B------:R-:W0:Y:S01]  /*10900*/  @!P5 LDS.128 R12, [R88+0xf200] ;  /* 0x00f20000580cd984 */ /* 0x000e220000000c00 */
[----:B------:R-:W-:-:S05]  /*10910*/  @!P5 IADD3 R38, P2, R16, R43, RZ ;  /* 0x0000002b1026d210 */ /* 0x000fca0007f5e0ff */
[----:B--2---:R-:W-:Y:S01]  /*10920*/  @!P5 IMAD.X R39, R41, 0x1, R17, P2 ;  /* 0x000000012927d824 */ /* 0x004fe200010e0611 */
[----:B------:R-:W-:-:S13]  /*10930*/  ISETP.GE.AND P2, PT, R23, UR39, PT ;  /* 0x0000002717007c0c */ /* 0x000fda000bf46270 */
[----:B------:R-:W-:-:S05]  /*10940*/  @!P2 IADD3 R36, P4, R23, R43, RZ ;  /* 0x0000002b1724a210 */ /* 0x000fca0007f9e0ff */
[----:B-----5:R-:W-:Y:S01]  /*10950*/  @!P2 IMAD.X R37, R41, 0x1, R44, P4 ;  /* 0x000000012925a824 */ /* 0x020fe200020e062c */
[----:B------:R-:W-:-:S13]  /*10960*/  ISETP.GE.AND P4, PT, R22, UR39, PT ;  /* 0x0000002716007c0c */ /* 0x000fda000bf86270 */
[----:B------:R-:W-:Y:S01]  /*10970*/  @!P4 IADD3 R34, P6, R22, R43, RZ ;  /* 0x0000002b1622c210 */ /* 0x000fe20007fde0ff */
[----:B0-----:R0:W-:Y:S01]  /*10980*/  @!P5 ST.E.128 desc[UR50][R38.64], R12 ;  /* 0x0000000c2600d985 */ /* 0x0011e2000c101d32 */
[----:B------:R-:W-:-:S03]  /*10990*/  ISETP.GE.AND P5, PT, R221, UR39, PT ;  /* 0x00000027dd007c0c */ /* 0x000fc6000bfa6270 */
[----:B------:R-:W-:-:S10]  /*109a0*/  @!P4 IMAD.X R35, R41, 0x1, R229, P6 ;  /* 0x000000012923c824 */ /* 0x000fd400030e06e5 */
[----:B------:R-:W1:Y:S01]  /*109b0*/  @!P5 LDS.128 R12, [R89+0xf200] ;  /* 0x00f20000590cd984 */ /* 0x000e620000000c00 */
[----:B------:R-:W-:-:S05]  /*109c0*/  @!P5 IMAD.SHL.U32 R42, R226, 0x10, RZ ;  /* 0x00000010e22ad824 */ /* 0x000fca00078e00ff */
[----:B0-----:R-:W-:-:S04]  /*109d0*/  @!P5 IADD3 R38, P6, R42, R43, RZ ;  /* 0x0000002b2a26d210 */ /* 0x001fc80007fde0ff */
[----:B------:R-:W-:-:S05]  /*109e0*/  @!P5 LEA.HI.X.SX32 R39, R42, R41, 0x1, P6 ;  /* 0x000000292a27d211 */ /* 0x000fca00030f0eff */
[----:B-1----:R0:W-:Y:S01]  /*109f0*/  @!P5 ST.E.128 desc[UR50][R38.64], R12 ;  /* 0x0000000c2600d985 */ /* 0x0021e2000c101d32 */
[----:B------:R-:W-:-:S13]  /*10a00*/  ISETP.GE.AND P5, PT, R222, UR39, PT ;  /* 0x00000027de007c0c */ /* 0x000fda000bfa6270 */
[----:B------:R-:W1:Y:S01]  /*10a10*/  @!P5 LDS.128 R12, [R88+0x11a00] ;  /* 0x011a0000580cd984 */ /* 0x000e620000000c00 */
[----:B------:R-:W-:-:S04]  /*10a20*/  @!P5 SHF.L.U32 R42, R227, 0x4, RZ ;  /* 0x00000004e32ad819 */ /* 0x000fc800000006ff */
        /* <DEDUP_REMOVED lines=12> */
.L_x_536:
[----:B------:R-:W-:Y:S05]  /*10af0*/  BSYNC B0 ;  /* 0x0000000000007941 */ /* 0x000fea0003800000 */
.L_x_535:
[----:B------:R-:W-:Y:S01]  /*10b00*/  ISETP.GE.AND P2, PT, R92, 0x81, PT ;  /* 0x000000815c00780c */ /* 0x000fe20003f46270 */
[----:B------:R-:W1:Y:S01]  /*10b10*/  SHFL.IDX PT, R11, R11, 0x1, 0x1e1f ;  /* 0x003e1f000b0b7f89 */ /* 0x000e6200000e0000 */
[----:B------:R-:W-:Y:S03]  /*10b20*/  BSSY B0, `(.L_x_537) ;  /* 0x0000023000007945 */ /* 0x000fe60003800000 */
[----:B--2---:R2:W4:Y:S08]  /*10b30*/  SHFL.IDX PT, R41, R40, 0x1, 0x1e1f ;  /* 0x003e1f0028297f89 */ /* 0x00453000000e0000 */
[----:B--2---:R-:W-:Y:S05]  /*10b40*/  @!P2 BRA `(.L_x_538) ;  /* 0x000000000080a947 */ /* 0x004fea0003800000 */
[----:B------:R-:W-:-:S13]  /*10b50*/  ISETP.GE.AND P5, PT, R16, UR39, PT ;  /* 0x0000002710007c0c */ /* 0x000fda000bfa6270 */
[----:B0-----:R-:W0:Y:S01]  /*10b60*/  @!P5 LDS.128 R12, [R88+0x11200] ;  /* 0x01120000580cd984 */ /* 0x001e220000000c00 */
[----:B----4-:R-:W-:-:S05]  /*10b70*/  @!P5 IADD3 R38, P2, R16, R41, RZ ;  /* 0x000000291026d210 */ /* 0x010fca0007f5e0ff */
[----:B-1----:R-:W-:Y:S01]  /*10b80*/  @!P5 IMAD.X R39, R11, 0x1, R17, P2 ;  /* 0x000000010b27d824 */ /* 0x002fe200010e0611 */
        /* <DEDUP_REMOVED lines=9> */
[----:B------:R-:W-:-:S04]  /*10c20*/  @!P5 SHF.L.U32 R40, R226, 0x4, RZ ;  /* 0x00000004e228d819 */ /* 0x000fc800000006ff */
[----:B0-----:R-:W-:-:S04]  /*10c30*/  @!P5 IADD3 R38, P6, R40, R41, RZ ;  /* 0x000000292826d210 */ /* 0x001fc80007fde0ff */
[----:B------:R-:W-:-:S05]  /*10c40*/  @!P5 LEA.HI.X.SX32 R39, R40, R11, 0x1, P6 ;  /* 0x0000000b2827d211 */ /* 0x000fca00030f0eff */
[----:B-1----:R0:W-:Y:S01]  /*10c50*/  @!P5 ST.E.128 desc[UR50][R38.64], R12 ;  /* 0x0000000c2600d985 */ /* 0x0021e2000c101d32 */
        /* <DEDUP_REMOVED lines=15> */
.L_x_538:
[----:B------:R-:W-:Y:S05]  /*10d50*/  BSYNC B0 ;  /* 0x0000000000007941 */ /* 0x000fea0003800000 */
.L_x_537:
[----:B-1----:R-:W3:Y:S04]  /*10d60*/  LDL R11, [R1+0x8] ;  /* 0x00000800010b7983 */ /* 0x002ee80000100800 */
[----:B0-2---:R-:W2:Y:S01]  /*10d70*/  LDL.LU R12, [R1+0xc] ;  /* 0x00000c00010c7983 */ /* 0x005ea20000300800 */
[----:B------:R-:W-:Y:S02]  /*10d80*/  VIADD R19, R19, 0x1 ;  /* 0x0000000113137836 */ /* 0x000fe40000000000 */
[----:B------:R-:W-:Y:S01]  /*10d90*/  @!P3 VIADD R93, R93, 0x334c0 ;  /* 0x000334c05d5db836 */ /* 0x000fe20000000000 */
[----:B------:R-:W-:Y:S01]  /*10da0*/  @!PT LDS RZ, [RZ] ;  /* 0x00000000fffff984 */ /* 0x000fe20000000800 */
[----:B------:R-:W-:Y:S01]  /*10db0*/  @!PT LDS RZ, [RZ] ;  /* 0x00000000fffff984 */ /* 0x000fe20000000800 */
[----:B------:R-:W-:Y:S01]  /*10dc0*/  @!PT LDS RZ, [RZ] ;  /* 0x00000000fffff984 */ /* 0x000fe20000000800 */
[----:B------:R-:W-:Y:S01]  /*10dd0*/  @!PT LDS RZ, [RZ] ;  /* 0x00000000fffff984 */ /* 0x000fe20000000800 */
[----:B------:R0:W-:Y:S06]  /*10de0*/  MEMBAR.ALL.CTA ;  /* 0x0000000000007992 */ /* 0x0001ec0000008000 */
[----:B0-----:R-:W0:Y:S02]  /*10df0*/  FENCE.VIEW.ASYNC.S ;  /* 0x00000000000073c6 */ /* 0x001e240000000000 */
[----:B0-----:R0:W-:Y:S01]  /*10e00*/  BAR.SYNC.DEFER_BLOCKING R138, 0x80 ;  /* 0x0002008a0000751d */ /* 0x0011e20000010000 */
[----:B------:R-:W-:-:S02]  /*10e10*/  ISETP.NE.AND P2, PT, R19, 0x2, PT ;  /* 0x000000021300780c */ /* 0x000fc40003f45270 */
[----:B------:R-:W-:Y:S02]  /*10e20*/  @!P3 PRMT R93, RZ, 0x654, R93 ;  /* 0x00000654ff5db816 */ /* 0x000fe4000000005d */
[----:B------:R-:W-:Y:S02]  /*10e30*/  SEL R19, R19, RZ, P2 ;  /* 0x000000ff13137207 */ /* 0x000fe40001000000 */
[----:B------:R0:W-:Y:S01]  /*10e40*/  @!P3 SYNCS.ARRIVE.TRANS64.RED.A1T0 RZ, [R93+URZ], RZ ;  /* 0x000000ff5dffb9a7 */ /* 0x0001e2000810043f */
[----:B---3--:R-:W-:Y:S02]  /*10e50*/  LOP3.LUT P4, RZ, R11, 0x2, RZ, 0xc0, !PT ;  /* 0x000000020bff7812 */ /* 0x008fe4000788c0ff */
[----:B------:R-:W-:-:S04]  /*10e60*/  SEL R11, RZ, 0x1, P2 ;  /* 0x00000001ff0b7807 */ /* 0x000fc80001000000 */
[----:B--2---:R-:W-:-:S05]  /*10e70*/  LOP3.LUT R12, R12, R11, RZ, 0x3c, !PT ;  /* 0x0000000b0c0c7212 */ /* 0x004fca00078e3cff */
[----:B------:R0:W-:Y:S02]  /*10e80*/  STL [R1+0xc], R12 ;  /* 0x00000c0c01007387 */ /* 0x0001e40000100800 */
[----:B------:R-:W-:Y:S05]  /*10e90*/  @P4 BRA `(.L_x_539) ;  /* 0xffffff2000504947 */ /* 0x000fea000383ffff */
[----:B0-----:R-:W0:Y:S01]  /*10ea0*/  S2R R12, SR_TID.X ;  /* 0x00000000000c7919 */ /* 0x001e220000002100 */
[----:B------:R-:W-:Y:S02]  /*10eb0*/  PLOP3.LUT P0, PT, PT, PT, PT, 0x8, 0x0 ;  /* 0x000000000000781c */ /* 0x000fe40003f0e170 */
[----:B0-----:R-:W-:-:S04]  /*10ec0*/  SHF.R.U32.HI R12, RZ, 0x7, R12 ;  /* 0x00000007ff0c7819 */ /* 0x001fc8000001160c */
[----:B------:R-:W-:-:S13]  /*10ed0*/  ISETP.NE.AND P4, PT, R12, 0x1, PT ;  /* 0x000000010c00780c */ /* 0x000fda0003f85270 */
[----:B------:R-:W-:Y:S06]  /*10ee0*/  @!P4 BAR.ARV 0x9, 0x100 ;  /* 0x024400000000cb1d */ /* 0x000fec0000002000 */
.L_x_429:
[----:B------:R-:W-:Y:S01]  /*10ef0*/  MOV R0, RZ ;  /* 0x000000ff00007202 */ /* 0x000fe20000000f00 */
[----:B------:R-:W-:Y:S06]  /*10f00*/  @P0 BRA `(.L_x_540) ;  /* 0x00000000000c0947 */ /* 0x000fec0003800000 */
[----:B------:R-:W1:Y:S01]  /*10f10*/  FENCE.VIEW.ASYNC.G ;  /* 0x00000000000073c6 */ /* 0x000e620000000100 */
[----:B------:R-:W-:Y:S05]  /*10f20*/  WARPSYNC.ALL ;  /* 0x0000000000007948 */ /* 0x000fea0003800000 */
[----:B-1----:R-:W-:Y:S06]  /*10f30*/  BAR.ARV 0xc, 0x180 ;  /* 0x0306000000007b1d */ /* 0x002fec0000002000 */
.L_x_540:
[----:B------:R-:W2:Y:S01]  /*10f40*/  LDL R2, [R1+0x8] ;  /* 0x0000080001027983 */ /* 0x000ea20000100800 */
[----:B------:R-:W-:Y:S01]  /*10f50*/  BSSY B0, `(.L_x_541) ;  /* 0x0000022000007945 */ /* 0x000fe20003800000 */
[----:B--2---:R-:W-:-:S13]  /*10f60*/  LOP3.LUT P0, RZ, R2, 0x8, RZ, 0xc0, !PT ;  /* 0x0000000802ff7812 */ /* 0x004fda000780c0ff */
[----:B------:R-:W-:Y:S05]  /*10f70*/  @!P0 BRA `(.L_x_542) ;  /* 0x00000000007c8947 */ /* 0x000fea0003800000 */
[----:B------:R-:W2:Y:S01]  /*10f80*/  LDL R2, [R1+0x50] ;  /* 0x0000500001027983 */ /* 0x000ea20000100800 */
[----:B------:R-:W-:Y:S01]  /*10f90*/  ULDC UR4, c[0x0][0x9f0] ;  /* 0x00027c0000047ab9 */ /* 0x000fe20000000800 */
[----:B--2---:R-:W-:-:S04]  /*10fa0*/  ISETP.NE.AND P0, PT, R2, RZ, PT ;  /* 0x000000ff0200720c */ /* 0x004fc80003f05270 */
[----:B0-----:R-:W-:-:S04]  /*10fb0*/  SEL R6, R2, UR4, P0 ;  /* 0x0000000402067c07 */ /* 0x001fc80008000000 */
[-C--:B------:R-:W-:Y:S02]  /*10fc0*/  IABS R5, R6.reuse ;  /* 0x0000000600057213 */ /* 0x080fe40000000000 */
[----:B------:R-:W-:Y:S02]  /*10fd0*/  IABS R9, R6 ;  /* 0x0000000600097213 */ /* 0x000fe40000000000 */
[----:B------:R-:W0:Y:S01]  /*10fe0*/  I2F.RP R4, R5 ;  /* 0x0000000500047306 */ /* 0x000e220000209400 */
[----:B------:R-:W-:Y:S02]  /*10ff0*/  IADD3 R0, R131, -0x1, R6 ;  /* 0xffffffff83007810 */ /* 0x000fe40007ffe006 */
[----:B------:R-:W-:-:S05]  /*11000*/  IMAD.MOV R9, RZ, RZ, -R9 ;  /* 0x000000ffff097224 */ /* 0x000fca00078e0a09 */
[----:B0-----:R-:W0:Y:S02]  /*11010*/  MUFU.RCP R4, R4 ;  /* 0x0000000400047308 */ /* 0x001e240000001000 */
[----:B0-----:R-:W-:Y:S01]  /*11020*/  VIADD R2, R4, 0xffffffe ;  /* 0x0ffffffe04027836 */ /* 0x001fe20000000000 */
[----:B------:R-:W-:Y:S02]  /*11030*/  IABS R4, R0 ;  /* 0x0000000000047213 */ /* 0x000fe40000000000 */
[----:B------:R-:W-:-:S03]  /*11040*/  LOP3.LUT R0, R0, R6, RZ, 0x3c, !PT ;  /* 0x0000000600007212 */ /* 0x000fc600078e3cff */
[----:B------:R0:W1:Y:S01]  /*11050*/  F2I.FTZ.U32.TRUNC.NTZ R3, R2 ;  /* 0x0000000200037305 */ /* 0x000062000021f000 */
[----:B------:R-:W-:Y:S01]  /*11060*/  ISETP.GE.AND P2, PT, R0, RZ, PT ;  /* 0x000000ff0000720c */ /* 0x000fe20003f46270 */
[----:B0-----:R-:W-:Y:S02]  /*11070*/  IMAD.MOV.U32 R2, RZ, RZ, RZ ;  /* 0x000000ffff027224 */ /* 0x001fe400078e00ff */
[----:B-1----:R-:W-:-:S04]  /*11080*/  IMAD.MOV R8, RZ, RZ, -R3 ;  /* 0x000000ffff087224 */ /* 0x002fc800078e0a03 */
[----:B------:R-:W-:-:S04]  /*11090*/  IMAD R7, R8, R5, RZ ;  /* 0x0000000508077224 */ /* 0x000fc800078e02ff */
[----:B------:R-:W-:Y:S01]  /*110a0*/  IMAD.HI.U32 R3, R3, R7, R2 ;  /* 0x0000000703037227 */ /* 0x000fe200078e0002 */
[----:B------:R-:W-:-:S05]  /*110b0*/  MOV R2, R9 ;  /* 0x0000000900027202 */ /* 0x000fca0000000f00 */
        /* <DEDUP_REMOVED lines=8> */
[----:B------:R-:W-:-:S05]  /*11140*/  IMAD.MOV.U32 R0, RZ, RZ, R3 ;  /* 0x000000ffff007224 */ /* 0x000fca00078e0003 */
[----:B------:R-:W-:Y:S02]  /*11150*/  @!P2 IADD3 R0, -R0, RZ, RZ ;  /* 0x000000ff0000a210 */ /* 0x000fe40007ffe1ff */
[----:B------:R-:W-:-:S07]  /*11160*/  @!P1 LOP3.LUT R0, RZ, R6, RZ, 0x33, !PT ;  /* 0x00000006ff009212 */ /* 0x000fce00078e33ff */
.L_x_542:
[----:B------:R-:W-:Y:S05]  /*11170*/  BSYNC B0 ;  /* 0x0000000000007941 */ /* 0x000fea0003800000 */
.L_x_541:
[----:B------:R-:W2:Y:S01]  /*11180*/  LDL R2, [R1+0x64] ;  /* 0x0000640001027983 */ /* 0x000ea20000100800 */
[----:B------:R-:W-:Y:S01]  /*11190*/  PLOP3.LUT P0, PT, PT, PT, PT, 0x80, 0x0 ;  /* 0x000000000000781c */ /* 0x000fe20003f0f070 */
[----:B------:R-:W-:Y:S01]  /*111a0*/  IMAD.MOV.U32 R143, RZ, RZ, RZ ;  /* 0x000000ffff8f7224 */ /* 0x000fe200078e00ff */
[----:B0-----:R-:W-:Y:S01]  /*111b0*/  CS2R R12, SRZ ;  /* 0x00000000000c7805 */ /* 0x001fe2000001ff00 */
[----:B------:R-:W-:Y:S01]  /*111c0*/  IMAD.MOV.U32 R146, RZ, RZ, RZ ;  /* 0x000000ffff927224 */ /* 0x000fe200078e00ff */
[----:B------:R-:W-:Y:S01]  /*111d0*/  CS2R R134, SRZ ;  /* 0x0000000000867805 */ /* 0x000fe2000001ff00 */
[----:B------:R-:W-:Y:S01]  /*111e0*/  IMAD.MOV.U32 R145, RZ, RZ, RZ ;  /* 0x000000ffff917224 */ /* 0x000fe200078e00ff */
        /* <DEDUP_REMOVED lines=29> */
[----:B-----5:R-:W-:Y:S02]  /*113c0*/  CS2R R44, SRZ ;  /* 0x00000000002c7805 */ /* 0x020fe4000001ff00 */
[----:B------:R-:W-:Y:S02]  /*113d0*/  MOV R103, RZ ;  /* 0x000000ff00677202 */ /* 0x000fe40000000f00 */
[----:B------:R-:W-:Y:S02]  /*113e0*/  CS2R R28, SRZ ;  /* 0x00000000001c7805 */ /* 0x000fe4000001ff00 */
[----:B------:R-:W-:Y:S02]  /*113f0*/  CS2R R56, SRZ ;  /* 0x0000000000387805 */ /* 0x000fe4000001ff00 */
[----:B------:R-:W-:-:S02]  /*11400*/  CS2R R42, SRZ ;  /* 0x00000000002a7805 */ /* 0x000fc4000001ff00 */
[----:B------:R-:W-:Y:S02]  /*11410*/  CS2R R98, SRZ ;  /* 0x0000000000627805 */ /* 0x000fe4000001ff00 */
[----:B------:R-:W-:Y:S02]  /*11420*/  CS2R R32, SRZ ;  /* 0x0000000000207805 */ /* 0x000fe4000001ff00 */
[----:B------:R-:W-:Y:S01]  /*11430*/  CS2R R100, SRZ ;  /* 0x0000000000647805 */ /* 0x000fe2000001ff00 */
[----:B------:R-:W-:Y:S01]  /*11440*/  IMAD.MOV.U32 R87, RZ, RZ, RZ ;  /* 0x000000ffff577224 */ /* 0x000fe200078e00ff */
[----:B------:R-:W-:Y:S02]  /*11450*/  CS2R R52, SRZ ;  /* 0x0000000000347805 */ /* 0x000fe4000001ff00 */
[----:B------:R-:W-:Y:S02]  /*11460*/  CS2R R14, SRZ ;  /* 0x00000000000e7805 */ /* 0x000fe4000001ff00 */
[----:B------:R-:W-:-:S02]  /*11470*/  CS2R R38, SRZ ;  /* 0x0000000000267805 */ /* 0x000fc4000001ff00 */
[----:B----4-:R-:W-:Y:S02]  /*11480*/  CS2R R40, SRZ ;  /* 0x0000000000287805 */ /* 0x010fe4000001ff00 */
[----:B------:R-:W-:Y:S01]  /*11490*/  CS2R R60, SRZ ;  /* 0x00000000003c7805 */ /* 0x000fe2000001ff00 */
[----:B------:R-:W-:Y:S01]  /*114a0*/  IMAD.MOV.U32 R95, RZ, RZ, RZ ;  /* 0x000000ffff5f7224 */ /* 0x000fe200078e00ff */
[----:B------:R-:W-:Y:S02]  /*114b0*/  CS2R R36, SRZ ;  /* 0x0000000000247805 */ /* 0x000fe4000001ff00 */
[----:B------:R-:W-:Y:S01]  /*114c0*/  CS2R R6, SRZ ;  /* 0x0000000000067805 */ /* 0x000fe2000001ff00 */
[----:B------:R-:W-:Y:S01]  /*114d0*/  IMAD.MOV.U32 R118, RZ, RZ, RZ ;  /* 0x000000ffff767224 */ /* 0x000fe200078e00ff */
[----:B------:R-:W-:Y:S01]  /*114e0*/  CS2R R114, SRZ ;  /* 0x0000000000727805 */ /* 0x000fe2000001ff00 */
[----:B--2---:R-:W-:-:S05]  /*114f0*/  IMAD R2, R2, R0, RZ ;  /* 0x0000000002027224 */ /* 0x004fca00078e02ff */
[----:B------:R0:W-:Y:S01]  /*11500*/  STL [R1+0x40], R2 ;  /* 0x0000400201007387 */ /* 0x0001e20000100800 */
[----:B------:R-:W-:-:S04]  /*11510*/  VIADDMNMX R131, R2, R0, R131, PT ;  /* 0x0000000002837246 */ /* 0x000fc80003800183 */
[----:B------:R-:W-:-:S13]  /*11520*/  ISETP.GT.AND P1, PT, R131, R2, PT ;  /* 0x000000028300720c */ /* 0x000fda0003f24270 */
[----:B0-----:R-:W-:Y:S05]  /*11530*/  @!P1 BRA `(.L_x_543) ;  /* 0x0000010400749947 */ /* 0x001fea0003800000 */
[----:B------:R-:W0:Y:S01]  /*11540*/  S2R R2, SR_TID.X ;  /* 0x0000000000027919 */ /* 0x000e220000002100 */
[----:B------:R-:W-:Y:S01]  /*11550*/  UMOV UR4, 0xffffffff ;  /* 0xffffffff00047882 */ /* 0x000fe20000000000 */
[----:B0-----:R-:W-:-:S05]  /*11560*/  VIADD R48, R2, 0xffffff80 ;  /* 0xffffff8002307836 */ /* 0x001fca0000000000 */
[----:B------:R-:W-:-:S04]  /*11570*/  SHF.R.S32.HI R41, RZ, 0x1f, R48 ;  /* 0x0000001fff297819 */ /* 0x000fc80000011430 */
[----:B------:R-:W-:-:S04]  /*11580*/  LEA.HI R13, R41, R48, RZ, 0x7 ;  /* 0x00000030290d7211 */ /* 0x000fc800078f38ff */
[----:B------:R-:W-:Y:S01]  /*11590*/  SHF.R.S32.HI R13, RZ, 0x7, R13 ;  /* 0x00000007ff0d7819 */ /* 0x000fe2000001140d */
[----:B------:R-:W-:Y:S06]  /*115a0*/  BRA.DIV UR4, `(.L_x_544) ;  /* 0x000001f204607947 */ /* 0x000fec000b800000 */
[----:B------:R-:W0:Y:S04]  /*115b0*/  SHFL.IDX PT, R0, R13, RZ, 0x1f ;  /* 0x00001fff0d007589 */ /* 0x000e2800000e0000 */
[----:B0-----:R0:W-:Y:S02]  /*115c0*/  STL [R1+0x44], R0 ;  /* 0x0000440001007387 */ /* 0x0011e40000100800 */
.L_x_810:
[----:B------:R-:W0:Y:S01]  /*115d0*/  LDL R2, [R1+0x44] ;  /* 0x0000440001027983 */ /* 0x000e220000100800 */
[----:B------:R-:W-:-:S06]  /*115e0*/  ULOP3.LUT UP0, URZ, UR48, 0x9f, URZ, 0xc0, !UPT ;  /* 0x0000009f303f7892 */ /* 0x000fcc000f80c03f */
[----:B------:R-:W-:Y:S02]  /*115f0*/  PLOP3.LUT P0, PT, PT, PT, UP0, 0x80, 0x0 ;  /* 0x000000000000781c */ /* 0x000fe40003f0f008 */
[----:B0-----:R-:W-:-:S04]  /*11600*/  LEA.HI R0, R2, R2, RZ, 0x1 ;  /* 0x0000000202007211 */ /* 0x001fc800078f08ff */
[----:B------:R-:W-:-:S04]  /*11610*/  LOP3.LUT R0, R0, 0x3e, RZ, 0xc0, !PT ;  /* 0x0000003e00007812 */ /* 0x000fc800078ec0ff */
[----:B------:R-:W-:-:S04]  /*11620*/  IADD3 R0, R2, -R0, RZ ;  /* 0x8000000002007210 */ /* 0x000fc80007ffe0ff */
[----:B------:R-:W-:-:S04]  /*11630*/  LEA R0, R0, UR48, 0xc ;  /* 0x0000003000007c11 */ /* 0x000fc8000f8e60ff */
[----:B------:R-:W-:-:S04]  /*11640*/  SHF.R.U32.HI R0, RZ, 0x4, R0 ;  /* 0x00000004ff007819 */ /* 0x000fc80000011600 */
[----:B------:R-:W-:Y:S01]  /*11650*/  LOP3.LUT R44, R0, 0x3fff, RZ, 0xc0, !PT ;  /* 0x00003fff002c7812 */ /* 0x000fe200078ec0ff */
[----:B------:R-:W-:Y:S06]  /*11660*/  @!P0 BRA `(.L_x_545) ;  /* 0x0000000000408947 */ /* 0x000fec0003800000 */
        /* <DEDUP_REMOVED lines=15> */
[----:B01----:R-:W-:Y:S05]  /*11760*/  CALL.ABS.NOINC R2 ;  /* 0x0000000002007343 */ /* 0x003fea0003c00000 */
.L_x_545:
[----:B------:R-:W2:Y:S01]  /*11770*/  LDL R21, [R1+0x5c] ;  /* 0x00005c0001157983 */ /* 0x000ea20000100800 */
[----:B------:R-:W-:Y:S01]  /*11780*/  ULDC.64 UR6, c[0x0][0x998] ;  /* 0x0002660000067ab9 */ /* 0x000fe20000000a00 */
[----:B------:R-:W-:Y:S02]  /*11790*/  ULDC.64 UR4, c[0x0][0x990] ;  /* 0x0002640000047ab9 */ /* 0x000fe40000000a00 */
[----:B------:R-:W3:Y:S01]  /*117a0*/  LDL R20, [R1+0x4c] ;  /* 0x00004c0001147983 */ /* 0x000ee20000100800 */
[----:B------:R-:W-:Y:S02]  /*117b0*/  ISETP.NE.U32.AND P1, PT, RZ, UR6, PT ;  /* 0x00000006ff007c0c */ /* 0x000fe4000bf25070 */
[----:B------:R-:W-:Y:S02]  /*117c0*/  ISETP.NE.U32.AND P0, PT, RZ, UR4, PT ;  /* 0x00000004ff007c0c */ /* 0x000fe4000bf05070 */
[----:B------:R-:W-:Y:S02]  /*117d0*/  ISETP.NE.AND.EX P1, PT, RZ, UR7, PT, P1 ;  /* 0x00000007ff007c0c */ /* 0x000fe4000bf25310 */
[----:B------:R-:W-:-:S11]  /*117e0*/  ISETP.NE.AND.EX P0, PT, RZ, UR5, PT, P0 ;  /* 0x00000005ff007c0c */ /* 0x000fd6000bf05300 */
[----:B------:R-:W2:Y:S08]  /*117f0*/  @P1 LDC.64 R12, c[0x0][0x9b8] ;  /* 0x00026e00ff0c1b82 */ /* 0x000eb00000000a00 */
[----:B------:R-:W0:Y:S08]  /*11800*/  @P0 LDC.64 R10, c[0x0][0x9a8] ;  /* 0x00026a00ff0a0b82 */ /* 0x000e300000000a00 */
[----:B------:R-:W4:Y:S08]  /*11810*/  @P1 LDC.64 R2, c[0x0][0x9c0] ;  /* 0x00027000ff021b82 */ /* 0x000f300000000a00 */
[----:B------:R-:W5:Y:S01]  /*11820*/  @P0 LDC.64 R4, c[0x0][0x9b0] ;  /* 0x00026c00ff040b82 */ /* 0x000f620000000a00 */
[----:B--2---:R-:W-:-:S02]  /*11830*/  @P1 IMAD R6, R21, R12, RZ ;  /* 0x0000000c15061224 */ /* 0x004fc400078e02ff */
[-C--:B0-----:R-:W-:Y:S02]  /*11840*/  @P0 IMAD R0, R21, R10.reuse, RZ ;  /* 0x0000000a15000224 */ /* 0x081fe400078e02ff */
[C---:B---3--:R-:W-:Y:S02]  /*11850*/  @P1 IMAD R13, R20.reuse, R13, R6 ;  /* 0x0000000d140d1224 */ /* 0x048fe400078e0206 */
[C---:B------:R-:W-:Y:S02]  /*11860*/  @P0 IMAD R11, R20.reuse, R11, R0 ;  /* 0x0000000b140b0224 */ /* 0x040fe400078e0200 */
[----:B------:R-:W-:-:S04]  /*11870*/  @P0 IMAD.WIDE.U32 R6, R20, R10, RZ ;  /* 0x0000000a14060225 */ /* 0x000fc800078e00ff */
[----:B------:R-:W-:Y:S01]  /*11880*/  @P1 IMAD.WIDE.U32 R8, R20, R12, RZ ;  /* 0x0000000c14081225 */ /* 0x000fe200078e00ff */
[----:B------:R-:W-:-:S03]  /*11890*/  @P0 IADD3 R7, R7, R11, RZ ;  /* 0x0000000b07070210 */ /* 0x000fc60007ffe0ff */
[----:B------:R-:W-:Y:S02]  /*118a0*/  @P1 IMAD.IADD R9, R9, 0x1, R13 ;  /* 0x0000000109091824 */ /* 0x000fe400078e020d */
[----:B-----5:R-:W-:-:S04]  /*118b0*/  @P0 IMAD.WIDE.U32 R6, R223, R4, R6 ;  /* 0x00000004df060225 */ /* 0x020fc800078e0006 */
[C---:B----4-:R-:W-:Y:S01]  /*118c0*/  @P1 IMAD.WIDE.U32 R8, R223.reuse, R2, R8 ;  /* 0x00000002df081225 */ /* 0x050fe200078e0008 */
[----:B------:R-:W-:Y:S01]  /*118d0*/  @P0 LEA R4, P2, R6, UR4, 0x2 ;  /* 0x0000000406040c11 */ /* 0x000fe2000f8410ff */
[----:B------:R-:W-:Y:S02]  /*118e0*/  ULDC UR4, c[0x0][0x3f4] ;  /* 0x0000fd0000047ab9 */ /* 0x000fe40000000800 */
[C---:B------:R-:W-:Y:S01]  /*118f0*/  @P1 IMAD R3, R223.reuse, R3, R9 ;  /* 0x00000003df031224 */ /* 0x040fe200078e0209 */
[C---:B------:R-:W-:Y:S01]  /*11900*/  @P1 LEA R10, P3, R8.reuse, UR6, 0x2 ;  /* 0x00000006080a1c11 */ /* 0x040fe2000f8610ff */
[----:B------:R-:W-:Y:S02]  /*11910*/  @P0 IMAD R5, R223, R5, R7 ;  /* 0x00000005df050224 */ /* 0x000fe400078e0207 */
[----:B------:R-:W-:Y:S01]  /*11920*/  IMAD.MOV.U32 R0, RZ, RZ, 0x3f800000 ;  /* 0x3f800000ff007424 */ /* 0x000fe200078e00ff */
[----:B------:R-:W-:Y:S01]  /*11930*/  @P1 LEA.HI.X R11, R8, UR7, R3, 0x2, P3 ;  /* 0x00000007080b1c11 */ /* 0x000fe200098f1403 */
[----:B------:R-:W-:Y:S01]  /*11940*/  IMAD.MOV.U32 R3, RZ, RZ, 0x3f800000 ;  /* 0x3f800000ff037424 */ /* 0x000fe200078e00ff */
[----:B------:R-:W-:-:S03]  /*11950*/  @P0 LEA.HI.X R5, R6, UR5, R5, 0x2, P2 ;  /* 0x0000000506050c11 */ /* 0x000fc600090f1405 */
[----:B------:R-:W2:Y:S04]  /*11960*/  @P1 LDG.E R0, desc[UR50][R10.64] ;  /* 0x000000320a001981 */ /* 0x000ea8000c1e1900 */
[----:B------:R-:W2:Y:S01]  /*11970*/  @P0 LDG.E R3, desc[UR50][R4.64] ;  /* 0x0000003204030981 */ /* 0x000ea2000c1e1900 */
[----:B------:R-:W-:Y:S01]  /*11980*/  ISETP.LT.AND P0, PT, RZ, UR4, PT ;  /* 0x00000004ff007c0c */ /* 0x000fe2000bf01270 */
[----:B------:R-:W-:Y:S01]  /*11990*/  ULDC UR4, c[0x0][0x9d8] ;  /* 0x0002760000047ab9 */ /* 0x000fe20000000800 */
[----:B--2---:R-:W-:-:S04]  /*119a0*/  FMUL.FTZ R0, R3, R0 ;  /* 0x0000000003007220 */ /* 0x004fc80000410000 */
[----:B------:R-:W-:-:S07]  /*119b0*/  FMUL.FTZ R2, R0, UR4 ;  /* 0x0000000400027c20 */ /* 0x000fce0008410000 */
[----:B------:R-:W-:Y:S05]  /*119c0*/  @P0 BRA `(.L_x_546) ;  /* 0x0000000000400947 */ /* 0x000fea0003800000 */
[----:B------:R-:W-:-:S04]  /*119d0*/  ULEA.HI UR4, UR37, UR37, URZ, 0x1 ;  /* 0x0000002525047291 */ /* 0x000fc8000f8f083f */
[----:B------:R-:W-:-:S04]  /*119e0*/  ULOP3.LUT UR4, UR4, 0xfffffffe, URZ, 0xc0, !UPT ;  /* 0xfffffffe04047892 */ /* 0x000fc8000f8ec03f */
[----:B------:R-:W-:-:S06]  /*119f0*/  UIADD3 UR4, UR37, -UR4, URZ ;  /* 0x8000000425047290 */ /* 0x000fcc000fffe03f */
[----:B------:R-:W-:-:S05]  /*11a00*/  IMAD.U32 R3, RZ, RZ, UR4 ;  /* 0x00000004ff037e24 */ /* 0x000fca000f8e00ff */
[----:B------:R-:W-:-:S04]  /*11a10*/  SHF.L.U32 R3, R3, 0x1f, RZ ;  /* 0x0000001f03037819 */ /* 0x000fc800000006ff */
[----:B------:R0:W2:Y:S03]  /*11a20*/  SYNCS.PHASECHK.TRANS64.TRYWAIT P0, [R18+URZ+0x33400], R3 ;  /* 0x03340003120075a7 */ /* 0x0000a6000800017f */
[----:B--2---:R-:W-:Y:S05]  /*11a30*/  @!P0 NANOSLEEP.SYNCS 0x989680 ;  /* 0x009896800000895d */ /* 0x004fea0003900000 */
[----:B------:R-:W2:Y:S01]  /*11a40*/  @!P0 SYNCS.PHASECHK.TRANS64 P0, [R18+URZ+0x33400], R3 ;  /* 0x03340003120085a7 */ /* 0x000ea2000800007f */
[----:B------:R-:W-:Y:S04]  /*11a50*/  BSSY B0, `(.L_x_547) ;  /* 0x0000006000007945 */ /* 0x000fe80003800000 */
[----:B--2---:R-:W-:Y:S05]  /*11a60*/  @P0 BRA `(.L_x_548) ;  /* 0x0000000000100947 */ /* 0x004fea0003800000 */
.L_x_549:
[----:B--2---:R2:W3:Y:S02]  /*11a70*/  SYNCS.PHASECHK.TRANS64.TRYWAIT P0, [R18+URZ+0x33400], R3 ;  /* 0x03340003120075a7 */ /* 0x0044e4000800017f */
[----:B---3--:R-:W-:Y:S05]  /*11a80*/  @!P0 NANOSLEEP.SYNCS 0x989680 ;  /* 0x009896800000895d */ /* 0x008fea0003900000 */
[----:B------:R-:W3:Y:S02]  /*11a90*/  @!P0 SYNCS.PHASECHK.TRANS64 P0, [R18+URZ+0x33400], R3 ;  /* 0x03340003120085a7 */ /* 0x000ee4000800007f */
[----:B---3--:R-:W-:Y:S05]  /*11aa0*/  @!P0 BRA `(.L_x_549) ;  /* 0xfffffffc00f08947 */ /* 0x008fea000383ffff */
.L_x_548:
[----:B------:R-:W-:Y:S05]  /*11ab0*/  BSYNC B0 ;  /* 0x0000000000007941 */ /* 0x000fea0003800000 */
.L_x_547:
[----:B------:R-:W-:Y:S05]  /*11ac0*/  BRA `(.L_x_550) ;  /* 0x0000006c00807947 */ /* 0x000fea0003800000 */
.L_x_546:
[----:B------:R-:W0:Y:S01]  /*11ad0*/  LDC.64 R24, c[0x0][0x3e8] ;  /* 0x0000fa00ff187b82 */ /* 0x000e220000000a00 */
[----:B------:R-:W-:Y:S01]  /*11ae0*/  ULOP3.LUT UP0, URZ, UR48, 0x1bf, URZ, 0xc0, !UPT ;  /* 0x000001bf303f7892 */ /* 0x000fe2000f80c03f */
[----:B------:R-:W-:Y:S01]  /*11af0*/  SHF.R.S32.HI R0, RZ, 0x1f, R130 ;  /* 0x0000001fff007819 */ /* 0x000fe20000011482 */
[----:B------:R-:W-:Y:S01]  /*11b00*/  ULDC.64 UR4, c[0x0][0x3f8] ;  /* 0x0000fe0000047ab9 */ /* 0x000fe20000000a00 */
[----:B------:R-:W-:-:S03]  /*11b10*/  ULDC.64 UR6, c[0x0][0x408] ;  /* 0x0001020000067ab9 */ /* 0x000fc60000000a00 */
[----:B------:R-:W-:Y:S01]  /*11b20*/  PLOP3.LUT P0, PT, PT, PT, UP0, 0x80, 0x0 ;  /* 0x000000000000781c */ /* 0x000fe20003f0f008 */
[----:B------:R-:W2:Y:S01]  /*11b30*/  LDC.64 R26, c[0x0][0x400] ;  /* 0x00010000ff1a7b82 */ /* 0x000ea20000000a00 */
[C---:B------:R-:W-:Y:S02]  /*11b40*/  IMAD R3, R0.reuse, UR4, RZ ;  /* 0x0000000400037c24 */ /* 0x040fe4000f8e02ff */
[----:B------:R-:W-:Y:S02]  /*11b50*/  IMAD R5, R0, UR6, RZ ;  /* 0x0000000600057c24 */ /* 0x000fe4000f8e02ff */
[C---:B------:R-:W-:Y:S02]  /*11b60*/  IMAD R3, R130.reuse, UR5, R3 ;  /* 0x0000000582037c24 */ /* 0x040fe4000f8e0203 */
[C---:B------:R-:W-:Y:S02]  /*11b70*/  IMAD R5, R130.reuse, UR7, R5 ;  /* 0x0000000782057c24 */ /* 0x040fe4000f8e0205 */
[----:B0-----:R-:W-:-:S05]  /*11b80*/  IMAD.WIDE.U32 R24, R130, UR4, R24 ;  /* 0x0000000482187c25 */ /* 0x001fca000f8e0018 */
[----:B------:R-:W-:Y:S01]  /*11b90*/  IADD3 R28, R3, R25, RZ ;  /* 0x00000019031c7210 */ /* 0x000fe20007ffe0ff */
[----:B--2---:R-:W-:-:S04]  /*11ba0*/  IMAD.WIDE.U32 R26, R130, UR6, R26 ;  /* 0x00000006821a7c25 */ /* 0x004fc8000f8e001a */
[----:B------:R-:W-:Y:S01]  /*11bb0*/  IMAD.IADD R45, R5, 0x1, R27 ;  /* 0x00000001052d7824 */ /* 0x000fe200078e021b */
[----:B------:R-:W-:Y:S06]  /*11bc0*/  @!P0 BRA `(.L_x_551) ;  /* 0x0000000000408947 */ /* 0x000fec0003800000 */
[----:B-1----:R-:W-:Y:S01]  /*11bd0*/  MOV R14, 0x0 ;  /* 0x00000000000e7802 */ /* 0x002fe20000000f00 */
[----:B------:R-:W-:Y:S01]  /*11be0*/  ULDC.64 UR4, c[0x4][0xc0] ;  /* 0x0100300000047ab9 */ /* 0x000fe20000000a00 */
[----:B------:R-:W-:Y:S01]  /*11bf0*/  ULDC.64 UR6, c[0x4][0xc8] ;  /* 0x0100320000067ab9 */ /* 0x000fe20000000a00 */
[----:B------:R-:W-:Y:S01]  /*11c00*/  IMAD.U32 R4, RZ, RZ, UR4 ;  /* 0x00000004ff047e24 */ /* 0x000fe2000f8e00ff */
[----:B------:R-:W-:Y:S01]  /*11c10*/  MOV R7, UR7 ;  /* 0x0000000700077c02 */ /* 0x000fe20008000f00 */
[----:B------:R-:W-:Y:S01]  /*11c20*/  IMAD.U32 R5, RZ, RZ, UR5 ;  /* 0x00000005ff057e24 */ /* 0x000fe2000f8e00ff */
[----:B------:R-:W0:Y:S01]  /*11c30*/  LDC.64 R14, c[0x4][R14] ;  /* 0x010000000e0e7b82 */ /* 0x000e220000000a00 */
[----:B------:R-:W-:Y:S01]  /*11c40*/  ULDC.64 UR4, c[0x4][0x28] ;  /* 0x01000a0000047ab9 */ /* 0x000fe20000000a00 */
[----:B------:R-:W-:Y:S01]  /*11c50*/  IMAD.U32 R6, RZ, RZ, UR6 ;  /* 0x00000006ff067e24 */ /* 0x000fe2000f8e00ff */
[----:B------:R-:W-:Y:S01]  /*11c60*/  MOV R13, RZ ;  /* 0x000000ff000d7202 */ /* 0x000fe20000000f00 */
[----:B------:R-:W-:-:S02]  /*11c70*/  IMAD.U32 R10, RZ, RZ, UR4 ;  /* 0x00000004ff0a7e24 */ /* 0x000fc4000f8e00ff */
[----:B------:R-:W-:Y:S02]  /*11c80*/  IMAD.U32 R11, RZ, RZ, UR5 ;  /* 0x00000005ff0b7e24 */ /* 0x000fe4000f8e00ff */
[----:B------:R-:W-:Y:S02]  /*11c90*/  IMAD.MOV.U32 R8, RZ, RZ, 0x70 ;  /* 0x00000070ff087424 */ /* 0x000fe400078e00ff */
[----:B------:R-:W-:-:S07]  /*11ca0*/  IMAD.MOV.U32 R12, RZ, RZ, 0x1 ;  /* 0x00000001ff0c7424 */ /* 0x000fce00078e00ff */
[----:B------:R-:W-:-:S07]  /*11cb0*/  LEPC R20, `(.L_x_551) ;  /* 0x000000001014794e */ /* 0x000fce0000000000 */
[----:B0-----:R-:W-:Y:S05]  /*11cc0*/  CALL.ABS.NOINC R14 ;  /* 0x000000000e007343 */ /* 0x001fea0003c00000 */
.L_x_551:
[----:B------:R-:W0:Y:S01]  /*11cd0*/  S2R R20, SR_TID.X ;  /* 0x0000000000147919 */ /* 0x000e220000002100 */
[----:B------:R-:W-:Y:S01]  /*11ce0*/  ULDC.U8 UR4, c[0x0][0x410] ;  /* 0x0001040000047ab9 */ /* 0x000fe20000000000 */
[----:B------:R-:W-:Y:S01]  /*11cf0*/  BSSY B0, `(.L_x_552) ;  /* 0x00006b5000007945 */ /* 0x000fe20003800000 */
[----:B------:R-:W-:Y:S01]  /*11d00*/  ISETP.NE.AND P0, PT, RZ, UR4, PT ;  /* 0x00000004ff007c0c */ /* 0x000fe2000bf05270 */
[C---:B0-----:R-:W-:Y:S02]  /*11d10*/  VIADD R42, R20.reuse, 0xffffff80 ;  /* 0xffffff80142a7836 */ /* 0x041fe40000000000 */
[----:B------:R-:W-:-:S05]  /*11d20*/  VIADD R40, R20, 0xffffff80 ;  /* 0xffffff8014287836 */ /* 0x000fca0000000000 */
[----:B------:R-:W-:-:S04]  /*11d30*/  LEA.HI R40, R40, R42, RZ, 0x1 ;  /* 0x0000002a28287211 */ /* 0x000fc800078f08ff */
[----:B------:R-:W-:-:S05]  /*11d40*/  SHF.R.S32.HI R40, RZ, 0x1, R40 ;  /* 0x00000001ff287819 */ /* 0x000fca0000011428 */
[----:B------:R-:W-:Y:S01]  /*11d50*/  IMAD R4, R129, 0x80, R40 ;  /* 0x0000008081047824 */ /* 0x000fe200078e0228 */
[----:B------:R-:W-:Y:S06]  /*11d60*/  @!P0 BRA `(.L_x_553) ;  /* 0x00000034007c8947 */ /* 0x000fec0003800000 */
[----:B------:R-:W-:-:S03]  /*11d70*/  UMOV UR4, 0xffffffff ;  /* 0xffffffff00047882 */ /* 0x000fc60000000000 */
[----:B------:R-:W-:Y:S05]  /*11d80*/  BRA.DIV UR4, `(.L_x_554) ;  /* 0x000001ea04907947 */ /* 0x000fea000b800000 */
[----:B------:R0:W2:Y:S04]  /*11d90*/  SHFL.IDX PT, R7, R24, RZ, 0x1e1f ;  /* 0x001e1fff18077589 */ /* 0x0000a800000e0000 */
[----:B------:R0:W3:Y:S04]  /*11da0*/  SHFL.IDX PT, R39, R26, RZ, 0x1e1f ;  /* 0x001e1fff1a277589 */ /* 0x0000e800000e0000 */
[----:B------:R0:W4:Y:S04]  /*11db0*/  SHFL.IDX PT, R0, R28, RZ, 0x1e1f ;  /* 0x001e1fff1c007589 */ /* 0x00012800000e0000 */
[----:B------:R0:W0:Y:S02]  /*11dc0*/  SHFL.IDX PT, R3, R45, RZ, 0x1e1f ;  /* 0x001e1fff2d037589 */ /* 0x00002400000e0000 */
.L_x_816:
[----:B------:R-:W-:Y:S01]  /*11dd0*/  ULDC UR4, c[0x0][0x448] ;  /* 0x0001120000047ab9 */ /* 0x000fe20000000800 */
[----:B------:R-:W-:Y:S01]  /*11de0*/  BSSY B1, `(.L_x_555) ;  /* 0x0000052000017945 */ /* 0x000fe20003800000 */
[----:B------:R-:W-:Y:S01]  /*11df0*/  IMAD R132, R132, UR4, RZ ;  /* 0x0000000484847c24 */ /* 0x000fe2000f8e02ff */
[----:B------:R-:W-:Y:S02]  /*11e00*/  CS2R R8, SRZ ;  /* 0x0000000000087805 */ /* 0x000fe4000001ff00 */
[----:B------:R-:W-:Y:S02]  /*11e10*/  CS2R R12, SRZ ;  /* 0x00000000000c7805 */ /* 0x000fe4000001ff00 */
[----:B------:R-:W-:Y:S02]  /*11e20*/  CS2R R20, SRZ ;  /* 0x0000000000147805 */ /* 0x000fe4000001ff00 */
[----:B0-----:R-:W-:Y:S02]  /*11e30*/  CS2R R26, SRZ ;  /* 0x00000000001a7805 */ /* 0x001fe4000001ff00 */
[----:B------:R-:W-:-:S02]  /*11e40*/  ISETP.GE.AND P0, PT, R4, R132, PT ;  /* 0x000000840400720c */ /* 0x000fc40003f06270 */
[----:B------:R-:W-:Y:S02]  /*11e50*/  CS2R R30, SRZ ;  /* 0x00000000001e7805 */ /* 0x000fe4000001ff00 */
[----:B------:R-:W-:Y:S02]  /*11e60*/  CS2R R36, SRZ ;  /* 0x0000000000247805 */ /* 0x000fe4000001ff00 */
[----:B------:R-:W-:Y:S02]  /*11e70*/  CS2R R10, SRZ ;  /* 0x00000000000a7805 */ /* 0x000fe4000001ff00 */
[----:B-1----:R-:W-:Y:S02]  /*11e80*/  CS2R R14, SRZ ;  /* 0x00000000000e7805 */ /* 0x002fe4000001ff00 */
[----:B------:R-:W-:Y:S02]  /*11e90*/  CS2R R24, SRZ ;  /* 0x0000000000187805 */ /* 0x000fe4000001ff00 */
[----:B------:R-:W-:-:S02]  /*11ea0*/  CS2R R28, SRZ ;  /* 0x00000000001c7805 */ /* 0x000fc4000001ff00 */
[----:B------:R-:W-:Y:S02]  /*11eb0*/  CS2R R32, SRZ ;  /* 0x0000000000207805 */ /* 0x000fe4000001ff00 */
[----:B------:R-:W-:Y:S01]  /*11ec0*/  CS2R R34, SRZ ;  /* 0x0000000000227805 */ /* 0x000fe2000001ff00 */
[----:B------:R-:W-:Y:S06]  /*11ed0*/  @P0 BRA `(.L_x_556) ;  /* 0x0000000400080947 */ /* 0x000fec0003800000 */
[----:B------:R-:W2:Y:S01]  /*11ee0*/  LDL R46, [R1+0x10] ;  /* 0x00001000012e7983 */ /* 0x000ea20000100800 */
[----:B------:R-:W-:-:S03]  /*11ef0*/  ULDC UR4, c[0x0][0x3f4] ;  /* 0x0000fd0000047ab9 */ /* 0x000fc60000000800 */
[----:B------:R-:W3:Y:S04]  /*11f00*/  LDL R45, [R1+0x18] ;  /* 0x00001800012d7983 */ /* 0x000ee80000100800 */
[----:B------:R-:W4:Y:S04]  /*11f10*/  LDL R43, [R1+0x1c] ;  /* 0x00001c00012b7983 */ /* 0x000f280000100800 */
[----:B------:R-:W4:Y:S04]  /*11f20*/  LDL R42, [R1+0x14] ;  /* 0x00001400012a7983 */ /* 0x000f280000100800 */
[----:B------:R-:W4:Y:S01]  /*11f30*/  LDL R38, [R1+0x20] ;  /* 0x0000200001267983 */ /* 0x000f220000100800 */
[----:B------:R-:W-:-:S02]  /*11f40*/  CS2R R30, SRZ ;  /* 0x00000000001e7805 */ /* 0x000fc4000001ff00 */
[----:B------:R-:W-:Y:S02]  /*11f50*/  CS2R R32, SRZ ;  /* 0x0000000000207805 */ /* 0x000fe4000001ff00 */
[----:B------:R-:W-:Y:S02]  /*11f60*/  CS2R R26, SRZ ;  /* 0x00000000001a7805 */ /* 0x000fe4000001ff00 */
[----:B------:R-:W-:Y:S02]  /*11f70*/  CS2R R36, SRZ ;  /* 0x0000000000247805 */ /* 0x000fe4000001ff00 */
[----:B--2---:R-:W-:Y:S02]  /*11f80*/  ISETP.GE.AND P4, PT, R46, UR4, PT ;  /* 0x000000042e007c0c */ /* 0x004fe4000bf86270 */
[----:B------:R-:W-:Y:S02]  /*11f90*/  SHF.R.S32.HI R6, RZ, 0x1f, R46 ;  /* 0x0000001fff067819 */ /* 0x000fe4000001142e */
[----:B---3--:R-:W-:-:S02]  /*11fa0*/  ISETP.GE.AND P3, PT, R45, UR4, PT ;  /* 0x000000042d007c0c */ /* 0x008fc4000bf66270 */
[----:B----4-:R-:W-:-:S07]  /*11fb0*/  ISETP.GE.AND P2, PT, R43, UR4, PT ;  /* 0x000000042b007c0c */ /* 0x010fce000bf46270 */
[C---:B------:R-:W-:Y:S02]  /*11fc0*/  @!P4 IADD3 R4, P0, R46.reuse, R7, RZ ;  /* 0x000000072e04c210 */ /* 0x040fe40007f1e0ff */
[----:B------:R-:W-:-:S03]  /*11fd0*/  @!P4 IADD3 R8, P1, R46, R39, RZ ;  /* 0x000000272e08c210 */ /* 0x000fc60007f3e0ff */
[----:B------:R-:W-:Y:S01]  /*11fe0*/  @!P4 IMAD.X R5, R0, 0x1, R6, P0 ;  /* 0x000000010005c824 */ /* 0x000fe200000e0606 */
[----:B------:R-:W-:Y:S02]  /*11ff0*/  @!P4 IADD3.X R9, R3, R6, RZ, P1, !PT ;  /* 0x000000060309c210 */ /* 0x000fe40000ffe4ff */
[----:B------:R-:W-:Y:S02]  /*12000*/  ISETP.GE.AND P1, PT, R42, UR4, PT ;  /* 0x000000042a007c0c */ /* 0x000fe4000bf26270 */
[----:B------:R0:W5:Y:S01]  /*12010*/  @!P4 LD.E.64 R30, desc[UR50][R4.64] ;  /* 0x00000032041ec980 */ /* 0x000162000c101b00 */
[----:B------:R-:W-:Y:S02]  /*12020*/  SHF.R.S32.HI R10, RZ, 0x1f, R45 ;  /* 0x0000001fff0a7819 */ /* 0x000fe4000001142d */
[C---:B------:R-:W-:Y:S01]  /*12030*/  @!P3 IADD3 R24, P5, R45.reuse, R39, RZ ;  /* 0x000000272d18b210 */ /* 0x040fe20007fbe0ff */
[----:B------:R1:W5:Y:S01]  /*12040*/  @!P4 LD.E.64 R32, desc[UR50][R8.64] ;  /* 0x000000320820c980 */ /* 0x000362000c101b00 */
[----:B------:R-:W-:-:S02]  /*12050*/  @!P3 IADD3 R20, P4, R45, R7, RZ ;  /* 0x000000072d14b210 */ /* 0x000fc40007f9e0ff */
[----:B------:R-:W-:Y:S01]  /*12060*/  ISETP.GE.AND P0, PT, R224, UR4, PT ;  /* 0x00000004e0007c0c */ /* 0x000fe2000bf06270 */
[--C-:B------:R-:W-:Y:S01]  /*12070*/  @!P3 IMAD.X R25, R3, 0x1, R10.reuse, P5 ;  /* 0x000000010319b824 */ /* 0x100fe200028e060a */
[----:B------:R-:W-:Y:S01]  /*12080*/  SHF.R.S32.HI R11, RZ, 0x1f, R43 ;  /* 0x0000001fff0b7819 */ /* 0x000fe2000001142b */
[C---:B------:R-:W-:Y:S01]  /*12090*/  @!P3 IMAD.X R21, R0.reuse, 0x1, R10, P4 ;  /* 0x000000010015b824 */ /* 0x040fe200020e060a */
[C---:B------:R-:W-:Y:S02]  /*120a0*/  @!P2 IADD3 R12, P4, R43.reuse, R7, RZ ;  /* 0x000000072b0ca210 */ /* 0x040fe40007f9e0ff */
[----:B------:R-:W-:Y:S02]  /*120b0*/  @!P2 IADD3 R14, P5, R43, R39, RZ ;  /* 0x000000272b0ea210 */ /* 0x000fe40007fbe0ff */
[----:B------:R-:W-:Y:S01]  /*120c0*/  SHF.R.S32.HI R6, RZ, 0x1f, R42 ;  /* 0x0000001fff067819 */ /* 0x000fe2000001142a */
[--C-:B------:R-:W-:Y:S01]  /*120d0*/  @!P2 IMAD.X R13, R0, 0x1, R11.reuse, P4 ;  /* 0x00000001000da824 */ /* 0x100fe200020e060b */
[C---:B------:R-:W-:Y:S01]  /*120e0*/  @!P1 IADD3 R34, P4, R42.reuse, R7, RZ ;  /* 0x000000072a229210 */ /* 0x040fe20007f9e0ff */
[----:B------:R-:W-:Y:S01]  /*120f0*/  @!P2 IMAD.X R15, R3, 0x1, R11, P5 ;  /* 0x00000001030fa824 */ /* 0x000fe200028e060b */
[----:B------:R-:W-:Y:S01]  /*12100*/  @!P1 IADD3 R10, P5, R42, R39, RZ ;  /* 0x000000272a0a9210 */ /* 0x000fe20007fbe0ff */
[----:B------:R2:W5:Y:S01]  /*12110*/  @!P3 LD.E.64 R26, desc[UR50][R20.64] ;  /* 0x00000032141ab980 */ /* 0x000562000c101b00 */
[----:B------:R-:W-:-:S02]  /*12120*/  @!P1 IADD3.X R35, R0, R6, RZ, P4, !PT ;  /* 0x0000000600239210 */ /* 0x000fc400027fe4ff */
[----:B------:R-:W-:Y:S01]  /*12130*/  ISETP.GE.AND P4, PT, R38, UR4, PT ;  /* 0x0000000426007c0c */ /* 0x000fe2000bf86270 */
[----:B------:R-:W-:Y:S01]  /*12140*/  @!P1 IMAD.X R11, R3, 0x1, R6, P5 ;  /* 0x00000001030b9824 */ /* 0x000fe200028e0606 */
[----:B0-----:R-:W-:Y:S02]  /*12150*/  @!P0 SHF.R.S32.HI R5, RZ, 0x1f, R224 ;  /* 0x0000001fff058819 */ /* 0x001fe400000114e0 */
[----:B-1----:R-:W-:Y:S02]  /*12160*/  @!P0 IADD3 R8, P5, R224, R7, RZ ;  /* 0x00000007e0088210 */ /* 0x002fe40007fbe0ff */
[----:B------:R-:W-:-:S03]  /*12170*/  SHF.R.S32.HI R28, RZ, 0x1f, R38 ;  /* 0x0000001fff1c7819 */ /* 0x000fc60000011426 */
[--C-:B------:R-:W-:Y:S01]  /*12180*/  @!P0 IMAD.X R9, R0, 0x1, R5.reuse, P5 ;  /* 0x0000000100098824 */ /* 0x100fe200028e0605 */
[----:B------:R-:W-:Y:S02]  /*12190*/  @!P0 IADD3 R4, P5, R224, R39, RZ ;  /* 0x00000027e0048210 */ /* 0x000fe40007fbe0ff */
[----:B--2---:R-:W-:Y:S02]  /*121a0*/  CS2R R20, SRZ ;  /* 0x0000000000147805 */ /* 0x004fe4000001ff00 */
[----:B------:R-:W5:Y:S01]  /*121b0*/  @!P0 LD.E.64 R36, desc[UR50][R8.64] ;  /* 0x0000003208248980 */ /* 0x000f62000c101b00 */
[----:B------:R-:W-:Y:S01]  /*121c0*/  @!P0 IMAD.X R5, R3, 0x1, R5, P5 ;  /* 0x0000000103058824 */ /* 0x000fe200028e0605 */
[----:B------:R-:W-:Y:S02]  /*121d0*/  @!P4 IADD3 R6, P5, R38, R7, RZ ;  /* 0x000000072606c210 */ /* 0x000fe40007fbe0ff */
[----:B------:R0:W5:Y:S03]  /*121e0*/  @!P2 LD.E.64 R20, desc[UR50][R12.64] ;  /* 0x000000320c14a980 */ /* 0x000166000c101b00 */
[----:B------:R-:W-:Y:S01]  /*121f0*/  @!P4 IMAD.X R7, R0, 0x1, R28, P5 ;  /* 0x000000010007c824 */ /* 0x000fe200028e061c */
[----:B------:R-:W-:-:S04]  /*12200*/  @!P4 IADD3 R38, P5, R38, R39, RZ ;  /* 0x000000272626c210 */ /* 0x000fc80007fbe0ff */
[----:B------:R-:W-:Y:S02]  /*12210*/  @!P4 IADD3.X R39, R3, R28, RZ, P5, !PT ;  /* 0x0000001c0327c210 */ /* 0x000fe40002ffe4ff */
[----:B------:R-:W-:-:S06]  /*12220*/  CS2R R28, SRZ ;  /* 0x00000000001c7805 */ /* 0x000fcc000001ff00 */
[----:B------:R1:W5:Y:S01]  /*12230*/  @!P3 LD.E.64 R28, desc[UR50][R24.64] ;  /* 0x00000032181cb980 */ /* 0x000362000c101b00 */
[----:B0-----:R-:W-:Y:S02]  /*12240*/  CS2R R12, SRZ ;  /* 0x00000000000c7805 */ /* 0x001fe4000001ff00 */
[----:B------:R-:W-:-:S04]  /*12250*/  CS2R R8, SRZ ;  /* 0x0000000000087805 */ /* 0x000fc8000001ff00 */
[----:B------:R0:W5:Y:S01]  /*12260*/  @!P1 LD.E.64 R12, desc[UR50][R34.64] ;  /* 0x00000032220c9980 */ /* 0x000162000c101b00 */
[----:B-1----:R-:W-:-:S03]  /*12270*/  CS2R R24, SRZ ;  /* 0x0000000000187805 */ /* 0x002fc6000001ff00 */
[----:B------:R-:W5:Y:S04]  /*12280*/  @!P4 LD.E.64 R8, desc[UR50][R6.64] ;  /* 0x000000320608c980 */ /* 0x000f68000c101b00 */
[----:B------:R1:W5:Y:S01]  /*12290*/  @!P2 LD.E.64 R24, desc[UR50][R14.64] ;  /* 0x000000320e18a980 */ /* 0x000362000c101b00 */
[----:B0-----:R-:W-:-:S06]  /*122a0*/  CS2R R34, SRZ ;  /* 0x0000000000227805 */ /* 0x001fcc000001ff00 */
[----:B------:R-:W5:Y:S01]  /*122b0*/  @!P0 LD.E.64 R34, desc[UR50][R4.64] ;  /* 0x0000003204228980 */ /* 0x000f62000c101b00 */
[----:B-1----:R-:W-:-:S06]  /*122c0*/  CS2R R14, SRZ ;  /* 0x00000000000e7805 */ /* 0x002fcc000001ff00 */
[----:B------:R0:W5:Y:S02]  /*122d0*/  @!P1 LD.E.64 R14, desc[UR50][R10.64] ;  /* 0x000000320a0e9980 */ /* 0x000164000c101b00 */
[----:B0-----:R-:W-:-:S06]  /*122e0*/  CS2R R10, SRZ ;  /* 0x00000000000a7805 */ /* 0x001fcc000001ff00 */
[----:B------:R0:W5:Y:S02]  /*122f0*/  @!P4 LD.E.64 R10, desc[UR50][R38.64] ;  /* 0x00000032260ac980 */ /* 0x000164000c101b00 */
.L_x_556:
[----:B------:R-:W-:Y:S05]  /*12300*/  BSYNC B1 ;  /* 0x0000000000017941 */ /* 0x000fea0003800000 */
.L_x_555:
[----:B------:R-:W-:Y:S01]  /*12310*/  ULEA.HI UR4, UR37, UR37, URZ, 0x1 ;  /* 0x0000002525047291 */ /* 0x000fe2000f8f083f */
[----:B----4-:R-:W-:Y:S01]  /*12320*/  IMAD R0, R129, -0x80, R132 ;  /* 0xffffff8081007824 */ /* 0x010fe200078e0284 */
[----:B------:R-:W-:Y:S02]  /*12330*/  BSSY B1, `(.L_x_557) ;  /* 0x0000009000017945 */ /* 0x000fe40003800000 */
[----:B------:R-:W-:Y:S02]  /*12340*/  ULOP3.LUT UR4, UR4, 0xfffffffe, URZ, 0xc0, !UPT ;  /* 0xfffffffe04047892 */ /* 0x000fe4000f8ec03f */
[----:B------:R-:W-:Y:S02]  /*12350*/  VIMNMX R0, R0, 0x80, PT ;  /* 0x0000008000007848 */ /* 0x000fe40003fe0100 */
[----:B------:R-:W-:Y:S02]  /*12360*/  UIADD3 UR4, UR37, -UR4, URZ ;  /* 0x8000000425047290 */ /* 0x000fe4000fffe03f */
[----:B------:R-:W-:-:S04]  /*12370*/  ISETP.GE.AND P1, PT, R40, R0, PT ;  /* 0x000000002800720c */ /* 0x000fc80003f26270 */
[----:B------:R-:W-:-:S05]  /*12380*/  IMAD.U32 R3, RZ, RZ, UR4 ;  /* 0x00000004ff037e24 */ /* 0x000fca000f8e00ff */
[----:B------:R-:W-:-:S04]  /*12390*/  SHF.L.U32 R3, R3, 0x1f, RZ ;  /* 0x0000001f03037819 */ /* 0x000fc800000006ff */
[----:B------:R-:W1:Y:S02]  /*123a0*/  SYNCS.PHASECHK.TRANS64.TRYWAIT P0, [R18+URZ+0x33400], R3 ;  /* 0x03340003120075a7 */ /* 0x000e64000800017f */
[----:B-1----:R-:W-:Y:S05]  /*123b0*/  @!P0 BRA `(.L_x_558) ;  /* 0x000001e400788947 */ /* 0x002fea0003800000 */
.L_x_817:
[----:B------:R-:W-:Y:S05]  /*123c0*/  BSYNC B1 ;  /* 0x0000000000017941 */ /* 0x000fea0003800000 */
.L_x_557:
[----:B------:R-:W-:Y:S05]  /*123d0*/  @P1 BRA `(.L_x_559) ;  /* 0x0000006400181947 */ /* 0x000fea0003800000 */
[----:B------:R-:W1:Y:S01]  /*123e0*/  LDL R40, [R1+0x48] ;  /* 0x0000480001287983 */ /* 0x000e620000100800 */
[----:B------:R-:W4:Y:S03]  /*123f0*/  LDC R5, c[0x0][0x3f4] ;  /* 0x0000fd00ff057b82 */ /* 0x000f260000000800 */
[----:B0--3--:R-:W3:Y:S04]  /*12400*/  LDL R39, [R1+0x10] ;  /* 0x0000100001277983 */ /* 0x009ee80000100800 */
[----:B------:R-:W3:Y:S04]  /*12410*/  LDL R38, [R1+0x18] ;  /* 0x0000180001267983 */ /* 0x000ee80000100800 */
[----:B--2---:R-:W2:Y:S04]  /*12420*/  LDL R7, [R1+0x1c] ;  /* 0x00001c0001077983 */ /* 0x004ea80000100800 */
[----:B------:R-:W2:Y:S04]  /*12430*/  LDL R6, [R1+0x14] ;  /* 0x0000140001067983 */ /* 0x000ea80000100800 */
[----:B------:R-:W2:Y:S01]  /*12440*/  LDL R4, [R1+0x20] ;  /* 0x0000200001047983 */ /* 0x000ea20000100800 */
[----:B------:R-:W-:Y:S01]  /*12450*/  LEA.HI R41, R41, R48, RZ, 0x2 ;  /* 0x0000003029297211 */ /* 0x000fe200078f10ff */
[----:B------:R-:W-:Y:S03]  /*12460*/  BSSY B1, `(.L_x_560) ;  /* 0x0000086000017945 */ /* 0x000fe60003800000 */
[----:B------:R-:W-:-:S02]  /*12470*/  SHF.R.S32.HI R0, RZ, 0x2, R41 ;  /* 0x00000002ff007819 */ /* 0x000fc40000011429 */
[----:B------:R-:W-:Y:S02]  /*12480*/  SHF.R.S32.HI R41, RZ, 0x1f, R41 ;  /* 0x0000001fff297819 */ /* 0x000fe40000011429 */
[----:B----4-:R-:W-:Y:S02]  /*12490*/  ISETP.GE.AND P6, PT, R224, R5, PT ;  /* 0x00000005e000720c */ /* 0x010fe40003fc6270 */
[----:B------:R-:W-:-:S04]  /*124a0*/  LEA.HI R41, R41, R0, RZ, 0x2 ;  /* 0x0000000029297211 */ /* 0x000fc800078f10ff */
[----:B------:R-:W-:-:S05]  /*124b0*/  LOP3.LUT R41, R41, 0xfffffffc, RZ, 0xc0, !PT ;  /* 0xfffffffc29297812 */ /* 0x000fca00078ec0ff */
[----:B------:R-:W-:-:S05]  /*124c0*/  IMAD.IADD R41, R0, 0x1, -R41 ;  /* 0x0000000100297824 */ /* 0x000fca00078e0a29 */
[----:B------:R-:W-:Y:S01]  /*124d0*/  LOP3.LUT P0, RZ, R41, 0x2, RZ, 0xc0, !PT ;  /* 0x0000000229ff7812 */ /* 0x000fe2000780c0ff */
[----:B-1----:R-:W-:-:S04]  /*124e0*/  IMAD.IADD R3, R18, 0x1, R40 ;  /* 0x0000000112037824 */ /* 0x002fc800078e0228 */
[----:B------:R-:W-:Y:S01]  /*124f0*/  VIADD R0, R3, 0x20 ;  /* 0x0000002003007836 */ /* 0x000fe20000000000 */
[-C--:B---3--:R-:W-:Y:S02]  /*12500*/  ISETP.GE.AND P1, PT, R39, R5.reuse, PT ;  /* 0x000000052700720c */ /* 0x088fe40003f26270 */
[-C--:B------:R-:W-:Y:S02]  /*12510*/  ISETP.GE.AND P2, PT, R38, R5.reuse, PT ;  /* 0x000000052600720c */ /* 0x080fe40003f46270 */
[-C--:B--2---:R-:W-:Y:S02]  /*12520*/  ISETP.GE.AND P3, PT, R7, R5.reuse, PT ;  /* 0x000000050700720c */ /* 0x084fe40003f66270 */
[-C--:B------:R-:W-:Y:S02]  /*12530*/  ISETP.GE.AND P4, PT, R6, R5.reuse, PT ;  /* 0x000000050600720c */ /* 0x080fe40003f86270 */
[----:B------:R-:W-:Y:S01]  /*12540*/  ISETP.GE.AND P5, PT, R4, R5, PT ;  /* 0x000000050400720c */ /* 0x000fe20003fa6270 */
[----:B------:R-:W-:-:S12]  /*12550*/  @P6 BRA `(.L_x_561) ;  /* 0x0000000400d86947 */ /* 0x000fd80003800000 */
[----:B------:R-:W0:Y:S01]  /*12560*/  LDS.128 R4, [R3+0x1e200] ;  /* 0x01e2000003047984 */ /* 0x000e220000000c00 */
[----:B-----5:R-:W-:Y:S02]  /*12570*/  SHF.R.U32.HI R41, RZ, 0x8, R37 ;  /* 0x00000008ff297819 */ /* 0x020fe40000011625 */
[----:B------:R-:W-:Y:S02]  /*12580*/  LOP3.LUT R40, R37, 0xff, RZ, 0xc0, !PT ;  /* 0x000000ff25287812 */ /* 0x000fe400078ec0ff */
[----:B------:R-:W-:Y:S02]  /*12590*/  LOP3.LUT R41, R41, 0xff, RZ, 0xc0, !PT ;  /* 0x000000ff29297812 */ /* 0x000fe400078ec0ff */
[----:B------:R-:W-:Y:S02]  /*125a0*/  SHF.R.U32.HI R45, RZ, 0x8, R35 ;  /* 0x00000008ff2d7819 */ /* 0x000fe40000011623 */
[----:B------:R-:W-:Y:S02]  /*125b0*/  PRMT R40, R41, 0x7604, R40 ;  /* 0x0000760429287816 */ /* 0x000fe40000000028 */
[----:B------:R-:W-:-:S02]  /*125c0*/  LOP3.LUT R42, R35, 0xff, RZ, 0xc0, !PT ;  /* 0x000000ff232a7812 */ /* 0x000fc400078ec0ff */
[----:B------:R-:W-:Y:S02]  /*125d0*/  LOP3.LUT R45, R45, 0xff, RZ, 0xc0, !PT ;  /* 0x000000ff2d2d7812 */ /* 0x000fe400078ec0ff */
[----:B------:R-:W-:Y:S02]  /*125e0*/  SHF.R.U32.HI R46, RZ, 0x10, R35 ;  /* 0x00000010ff2e7819 */ /* 0x000fe40000011623 */
[----:B------:R-:W-:Y:S02]  /*125f0*/  SHF.R.U32.HI R39, RZ, 0x8, R36 ;  /* 0x00000008ff277819 */ /* 0x000fe40000011624 */
[----:B------:R-:W-:Y:S02]  /*12600*/  SHF.R.U32.HI R41, RZ, 0x8, R34 ;  /* 0x00000008ff297819 */ /* 0x000fe40000011622 */
[----:B------:R-:W-:Y:S02]  /*12610*/  SHF.R.U32.HI R47, RZ, 0x10, R37 ;  /* 0x00000010ff2f7819 */ /* 0x000fe40000011625 */
[----:B------:R-:W-:Y:S01]  /*12620*/  PRMT R42, R45, 0x7604, R42 ;  /* 0x000076042d2a7816 */ /* 0x000fe2000000002a */
[----:B------:R-:W-:Y:S01]  /*12630*/  IMAD.U32 R45, R46, 0x10000, RZ ;  /* 0x000100002e2d7824 */ /* 0x000fe200078e00ff */
[----:B------:R-:W-:-:S02]  /*12640*/  LOP3.LUT R38, R36, 0xff, RZ, 0xc0, !PT ;  /* 0x000000ff24267812 */ /* 0x000fc400078ec0ff */
[----:B------:R-:W-:Y:S02]  /*12650*/  LOP3.LUT R39, R39, 0xff, RZ, 0xc0, !PT ;  /* 0x000000ff27277812 */ /* 0x000fe400078ec0ff */
[----:B------:R-:W-:Y:S02]  /*12660*/  LOP3.LUT R43, R41, 0xff, RZ, 0xc0, !PT ;  /* 0x000000ff292b7812 */ /* 0x000fe400078ec0ff */
[----:B------:R-:W-:Y:S02]  /*12670*/  SHF.L.U32 R41, R47, 0x10, RZ ;  /* 0x000000102f297819 */ /* 0x000fe400000006ff */
[----:B------:R-:W-:Y:S02]  /*12680*/  PRMT R39, R39, 0x7604, R38 ;  /* 0x0000760427277816 */ /* 0x000fe40000000026 */
[----:B------:R-:W-:Y:S02]  /*12690*/  LOP3.LUT R38, R34, 0xff, RZ, 0xc0, !PT ;  /* 0x000000ff22267812 */ /* 0x000fe400078ec0ff */
[----:B------:R-:W-:-:S02]  /*126a0*/  LOP3.LUT R41, R40, 0xff0000, R41, 0xf8, !PT ;  /* 0x00ff000028297812 */ /* 0x000fc400078ef829 */
[----:B------:R-:W-:Y:S02]  /*126b0*/  LOP3.LUT R45, R42, 0xff0000, R45, 0xf8, !PT ;  /* 0x00ff00002a2d7812 */ /* 0x000fe400078ef82d */
[----:B------:R-:W-:Y:S02]  /*126c0*/  PRMT R43, R43, 0x7604, R38 ;  /* 0x000076042b2b7816 */ /* 0x000fe40000000026 */
[----:B------:R-:W-:Y:S02]  /*126d0*/  LOP3.LUT R46, R45, 0xff000000, R35, 0xf8, !PT ;  /* 0xff0000002d2e7812 */ /* 0x000fe400078ef823 */
[----:B------:R-:W-:Y:S02]  /*126e0*/  LOP3.LUT R41, R41, 0xff000000, R37, 0xf8, !PT ;  /* 0xff00000029297812 */ /* 0x000fe400078ef825 */
[----:B0-----:R-:W-:Y:S02]  /*126f0*/  F2FP.F16.E4M3.UNPACK_B R38, R6.H1 ;  /* 0x00000006ff26723e */ /* 0x001fe400030006ff */
[----:B------:R-:W-:-:S02]  /*12700*/  LOP3.LUT R39, R39, 0xff0000, R36, 0xf8, !PT ;  /* 0x00ff000027277812 */ /* 0x000fc400078ef824 */
[----:B------:R-:W-:Y:S01]  /*12710*/  LOP3.LUT R43, R43, 0xff0000, R34, 0xf8, !PT ;  /* 0x00ff00002b2b7812 */ /* 0x000fe200078ef822 */
[--C-:B------:R-:W-:Y:S01]  /*12720*/  HADD2.F32 R37, -RZ, R38.reuse.H0_H0 ;  /* 0x20000026ff257230 */ /* 0x100fe20000004100 */
[----:B------:R-:W-:Y:S01]  /*12730*/  F2FP.F16.E4M3.UNPACK_B R47, R46 ;  /* 0x0000002eff2f723e */ /* 0x000fe200020006ff */
[----:B------:R-:W-:Y:S01]  /*12740*/  HADD2.F32 R38, -RZ, R38.H1_H1 ;  /* 0x30000026ff267230 */ /* 0x000fe20000004100 */
[----:B------:R-:W-:Y:S02]  /*12750*/  F2FP.F16.E4M3.UNPACK_B R42, R41 ;  /* 0x00000029ff2a723e */ /* 0x000fe400020006ff */
[----:B------:R-:W-:Y:S01]  /*12760*/  LOP3.LUT R40, R39, 0xff000000, R36, 0xf8, !PT ;  /* 0xff00000027287812 */ /* 0x000fe200078ef824 */
[--C-:B------:R-:W-:Y:S01]  /*12770*/  HADD2.F32 R48, -RZ, R47.reuse.H1_H1 ;  /* 0x3000002fff307230 */ /* 0x100fe20000004100 */
[----:B------:R-:W-:Y:S01]  /*12780*/  LOP3.LUT R45, R43, 0xff000000, R34, 0xf8, !PT ;  /* 0xff0000002b2d7812 */ /* 0x000fe200078ef822 */
[----:B------:R-:W-:Y:S01]  /*12790*/  HADD2.F32 R43, -RZ, R42.H1_H1 ;  /* 0x3000002aff2b7230 */ /* 0x000fe20000004100 */
[----:B------:R-:W-:Y:S01]  /*127a0*/  F2FP.F16.E4M3.UNPACK_B R36, R6 ;  /* 0x00000006ff24723e */ /* 0x000fe200020006ff */
[----:B------:R-:W-:Y:S01]  /*127b0*/  HADD2.F32 R47, -RZ, R47.H0_H0 ;  /* 0x2000002fff2f7230 */ /* 0x000fe20000004100 */
[-C--:B------:R-:W-:Y:S01]  /*127c0*/  F2FP.F16.E4M3.UNPACK_B R34, R5.reuse ;  /* 0x00000005ff22723e */ /* 0x080fe200020006ff */
[C---:B------:R-:W-:Y:S01]  /*127d0*/  FMUL.FTZ R50, R38.reuse, R48 ;  /* 0x0000003026327220 */ /* 0x040fe20000410000 */
[----:B------:R-:W-:Y:S01]  /*127e0*/  F2FP.F16.E4M3.UNPACK_B R35, R5.H1 ;  /* 0x00000005ff23723e */ /* 0x000fe200030006ff */
[----:B------:R-:W-:Y:S01]  /*127f0*/  FMUL.FTZ R51, R38, R43 ;  /* 0x0000002b26337220 */ /* 0x000fe20000410000 */
[----:B------:R-:W-:Y:S01]  /*12800*/  HADD2.F32 R5, -RZ, R36.H1_H1 ;  /* 0x30000024ff057230 */ /* 0x000fe20000004100 */
[----:B------:R-:W-:Y:S01]  /*12810*/  F2FP.F16.E4M3.UNPACK_B R39, R7 ;  /* 0x00000007ff27723e */ /* 0x000fe200020006ff */
[----:B------:R-:W-:Y:S01]  /*12820*/  HADD2.F32 R42, -RZ, R42.H0_H0 ;  /* 0x2000002aff2a7230 */ /* 0x000fe20000004100 */
[----:B------:R-:W-:Y:S01]  /*12830*/  F2FP.F16.E4M3.UNPACK_B R46, R46.H1 ;  /* 0x0000002eff2e723e */ /* 0x000fe200030006ff */
[C---:B------:R-:W-:Y:S01]  /*12840*/  FFMA.FTZ R49, R37.reuse, R43, -R50 ;  /* 0x0000002b25317223 */ /* 0x040fe20000010832 */
[----:B------:R-:W-:Y:S01]  /*12850*/  FFMA.FTZ R52, R37, R48, R51 ;  /* 0x0000003025347223 */ /* 0x000fe20000010033 */
[----:B------:R-:W-:Y:S01]  /*12860*/  HADD2.F32 R36, -RZ, R36.H0_H0 ;  /* 0x20000024ff247230 */ /* 0x000fe20000004100 */
[----:B------:R-:W-:Y:S01]  /*12870*/  F2FP.F16.E4M3.UNPACK_B R41, R41.H1 ;  /* 0x00000029ff29723e */ /* 0x000fe200030006ff */
[C---:B------:R-:W-:Y:S01]  /*12880*/  FMUL.FTZ R37, R5.reuse, R47 ;  /* 0x0000002f05257220 */ /* 0x040fe20000410000 */
[----:B------:R-:W-:Y:S01]  /*12890*/  FMUL.FTZ R38, R5, R42 ;  /* 0x0000002a05267220 */ /* 0x000fe20000410000 */
[----:B------:R-:W-:Y:S01]  /*128a0*/  F2FP.F16.E4M3.UNPACK_B R7, R7.H1 ;  /* 0x00000007ff07723e */ /* 0x000fe200030006ff */
[----:B------:R-:W-:-:S02]  /*128b0*/  HADD2.F32 R5, -RZ, R39.H1_H1 ;  /* 0x30000027ff057230 */ /* 0x000fc40000004100 */
[C---:B------:R-:W-:Y:S01]  /*128c0*/  FFMA.FTZ R43, R36.reuse, R42, -R37 ;  /* 0x0000002a242b7223 */ /* 0x040fe20000010825 */
[--C-:B------:R-:W-:Y:S02]  /*128d0*/  HADD2.F32 R48, -RZ, R46.reuse.H0_H0 ;  /* 0x2000002eff307230 */ /* 0x100fe40000004100 */
[----:B------:R-:W-:Y:S01]  /*128e0*/  FFMA.FTZ R50, R36, R47, R38 ;  /* 0x0000002f24327223 */ /* 0x000fe20000010026 */
[----:B------:R-:W-:Y:S01]  /*128f0*/  HADD2.F32 R38, -RZ, R41.H0_H0 ;  /* 0x20000029ff267230 */ /* 0x000fe20000004100 */
[----:B------:R-:W-:Y:S01]  /*12900*/  F2FP.F16.E4M3.UNPACK_B R6, R4 ;  /* 0x00000004ff06723e */ /* 0x000fe200020006ff */
[----:B------:R-:W-:Y:S02]  /*12910*/  HADD2.F32 R39, -RZ, R39.H0_H0 ;  /* 0x20000027ff277230 */ /* 0x000fe40000004100 */
[C---:B------:R-:W-:Y:S01]  /*12920*/  FMUL.FTZ R42, R5.reuse, R48 ;  /* 0x00000030052a7220 */ /* 0x040fe20000410000 */
[----:B------:R-:W-:Y:S02]  /*12930*/  HADD2.F32 R46, -RZ, R46.H1_H1 ;  /* 0x3000002eff2e7230 */ /* 0x000fe40000004100 */
[----:B------:R-:W-:Y:S01]  /*12940*/  FMUL.FTZ R54, R5, R38 ;  /* 0x0000002605367220 */ /* 0x000fe20000410000 */
[----:B------:R-:W-:-:S02]  /*12950*/  HADD2.F32 R36, -RZ, R7.H1_H1 ;  /* 0x30000007ff247230 */ /* 0x000fc40000004100 */
[C---:B------:R-:W-:Y:S01]  /*12960*/  FFMA.FTZ R47, R39.reuse, R38, -R42 ;  /* 0x00000026272f7223 */ /* 0x040fe2000001082a */
[----:B------:R-:W-:Y:S01]  /*12970*/  HADD2.F32 R41, -RZ, R41.H1_H1 ;  /* 0x30000029ff297230 */ /* 0x000fe20000004100 */
[----:B------:R-:W-:Y:S01]  /*12980*/  F2FP.F16.E4M3.UNPACK_B R4, R4.H1 ;  /* 0x00000004ff04723e */ /* 0x000fe200030006ff */
[----:B------:R-:W-:Y:S02]  /*12990*/  HADD2.F32 R5, -RZ, R7.H0_H0 ;  /* 0x20000007ff057230 */ /* 0x000fe40000004100 */
[C---:B------:R-:W-:Y:S01]  /*129a0*/  FMUL.FTZ R38, R36.reuse, R46 ;  /* 0x0000002e24267220 */ /* 0x040fe20000410000 */
[----:B------:R-:W-:Y:S01]  /*129b0*/  F2FP.F16.E4M3.UNPACK_B R37, R45 ;  /* 0x0000002dff25723e */ /* 0x000fe200020006ff */
[-C--:B------:R-:W-:Y:S01]  /*129c0*/  FMUL.FTZ R56, R36, R41.reuse ;  /* 0x0000002924387220 */ /* 0x080fe20000410000 */
[----:B------:R-:W-:Y:S01]  /*129d0*/  F2FP.F16.E4M3.UNPACK_B R36, R40 ;  /* 0x00000028ff24723e */ /* 0x000fe200020006ff */
[----:B------:R-:W-:Y:S01]  /*129e0*/  FFMA.FTZ R54, R39, R48, R54 ;  /* 0x0000003027367223 */ /* 0x000fe20000010036 */
[C---:B------:R-:W-:Y:S01]  /*129f0*/  FFMA.FTZ R48, R5.reuse, R41, -R38 ;  /* 0x0000002905307223 */ /* 0x040fe20000010826 */
[----:B------:R-:W-:Y:S01]  /*12a00*/  FFMA.FTZ R51, R5, R46, R56 ;  /* 0x0000002e05337223 */ /* 0x000fe20000010038 */
[----:B------:R-:W-:Y:S01]  /*12a10*/  HADD2.F32 R7, -RZ, R4.H1_H1 ;  /* 0x30000004ff077230 */ /* 0x000fe20000004100 */
[----:B------:R-:W-:Y:S01]  /*12a20*/  F2FP.F16.E4M3.UNPACK_B R40, R40.H1 ;  /* 0x00000028ff28723e */ /* 0x000fe200030006ff */
[----:B------:R-:W-:Y:S01]  /*12a30*/  HADD2.F32 R42, -RZ, R37.H1_H1 ;  /* 0x30000025ff2a7230 */ /* 0x000fe20000004100 */
[----:B------:R-:W-:Y:S01]  /*12a40*/  F2FP.F16.E4M3.UNPACK_B R45, R45.H1 ;  /* 0x0000002dff2d723e */ /* 0x000fe200030006ff */
[----:B------:R-:W-:-:S02]  /*12a50*/  HADD2.F32 R38, -RZ, R36.H1_H1 ;  /* 0x30000024ff267230 */ /* 0x000fc40000004100 */
[----:B------:R-:W-:Y:S02]  /*12a60*/  HADD2.F32 R5, -RZ, R4.H0_H0 ;  /* 0x20000004ff057230 */ /* 0x000fe40000004100 */
[----:B------:R-:W-:Y:S01]  /*12a70*/  FMUL.FTZ R46, R7, R42 ;  /* 0x0000002a072e7220 */ /* 0x000fe20000410000 */
[----:B------:R-:W-:Y:S02]  /*12a80*/  HADD2.F32 R39, -RZ, R37.H0_H0 ;  /* 0x20000025ff277230 */ /* 0x000fe40000004100 */
[----:B------:R-:W-:Y:S02]  /*12a90*/  HADD2.F32 R4, -RZ, R6.H1_H1 ;  /* 0x30000006ff047230 */ /* 0x000fe40000004100 */
[-C--:B------:R-:W-:Y:S01]  /*12aa0*/  FFMA.FTZ R46, R5, R38.reuse, -R46 ;  /* 0x00000026052e7223 */ /* 0x080fe2000001082e */
[----:B------:R-:W-:Y:S02]  /*12ab0*/  HADD2.F32 R37, -RZ, R36.H0_H0 ;  /* 0x20000024ff257230 */ /* 0x000fe40000004100 */
[----:B------:R-:W-:Y:S01]  /*12ac0*/  FMUL.FTZ R36, R7, R38 ;  /* 0x0000002607247220 */ /* 0x000fe20000410000 */
[----:B------:R-:W-:-:S02]  /*12ad0*/  HADD2.F32 R6, -RZ, R6.H0_H0 ;  /* 0x20000006ff067230 */ /* 0x000fc40000004100 */
[C---:B------:R-:W-:Y:S01]  /*12ae0*/  FMUL.FTZ R7, R4.reuse, R39 ;  /* 0x0000002704077220 */ /* 0x040fe20000410000 */
[-C--:B------:R-:W-:Y:S01]  /*12af0*/  FMUL.FTZ R4, R4, R37.reuse ;  /* 0x0000002504047220 */ /* 0x080fe20000410000 */
[----:B------:R-:W-:Y:S02]  /*12b00*/  FFMA.FTZ R41, R5, R42, R36 ;  /* 0x0000002a05297223 */ /* 0x000fe40000010024 */
[C---:B------:R-:W-:Y:S01]  /*12b10*/  FFMA.FTZ R37, R6.reuse, R37, -R7 ;  /* 0x0000002506257223 */ /* 0x040fe20000010807 */
[----:B------:R-:W-:Y:S02]  /*12b20*/  HADD2.F32 R5, -RZ, R35.H1_H1 ;  /* 0x30000023ff057230 */ /* 0x000fe40000004100 */
[----:B------:R-:W-:Y:S01]  /*12b30*/  FFMA.FTZ R38, R6, R39, R4 ;  /* 0x0000002706267223 */ /* 0x000fe20000010004 */
[----:B------:R-:W-:Y:S02]  /*12b40*/  HADD2.F32 R6, -RZ, R40.H1_H1 ;  /* 0x30000028ff067230 */ /* 0x000fe40000004100 */
[----:B------:R-:W-:-:S02]  /*12b50*/  HADD2.F32 R36, -RZ, R45.H1_H1 ;  /* 0x3000002dff247230 */ /* 0x000fc40000004100 */
[----:B------:R-:W-:Y:S02]  /*12b60*/  HADD2.F32 R45, -RZ, R45.H0_H0 ;  /* 0x2000002dff2d7230 */ /* 0x000fe40000004100 */
[C---:B------:R-:W-:Y:S01]  /*12b70*/  FMUL.FTZ R39, R5.reuse, R6 ;  /* 0x0000000605277220 */ /* 0x040fe20000410000 */
[----:B------:R-:W-:Y:S02]  /*12b80*/  HADD2.F32 R4, -RZ, R34.H1_H1 ;  /* 0x30000022ff047230 */ /* 0x000fe40000004100 */
[----:B------:R-:W-:Y:S02]  /*12b90*/  HADD2.F32 R7, -RZ, R40.H0_H0 ;  /* 0x20000028ff077230 */ /* 0x000fe40000004100 */
[----:B------:R-:W-:Y:S01]  /*12ba0*/  FMUL.FTZ R40, R5, R36 ;  /* 0x0000002405287220 */ /* 0x000fe20000410000 */
[----:B------:R-:W-:Y:S02]  /*12bb0*/  HADD2.F32 R35, -RZ, R35.H0_H0 ;  /* 0x20000023ff237230 */ /* 0x000fe40000004100 */
[----:B------:R-:W-:Y:S01]  /*12bc0*/  FMUL.FTZ R5, R4, R45 ;  /* 0x0000002d04057220 */ /* 0x000fe20000410000 */
[----:B------:R-:W-:-:S02]  /*12bd0*/  HADD2.F32 R34, -RZ, R34.H0_H0 ;  /* 0x20000022ff227230 */ /* 0x000fc40000004100 */
[-C--:B------:R-:W-:Y:S01]  /*12be0*/  FMUL.FTZ R4, R4, R7.reuse ;  /* 0x0000000704047220 */ /* 0x080fe20000410000 */
[C---:B------:R-:W-:Y:S01]  /*12bf0*/  FFMA.FTZ R40, R35.reuse, R6, -R40 ;  /* 0x0000000623287223 */ /* 0x040fe20000010828 */
[----:B------:R-:W-:Y:S01]  /*12c00*/  FFMA.FTZ R39, R35, R36, R39 ;  /* 0x0000002423277223 */ /* 0x000fe20000010027 */
[C---:B------:R-:W-:Y:S01]  /*12c10*/  FFMA.FTZ R5, R34.reuse, R7, -R5 ;  /* 0x0000000722057223 */ /* 0x040fe20000010805 */
[----:B------:R-:W-:Y:S01]  /*12c20*/  FFMA.FTZ R34, R34, R45, R4 ;  /* 0x0000002d22227223 */ /* 0x000fe20000010004 */
[----:B------:R-:W-:Y:S02]  /*12c30*/  F2FP.SATFINITE.E4M3.F32.PACK_AB_MERGE_C R6, R52, R49, RZ ;  /* 0x000000313406723e */ /* 0x000fe400048070ff */
[----:B------:R-:W-:Y:S02]  /*12c40*/  F2FP.SATFINITE.E4M3.F32.PACK_AB_MERGE_C R7, R51, R48, RZ ;  /* 0x000000303307723e */ /* 0x000fe400048070ff */
[----:B------:R-:W-:Y:S02]  /*12c50*/  F2FP.SATFINITE.E4M3.F32.PACK_AB_MERGE_C R4, R41, R46, RZ ;  /* 0x0000002e2904723e */ /* 0x000fe400048070ff */
[----:B------:R-:W-:-:S02]  /*12c60*/  F2FP.SATFINITE.E4M3.F32.PACK_AB_MERGE_C R39, R39, R40, RZ ;  /* 0x000000282727723e */ /* 0x000fc400048070ff */
[----:B------:R-:W-:Y:S02]  /*12c70*/  F2FP.SATFINITE.E4M3.F32.PACK_AB_MERGE_C R6, R50, R43, R6 ;  /* 0x0000002b3206723e */ /* 0x000fe40004807006 */
[----:B------:R-:W-:Y:S02]  /*12c80*/  F2FP.SATFINITE.E4M3.F32.PACK_AB_MERGE_C R7, R54, R47, R7 ;  /* 0x0000002f3607723e */ /* 0x000fe40004807007 */
[----:B------:R-:W-:Y:S02]  /*12c90*/  F2FP.SATFINITE.E4M3.F32.PACK_AB_MERGE_C R4, R38, R37, R4 ;  /* 0x000000252604723e */ /* 0x000fe40004807004 */
[----:B------:R-:W-:-:S05]  /*12ca0*/  F2FP.SATFINITE.E4M3.F32.PACK_AB_MERGE_C R5, R34, R5, R39 ;  /* 0x000000052205723e */ /* 0x000fca0004807027 */
[----:B------:R0:W-:Y:S02]  /*12cb0*/  STS.128 [R3+0x1e200], R4 ;  /* 0x01e2000403007388 */ /* 0x0001e40000000c00 */
.L_x_561:
[----:B------:R-:W-:Y:S05]  /*12cc0*/  BSYNC B1 ;  /* 0x0000000000017941 */ /* 0x000fea0003800000 */
.L_x_560:
[----:B------:R-:W-:Y:S01]  /*12cd0*/  BSSY B1, `(.L_x_562) ;  /* 0x000007d000017945 */ /* 0x000fe20003800000 */
[----:B------:R-:W-:-:S03]  /*12ce0*/  @P0 VIADD R0, R3, 0xffffffe0 ;  /* 0xffffffe003000836 */ /* 0x000fc60000000000 */
[----:B------:R-:W-:Y:S05]  /*12cf0*/  @P1 BRA `(.L_x_563) ;  /* 0x0000000400e81947 */ /* 0x000fea0003800000 */
[----:B0-----:R-:W0:Y:S01]  /*12d00*/  LDS.128 R4, [R0+0x1e200] ;  /* 0x01e2000000047984 */ /* 0x001e220000000c00 */
[----:B-----5:R-:W-:Y:S02]  /*12d10*/  SHF.R.U32.HI R40, RZ, 0x8, R33 ;  /* 0x00000008ff287819 */ /* 0x020fe40000011621 */
[----:B------:R-:W-:Y:S02]  /*12d20*/  SHF.R.U32.HI R36, RZ, 0x8, R31 ;  /* 0x00000008ff247819 */ /* 0x000fe4000001161f */
[----:B------:R-:W-:Y:S02]  /*12d30*/  LOP3.LUT R41, R33, 0xff, RZ, 0xc0, !PT ;  /* 0x000000ff21297812 */ /* 0x000fe400078ec0ff */
[----:B------:R-:W-:Y:S02]  /*12d40*/  LOP3.LUT R40, R40, 0xff, RZ, 0xc0, !PT ;  /* 0x000000ff28287812 */ /* 0x000fe400078ec0ff */
[----:B------:R-:W-:Y:S02]  /*12d50*/  LOP3.LUT R37, R31, 0xff, RZ, 0xc0, !PT ;  /* 0x000000ff1f257812 */ /* 0x000fe400078ec0ff */
[----:B------:R-:W-:-:S02]  /*12d60*/  LOP3.LUT R36, R36, 0xff, RZ, 0xc0, !PT ;  /* 0x000000ff24247812 */ /* 0x000fc400078ec0ff */
[----:B------:R-:W-:Y:S02]  /*12d70*/  SHF.R.U32.HI R34, RZ, 0x8, R30 ;  /* 0x00000008ff227819 */ /* 0x000fe4000001161e */
[----:B------:R-:W-:Y:S02]  /*12d80*/  SHF.R.U32.HI R38, RZ, 0x8, R32 ;  /* 0x00000008ff267819 */ /* 0x000fe40000011620 */
[----:B------:R-:W-:Y:S02]  /*12d90*/  PRMT R41, R40, 0x7604, R41 ;  /* 0x0000760428297816 */ /* 0x000fe40000000029 */
[----:B------:R-:W-:Y:S02]  /*12da0*/  PRMT R37, R36, 0x7604, R37 ;  /* 0x0000760424257816 */ /* 0x000fe40000000025 */
[----:B------:R-:W-:Y:S02]  /*12db0*/  SHF.R.U32.HI R40, RZ, 0x10, R33 ;  /* 0x00000010ff287819 */ /* 0x000fe40000011621 */
[----:B------:R-:W-:-:S02]  /*12dc0*/  LOP3.LUT R35, R30, 0xff, RZ, 0xc0, !PT ;  /* 0x000000ff1e237812 */ /* 0x000fc400078ec0ff */
[----:B------:R-:W-:Y:S02]  /*12dd0*/  LOP3.LUT R34, R34, 0xff, RZ, 0xc0, !PT ;  /* 0x000000ff22227812 */ /* 0x000fe400078ec0ff */
[----:B------:R-:W-:Y:S02]  /*12de0*/  SHF.R.U32.HI R36, RZ, 0x10, R31 ;  /* 0x00000010ff247819 */ /* 0x000fe4000001161f */
[----:B------:R-:W-:Y:S02]  /*12df0*/  LOP3.LUT R39, R32, 0xff, RZ, 0xc0, !PT ;  /* 0x000000ff20277812 */ /* 0x000fe400078ec0ff */
[----:B------:R-:W-:Y:S02]  /*12e00*/  LOP3.LUT R38, R38, 0xff, RZ, 0xc0, !PT ;  /* 0x000000ff26267812 */ /* 0x000fe400078ec0ff */
[----:B------:R-:W-:Y:S02]  /*12e10*/  LOP3.LUT R40, R40, 0xff, RZ, 0xc0, !PT ;  /* 0x000000ff28287812 */ /* 0x000fe400078ec0ff */
[----:B------:R-:W-:-:S02]  /*12e20*/  PRMT R35, R34, 0x7604, R35 ;  /* 0x0000760422237816 */ /* 0x000fc40000000023 */
[----:B------:R-:W-:Y:S02]  /*12e30*/  LOP3.LUT R36, R36, 0xff, RZ, 0xc0, !PT ;  /* 0x000000ff24247812 */ /* 0x000fe400078ec0ff */
[----:B------:R-:W-:Y:S02]  /*12e40*/  SHF.R.U32.HI R34, RZ, 0x10, R30 ;  /* 0x00000010ff227819 */ /* 0x000fe4000001161e */
[----:B------:R-:W-:Y:S02]  /*12e50*/  PRMT R39, R38, 0x7604, R39 ;  /* 0x0000760426277816 */ /* 0x000fe40000000027 */
[----:B------:R-:W-:Y:S02]  /*12e60*/  SHF.R.U32.HI R38, RZ, 0x10, R32 ;  /* 0x00000010ff267819 */ /* 0x000fe40000011620 */
[----:B------:R-:W-:Y:S02]  /*12e70*/  PRMT R41, R40, 0x7054, R41 ;  /* 0x0000705428297816 */ /* 0x000fe40000000029 */
[----:B------:R-:W-:-:S02]  /*12e80*/  PRMT R37, R36, 0x7054, R37 ;  /* 0x0000705424257816 */ /* 0x000fc40000000025 */
[----:B------:R-:W-:Y:S02]  /*12e90*/  LOP3.LUT R34, R34, 0xff, RZ, 0xc0, !PT ;  /* 0x000000ff22227812 */ /* 0x000fe400078ec0ff */
[----:B------:R-:W-:Y:S02]  /*12ea0*/  LOP3.LUT R38, R38, 0xff, RZ, 0xc0, !PT ;  /* 0x000000ff26267812 */ /* 0x000fe400078ec0ff */
[----:B------:R-:W-:Y:S02]  /*12eb0*/  LOP3.LUT R41, R41, 0xff000000, R33, 0xf8, !PT ;  /* 0xff00000029297812 */ /* 0x000fe400078ef821 */
[----:B------:R-:W-:Y:S02]  /*12ec0*/  LOP3.LUT R37, R37, 0xff000000, R31, 0xf8, !PT ;  /* 0xff00000025257812 */ /* 0x000fe400078ef81f */
[----:B------:R-:W-:Y:S02]  /*12ed0*/  PRMT R35, R34, 0x7054, R35 ;  /* 0x0000705422237816 */ /* 0x000fe40000000023 */
[----:B0-----:R-:W-:-:S02]  /*12ee0*/  F2FP.F16.E4M3.UNPACK_B R34, R6.H1 ;  /* 0x00000006ff22723e */ /* 0x001fc400030006ff */
[----:B------:R-:W-:Y:S02]  /*12ef0*/  PRMT R39, R38, 0x7054, R39 ;  /* 0x0000705426277816 */ /* 0x000fe40000000027 */
[----:B------:R-:W-:Y:S01]  /*12f00*/  F2FP.F16.E4M3.UNPACK_B R42, R41 ;  /* 0x00000029ff2a723e */ /* 0x000fe200020006ff */
[--C-:B------:R-:W-:Y:S01]  /*12f10*/  HADD2.F32 R33, -RZ, R34.reuse.H0_H0 ;  /* 0x20000022ff217230 */ /* 0x100fe20000004100 */
[----:B------:R-:W-:Y:S01]  /*12f20*/  F2FP.F16.E4M3.UNPACK_B R38, R37 ;  /* 0x00000025ff26723e */ /* 0x000fe200020006ff */
[----:B------:R-:W-:Y:S01]  /*12f30*/  HADD2.F32 R34, -RZ, R34.H1_H1 ;  /* 0x30000022ff227230 */ /* 0x000fe20000004100 */
[----:B------:R-:W-:Y:S01]  /*12f40*/  LOP3.LUT R40, R39, 0xff000000, R32, 0xf8, !PT ;  /* 0xff00000027287812 */ /* 0x000fe200078ef820 */
[----:B------:R-:W-:Y:S01]  /*12f50*/  HADD2.F32 R43, -RZ, R42.H1_H1 ;  /* 0x3000002aff2b7230 */ /* 0x000fe20000004100 */
[----:B------:R-:W-:Y:S01]  /*12f60*/  F2FP.F16.E4M3.UNPACK_B R32, R6 ;  /* 0x00000006ff20723e */ /* 0x000fe200020006ff */
[----:B------:R-:W-:Y:S01]  /*12f70*/  HADD2.F32 R39, -RZ, R38.H1_H1 ;  /* 0x30000026ff277230 */ /* 0x000fe20000004100 */
[----:B------:R-:W-:Y:S01]  /*12f80*/  LOP3.LUT R36, R35, 0xff000000, R30, 0xf8, !PT ;  /* 0xff00000023247812 */ /* 0x000fe200078ef81e */
[----:B------:R-:W-:-:S02]  /*12f90*/  HADD2.F32 R42, -RZ, R42.H0_H0 ;  /* 0x2000002aff2a7230 */ /* 0x000fc40000004100 */
[C---:B------:R-:W-:Y:S01]  /*12fa0*/  FMUL.FTZ R46, R34.reuse, R43 ;  /* 0x0000002b222e7220 */ /* 0x040fe20000410000 */
[----:B------:R-:W-:Y:S01]  /*12fb0*/  F2FP.F16.E4M3.UNPACK_B R30, R5 ;  /* 0x00000005ff1e723e */ /* 0x000fe200020006ff */
[----:B------:R-:W-:Y:S01]  /*12fc0*/  FMUL.FTZ R34, R34, R39 ;  /* 0x0000002722227220 */ /* 0x000fe20000410000 */
[----:B------:R-:W-:Y:S01]  /*12fd0*/  F2FP.F16.E4M3.UNPACK_B R31, R5.H1 ;  /* 0x00000005ff1f723e */ /* 0x000fe200030006ff */
[----:B------:R-:W-:Y:S01]  /*12fe0*/  HADD2.F32 R5, -RZ, R32.H1_H1 ;  /* 0x30000020ff057230 */ /* 0x000fe20000004100 */
[----:B------:R-:W-:Y:S01]  /*12ff0*/  F2FP.F16.E4M3.UNPACK_B R35, R7 ;  /* 0x00000007ff23723e */ /* 0x000fe200020006ff */
[----:B------:R-:W-:Y:S01]  /*13000*/  HADD2.F32 R38, -RZ, R38.H0_H0 ;  /* 0x20000026ff267230 */ /* 0x000fe20000004100 */
[----:B------:R-:W-:Y:S01]  /*13010*/  F2FP.F16.E4M3.UNPACK_B R41, R41.H1 ;  /* 0x00000029ff29723e */ /* 0x000fe200030006ff */
[C---:B------:R-:W-:Y:S01]  /*13020*/  FFMA.FTZ R45, R33.reuse, R39, -R46 ;  /* 0x00000027212d7223 */ /* 0x040fe2000001082e */
[----:B------:R-:W-:Y:S01]  /*13030*/  F2FP.F16.E4M3.UNPACK_B R37, R37.H1 ;  /* 0x00000025ff25723e */ /* 0x000fe200030006ff */
[----:B------:R-:W-:Y:S01]  /*13040*/  FFMA.FTZ R50, R33, R43, R34 ;  /* 0x0000002b21327223 */ /* 0x000fe20000010022 */
[----:B------:R-:W-:-:S02]  /*13050*/  HADD2.F32 R32, -RZ, R32.H0_H0 ;  /* 0x20000020ff207230 */ /* 0x000fc40000004100 */
[C---:B------:R-:W-:Y:S01]  /*13060*/  FMUL.FTZ R33, R5.reuse, R42 ;  /* 0x0000002a05217220 */ /* 0x040fe20000410000 */
[-C--:B------:R-:W-:Y:S01]  /*13070*/  FMUL.FTZ R39, R5, R38.reuse ;  /* 0x0000002605277220 */ /* 0x080fe20000410000 */
[----:B------:R-:W-:Y:S01]  /*13080*/  F2FP.F16.E4M3.UNPACK_B R7, R7.H1 ;  /* 0x00000007ff07723e */ /* 0x000fe200030006ff */
[----:B------:R-:W-:Y:S02]  /*13090*/  HADD2.F32 R5, -RZ, R35.H1_H1 ;  /* 0x30000023ff057230 */ /* 0x000fe40000004100 */
[C---:B------:R-:W-:Y:S01]  /*130a0*/  FFMA.FTZ R43, R32.reuse, R38, -R33 ;  /* 0x00000026202b7223 */ /* 0x040fe20000010821 */
[----:B------:R-:W-:Y:S02]  /*130b0*/  HADD2.F32 R46, -RZ, R41.H0_H0 ;  /* 0x20000029ff2e7230 */ /* 0x000fe40000004100 */
[----:B------:R-:W-:Y:S01]  /*130c0*/  FFMA.FTZ R48, R32, R42, R39 ;  /* 0x0000002a20307223 */ /* 0x000fe20000010027 */
[----:B------:R-:W-:Y:S01]  /*130d0*/  HADD2.F32 R34, -RZ, R37.H0_H0 ;  /* 0x20000025ff227230 */ /* 0x000fe20000004100 */
[----:B------:R-:W-:Y:S01]  /*130e0*/  F2FP.F16.E4M3.UNPACK_B R6, R4 ;  /* 0x00000004ff06723e */ /* 0x000fe200020006ff */
[----:B------:R-:W-:-:S02]  /*130f0*/  HADD2.F32 R35, -RZ, R35.H0_H0 ;  /* 0x20000023ff237230 */ /* 0x000fc40000004100 */
[C---:B------:R-:W-:Y:S01]  /*13100*/  FMUL.FTZ R38, R5.reuse, R46 ;  /* 0x0000002e05267220 */ /* 0x040fe20000410000 */
[----:B------:R-:W-:Y:S02]  /*13110*/  HADD2.F32 R41, -RZ, R41.H1_H1 ;  /* 0x30000029ff297230 */ /* 0x000fe40000004100 */
[-C--:B------:R-:W-:Y:S01]  /*13120*/  FMUL.FTZ R42, R5, R34.reuse ;  /* 0x00000022052a7220 */ /* 0x080fe20000410000 */
[----:B------:R-:W-:Y:S02]  /*13130*/  HADD2.F32 R32, -RZ, R7.H1_H1 ;  /* 0x30000007ff207230 */ /* 0x000fe40000004100 */
[C---:B------:R-:W-:Y:S01]  /*13140*/  FFMA.FTZ R47, R35.reuse, R34, -R38 ;  /* 0x00000022232f7223 */ /* 0x040fe20000010826 */
[----:B------:R-:W-:Y:S02]  /*13150*/  HADD2.F32 R37, -RZ, R37.H1_H1 ;  /* 0x30000025ff257230 */ /* 0x000fe40000004100 */
[----:B------:R-:W-:Y:S01]  /*13160*/  FFMA.FTZ R46, R35, R46, R42 ;  /* 0x0000002e232e7223 */ /* 0x000fe2000001002a */
[----:B------:R-:W-:-:S02]  /*13170*/  HADD2.F32 R5, -RZ, R7.H0_H0 ;  /* 0x20000007ff057230 */ /* 0x000fc40000004100 */
[C---:B------:R-:W-:Y:S01]  /*13180*/  FMUL.FTZ R34, R32.reuse, R41 ;  /* 0x0000002920227220 */ /* 0x040fe20000410000 */
[----:B------:R-:W-:Y:S01]  /*13190*/  F2FP.F16.E4M3.UNPACK_B R4, R4.H1 ;  /* 0x00000004ff04723e */ /* 0x000fe200030006ff */
[-C--:B------:R-:W-:Y:S01]  /*131a0*/  FMUL.FTZ R42, R32, R37.reuse ;  /* 0x00000025202a7220 */ /* 0x080fe20000410000 */
[----:B------:R-:W-:Y:S01]  /*131b0*/  F2FP.F16.E4M3.UNPACK_B R33, R40 ;  /* 0x00000028ff21723e */ /* 0x000fe200020006ff */
[C---:B------:R-:W-:Y:S01]  /*131c0*/  FFMA.FTZ R49, R5.reuse, R37, -R34 ;  /* 0x0000002505317223 */ /* 0x040fe20000010822 */
[-C--:B------:R-:W-:Y:S01]  /*131d0*/  F2FP.F16.E4M3.UNPACK_B R32, R36.reuse ;  /* 0x00000024ff20723e */ /* 0x080fe200020006ff */
        /* <DEDUP_REMOVED lines=44> */
.L_x_563:
[----:B------:R-:W-:Y:S05]  /*134a0*/  BSYNC B1 ;  /* 0x0000000000017941 */ /* 0x000fea0003800000 */
.L_x_562:
[----:B------:R-:W-:Y:S04]  /*134b0*/  BSSY B1, `(.L_x_564) ;  /* 0x0000078000017945 */ /* 0x000fe80003800000 */
[----:B------:R-:W-:Y:S05]  /*134c0*/  @P2 BRA `(.L_x_565) ;  /* 0x0000000400d82947 */ /* 0x000fea0003800000 */
[----:B01----:R-:W0:Y:S01]  /*134d0*/  LDS.128 R4, [R3+0x20200] ;  /* 0x0202000003047984 */ /* 0x003e220000000c00 */
        /* <DEDUP_REMOVED lines=13> */
[----:B------:R-:W-:Y:S01]  /*135b0*/  LOP3.LUT R35, R33, 0xff, RZ, 0xc0, !PT ;  /* 0x000000ff21237812 */ /* 0x000fe200078ec0ff */
[----:B------:R-:W-:Y:S01]  /*135c0*/  IMAD.U32 R33, R38, 0x10000, RZ ;  /* 0x0001000026217824 */ /* 0x000fe200078e00ff */
[----:B------:R-:W-:-:S02]  /*135d0*/  LOP3.LUT R30, R26, 0xff, RZ, 0xc0, !PT ;  /* 0x000000ff1a1e7812 */ /* 0x000fc400078ec0ff */
[----:B------:R-:W-:Y:S02]  /*135e0*/  LOP3.LUT R31, R31, 0xff, RZ, 0xc0, !PT ;  /* 0x000000ff1f1f7812 */ /* 0x000fe400078ec0ff */
[----:B------:R-:W-:Y:S02]  /*135f0*/  LOP3.LUT R37, R34, 0xff0000, R37, 0xf8, !PT ;  /* 0x00ff000022257812 */ /* 0x000fe400078ef825 */
[----:B------:R-:W-:Y:S02]  /*13600*/  PRMT R31, R31, 0x7604, R30 ;  /* 0x000076041f1f7816 */ /* 0x000fe4000000001e */
[----:B------:R-:W-:Y:S02]  /*13610*/  LOP3.LUT R30, R28, 0xff, RZ, 0xc0, !PT ;  /* 0x000000ff1c1e7812 */ /* 0x000fe400078ec0ff */
[----:B------:R-:W-:Y:S02]  /*13620*/  LOP3.LUT R33, R32, 0xff0000, R33, 0xf8, !PT ;  /* 0x00ff000020217812 */ /* 0x000fe400078ef821 */
[----:B------:R-:W-:-:S02]  /*13630*/  LOP3.LUT R37, R37, 0xff000000, R29, 0xf8, !PT ;  /* 0xff00000025257812 */ /* 0x000fc400078ef81d */
[----:B------:R-:W-:Y:S02]  /*13640*/  PRMT R35, R35, 0x7604, R30 ;  /* 0x0000760423237816 */ /* 0x000fe4000000001e */
[----:B------:R-:W-:Y:S02]  /*13650*/  LOP3.LUT R33, R33, 0xff000000, R27, 0xf8, !PT ;  /* 0xff00000021217812 */ /* 0x000fe400078ef81b */
[-C--:B0-----:R-:W-:Y:S02]  /*13660*/  F2FP.F16.E4M3.UNPACK_B R30, R6.reuse.H1 ;  /* 0x00000006ff1e723e */ /* 0x081fe400030006ff */
[----:B------:R-:W-:Y:S02]  /*13670*/  F2FP.F16.E4M3.UNPACK_B R38, R37 ;  /* 0x00000025ff26723e */ /* 0x000fe400020006ff */
[----:B------:R-:W-:Y:S01]  /*13680*/  LOP3.LUT R35, R35, 0xff0000, R28, 0xf8, !PT ;  /* 0x00ff000023237812 */ /* 0x000fe200078ef81c */
[--C-:B------:R-:W-:Y:S01]  /*13690*/  HADD2.F32 R29, -RZ, R30.reuse.H0_H0 ;  /* 0x2000001eff1d7230 */ /* 0x100fe20000004100 */
[----:B------:R-:W-:Y:S01]  /*136a0*/  F2FP.F16.E4M3.UNPACK_B R34, R33 ;  /* 0x00000021ff22723e */ /* 0x000fe200020006ff */
[----:B------:R-:W-:Y:S01]  /*136b0*/  HADD2.F32 R30, -RZ, R30.H1_H1 ;  /* 0x3000001eff1e7230 */ /* 0x000fe20000004100 */
[----:B------:R-:W-:Y:S01]  /*136c0*/  LOP3.LUT R31, R31, 0xff0000, R26, 0xf8, !PT ;  /* 0x00ff00001f1f7812 */ /* 0x000fe200078ef81a */
[----:B------:R-:W-:Y:S01]  /*136d0*/  HADD2.F32 R39, -RZ, R38.H1_H1 ;  /* 0x30000026ff277230 */ /* 0x000fe20000004100 */
[----:B------:R-:W-:Y:S01]  /*136e0*/  LOP3.LUT R36, R35, 0xff000000, R28, 0xf8, !PT ;  /* 0xff00000023247812 */ /* 0x000fe200078ef81c */
[----:B------:R-:W-:Y:S01]  /*136f0*/  HADD2.F32 R35, -RZ, R34.H1_H1 ;  /* 0x30000022ff237230 */ /* 0x000fe20000004100 */
[----:B------:R-:W-:Y:S01]  /*13700*/  F2FP.F16.E4M3.UNPACK_B R28, R6 ;  /* 0x00000006ff1c723e */ /* 0x000fe200020006ff */
[----:B------:R-:W-:Y:S01]  /*13710*/  HADD2.F32 R38, -RZ, R38.H0_H0 ;  /* 0x20000026ff267230 */ /* 0x000fe20000004100 */
[----:B------:R-:W-:Y:S01]  /*13720*/  LOP3.LUT R32, R31, 0xff000000, R26, 0xf8, !PT ;  /* 0xff0000001f207812 */ /* 0x000fe200078ef81a */
        /* <DEDUP_REMOVED lines=80> */
.L_x_565:
[----:B------:R-:W-:Y:S05]  /*13c30*/  BSYNC B1 ;  /* 0x0000000000017941 */ /* 0x000fea0003800000 */
.L_x_564:
[----:B------:R-:W-:Y:S04]  /*13c40*/  BSSY B1, `(.L_x_566) ;  /* 0x000007c000017945 */ /* 0x000fe80003800000 */
[----:B------:R-:W-:Y:S05]  /*13c50*/  @P3 BRA `(.L_x_567) ;  /* 0x0000000400e83947 */ /* 0x000fea0003800000 */
[----:B012---:R-:W0:Y:S01]  /*13c60*/  LDS.128 R4, [R0+0x20200] ;  /* 0x0202000000047984 */ /* 0x007e220000000c00 */
        /* <DEDUP_REMOVED lines=121> */
.L_x_567:
[----:B------:R-:W-:Y:S05]  /*14400*/  BSYNC B1 ;  /* 0x0000000000017941 */ /* 0x000fea0003800000 */
.L_x_566:
[----:B------:R-:W-:Y:S04]  /*14410*/  BSSY B1, `(.L_x_568) ;  /* 0x0000078000017945 */ /* 0x000fe80003800000 */
[----:B------:R-:W-:Y:S05]  /*14420*/  @P4 BRA `(.L_x_569) ;  /* 0x0000000400d84947 */ /* 0x000fea0003800000 */
[----:B0123--:R-:W0:Y:S01]  /*14430*/  LDS.128 R4, [R3+0x22200] ;  /* 0x0222000003047984 */ /* 0x00fe220000000c00 */
[----:B-----5:R-:W-:Y:S02]  /*14440*/  SHF.R.U32.HI R25, RZ, 0x8, R13 ;  /* 0x00000008ff197819 */ /* 0x020fe4000001160d */
[----:B------:R-:W-:Y:S02]  /*14450*/  SHF.R.U32.HI R29, RZ, 0x8, R15 ;  /* 0x00000008ff1d7819 */ /* 0x000fe4000001160f */
[----:B------:R-:W-:Y:S02]  /*14460*/  LOP3.LUT R24, R13, 0xff, RZ, 0xc0, !PT ;  /* 0x000000ff0d187812 */ /* 0x000fe400078ec0ff */
[----:B------:R-:W-:Y:S02]  /*14470*/  LOP3.LUT R25, R25, 0xff, RZ, 0xc0, !PT ;  /* 0x000000ff19197812 */ /* 0x000fe400078ec0ff */
[----:B------:R-:W-:Y:S02]  /*14480*/  LOP3.LUT R26, R15, 0xff, RZ, 0xc0, !PT ;  /* 0x000000ff0f1a7812 */ /* 0x000fe400078ec0ff */
[----:B------:R-:W-:-:S02]  /*14490*/  LOP3.LUT R29, R29, 0xff, RZ, 0xc0, !PT ;  /* 0x000000ff1d1d7812 */ /* 0x000fc400078ec0ff */
[----:B------:R-:W-:Y:S02]  /*144a0*/  SHF.R.U32.HI R28, RZ, 0x10, R15 ;  /* 0x00000010ff1c7819 */ /* 0x000fe4000001160f */
[----:B------:R-:W-:Y:S02]  /*144b0*/  PRMT R24, R25, 0x7604, R24 ;  /* 0x0000760419187816 */ /* 0x000fe40000000018 */
        /* <DEDUP_REMOVED lines=10> */
[----:B------:R-:W-:Y:S02]  /*14560*/  LOP3.LUT R29, R26, 0xff0000, R29, 0xf8, !PT ;  /* 0x00ff00001a1d7812 */ /* 0x000fe400078ef81d */
[----:B------:R-:W-:-:S02]  /*14570*/  LOP3.LUT R20, R14, 0xff, RZ, 0xc0, !PT ;  /* 0x000000ff0e147812 */ /* 0x000fc400078ec0ff */
[----:B------:R-:W-:Y:S02]  /*14580*/  LOP3.LUT R25, R24, 0xff0000, R25, 0xf8, !PT ;  /* 0x00ff000018197812 */ /* 0x000fe400078ef819 */
[----:B------:R-:W-:Y:S02]  /*14590*/  LOP3.LUT R29, R29, 0xff000000, R15, 0xf8, !PT ;  /* 0xff0000001d1d7812 */ /* 0x000fe400078ef80f */
[----:B------:R-:W-:Y:S02]  /*145a0*/  PRMT R27, R27, 0x7604, R20 ;  /* 0x000076041b1b7816 */ /* 0x000fe40000000014 */
[----:B------:R-:W-:Y:S02]  /*145b0*/  LOP3.LUT R25, R25, 0xff000000, R13, 0xf8, !PT ;  /* 0xff00000019197812 */ /* 0x000fe400078ef80d */
[----:B0-----:R-:W-:Y:S02]  /*145c0*/  F2FP.F16.E4M3.UNPACK_B R20, R6.H1 ;  /* 0x00000006ff14723e */ /* 0x001fe400030006ff */
[----:B------:R-:W-:-:S02]  /*145d0*/  F2FP.F16.E4M3.UNPACK_B R30, R29 ;  /* 0x0000001dff1e723e */ /* 0x000fc400020006ff */
        /* <DEDUP_REMOVED lines=91> */
.L_x_569:
[----:B------:R-:W-:Y:S05]  /*14b90*/  BSYNC B1 ;  /* 0x0000000000017941 */ /* 0x000fea0003800000 */
.L_x_568:
[----:B------:R-:W-:Y:S05]  /*14ba0*/  @P5 BRA `(.L_x_559) ;  /* 0x0000003c00245947 */ /* 0x000fea0003800000 */
[----:B01234-:R-:W0:Y:S01]  /*14bb0*/  LDS.128 R4, [R0+0x22200] ;  /* 0x0222000000047984 */ /* 0x01fe220000000c00 */
[----:B-----5:R-:W-:Y:S02]  /*14bc0*/  SHF.R.U32.HI R13, RZ, 0x8, R9 ;  /* 0x00000008ff0d7819 */ /* 0x020fe40000011609 */
[----:B------:R-:W-:Y:S02]  /*14bd0*/  SHF.R.U32.HI R24, RZ, 0x8, R11 ;  /* 0x00000008ff187819 */ /* 0x000fe4000001160b */
[----:B------:R-:W-:Y:S02]  /*14be0*/  SHF.R.U32.HI R15, RZ, 0x8, R10 ;  /* 0x00000008ff0f7819 */ /* 0x000fe4000001160a */
[----:B------:R-:W-:Y:S02]  /*14bf0*/  LOP3.LUT R14, R9, 0xff, RZ, 0xc0, !PT ;  /* 0x000000ff090e7812 */ /* 0x000fe400078ec0ff */
[----:B------:R-:W-:Y:S02]  /*14c00*/  LOP3.LUT R25, R11, 0xff, RZ, 0xc0, !PT ;  /* 0x000000ff0b197812 */ /* 0x000fe400078ec0ff */
[----:B------:R-:W-:-:S02]  /*14c10*/  LOP3.LUT R13, R13, 0xff, RZ, 0xc0, !PT ;  /* 0x000000ff0d0d7812 */ /* 0x000fc400078ec0ff */
[----:B------:R-:W-:Y:S02]  /*14c20*/  LOP3.LUT R24, R24, 0xff, RZ, 0xc0, !PT ;  /* 0x000000ff18187812 */ /* 0x000fe400078ec0ff */
[----:B------:R-:W-:Y:S02]  /*14c30*/  SHF.R.U32.HI R3, RZ, 0x8, R8 ;  /* 0x00000008ff037819 */ /* 0x000fe40000011608 */
[----:B------:R-:W-:Y:S02]  /*14c40*/  LOP3.LUT R20, R15, 0xff, RZ, 0xc0, !PT ;  /* 0x000000ff0f147812 */ /* 0x000fe400078ec0ff */
[----:B------:R-:W-:Y:S02]  /*14c50*/  PRMT R15, R13, 0x7604, R14 ;  /* 0x000076040d0f7816 */ /* 0x000fe4000000000e */
[----:B------:R-:W-:Y:S02]  /*14c60*/  PRMT R25, R24, 0x7604, R25 ;  /* 0x0000760418197816 */ /* 0x000fe40000000019 */
[----:B------:R-:W-:-:S02]  /*14c70*/  SHF.R.U32.HI R14, RZ, 0x10, R9 ;  /* 0x00000010ff0e7819 */ /* 0x000fc40000011609 */
[----:B------:R-:W-:Y:S02]  /*14c80*/  SHF.R.U32.HI R24, RZ, 0x10, R11 ;  /* 0x00000010ff187819 */ /* 0x000fe4000001160b */
[----:B------:R-:W-:Y:S02]  /*14c90*/  LOP3.LUT R12, R8, 0xff, RZ, 0xc0, !PT ;  /* 0x000000ff080c7812 */ /* 0x000fe400078ec0ff */
[----:B------:R-:W-:Y:S02]  /*14ca0*/  LOP3.LUT R3, R3, 0xff, RZ, 0xc0, !PT ;  /* 0x000000ff03037812 */ /* 0x000fe400078ec0ff */
[----:B------:R-:W-:Y:S02]  /*14cb0*/  LOP3.LUT R14, R14, 0xff, RZ, 0xc0, !PT ;  /* 0x000000ff0e0e7812 */ /* 0x000fe400078ec0ff */
[----:B------:R-:W-:Y:S02]  /*14cc0*/  LOP3.LUT R24, R24, 0xff, RZ, 0xc0, !PT ;  /* 0x000000ff18187812 */ /* 0x000fe400078ec0ff */
[----:B------:R-:W-:-:S02]  /*14cd0*/  LOP3.LUT R21, R10, 0xff, RZ, 0xc0, !PT ;  /* 0x000000ff0a157812 */ /* 0x000fc400078ec0ff */
[----:B------:R-:W-:Y:S02]  /*14ce0*/  PRMT R12, R3, 0x7604, R12 ;  /* 0x00007604030c7816 */ /* 0x000fe4000000000c */
[----:B------:R-:W-:Y:S02]  /*14cf0*/  SHF.R.U32.HI R3, RZ, 0x10, R8 ;  /* 0x00000010ff037819 */ /* 0x000fe40000011608 */
[----:B------:R-:W-:Y:S02]  /*14d00*/  SHF.R.U32.HI R13, RZ, 0x10, R10 ;  /* 0x00000010ff0d7819 */ /* 0x000fe4000001160a */
[----:B------:R-:W-:Y:S02]  /*14d10*/  PRMT R15, R14, 0x7054, R15 ;  /* 0x000070540e0f7816 */ /* 0x000fe4000000000f */
[----:B------:R-:W-:Y:S02]  /*14d20*/  PRMT R25, R24, 0x7054, R25 ;  /* 0x0000705418197816 */ /* 0x000fe40000000019 */
[----:B------:R-:W-:-:S02]  /*14d30*/  PRMT R21, R20, 0x7604, R21 ;  /* 0x0000760414157816 */ /* 0x000fc40000000015 */
[----:B------:R-:W-:Y:S02]  /*14d40*/  LOP3.LUT R3, R3, 0xff, RZ, 0xc0, !PT ;  /* 0x000000ff03037812 */ /* 0x000fe400078ec0ff */
[----:B------:R-:W-:Y:S02]  /*14d50*/  LOP3.LUT R20, R13, 0xff, RZ, 0xc0, !PT ;  /* 0x000000ff0d147812 */ /* 0x000fe400078ec0ff */
[----:B------:R-:W-:Y:S02]  /*14d60*/  LOP3.LUT R25, R25, 0xff000000, R11, 0xf8, !PT ;  /* 0xff00000019197812 */ /* 0x000fe400078ef80b */
[----:B------:R-:W-:Y:S02]  /*14d70*/  LOP3.LUT R15, R15, 0xff000000, R9, 0xf8, !PT ;  /* 0xff0000000f0f7812 */ /* 0x000fe400078ef809 */
[----:B------:R-:W-:Y:S02]  /*14d80*/  PRMT R13, R3, 0x7054, R12 ;  /* 0x00007054030d7816 */ /* 0x000fe4000000000c */
[----:B------:R-:W-:-:S02]  /*14d90*/  PRMT R21, R20, 0x7054, R21 ;  /* 0x0000705414157816 */ /* 0x000fc40000000015 */
[-C--:B0-----:R-:W-:Y:S02]  /*14da0*/  F2FP.F16.E4M3.UNPACK_B R3, R6.reuse.H1 ;  /* 0x00000006ff03723e */ /* 0x081fe400030006ff */
[----:B------:R-:W-:Y:S02]  /*14db0*/  F2FP.F16.E4M3.UNPACK_B R20, R25 ;  /* 0x00000019ff14723e */ /* 0x000fe400020006ff */
[----:B------:R-:W-:Y:S01]  /*14dc0*/  F2FP.F16.E4M3.UNPACK_B R12, R15 ;  /* 0x0000000fff0c723e */ /* 0x000fe200020006ff */
[--C-:B------:R-:W-:Y:S01]  /*14dd0*/  HADD2.F32 R9, -RZ, R3.reuse.H0_H0 ;  /* 0x20000003ff097230 */ /* 0x100fe20000004100 */
[----:B------:R-:W-:Y:S01]  /*14de0*/  LOP3.LUT R13, R13, 0xff000000, R8, 0xf8, !PT ;  /* 0xff0000000d0d7812 */ /* 0x000fe200078ef808 */
[----:B------:R-:W-:Y:S01]  /*14df0*/  HADD2.F32 R8, -RZ, R3.H1_H1 ;  /* 0x30000003ff087230 */ /* 0x000fe20000004100 */
[----:B------:R-:W-:Y:S01]  /*14e00*/  F2FP.F16.E4M3.UNPACK_B R6, R6 ;  /* 0x00000006ff06723e */ /* 0x000fe200020006ff */
[----:B------:R-:W-:Y:S01]  /*14e10*/  HADD2.F32 R24, -RZ, R20.H1_H1 ;  /* 0x30000014ff187230 */ /* 0x000fe20000004100 */
[----:B------:R-:W-:Y:S01]  /*14e20*/  LOP3.LUT R21, R21, 0xff000000, R10, 0xf8, !PT ;  /* 0xff00000015157812 */ /* 0x000fe200078ef80a */
[----:B------:R-:W-:Y:S01]  /*14e30*/  HADD2.F32 R14, -RZ, R12.H1_H1 ;  /* 0x3000000cff0e7230 */ /* 0x000fe20000004100 */
[-C--:B------:R-:W-:Y:S01]  /*14e40*/  F2FP.F16.E4M3.UNPACK_B R10, R7.reuse ;  /* 0x00000007ff0a723e */ /* 0x080fe200020006ff */
[----:B------:R-:W-:Y:S01]  /*14e50*/  HADD2.F32 R20, -RZ, R20.H0_H0 ;  /* 0x20000014ff147230 */ /* 0x000fe20000004100 */
[----:B------:R-:W-:Y:S01]  /*14e60*/  F2FP.F16.E4M3.UNPACK_B R11, R7.H1 ;  /* 0x00000007ff0b723e */ /* 0x000fe200030006ff */
[C---:B------:R-:W-:Y:S01]  /*14e70*/  FMUL.FTZ R26, R8.reuse, R24 ;  /* 0x00000018081a7220 */ /* 0x040fe20000410000 */
[----:B------:R-:W-:Y:S01]  /*14e80*/  FMUL.FTZ R27, R8, R14 ;  /* 0x0000000e081b7220 */ /* 0x000fe20000410000 */
[-C--:B------:R-:W-:Y:S01]  /*14e90*/  F2FP.F16.E4M3.UNPACK_B R7, R5.reuse ;  /* 0x00000005ff07723e */ /* 0x080fe200020006ff */
[----:B------:R-:W-:Y:S01]  /*14ea0*/  HADD2.F32 R12, -RZ, R12.H0_H0 ;  /* 0x2000000cff0c7230 */ /* 0x000fe20000004100 */
[----:B------:R-:W-:Y:S01]  /*14eb0*/  F2FP.F16.E4M3.UNPACK_B R8, R5.H1 ;  /* 0x00000005ff08723e */ /* 0x000fe200030006ff */
[----:B------:R-:W-:-:S02]  /*14ec0*/  HADD2.F32 R5, -RZ, R6.H1_H1 ;  /* 0x30000006ff057230 */ /* 0x000fc40000004100 */
[C---:B------:R-:W-:Y:S01]  /*14ed0*/  FFMA.FTZ R26, R9.reuse, R14, -R26 ;  /* 0x0000000e091a7223 */ /* 0x040fe2000001081a */
[----:B------:R-:W-:Y:S01]  /*14ee0*/  FFMA.FTZ R29, R9, R24, R27 ;  /* 0x00000018091d7223 */ /* 0x000fe2000001001b */
[----:B------:R-:W-:Y:S01]  /*14ef0*/  HADD2.F32 R6, -RZ, R6.H0_H0 ;  /* 0x20000006ff067230 */ /* 0x000fe20000004100 */
[----:B------:R-:W-:Y:S01]  /*14f00*/  F2FP.F16.E4M3.UNPACK_B R25, R25.H1 ;  /* 0x00000019ff19723e */ /* 0x000fe200030006ff */
[C---:B------:R-:W-:Y:S01]  /*14f10*/  FMUL.FTZ R9, R5.reuse, R20 ;  /* 0x0000001405097220 */ /* 0x040fe20000410000 */
[----:B------:R-:W-:Y:S01]  /*14f20*/  F2FP.F16.E4M3.UNPACK_B R15, R15.H1 ;  /* 0x0000000fff0f723e */ /* 0x000fe200030006ff */
[-C--:B------:R-:W-:Y:S01]  /*14f30*/  FMUL.FTZ R27, R5, R12.reuse ;  /* 0x0000000c051b7220 */ /* 0x080fe20000410000 */
[----:B------:R-:W-:Y:S02]  /*14f40*/  HADD2.F32 R5, -RZ, R10.H1_H1 ;  /* 0x3000000aff057230 */ /* 0x000fe40000004100 */
[----:B------:R-:W-:Y:S01]  /*14f50*/  FFMA.FTZ R24, R6, R12, -R9 ;  /* 0x0000000c06187223 */ /* 0x000fe20000010809 */
[----:B------:R-:W-:-:S02]  /*14f60*/  HADD2.F32 R14, -RZ, R25.H0_H0 ;  /* 0x20000019ff0e7230 */ /* 0x000fc40000004100 */
[----:B------:R-:W-:Y:S01]  /*14f70*/  FFMA.FTZ R27, R6, R20, R27 ;  /* 0x00000014061b7223 */ /* 0x000fe2000001001b */
[----:B------:R-:W-:Y:S01]  /*14f80*/  HADD2.F32 R9, -RZ, R15.H0_H0 ;  /* 0x2000000fff097230 */ /* 0x000fe20000004100 */
[----:B------:R-:W-:Y:S01]  /*14f90*/  F2FP.F16.E4M3.UNPACK_B R3, R4 ;  /* 0x00000004ff03723e */ /* 0x000fe200020006ff */
[----:B------:R-:W-:Y:S02]  /*14fa0*/  HADD2.F32 R10, -RZ, R10.H0_H0 ;  /* 0x2000000aff0a7230 */ /* 0x000fe40000004100 */
[C---:B------:R-:W-:Y:S01]  /*14fb0*/  FMUL.FTZ R31, R5.reuse, R14 ;  /* 0x0000000e051f7220 */ /* 0x040fe20000410000 */
[----:B------:R-:W-:Y:S02]  /*14fc0*/  HADD2.F32 R25, -RZ, R25.H1_H1 ;  /* 0x30000019ff197230 */ /* 0x000fe40000004100 */
[-C--:B------:R-:W-:Y:S01]  /*14fd0*/  FMUL.FTZ R5, R5, R9.reuse ;  /* 0x0000000905057220 */ /* 0x080fe20000410000 */
[----:B------:R-:W-:Y:S02]  /*14fe0*/  HADD2.F32 R6, -RZ, R11.H1_H1 ;  /* 0x3000000bff067230 */ /* 0x000fe40000004100 */
[----:B------:R-:W-:Y:S01]  /*14ff0*/  FFMA.FTZ R31, R10, R9, -R31 ;  /* 0x000000090a1f7223 */ /* 0x000fe2000001081f */
[----:B------:R-:W-:-:S02]  /*15000*/  HADD2.F32 R15, -RZ, R15.H1_H1 ;  /* 0x3000000fff0f7230 */ /* 0x000fc40000004100 */
[----:B------:R-:W-:Y:S01]  /*15010*/  FFMA.FTZ R28, R10, R14, R5 ;  /* 0x0000000e0a1c7223 */ /* 0x000fe20000010005 */
[----:B------:R-:W-:Y:S02]  /*15020*/  HADD2.F32 R11, -RZ, R11.H0_H0 ;  /* 0x2000000bff0b7230 */ /* 0x000fe40000004100 */
[C---:B------:R-:W-:Y:S01]  /*15030*/  FMUL.FTZ R12, R6.reuse, R25 ;  /* 0x00000019060c7220 */ /* 0x040fe20000410000 */
[----:B------:R-:W-:Y:S01]  /*15040*/  F2FP.F16.E4M3.UNPACK_B R5, R21 ;  /* 0x00000015ff05723e */ /* 0x000fe200020006ff */
[-C--:B------:R-:W-:Y:S01]  /*15050*/  FMUL.FTZ R10, R6, R15.reuse ;  /* 0x0000000f060a7220 */ /* 0x080fe20000410000 */
[----:B------:R-:W-:Y:S01]  /*15060*/  F2FP.F16.E4M3.UNPACK_B R4, R4.H1 ;  /* 0x00000004ff04723e */ /* 0x000fe200030006ff */
[C---:B------:R-:W-:Y:S01]  /*15070*/  FFMA.FTZ R30, R11.reuse, R15, -R12 ;  /* 0x0000000f0b1e7223 */ /* 0x040fe2000001080c */
[----:B------:R-:W-:Y:S01]  /*15080*/  F2FP.F16.E4M3.UNPACK_B R9, R13 ;  /* 0x0000000dff09723e */ /* 0x000fe200020006ff */
[----:B------:R-:W-:Y:S01]  /*15090*/  FFMA.FTZ R25, R11, R25, R10 ;  /* 0x000000190b197223 */ /* 0x000fe2000001000a */
[--C-:B------:R-:W-:Y:S01]  /*150a0*/  HADD2.F32 R12, -RZ, R5.reuse.H1_H1 ;  /* 0x30000005ff0c7230 */ /* 0x100fe20000004100 */
[----:B------:R-:W-:Y:S01]  /*150b0*/  F2FP.F16.E4M3.UNPACK_B R13, R13.H1 ;  /* 0x0000000dff0d723e */ /* 0x000fe200030006ff */
[----:B------:R-:W-:Y:S01]  /*150c0*/  HADD2.F32 R11, -RZ, R5.H0_H0 ;  /* 0x20000005ff0b7230 */ /* 0x000fe20000004100 */
[----:B------:R-:W-:Y:S01]  /*150d0*/  F2FP.F16.E4M3.UNPACK_B R21, R21.H1 ;  /* 0x00000015ff15723e */ /* 0x000fe200030006ff */
[----:B------:R-:W-:-:S02]  /*150e0*/  HADD2.F32 R6, -RZ, R4.H1_H1 ;  /* 0x30000004ff067230 */ /* 0x000fc40000004100 */
[----:B------:R-:W-:Y:S02]  /*150f0*/  HADD2.F32 R10, -RZ, R9.H1_H1 ;  /* 0x30000009ff0a7230 */ /* 0x000fe40000004100 */
[----:B------:R-:W-:Y:S02]  /*15100*/  HADD2.F32 R5, -RZ, R4.H0_H0 ;  /* 0x20000004ff057230 */ /* 0x000fe40000004100 */
[C---:B------:R-:W-:Y:S01]  /*15110*/  FMUL.FTZ R14, R6.reuse, R12 ;  /* 0x0000000c060e7220 */ /* 0x040fe20000410000 */
[----:B------:R-:W-:Y:S02]  /*15120*/  HADD2.F32 R4, -RZ, R3.H1_H1 ;  /* 0x30000003ff047230 */ /* 0x000fe40000004100 */
[-C--:B------:R-:W-:Y:S01]  /*15130*/  FMUL.FTZ R20, R6, R10.reuse ;  /* 0x0000000a06147220 */ /* 0x080fe20000410000 */
[----:B------:R-:W-:Y:S02]  /*15140*/  HADD2.F32 R9, -RZ, R9.H0_H0 ;  /* 0x20000009ff097230 */ /* 0x000fe40000004100 */
[----:B------:R-:W-:Y:S01]  /*15150*/  FFMA.FTZ R14, R5, R10, -R14 ;  /* 0x0000000a050e7223 */ /* 0x000fe2000001080e */
[----:B------:R-:W-:-:S02]  /*15160*/  HADD2.F32 R3, -RZ, R3.H0_H0 ;  /* 0x20000003ff037230 */ /* 0x000fc40000004100 */
[C---:B------:R-:W-:Y:S01]  /*15170*/  FMUL.FTZ R6, R4.reuse, R11 ;  /* 0x0000000b04067220 */ /* 0x040fe20000410000 */
[----:B------:R-:W-:Y:S01]  /*15180*/  FFMA.FTZ R15, R5, R12, R20 ;  /* 0x0000000c050f7223 */ /* 0x000fe20000010014 */
[-C--:B------:R-:W-:Y:S01]  /*15190*/  FMUL.FTZ R4, R4, R9.reuse ;  /* 0x0000000904047220 */ /* 0x080fe20000410000 */
[----:B------:R-:W-:Y:S02]  /*151a0*/  HADD2.F32 R5, -RZ, R13.H1_H1 ;  /* 0x3000000dff057230 */ /* 0x000fe40000004100 */
[C---:B------:R-:W-:Y:S01]  /*151b0*/  FFMA.FTZ R12, R3.reuse, R9, -R6 ;  /* 0x00000009030c7223 */ /* 0x040fe20000010806 */
[--C-:B------:R-:W-:Y:S02]  /*151c0*/  HADD2.F32 R9, -RZ, R21.reuse.H1_H1 ;  /* 0x30000015ff097230 */ /* 0x100fe40000004100 */
[----:B------:R-:W-:Y:S01]  /*151d0*/  FFMA.FTZ R11, R3, R11, R4 ;  /* 0x0000000b030b7223 */ /* 0x000fe20000010004 */
[----:B------:R-:W-:Y:S02]  /*151e0*/  HADD2.F32 R4, -RZ, R8.H1_H1 ;  /* 0x30000008ff047230 */ /* 0x000fe40000004100 */
[----:B------:R-:W-:-:S02]  /*151f0*/  HADD2.F32 R10, -RZ, R21.H0_H0 ;  /* 0x20000015ff0a7230 */ /* 0x000fc40000004100 */
[----:B------:R-:W-:Y:S02]  /*15200*/  HADD2.F32 R3, -RZ, R7.H1_H1 ;  /* 0x30000007ff037230 */ /* 0x000fe40000004100 */
[C---:B------:R-:W-:Y:S01]  /*15210*/  FMUL.FTZ R20, R4.reuse, R5 ;  /* 0x0000000504147220 */ /* 0x040fe20000410000 */
[----:B------:R-:W-:Y:S02]  /*15220*/  HADD2.F32 R6, -RZ, R13.H0_H0 ;  /* 0x2000000dff067230 */ /* 0x000fe40000004100 */
[----:B------:R-:W-:Y:S01]  /*15230*/  FMUL.FTZ R13, R4, R9 ;  /* 0x00000009040d7220 */ /* 0x000fe20000410000 */
[----:B------:R-:W-:Y:S02]  /*15240*/  HADD2.F32 R8, -RZ, R8.H0_H0 ;  /* 0x20000008ff087230 */ /* 0x000fe40000004100 */
[C---:B------:R-:W-:Y:S01]  /*15250*/  FMUL.FTZ R4, R3.reuse, R10 ;  /* 0x0000000a03047220 */ /* 0x040fe20000410000 */
[----:B------:R-:W-:Y:S02]  /*15260*/  HADD2.F32 R7, -RZ, R7.H0_H0 ;  /* 0x20000007ff077230 */ /* 0x000fe40000004100 */
[-C--:B------:R-:W-:Y:S01]  /*15270*/  FMUL.FTZ R3, R3, R6.reuse ;  /* 0x0000000603037220 */ /* 0x080fe20000410000 */
[C---:B------:R-:W-:Y:S01]  /*15280*/  FFMA.FTZ R13, R8.reuse, R5, -R13 ;  /* 0x00000005080d7223 */ /* 0x040fe2000001080d */
[----:B------:R-:W-:Y:S01]  /*15290*/  FFMA.FTZ R20, R8, R9, R20 ;  /* 0x0000000908147223 */ /* 0x000fe20000010014 */
[C---:B------:R-:W-:Y:S01]  /*152a0*/  FFMA.FTZ R5, R7.reuse, R6, -R4 ;  /* 0x0000000607057223 */ /* 0x040fe20000010804 */
[----:B------:R-:W-:Y:S01]  /*152b0*/  FFMA.FTZ R10, R7, R10, R3 ;  /* 0x0000000a070a7223 */ /* 0x000fe20000010003 */
[----:B------:R-:W-:-:S02]  /*152c0*/  F2FP.SATFINITE.E4M3.F32.PACK_AB_MERGE_C R6, R29, R26, RZ ;  /* 0x0000001a1d06723e */ /* 0x000fc400048070ff */
[----:B------:R-:W-:Y:S02]  /*152d0*/  F2FP.SATFINITE.E4M3.F32.PACK_AB_MERGE_C R7, R25, R30, RZ ;  /* 0x0000001e1907723e */ /* 0x000fe400048070ff */
[----:B------:R-:W-:Y:S02]  /*152e0*/  F2FP.SATFINITE.E4M3.F32.PACK_AB_MERGE_C R4, R15, R14, RZ ;  /* 0x0000000e0f04723e */ /* 0x000fe400048070ff */
[----:B------:R-:W-:Y:S02]  /*152f0*/  F2FP.SATFINITE.E4M3.F32.PACK_AB_MERGE_C R13, R20, R13, RZ ;  /* 0x0000000d140d723e */ /* 0x000fe400048070ff */
[----:B------:R-:W-:Y:S02]  /*15300*/  F2FP.SATFINITE.E4M3.F32.PACK_AB_MERGE_C R6, R27, R24, R6 ;  /* 0x000000181b06723e */ /* 0x000fe40004807006 */
[----:B------:R-:W-:Y:S02]  /*15310*/  F2FP.SATFINITE.E4M3.F32.PACK_AB_MERGE_C R7, R28, R31, R7 ;  /* 0x0000001f1c07723e */ /* 0x000fe40004807007 */
[----:B------:R-:W-:-:S02]  /*15320*/  F2FP.SATFINITE.E4M3.F32.PACK_AB_MERGE_C R4, R11, R12, R4 ;  /* 0x0000000c0b04723e */ /* 0x000fc40004807004 */
[----:B------:R-:W-:-:S05]  /*15330*/  F2FP.SATFINITE.E4M3.F32.PACK_AB_MERGE_C R5, R10, R5, R13 ;  /* 0x000000050a05723e */ /* 0x000fca000480700d */
[----:B------:R0:W-:Y:S01]  /*15340*/  STS.128 [R0+0x22200], R4 ;  /* 0x0222000400007388 */ /* 0x0001e20000000c00 */
[----:B------:R-:W-:Y:S05]  /*15350*/  BRA `(.L_x_559) ;  /* 0x0000003400387947 */ /* 0x000fea0003800000 */
.L_x_553:
[----:B------:R-:W-:-:S03]  /*15360*/  UMOV UR4, 0xffffffff ;  /* 0xffffffff00047882 */ /* 0x000fc60000000000 */
[----:B------:R-:W-:Y:S05]  /*15370*/  BRA.DIV UR4, `(.L_x_570) ;  /* 0x000001b6049c7947 */ /* 0x000fea000b800000 */
[----:B------:R0:W2:Y:S04]  /*15380*/  SHFL.IDX PT, R37, R24, RZ, 0x1e1f ;  /* 0x001e1fff18257589 */ /* 0x0000a800000e0000 */
[----:B------:R0:W3:Y:S04]  /*15390*/  SHFL.IDX PT, R47, R26, RZ, 0x1e1f ;  /* 0x001e1fff1a2f7589 */ /* 0x0000e800000e0000 */
[----:B------:R0:W4:Y:S04]  /*153a0*/  SHFL.IDX PT, R3, R28, RZ, 0x1e1f ;  /* 0x001e1fff1c037589 */ /* 0x00012800000e0000 */
[----:B------:R-:W0:Y:S02]  /*153b0*/  SHFL.IDX PT, R45, R45, RZ, 0x1e1f ;  /* 0x001e1fff2d2d7589 */ /* 0x000e2400000e0000 */
.L_x_823:
[----:B------:R-:W-:Y:S01]  /*153c0*/  ULDC UR4, c[0x0][0x448] ;  /* 0x0001120000047ab9 */ /* 0x000fe20000000800 */
[----:B------:R-:W-:Y:S01]  /*153d0*/  BSSY B1, `(.L_x_571) ;  /* 0x0000036000017945 */ /* 0x000fe20003800000 */
[----:B------:R-:W-:Y:S01]  /*153e0*/  IMAD R0, R132, UR4, RZ ;  /* 0x0000000484007c24 */ /* 0x000fe2000f8e02ff */
[----:B0-----:R-:W-:Y:S02]  /*153f0*/  CS2R R28, SRZ ;  /* 0x00000000001c7805 */ /* 0x001fe4000001ff00 */
[----:B------:R-:W-:Y:S02]  /*15400*/  CS2R R30, SRZ ;  /* 0x00000000001e7805 */ /* 0x000fe4000001ff00 */
[----:B------:R-:W-:Y:S02]  /*15410*/  CS2R R6, SRZ ;  /* 0x0000000000067805 */ /* 0x000fe4000001ff00 */
[----:B------:R-:W-:Y:S02]  /*15420*/  CS2R R8, SRZ ;  /* 0x0000000000087805 */ /* 0x000fe4000001ff00 */
[----:B------:R-:W-:-:S02]  /*15430*/  ISETP.GE.AND P0, PT, R4, R0, PT ;  /* 0x000000000400720c */ /* 0x000fc40003f06270 */
[----:B------:R-:W-:Y:S02]  /*15440*/  CS2R R4, SRZ ;  /* 0x0000000000047805 */ /* 0x000fe4000001ff00 */
[----:B------:R-:W-:Y:S02]  /*15450*/  CS2R R10, SRZ ;  /* 0x00000000000a7805 */ /* 0x000fe4000001ff00 */
[----:B------:R-:W-:Y:S02]  /*15460*/  CS2R R32, SRZ ;  /* 0x0000000000207805 */ /* 0x000fe4000001ff00 */
[----:B------:R-:W-:Y:S02]  /*15470*/  CS2R R34, SRZ ;  /* 0x0000000000227805 */ /* 0x000fe4000001ff00 */
[----:B------:R-:W-:Y:S02]  /*15480*/  CS2R R12, SRZ ;  /* 0x00000000000c7805 */ /* 0x000fe4000001ff00 */
[----:B-1----:R-:W-:-:S02]  /*15490*/  CS2R R14, SRZ ;  /* 0x00000000000e7805 */ /* 0x002fc4000001ff00 */
[----:B------:R-:W-:Y:S02]  /*154a0*/  CS2R R24, SRZ ;  /* 0x0000000000187805 */ /* 0x000fe4000001ff00 */
[----:B------:R-:W-:Y:S01]  /*154b0*/  CS2R R26, SRZ ;  /* 0x00000000001a7805 */ /* 0x000fe2000001ff00 */
[----:B------:R-:W-:Y:S06]  /*154c0*/  @P0 BRA `(.L_x_572) ;  /* 0x0000000000980947 */ /* 0x000fec0003800000 */
[----:B------:R-:W-:Y:S01]  /*154d0*/  ULDC UR4, c[0x0][0x3f4] ;  /* 0x0000fd0000047ab9 */ /* 0x000fe20000000800 */
[----:B------:R-:W-:Y:S02]  /*154e0*/  CS2R R32, SRZ ;  /* 0x0000000000207805 */ /* 0x000fe4000001ff00 */
[----:B------:R-:W-:Y:S02]  /*154f0*/  ISETP.GE.AND P1, PT, R221, UR4, PT ;  /* 0x00000004dd007c0c */ /* 0x000fe4000bf26270 */
[----:B------:R-:W-:Y:S02]  /*15500*/  CS2R R34, SRZ ;  /* 0x0000000000227805 */ /* 0x000fe4000001ff00 */
[----:B------:R-:W-:Y:S02]  /*15510*/  ISETP.GE.AND P2, PT, R16, UR4, PT ;  /* 0x0000000410007c0c */ /* 0x000fe4000bf46270 */
[----:B------:R-:W-:Y:S02]  /*15520*/  CS2R R28, SRZ ;  /* 0x00000000001c7805 */ /* 0x000fe4000001ff00 */
[----:B------:R-:W-:-:S02]  /*15530*/  ISETP.GE.AND P0, PT, R222, UR4, PT ;  /* 0x00000004de007c0c */ /* 0x000fc4000bf06270 */
[----:B------:R-:W-:Y:S02]  /*15540*/  CS2R R30, SRZ ;  /* 0x00000000001e7805 */ /* 0x000fe4000001ff00 */
[----:B------:R-:W-:Y:S02]  /*15550*/  CS2R R12, SRZ ;  /* 0x00000000000c7805 */ /* 0x000fe4000001ff00 */
[----:B------:R-:W-:Y:S01]  /*15560*/  CS2R R14, SRZ ;  /* 0x00000000000e7805 */ /* 0x000fe2000001ff00 */
[----:B------:R-:W-:Y:S02]  /*15570*/  @!P1 IMAD.SHL.U32 R20, R226, 0x10, RZ ;  /* 0x00000010e2149824 */ /* 0x000fe400078e00ff */
[----:B--2---:R-:W-:-:S04]  /*15580*/  @!P2 IADD3 R40, P3, R16, R37, RZ ;  /* 0x000000251028a210 */ /* 0x004fc80007f7e0ff */
[----:B------:R-:W-:Y:S01]  /*15590*/  @!P0 IMAD.SHL.U32 R38, R227, 0x10, RZ ;  /* 0x00000010e3268824 */ /* 0x000fe200078e00ff */
[----:B------:R-:W-:Y:S02]  /*155a0*/  @!P1 SHF.R.S32.HI R4, RZ, 0x1f, R20 ;  /* 0x0000001fff049819 */ /* 0x000fe40000011414 */
[C---:B------:R-:W-:Y:S01]  /*155b0*/  @!P1 IADD3 R42, P5, R20.reuse, R37, RZ ;  /* 0x00000025142a9210 */ /* 0x040fe20007fbe0ff */
[----:B----4-:R-:W-:Y:S01]  /*155c0*/  @!P2 IMAD.X R41, R3, 0x1, R17, P3 ;  /* 0x000000010329a824 */ /* 0x010fe200018e0611 */
[----:B---3--:R-:W-:Y:S02]  /*155d0*/  @!P1 IADD3 R20, P4, R20, R47, RZ ;  /* 0x0000002f14149210 */ /* 0x008fe40007f9e0ff */
[----:B------:R-:W-:Y:S02]  /*155e0*/  @!P0 IADD3 R36, P3, R38, R37, RZ ;  /* 0x0000002526248210 */ /* 0x000fe40007f7e0ff */
[----:B------:R-:W-:Y:S01]  /*155f0*/  @!P0 SHF.R.S32.HI R6, RZ, 0x1f, R38 ;  /* 0x0000001fff068819 */ /* 0x000fe20000011426 */
[----:B------:R-:W-:Y:S01]  /*15600*/  @!P1 IMAD.X R21, R45, 0x1, R4, P4 ;  /* 0x000000012d159824 */ /* 0x000fe200020e0604 */
[----:B------:R-:W-:-:S02]  /*15610*/  @!P1 IADD3.X R43, R3, R4, RZ, P5, !PT ;  /* 0x00000004032b9210 */ /* 0x000fc40002ffe4ff */
[----:B------:R-:W-:Y:S02]  /*15620*/  CS2R R24, SRZ ;  /* 0x0000000000187805 */ /* 0x000fe4000001ff00 */
[-C--:B------:R-:W-:Y:S01]  /*15630*/  @!P0 IADD3 R38, P5, R38, R47.reuse, RZ ;  /* 0x0000002f26268210 */ /* 0x080fe20007fbe0ff */
[--C-:B------:R-:W-:Y:S01]  /*15640*/  @!P0 IMAD.X R37, R3, 0x1, R6.reuse, P3 ;  /* 0x0000000103258824 */ /* 0x100fe200018e0606 */
[----:B------:R-:W-:Y:S02]  /*15650*/  @!P2 IADD3 R46, P4, R16, R47, RZ ;  /* 0x0000002f102ea210 */ /* 0x000fe40007f9e0ff */
[----:B------:R-:W-:Y:S02]  /*15660*/  CS2R R4, SRZ ;  /* 0x0000000000047805 */ /* 0x000fe4000001ff00 */
[----:B------:R-:W-:Y:S01]  /*15670*/  CS2R R26, SRZ ;  /* 0x00000000001a7805 */ /* 0x000fe2000001ff00 */
[----:B------:R-:W-:Y:S01]  /*15680*/  @!P0 IMAD.X R39, R45, 0x1, R6, P5 ;  /* 0x000000012d278824 */ /* 0x000fe200028e0606 */
[----:B------:R-:W-:-:S02]  /*15690*/  CS2R R6, SRZ ;  /* 0x0000000000067805 */ /* 0x000fc4000001ff00 */
[----:B------:R-:W-:Y:S02]  /*156a0*/  CS2R R8, SRZ ;  /* 0x0000000000087805 */ /* 0x000fe4000001ff00 */
[----:B------:R-:W-:Y:S01]  /*156b0*/  CS2R R10, SRZ ;  /* 0x00000000000a7805 */ /* 0x000fe2000001ff00 */
[----:B------:R-:W-:Y:S01]  /*156c0*/  @!P2 IMAD.X R47, R45, 0x1, R17, P4 ;  /* 0x000000012d2fa824 */ /* 0x000fe200020e0611 */
[----:B------:R0:W5:Y:S04]  /*156d0*/  @!P2 LD.E.128 R32, desc[UR50][R40.64] ;  /* 0x000000322820a980 */ /* 0x000168000c101d00 */
[----:B------:R0:W5:Y:S04]  /*156e0*/  @!P2 LD.E.128 R28, desc[UR50][R46.64] ;  /* 0x000000322e1ca980 */ /* 0x000168000c101d00 */
[----:B------:R0:W5:Y:S04]  /*156f0*/  @!P1 LD.E.128 R12, desc[UR50][R42.64] ;  /* 0x000000322a0c9980 */ /* 0x000168000c101d00 */
[----:B------:R0:W5:Y:S04]  /*15700*/  @!P1 LD.E.128 R4, desc[UR50][R20.64] ;  /* 0x0000003214049980 */ /* 0x000168000c101d00 */
[----:B------:R0:W5:Y:S04]  /*15710*/  @!P0 LD.E.128 R24, desc[UR50][R36.64] ;  /* 0x0000003224188980 */ /* 0x000168000c101d00 */
[----:B------:R0:W5:Y:S02]  /*15720*/  @!P0 LD.E.128 R8, desc[UR50][R38.64] ;  /* 0x0000003226088980 */ /* 0x000164000c101d00 */
.L_x_572:
[----:B------:R-:W-:Y:S05]  /*15730*/  BSYNC B1 ;  /* 0x0000000000017941 */ /* 0x000fea0003800000 */
.L_x_571:
[----:B------:R-:W-:Y:S01]  /*15740*/  ULEA.HI UR4, UR37, UR37, URZ, 0x1 ;  /* 0x0000002525047291 */ /* 0x000fe2000f8f083f */
[----:B0-----:R-:W0:Y:S01]  /*15750*/  S2R R20, SR_TID.X ;  /* 0x0000000000147919 */ /* 0x001e220000002100 */
[----:B------:R-:W-:Y:S01]  /*15760*/  IMAD R0, R129, -0x80, R0 ;  /* 0xffffff8081007824 */ /* 0x000fe200078e0200 */
[----:B------:R-:W-:Y:S01]  /*15770*/  BSSY B1, `(.L_x_573) ;  /* 0x000000d000017945 */ /* 0x000fe20003800000 */
[----:B------:R-:W-:-:S03]  /*15780*/  ULOP3.LUT UR4, UR4, 0xfffffffe, URZ, 0xc0, !UPT ;  /* 0xfffffffe04047892 */ /* 0x000fc6000f8ec03f */
[----:B------:R-:W-:Y:S01]  /*15790*/  VIMNMX R0, R0, 0x80, PT ;  /* 0x0000008000007848 */ /* 0x000fe20003fe0100 */
[----:B------:R-:W-:-:S06]  /*157a0*/  UIADD3 UR4, UR37, -UR4, URZ ;  /* 0x8000000425047290 */ /* 0x000fcc000fffe03f */
[----:B----4-:R-:W-:-:S04]  /*157b0*/  MOV R3, UR4 ;  /* 0x0000000400037c02 */ /* 0x010fc80008000f00 */
[----:B------:R-:W-:-:S04]  /*157c0*/  SHF.L.U32 R3, R3, 0x1f, RZ ;  /* 0x0000001f03037819 */ /* 0x000fc800000006ff */
[----:B------:R-:W1:Y:S01]  /*157d0*/  SYNCS.PHASECHK.TRANS64.TRYWAIT P0, [R18+URZ+0x33400], R3 ;  /* 0x03340003120075a7 */ /* 0x000e62000800017f */
[C---:B0-----:R-:W-:Y:S02]  /*157e0*/  VIADD R21, R20.reuse, 0xffffff80 ;  /* 0xffffff8014157836 */ /* 0x041fe40000000000 */
[----:B------:R-:W-:-:S05]  /*157f0*/  VIADD R20, R20, 0xffffff80 ;  /* 0xffffff8014147836 */ /* 0x000fca0000000000 */
[----:B------:R-:W-:-:S04]  /*15800*/  LEA.HI R20, R20, R21, RZ, 0x1 ;  /* 0x0000001514147211 */ /* 0x000fc800078f08ff */
[----:B------:R-:W-:-:S04]  /*15810*/  SHF.R.S32.HI R20, RZ, 0x1, R20 ;  /* 0x00000001ff147819 */ /* 0x000fc80000011414 */
[----:B------:R-:W-:Y:S01]  /*15820*/  ISETP.GE.AND P1, PT, R20, R0, PT ;  /* 0x000000001400720c */ /* 0x000fe20003f26270 */
[----:B-1----:R-:W-:-:S12]  /*15830*/  @!P0 BRA `(.L_x_574) ;  /* 0x000001b000e08947 */ /* 0x002fd80003800000 */
.L_x_824:
[----:B------:R-:W-:Y:S05]  /*15840*/  BSYNC B1 ;  /* 0x0000000000017941 */ /* 0x000fea0003800000 */
.L_x_573:
[----:B------:R-:W-:Y:S05]  /*15850*/  @P1 BRA `(.L_x_559) ;  /* 0x0000002c00f81947 */ /* 0x000fea0003800000 */
[----:B------:R1:W5:Y:S01]  /*15860*/  LDL R69, [R1+0x28] ;  /* 0x0000280001457983 */ /* 0x0003620000100800 */
[----:B0-----:R-:W0:Y:S03]  /*15870*/  LDC R3, c[0x0][0x3f4] ;  /* 0x0000fd00ff037b82 */ /* 0x001e260000000800 */
[----:B------:R1:W5:Y:S04]  /*15880*/  LDL R68, [R1+0x2c] ;  /* 0x00002c0001447983 */ /* 0x0003680000100800 */
[----:B------:R1:W5:Y:S01]  /*15890*/  LDL R67, [R1+0x30] ;  /* 0x0000300001437983 */ /* 0x0003620000100800 */
[----:B------:R-:W-:Y:S01]  /*158a0*/  BSSY B1, `(.L_x_575) ;  /* 0x00000ff000017945 */ /* 0x000fe20003800000 */
[----:B0-----:R-:W-:-:S02]  /*158b0*/  ISETP.GE.AND P0, PT, R16, R3, PT ;  /* 0x000000031000720c */ /* 0x001fc40003f06270 */
[-C--:B------:R-:W-:Y:S02]  /*158c0*/  ISETP.GE.AND P1, PT, R221, R3.reuse, PT ;  /* 0x00000003dd00720c */ /* 0x080fe40003f26270 */
[----:B------:R-:W-:-:S09]  /*158d0*/  ISETP.GE.AND P2, PT, R222, R3, PT ;  /* 0x00000003de00720c */ /* 0x000fd20003f46270 */
[----:B-1----:R-:W-:Y:S05]  /*158e0*/  @P0 BRA `(.L_x_576) ;  /* 0x0000000c00e80947 */ /* 0x002fea0003800000 */
[----:B------:R-:W4:Y:S01]  /*158f0*/  LDL R70, [R1+0x130] ;  /* 0x0001300001467983 */ /* 0x000f220000100800 */
[----:B------:R-:W-:Y:S02]  /*15900*/  LEA.HI R0, R48, R48, RZ, 0x1 ;  /* 0x0000003030007211 */ /* 0x000fe400078f08ff */
[----:B-----5:R-:W-:Y:S02]  /*15910*/  LOP3.LUT R20, R32, 0xff, RZ, 0xc0, !PT ;  /* 0x000000ff20147812 */ /* 0x020fe400078ec0ff */
[----:B------:R-:W-:Y:S02]  /*15920*/  LOP3.LUT R21, R0, 0xfffffffe, RZ, 0xc0, !PT ;  /* 0xfffffffe00157812 */ /* 0x000fe400078ec0ff */
[----:B------:R-:W-:Y:S02]  /*15930*/  SHF.R.U32.HI R0, RZ, 0x8, R32 ;  /* 0x00000008ff007819 */ /* 0x000fe40000011620 */
[----:B--2---:R-:W-:Y:S01]  /*15940*/  SHF.R.U32.HI R37, RZ, 0x8, R33 ;  /* 0x00000008ff257819 */ /* 0x004fe20000011621 */
[----:B------:R-:W-:Y:S01]  /*15950*/  IMAD.IADD R48, R48, 0x1, -R21 ;  /* 0x0000000130307824 */ /* 0x000fe200078e0a15 */
[----:B------:R-:W-:-:S02]  /*15960*/  LOP3.LUT R21, R0, 0xff, RZ, 0xc0, !PT ;  /* 0x000000ff00157812 */ /* 0x000fc400078ec0ff */
[----:B------:R-:W-:Y:S02]  /*15970*/  SHF.R.U32.HI R39, RZ, 0x8, R34 ;  /* 0x00000008ff277819 */ /* 0x000fe40000011622 */
[----:B------:R-:W-:Y:S02]  /*15980*/  LEA.HI R0, R3, R48, RZ, 0x1c ;  /* 0x0000003003007211 */ /* 0x000fe400078fe0ff */
[----:B------:R-:W-:Y:S02]  /*15990*/  PRMT R45, R21, 0x7604, R20 ;  /* 0x00007604152d7816 */ /* 0x000fe40000000014 */
[----:B------:R-:W-:Y:S02]  /*159a0*/  SHF.R.S32.HI R21, RZ, 0x1f, R0 ;  /* 0x0000001fff157819 */ /* 0x000fe40000011400 */
[----:B------:R-:W-:Y:S02]  /*159b0*/  LOP3.LUT R36, R33, 0xff, RZ, 0xc0, !PT ;  /* 0x000000ff21247812 */ /* 0x000fe400078ec0ff */
[----:B------:R-:W-:Y:S01]  /*159c0*/  LEA.HI R21, R21, R0, RZ, 0x2 ;  /* 0x0000000015157211 */ /* 0x000fe200078f10ff */
[----:B------:R-:W-:Y:S01]  /*159d0*/  IMAD.SHL.U32 R0, R0, 0x10, RZ ;  /* 0x0000001000007824 */ /* 0x000fe200078e00ff */
[----:B------:R-:W-:-:S02]  /*159e0*/  LOP3.LUT R38, R34, 0xff, RZ, 0xc0, !PT ;  /* 0x000000ff22267812 */ /* 0x000fc400078ec0ff */
[----:B------:R-:W-:Y:S02]  /*159f0*/  SHF.L.U32 R21, R21, 0xb, RZ ;  /* 0x0000000b15157819 */ /* 0x000fe400000006ff */
[----:B------:R-:W-:Y:S02]  /*15a00*/  LOP3.LUT R0, R69, 0x30, R0, 0xf8, !PT ;  /* 0x0000003045007812 */ /* 0x000fe400078ef800 */
[----:B------:R-:W-:Y:S02]  /*15a10*/  LOP3.LUT R21, R21, 0xffffe000, RZ, 0xc0, !PT ;  /* 0xffffe00015157812 */ /* 0x000fe400078ec0ff */
[----:B------:R-:W-:Y:S02]  /*15a20*/  LOP3.LUT R0, R0, R68, RZ, 0x3c, !PT ;  /* 0x0000004400007212 */ /* 0x000fe400078e3cff */
[----:B------:R-:W-:Y:S02]  /*15a30*/  LOP3.LUT R37, R37, 0xff, RZ, 0xc0, !PT ;  /* 0x000000ff25257812 */ /* 0x000fe400078ec0ff */
[----:B------:R-:W-:-:S02]  /*15a40*/  LOP3.LUT R39, R39, 0xff, RZ, 0xc0, !PT ;  /* 0x000000ff27277812 */ /* 0x000fc400078ec0ff */
[----:B------:R-:W-:Y:S02]  /*15a50*/  IADD3 R21, R0, R67, R21 ;  /* 0x0000004300157210 */ /* 0x000fe40007ffe015 */
[----:B------:R-:W-:Y:S02]  /*15a60*/  PRMT R20, R37, 0x7604, R36 ;  /* 0x0000760425147816 */ /* 0x000fe40000000024 */
[----:B---3--:R-:W-:Y:S01]  /*15a70*/  PRMT R47, R39, 0x7604, R38 ;  /* 0x00007604272f7816 */ /* 0x008fe20000000026 */
[----:B------:R-:W-:Y:S01]  /*15a80*/  IMAD.IADD R0, R18, 0x1, R21 ;  /* 0x0000000112007824 */ /* 0x000fe200078e0215 */
[----:B------:R-:W-:Y:S02]  /*15a90*/  SHF.R.U32.HI R37, RZ, 0x8, R35 ;  /* 0x00000008ff257819 */ /* 0x000fe40000011623 */
[----:B------:R-:W-:Y:S02]  /*15aa0*/  SHF.R.U32.HI R39, RZ, 0x8, R28 ;  /* 0x00000008ff277819 */ /* 0x000fe4000001161c */
[----:B------:R-:W-:-:S02]  /*15ab0*/  SHF.R.U32.HI R40, RZ, 0x8, R29 ;  /* 0x00000008ff287819 */ /* 0x000fc4000001161d */
[----:B------:R-:W-:Y:S02]  /*15ac0*/  LOP3.LUT R36, R35, 0xff, RZ, 0xc0, !PT ;  /* 0x000000ff23247812 */ /* 0x000fe400078ec0ff */
[----:B------:R-:W-:Y:S02]  /*15ad0*/  LOP3.LUT R38, R28, 0xff, RZ, 0xc0, !PT ;  /* 0x000000ff1c267812 */ /* 0x000fe400078ec0ff */
[----:B------:R-:W-:Y:S02]  /*15ae0*/  LOP3.LUT R37, R37, 0xff, RZ, 0xc0, !PT ;  /* 0x000000ff25257812 */ /* 0x000fe400078ec0ff */
[----:B------:R-:W-:Y:S02]  /*15af0*/  LOP3.LUT R39, R39, 0xff, RZ, 0xc0, !PT ;  /* 0x000000ff27277812 */ /* 0x000fe400078ec0ff */
[----:B------:R-:W-:Y:S02]  /*15b00*/  LOP3.LUT R21, R40, 0xff, RZ, 0xc0, !PT ;  /* 0x000000ff28157812 */ /* 0x000fe400078ec0ff */
[----:B------:R-:W0:Y:S01]  /*15b10*/  LDS.128 R40, [R0+0x1e200] ;  /* 0x01e2000000287984 */ /* 0x000e220000000c00 */
[----:B------:R-:W-:-:S02]  /*15b20*/  PRMT R46, R37, 0x7604, R36 ;  /* 0x00007604252e7816 */ /* 0x000fc40000000024 */
[----:B------:R-:W-:Y:S02]  /*15b30*/  PRMT R51, R39, 0x7604, R38 ;  /* 0x0000760427337816 */ /* 0x000fe40000000026 */
[----:B------:R-:W-:Y:S02]  /*15b40*/  SHF.R.U32.HI R53, RZ, 0x8, R31 ;  /* 0x00000008ff357819 */ /* 0x000fe4000001161f */
[----:B------:R-:W-:Y:S02]  /*15b50*/  LOP3.LUT R52, R31, 0xff, RZ, 0xc0, !PT ;  /* 0x000000ff1f347812 */ /* 0x000fe400078ec0ff */
[----:B------:R-:W-:Y:S02]  /*15b60*/  LOP3.LUT R53, R53, 0xff, RZ, 0xc0, !PT ;  /* 0x000000ff35357812 */ /* 0x000fe400078ec0ff */
[----:B------:R-:W-:Y:S02]  /*15b70*/  SHF.R.U32.HI R50, RZ, 0x8, R30 ;  /* 0x00000008ff327819 */ /* 0x000fe4000001161e */
[----:B------:R-:W-:-:S02]  /*15b80*/  LOP3.LUT R48, R29, 0xff, RZ, 0xc0, !PT ;  /* 0x000000ff1d307812 */ /* 0x000fc400078ec0ff */
[----:B------:R-:W-:Y:S02]  /*15b90*/  PRMT R52, R53, 0x7604, R52 ;  /* 0x0000760435347816 */ /* 0x000fe40000000034 */
[----:B------:R-:W-:Y:S02]  /*15ba0*/  LOP3.LUT R49, R30, 0xff, RZ, 0xc0, !PT ;  /* 0x000000ff1e317812 */ /* 0x000fe400078ec0ff */
[----:B------:R-:W-:Y:S02]  /*15bb0*/  LOP3.LUT R50, R50, 0xff, RZ, 0xc0, !PT ;  /* 0x000000ff32327812 */ /* 0x000fe400078ec0ff */
[----:B------:R-:W-:Y:S02]  /*15bc0*/  SHF.R.U32.HI R53, RZ, 0x10, R29 ;  /* 0x00000010ff357819 */ /* 0x000fe4000001161d */
[----:B------:R-:W-:Y:S02]  /*15bd0*/  PRMT R48, R21, 0x7604, R48 ;  /* 0x0000760415307816 */ /* 0x000fe40000000030 */
[----:B------:R-:W-:Y:S01]  /*15be0*/  SHF.R.U32.HI R21, RZ, 0x10, R33 ;  /* 0x00000010ff157819 */ /* 0x000fe20000011621 */
[----:B------:R-:W-:Y:S01]  /*15bf0*/  IMAD.U32 R53, R53, 0x10000, RZ ;  /* 0x0001000035357824 */ /* 0x000fe200078e00ff */
[----:B------:R-:W-:-:S02]  /*15c00*/  PRMT R57, R50, 0x7604, R49 ;  /* 0x0000760432397816 */ /* 0x000fc40000000031 */
[----:B------:R-:W-:Y:S01]  /*15c10*/  SHF.R.U32.HI R49, RZ, 0x10, R35 ;  /* 0x00000010ff317819 */ /* 0x000fe20000011623 */
[----:B------:R-:W-:Y:S01]  /*15c20*/  IMAD.U32 R21, R21, 0x10000, RZ ;  /* 0x0001000015157824 */ /* 0x000fe200078e00ff */
[--C-:B------:R-:W-:Y:S02]  /*15c30*/  LOP3.LUT R45, R45, 0xff0000, R32.reuse, 0xf8, !PT ;  /* 0x00ff00002d2d7812 */ /* 0x100fe400078ef820 */
[----:B------:R-:W-:Y:S01]  /*15c40*/  SHF.R.U32.HI R59, RZ, 0x10, R31 ;  /* 0x00000010ff3b7819 */ /* 0x000fe2000001161f */
[----:B------:R-:W-:Y:S01]  /*15c50*/  IMAD.U32 R49, R49, 0x10000, RZ ;  /* 0x0001000031317824 */ /* 0x000fe200078e00ff */
[----:B------:R-:W-:Y:S02]  /*15c60*/  LOP3.LUT R55, R48, 0xff0000, R53, 0xf8, !PT ;  /* 0x00ff000030377812 */ /* 0x000fe400078ef835 */
[----:B------:R-:W-:Y:S02]  /*15c70*/  LOP3.LUT R21, R20, 0xff0000, R21, 0xf8, !PT ;  /* 0x00ff000014157812 */ /* 0x000fe400078ef815 */
[----:B------:R-:W-:-:S02]  /*15c80*/  LOP3.LUT R32, R45, 0xff000000, R32, 0xf8, !PT ;  /* 0xff0000002d207812 */ /* 0x000fc400078ef820 */
[----:B------:R-:W-:Y:S02]  /*15c90*/  SHF.L.U32 R59, R59, 0x10, RZ ;  /* 0x000000103b3b7819 */ /* 0x000fe400000006ff */
[----:B------:R-:W-:Y:S02]  /*15ca0*/  LOP3.LUT R47, R47, 0xff0000, R34, 0xf8, !PT ;  /* 0x00ff00002f2f7812 */ /* 0x000fe400078ef822 */
[----:B------:R-:W-:Y:S02]  /*15cb0*/  LOP3.LUT R45, R51, 0xff0000, R28, 0xf8, !PT ;  /* 0x00ff0000332d7812 */ /* 0x000fe400078ef81c */
[----:B------:R-:W-:Y:S02]  /*15cc0*/  LOP3.LUT R51, R55, 0xff000000, R29, 0xf8, !PT ;  /* 0xff00000037337812 */ /* 0x000fe400078ef81d */
[----:B------:R-:W-:Y:S02]  /*15cd0*/  LOP3.LUT R49, R46, 0xff0000, R49, 0xf8, !PT ;  /* 0x00ff00002e317812 */ /* 0x000fe400078ef831 */
[----:B------:R-:W-:-:S02]  /*15ce0*/  LOP3.LUT R50, R21, 0xff000000, R33, 0xf8, !PT ;  /* 0xff00000015327812 */ /* 0x000fc400078ef821 */
[----:B------:R-:W-:Y:S02]  /*15cf0*/  LOP3.LUT R59, R52, 0xff0000, R59, 0xf8, !PT ;  /* 0x00ff0000343b7812 */ /* 0x000fe400078ef83b */
[----:B------:R-:W-:Y:S02]  /*15d00*/  LOP3.LUT R20, R47, 0xff000000, R34, 0xf8, !PT ;  /* 0xff0000002f147812 */ /* 0x000fe400078ef822 */
[----:B------:R-:W-:Y:S02]  /*15d10*/  F2FP.F16.E4M3.UNPACK_B R56, R51 ;  /* 0x00000033ff38723e */ /* 0x000fe400020006ff */
[----:B0-----:R-:W-:Y:S02]  /*15d20*/  F2FP.F16.E4M3.UNPACK_B R34, R41 ;  /* 0x00000029ff22723e */ /* 0x001fe400020006ff */
[----:B------:R-:W-:Y:S01]  /*15d30*/  LOP3.LUT R53, R49, 0xff000000, R35, 0xf8, !PT ;  /* 0xff00000031357812 */ /* 0x000fe200078ef823 */
[----:B------:R-:W-:Y:S01]  /*15d40*/  HADD2.F32 R58, -RZ, R56.H0_H0 ;  /* 0x20000038ff3a7230 */ /* 0x000fe20000004100 */
[----:B------:R-:W-:Y:S01]  /*15d50*/  F2FP.F16.E4M3.UNPACK_B R35, R50 ;  /* 0x00000032ff23723e */ /* 0x000fe200020006ff */
[----:B------:R-:W-:Y:S01]  /*15d60*/  HADD2.F32 R29, -RZ, R34.H0_H0 ;  /* 0x20000022ff1d7230 */ /* 0x000fe20000004100 */
[----:B------:R-:W-:Y:S01]  /*15d70*/  LOP3.LUT R59, R59, 0xff000000, R31, 0xf8, !PT ;  /* 0xff0000003b3b7812 */ /* 0x000fe200078ef81f */
[----:B------:R-:W-:Y:S01]  /*15d80*/  HADD2.F32 R56, -RZ, R56.H1_H1 ;  /* 0x30000038ff387230 */ /* 0x000fe20000004100 */
[----:B------:R-:W-:Y:S01]  /*15d90*/  F2FP.F16.E4M3.UNPACK_B R54, R40.H1 ;  /* 0x00000028ff36723e */ /* 0x000fe200030006ff */
[----:B------:R-:W-:Y:S01]  /*15da0*/  HADD2.F32 R34, -RZ, R34.H1_H1 ;  /* 0x30000022ff227230 */ /* 0x000fe20000004100 */
[----:B------:R-:W-:-:S02]  /*15db0*/  LOP3.LUT R21, R57, 0xff0000, R30, 0xf8, !PT ;  /* 0x00ff000039157812 */ /* 0x000fc400078ef81e */
[----:B------:R-:W-:Y:S02]  /*15dc0*/  F2FP.F16.E4M3.UNPACK_B R41, R41.H1 ;  /* 0x00000029ff29723e */ /* 0x000fe400030006ff */
[-C--:B------:R-:W-:Y:S02]  /*15dd0*/  F2FP.F16.E4M3.UNPACK_B R49, R43.reuse ;  /* 0x0000002bff31723e */ /* 0x080fe400020006ff */
[----:B------:R-:W-:Y:S02]  /*15de0*/  F2FP.F16.E4M3.UNPACK_B R55, R43.H1 ;  /* 0x0000002bff37723e */ /* 0x000fe400030006ff */
[----:B------:R-:W-:Y:S02]  /*15df0*/  F2FP.F16.E4M3.UNPACK_B R57, R51.H1 ;  /* 0x00000033ff39723e */ /* 0x000fe400030006ff */
[----:B------:R-:W-:Y:S02]  /*15e00*/  F2FP.F16.E4M3.UNPACK_B R50, R50.H1 ;  /* 0x00000032ff32723e */ /* 0x000fe400030006ff */
[----:B------:R-:W-:Y:S01]  /*15e10*/  LOP3.LUT R45, R45, 0xff000000, R28, 0xf8, !PT ;  /* 0xff0000002d2d7812 */ /* 0x000fe200078ef81c */
[--C-:B------:R-:W-:Y:S01]  /*15e20*/  HADD2.F32 R51, -RZ, R57.reuse.H0_H0 ;  /* 0x20000039ff337230 */ /* 0x100fe20000004100 */
[----:B------:R-:W-:Y:S01]  /*15e30*/  LOP3.LUT R21, R21, 0xff000000, R30, 0xf8, !PT ;  /* 0xff00000015157812 */ /* 0x000fe200078ef81e */
[----:B------:R-:W-:Y:S01]  /*15e40*/  HADD2.F32 R57, -RZ, R57.H1_H1 ;  /* 0x30000039ff397230 */ /* 0x000fe20000004100 */
[----:B------:R-:W-:-:S02]  /*15e50*/  F2FP.F16.E4M3.UNPACK_B R30, R42 ;  /* 0x0000002aff1e723e */ /* 0x000fc400020006ff */
[----:B------:R-:W-:Y:S01]  /*15e60*/  F2FP.F16.E4M3.UNPACK_B R42, R42.H1 ;  /* 0x0000002aff2a723e */ /* 0x000fe200030006ff */
[----:B----4-:R-:W0:Y:S02]  /*15e70*/  LDS.128 R36, [R70+0x1e200] ;  /* 0x01e2000046247984 */ /* 0x010e240000000c00 */
[-C--:B0-----:R-:W-:Y:S02]  /*15e80*/  F2FP.F16.E4M3.UNPACK_B R31, R37.reuse ;  /* 0x00000025ff1f723e */ /* 0x081fe400020006ff */
[----:B------:R-:W-:Y:S02]  /*15e90*/  F2FP.F16.E4M3.UNPACK_B R46, R37.H1 ;  /* 0x00000025ff2e723e */ /* 0x000fe400030006ff */
[-C--:B------:R-:W-:Y:S01]  /*15ea0*/  F2FP.F16.E4M3.UNPACK_B R37, R36.reuse ;  /* 0x00000024ff25723e */ /* 0x080fe200020006ff */
[----:B------:R-:W-:Y:S01]  /*15eb0*/  HADD2.F32 R33, -RZ, R31.H0_H0 ;  /* 0x2000001fff217230 */ /* 0x000fe20000004100 */
[----:B------:R-:W-:Y:S01]  /*15ec0*/  F2FP.F16.E4M3.UNPACK_B R47, R36.H1 ;  /* 0x00000024ff2f723e */ /* 0x000fe200030006ff */
[----:B------:R-:W-:Y:S01]  /*15ed0*/  HADD2.F32 R36, -RZ, R35.H0_H0 ;  /* 0x20000023ff247230 */ /* 0x000fe20000004100 */
[-C--:B------:R-:W-:Y:S01]  /*15ee0*/  F2FP.F16.E4M3.UNPACK_B R48, R39.reuse ;  /* 0x00000027ff30723e */ /* 0x080fe200020006ff */
[----:B------:R-:W-:Y:S01]  /*15ef0*/  HADD2.F32 R31, -RZ, R31.H1_H1 ;  /* 0x3000001fff1f7230 */ /* 0x000fe20000004100 */
[----:B------:R-:W-:-:S02]  /*15f00*/  F2FP.F16.E4M3.UNPACK_B R52, R39.H1 ;  /* 0x00000027ff34723e */ /* 0x000fc400030006ff */
[----:B------:R-:W-:Y:S01]  /*15f10*/  F2FP.F16.E4M3.UNPACK_B R39, R40 ;  /* 0x00000028ff27723e */ /* 0x000fe200020006ff */
[C---:B------:R-:W-:Y:S01]  /*15f20*/  FMUL.FTZ R40, R29.reuse, R58 ;  /* 0x0000003a1d287220 */ /* 0x040fe20000410000 */
[----:B------:R-:W-:Y:S01]  /*15f30*/  FMUL.FTZ R43, R29, R36 ;  /* 0x000000241d2b7220 */ /* 0x000fe20000410000 */
[----:B------:R-:W-:Y:S02]  /*15f40*/  F2FP.F16.E4M3.UNPACK_B R28, R38 ;  /* 0x00000026ff1c723e */ /* 0x000fe400020006ff */
[C---:B------:R-:W-:Y:S01]  /*15f50*/  FFMA.FTZ R29, R33.reuse, R36, -R40 ;  /* 0x00000024211d7223 */ /* 0x040fe20000010828 */
[----:B------:R-:W-:Y:S02]  /*15f60*/  HADD2.F32 R40, -RZ, R35.H1_H1 ;  /* 0x30000023ff287230 */ /* 0x000fe40000004100 */
[----:B------:R-:W-:Y:S01]  /*15f70*/  FFMA.FTZ R33, R33, R58, R43 ;  /* 0x0000003a21217223 */ /* 0x000fe2000001002b */
[----:B------:R-:W-:Y:S02]  /*15f80*/  HADD2.F32 R36, -RZ, R41.H0_H0 ;  /* 0x20000029ff247230 */ /* 0x000fe40000004100 */
[----:B------:R-:W-:Y:S01]  /*15f90*/  FMUL.FTZ R58, R34, R56 ;  /* 0x00000038223a7220 */ /* 0x000fe20000410000 */
[----:B------:R-:W-:-:S02]  /*15fa0*/  HADD2.F32 R43, -RZ, R50.H0_H0 ;  /* 0x20000032ff2b7230 */ /* 0x000fc40000004100 */
[-C--:B------:R-:W-:Y:S01]  /*15fb0*/  FMUL.FTZ R61, R34, R40.reuse ;  /* 0x00000028223d7220 */ /* 0x080fe20000410000 */
[--C-:B------:R-:W-:Y:S02]  /*15fc0*/  HADD2.F32 R35, -RZ, R46.reuse.H0_H0 ;  /* 0x2000002eff237230 */ /* 0x100fe40000004100 */
[C---:B------:R-:W-:Y:S01]  /*15fd0*/  FMUL.FTZ R60, R36.reuse, R51 ;  /* 0x00000033243c7220 */ /* 0x040fe20000410000 */
[----:B------:R-:W-:Y:S02]  /*15fe0*/  HADD2.F32 R46, -RZ, R46.H1_H1 ;  /* 0x3000002eff2e7230 */ /* 0x000fe40000004100 */
[-C--:B------:R-:W-:Y:S01]  /*15ff0*/  FMUL.FTZ R62, R36, R43.reuse ;  /* 0x0000002b243e7220 */ /* 0x080fe20000410000 */
[C---:B------:R-:W-:Y:S01]  /*16000*/  FFMA.FTZ R36, R31.reuse, R40, -R58 ;  /* 0x000000281f247223 */ /* 0x040fe2000001083a */
[----:B------:R-:W-:Y:S01]  /*16010*/  FFMA.FTZ R34, R31, R56, R61 ;  /* 0x000000381f227223 */ /* 0x000fe2000001003d */
[C---:B------:R-:W-:Y:S01]  /*16020*/  FFMA.FTZ R31, R35.reuse, R43, -R60 ;  /* 0x0000002b231f7223 */ /* 0x040fe2000001083c */
[----:B------:R-:W-:Y:S01]  /*16030*/  F2FP.F16.E4M3.UNPACK_B R58, R59 ;  /* 0x0000003bff3a723e */ /* 0x000fe200020006ff */
[----:B------:R-:W-:Y:S01]  /*16040*/  FFMA.FTZ R35, R35, R51, R62 ;  /* 0x0000003323237223 */ /* 0x000fe2000001003e */
[----:B------:R-:W-:Y:S01]  /*16050*/  HADD2.F32 R40, -RZ, R41.H1_H1 ;  /* 0x30000029ff287230 */ /* 0x000fe20000004100 */
[----:B------:R-:W-:Y:S01]  /*16060*/  F2FP.F16.E4M3.UNPACK_B R38, R38.H1 ;  /* 0x00000026ff26723e */ /* 0x000fe200030006ff */
[----:B------:R-:W-:Y:S01]  /*16070*/  HADD2.F32 R51, -RZ, R50.H1_H1 ;  /* 0x30000032ff337230 */ /* 0x000fe20000004100 */
[----:B------:R-:W-:Y:S01]  /*16080*/  F2FP.F16.E4M3.UNPACK_B R50, R53 ;  /* 0x00000035ff32723e */ /* 0x000fe200020006ff */
[----:B------:R-:W-:-:S02]  /*16090*/  HADD2.F32 R60, -RZ, R58.H0_H0 ;  /* 0x2000003aff3c7230 */ /* 0x000fc40000004100 */
[C---:B------:R-:W-:Y:S01]  /*160a0*/  FMUL.FTZ R61, R40.reuse, R57 ;  /* 0x00000039283d7220 */ /* 0x040fe20000410000 */
[----:B------:R-:W-:Y:S02]  /*160b0*/  HADD2.F32 R43, -RZ, R49.H0_H0 ;  /* 0x20000031ff2b7230 */ /* 0x000fe40000004100 */
[-C--:B------:R-:W-:Y:S01]  /*160c0*/  FMUL.FTZ R62, R40, R51.reuse ;  /* 0x00000033283e7220 */ /* 0x080fe20000410000 */
[----:B------:R-:W-:Y:S02]  /*160d0*/  HADD2.F32 R56, -RZ, R50.H0_H0 ;  /* 0x20000032ff387230 */ /* 0x000fe40000004100 */
[----:B------:R-:W-:Y:S01]  /*160e0*/  FFMA.FTZ R40, R46, R51, -R61 ;  /* 0x000000332e287223 */ /* 0x000fe2000001083d */
[----:B------:R-:W-:Y:S02]  /*160f0*/  HADD2.F32 R41, -RZ, R48.H0_H0 ;  /* 0x20000030ff297230 */ /* 0x000fe40000004100 */
[C---:B------:R-:W-:Y:S01]  /*16100*/  FMUL.FTZ R64, R43.reuse, R60 ;  /* 0x0000003c2b407220 */ /* 0x040fe20000410000 */
[----:B------:R-:W-:Y:S01]  /*16110*/  F2FP.F16.E4M3.UNPACK_B R61, R59.H1 ;  /* 0x0000003bff3d723e */ /* 0x000fe200030006ff */
[-C--:B------:R-:W-:Y:S01]  /*16120*/  FMUL.FTZ R63, R43, R56.reuse ;  /* 0x000000382b3f7220 */ /* 0x080fe20000410000 */
[----:B------:R-:W-:Y:S01]  /*16130*/  F2FP.F16.E4M3.UNPACK_B R53, R53.H1 ;  /* 0x00000035ff35723e */ /* 0x000fe200030006ff */
[----:B------:R-:W-:Y:S01]  /*16140*/  FFMA.FTZ R43, R41, R56, -R64 ;  /* 0x00000038292b7223 */ /* 0x000fe20000010840 */
[----:B------:R-:W-:-:S02]  /*16150*/  HADD2.F32 R58, -RZ, R58.H1_H1 ;  /* 0x3000003aff3a7230 */ /* 0x000fc40000004100 */
[----:B------:R-:W-:Y:S01]  /*16160*/  FFMA.FTZ R46, R46, R57, R62 ;  /* 0x000000392e2e7223 */ /* 0x000fe2000001003e */
[----:B------:R-:W-:Y:S02]  /*16170*/  HADD2.F32 R49, -RZ, R49.H1_H1 ;  /* 0x30000031ff317230 */ /* 0x000fe40000004100 */
[----:B------:R-:W-:Y:S01]  /*16180*/  FFMA.FTZ R41, R41, R60, R63 ;  /* 0x0000003c29297223 */ /* 0x000fe2000001003f */
[----:B------:R-:W-:Y:S01]  /*16190*/  HADD2.F32 R56, -RZ, R50.H1_H1 ;  /* 0x30000032ff387230 */ /* 0x000fe20000004100 */
[----:B------:R-:W-:Y:S01]  /*161a0*/  F2FP.SATFINITE.E4M3.F32.PACK_AB_MERGE_C R31, R40, R31, RZ ;  /* 0x0000001f281f723e */ /* 0x000fe200048070ff */
[----:B------:R-:W-:Y:S02]  /*161b0*/  HADD2.F32 R59, -RZ, R61.H0_H0 ;  /* 0x2000003dff3b7230 */ /* 0x000fe40000004100 */
[C---:B------:R-:W-:Y:S01]  /*161c0*/  FMUL.FTZ R63, R49.reuse, R58 ;  /* 0x0000003a313f7220 */ /* 0x040fe20000410000 */
[----:B------:R-:W-:Y:S02]  /*161d0*/  HADD2.F32 R50, -RZ, R55.H0_H0 ;  /* 0x20000037ff327230 */ /* 0x000fe40000004100 */
[----:B------:R-:W-:Y:S01]  /*161e0*/  FMUL.FTZ R49, R49, R56 ;  /* 0x0000003831317220 */ /* 0x000fe20000410000 */
[----:B------:R-:W-:Y:S01]  /*161f0*/  HADD2.F32 R57, -RZ, R53.H0_H0 ;  /* 0x20000035ff397230 */ /* 0x000fe20000004100 */
[----:B------:R-:W-:Y:S01]  /*16200*/  F2FP.SATFINITE.E4M3.F32.PACK_AB_MERGE_C R35, R46, R35, RZ ;  /* 0x000000232e23723e */ /* 0x000fe200048070ff */
[----:B------:R-:W-:-:S02]  /*16210*/  HADD2.F32 R48, -RZ, R48.H1_H1 ;  /* 0x30000030ff307230 */ /* 0x000fc40000004100 */
[C---:B------:R-:W-:Y:S01]  /*16220*/  FMUL.FTZ R60, R50.reuse, R59 ;  /* 0x0000003b323c7220 */ /* 0x040fe20000410000 */
[----:B------:R-:W-:Y:S02]  /*16230*/  HADD2.F32 R51, -RZ, R52.H0_H0 ;  /* 0x20000034ff337230 */ /* 0x000fe40000004100 */
[----:B------:R-:W-:Y:S01]  /*16240*/  FMUL.FTZ R62, R50, R57 ;  /* 0x00000039323e7220 */ /* 0x000fe20000410000 */
[----:B------:R-:W-:Y:S01]  /*16250*/  F2FP.SATFINITE.E4M3.F32.PACK_AB_MERGE_C R29, R36, R29, R31 ;  /* 0x0000001d241d723e */ /* 0x000fe2000480701f */
[C---:B------:R-:W-:Y:S01]  /*16260*/  FFMA.FTZ R50, R48.reuse, R56, -R63 ;  /* 0x0000003830327223 */ /* 0x040fe2000001083f */
[----:B------:R-:W-:Y:S01]  /*16270*/  FFMA.FTZ R48, R48, R58, R49 ;  /* 0x0000003a30307223 */ /* 0x000fe20000010031 */
[C---:B------:R-:W-:Y:S01]  /*16280*/  FFMA.FTZ R49, R51.reuse, R57, -R60 ;  /* 0x0000003933317223 */ /* 0x040fe2000001083c */
[----:B------:R-:W-:Y:S01]  /*16290*/  F2FP.F16.E4M3.UNPACK_B R60, R45.H1 ;  /* 0x0000002dff3c723e */ /* 0x000fe200030006ff */
[----:B------:R-:W-:Y:S01]  /*162a0*/  FFMA.FTZ R51, R51, R59, R62 ;  /* 0x0000003b33337223 */ /* 0x000fe2000001003e */
[----:B------:R-:W-:Y:S01]  /*162b0*/  F2FP.F16.E4M3.UNPACK_B R57, R32.H1 ;  /* 0x00000020ff39723e */ /* 0x000fe200030006ff */
[----:B------:R-:W-:Y:S01]  /*162c0*/  HADD2.F32 R59, -RZ, R53.H1_H1 ;  /* 0x30000035ff3b7230 */ /* 0x000fe20000004100 */
[----:B------:R-:W-:Y:S01]  /*162d0*/  F2FP.SATFINITE.E4M3.F32.PACK_AB_MERGE_C R33, R34, R33, R35 ;  /* 0x000000212221723e */ /* 0x000fe20004807023 */
[----:B------:R-:W-:-:S02]  /*162e0*/  HADD2.F32 R62, -RZ, R61.H1_H1 ;  /* 0x3000003dff3e7230 */ /* 0x000fc40000004100 */
[----:B------:R-:W-:Y:S02]  /*162f0*/  HADD2.F32 R56, -RZ, R55.H1_H1 ;  /* 0x30000037ff387230 */ /* 0x000fe40000004100 */
[----:B------:R-:W-:Y:S02]  /*16300*/  HADD2.F32 R61, -RZ, R60.H0_H0 ;  /* 0x2000003cff3d7230 */ /* 0x000fe40000004100 */
[----:B------:R-:W-:Y:S02]  /*16310*/  HADD2.F32 R55, -RZ, R54.H0_H0 ;  /* 0x20000036ff377230 */ /* 0x000fe40000004100 */
[C---:B------:R-:W-:Y:S01]  /*16320*/  FMUL.FTZ R64, R56.reuse, R62 ;  /* 0x0000003e38407220 */ /* 0x040fe20000410000 */
[----:B------:R-:W-:Y:S02]  /*16330*/  HADD2.F32 R58, -RZ, R57.H0_H0 ;  /* 0x20000039ff3a7230 */ /* 0x000fe40000004100 */
[----:B------:R-:W-:Y:S01]  /*16340*/  FMUL.FTZ R65, R56, R59 ;  /* 0x0000003b38417220 */ /* 0x000fe20000410000 */
[----:B------:R-:W-:-:S02]  /*16350*/  HADD2.F32 R53, -RZ, R52.H1_H1 ;  /* 0x30000034ff357230 */ /* 0x000fc40000004100 */
[C---:B------:R-:W-:Y:S01]  /*16360*/  FMUL.FTZ R63, R55.reuse, R61 ;  /* 0x0000003d373f7220 */ /* 0x040fe20000410000 */
[----:B------:R-:W-:Y:S02]  /*16370*/  HADD2.F32 R52, -RZ, R47.H0_H0 ;  /* 0x2000002fff347230 */ /* 0x000fe40000004100 */
[----:B------:R-:W-:Y:S01]  /*16380*/  FMUL.FTZ R56, R55, R58 ;  /* 0x0000003a37387220 */ /* 0x000fe20000410000 */
[----:B------:R-:W-:Y:S02]  /*16390*/  HADD2.F32 R60, -RZ, R60.H1_H1 ;  /* 0x3000003cff3c7230 */ /* 0x000fe40000004100 */
[C---:B------:R-:W-:Y:S01]  /*163a0*/  FFMA.FTZ R64, R53.reuse, R59, -R64 ;  /* 0x0000003b35407223 */ /* 0x040fe20000010840 */
[----:B------:R-:W-:Y:S02]  /*163b0*/  HADD2.F32 R54, -RZ, R54.H1_H1 ;  /* 0x30000036ff367230 */ /* 0x000fe40000004100 */
[----:B------:R-:W-:Y:S01]  /*163c0*/  FFMA.FTZ R66, R53, R62, R65 ;  /* 0x0000003e35427223 */ /* 0x000fe20000010041 */
[----:B------:R-:W-:-:S02]  /*163d0*/  HADD2.F32 R57, -RZ, R57.H1_H1 ;  /* 0x30000039ff397230 */ /* 0x000fc40000004100 */
[C---:B------:R-:W-:Y:S01]  /*163e0*/  FFMA.FTZ R63, R52.reuse, R58, -R63 ;  /* 0x0000003a343f7223 */ /* 0x040fe2000001083f */
[----:B------:R-:W-:Y:S01]  /*163f0*/  FFMA.FTZ R61, R52, R61, R56 ;  /* 0x0000003d343d7223 */ /* 0x000fe20000010038 */
[----:B------:R-:W-:Y:S01]  /*16400*/  F2FP.F16.E4M3.UNPACK_B R53, R45 ;  /* 0x0000002dff35723e */ /* 0x000fe200020006ff */
[----:B------:R-:W-:Y:S01]  /*16410*/  HADD2.F32 R47, -RZ, R47.H1_H1 ;  /* 0x3000002fff2f7230 */ /* 0x000fe20000004100 */
[----:B------:R-:W-:Y:S01]  /*16420*/  F2FP.F16.E4M3.UNPACK_B R52, R32 ;  /* 0x00000020ff34723e */ /* 0x000fe200020006ff */
[CC--:B------:R-:W-:Y:S01]  /*16430*/  FMUL.FTZ R32, R54.reuse, R60.reuse ;  /* 0x0000003c36207220 */ /* 0x0c0fe20000410000 */
[----:B------:R-:W-:Y:S01]  /*16440*/  FMUL.FTZ R55, R54, R57 ;  /* 0x0000003936377220 */ /* 0x000fe20000410000 */
[----:B------:R-:W-:Y:S01]  /*16450*/  HADD2.F32 R54, -RZ, R53.H0_H0 ;  /* 0x20000035ff367230 */ /* 0x000fe20000004100 */
[----:B------:R-:W-:Y:S01]  /*16460*/  F2FP.SATFINITE.E4M3.F32.PACK_AB_MERGE_C R49, R64, R49, RZ ;  /* 0x000000314031723e */ /* 0x000fe200048070ff */
[----:B------:R-:W-:Y:S02]  /*16470*/  HADD2.F32 R45, -RZ, R39.H0_H0 ;  /* 0x20000027ff2d7230 */ /* 0x000fe40000004100 */
[C---:B------:R-:W-:Y:S01]  /*16480*/  FFMA.FTZ R62, R47.reuse, R57, -R32 ;  /* 0x000000392f3e7223 */ /* 0x040fe20000010820 */
[----:B------:R-:W-:Y:S01]  /*16490*/  FFMA.FTZ R60, R47, R60, R55 ;  /* 0x0000003c2f3c7223 */ /* 0x000fe20000010037 */
[----:B------:R-:W-:Y:S01]  /*164a0*/  HADD2.F32 R47, -RZ, R52.H0_H0 ;  /* 0x20000034ff2f7230 */ /* 0x000fe20000004100 */
[----:B------:R-:W-:Y:S01]  /*164b0*/  F2FP.SATFINITE.E4M3.F32.PACK_AB_MERGE_C R51, R66, R51, RZ ;  /* 0x000000334233723e */ /* 0x000fe200048070ff */
[----:B------:R-:W-:-:S02]  /*164c0*/  HADD2.F32 R32, -RZ, R37.H0_H0 ;  /* 0x20000025ff207230 */ /* 0x000fc40000004100 */
[C---:B------:R-:W-:Y:S01]  /*164d0*/  FMUL.FTZ R55, R45.reuse, R54 ;  /* 0x000000362d377220 */ /* 0x040fe20000410000 */
[----:B------:R-:W-:Y:S02]  /*164e0*/  HADD2.F32 R56, -RZ, R53.H1_H1 ;  /* 0x30000035ff387230 */ /* 0x000fe40000004100 */
[-C--:B------:R-:W-:Y:S01]  /*164f0*/  FMUL.FTZ R45, R45, R47.reuse ;  /* 0x0000002f2d2d7220 */ /* 0x080fe20000410000 */
[----:B------:R-:W-:Y:S02]  /*16500*/  HADD2.F32 R39, -RZ, R39.H1_H1 ;  /* 0x30000027ff277230 */ /* 0x000fe40000004100 */
[C---:B------:R-:W-:Y:S01]  /*16510*/  FFMA.FTZ R55, R32.reuse, R47, -R55 ;  /* 0x0000002f20377223 */ /* 0x040fe20000010837 */
[----:B------:R-:W-:Y:S01]  /*16520*/  HADD2.F32 R52, -RZ, R52.H1_H1 ;  /* 0x30000034ff347230 */ /* 0x000fe20000004100 */
[----:B------:R-:W-:Y:S01]  /*16530*/  F2FP.F16.E4M3.UNPACK_B R47, R21.H1 ;  /* 0x00000015ff2f723e */ /* 0x000fe200030006ff */
[----:B------:R-:W-:Y:S02]  /*16540*/  HADD2.F32 R37, -RZ, R37.H1_H1 ;  /* 0x30000025ff257230 */ /* 0x000fe40000004100 */
[C---:B------:R-:W-:Y:S01]  /*16550*/  FMUL.FTZ R58, R39.reuse, R56 ;  /* 0x00000038273a7220 */ /* 0x040fe20000410000 */
[----:B------:R-:W-:Y:S01]  /*16560*/  FFMA.FTZ R54, R32, R54, R45 ;  /* 0x0000003620367223 */ /* 0x000fe2000001002d */
[----:B------:R-:W-:Y:S01]  /*16570*/  F2FP.F16.E4M3.UNPACK_B R32, R20.H1 ;  /* 0x00000014ff20723e */ /* 0x000fe200030006ff */
[-C--:B------:R-:W-:Y:S01]  /*16580*/  FMUL.FTZ R45, R39, R52.reuse ;  /* 0x00000034272d7220 */ /* 0x080fe20000410000 */
[----:B------:R-:W-:Y:S01]  /*16590*/  FFMA.FTZ R58, R37, R52, -R58 ;  /* 0x00000034253a7223 */ /* 0x000fe2000001083a */
[----:B------:R-:W-:Y:S01]  /*165a0*/  HADD2.F32 R52, -RZ, R47.H0_H0 ;  /* 0x2000002fff347230 */ /* 0x000fe20000004100 */
[----:B------:R-:W-:Y:S01]  /*165b0*/  F2FP.F16.E4M3.UNPACK_B R20, R20 ;  /* 0x00000014ff14723e */ /* 0x000fe200020006ff */
[----:B------:R-:W-:-:S02]  /*165c0*/  HADD2.F32 R39, -RZ, R42.H0_H0 ;  /* 0x2000002aff277230 */ /* 0x000fc40000004100 */
[----:B------:R-:W-:Y:S01]  /*165d0*/  FFMA.FTZ R53, R37, R56, R45 ;  /* 0x0000003825357223 */ /* 0x000fe2000001002d */
[--C-:B------:R-:W-:Y:S01]  /*165e0*/  HADD2.F32 R37, -RZ, R32.reuse.H0_H0 ;  /* 0x20000020ff257230 */ /* 0x100fe20000004100 */
[----:B------:R-:W-:Y:S01]  /*165f0*/  F2FP.SATFINITE.E4M3.F32.PACK_AB_MERGE_C R31, R50, R43, R49 ;  /* 0x0000002b321f723e */ /* 0x000fe20004807031 */
[----:B------:R-:W-:Y:S02]  /*16600*/  HADD2.F32 R45, -RZ, R32.H1_H1 ;  /* 0x30000020ff2d7230 */ /* 0x000fe40000004100 */
[C---:B------:R-:W-:Y:S01]  /*16610*/  FMUL.FTZ R57, R39.reuse, R52 ;  /* 0x0000003427397220 */ /* 0x040fe20000410000 */
[----:B------:R-:W-:Y:S02]  /*16620*/  HADD2.F32 R32, -RZ, R38.H0_H0 ;  /* 0x20000026ff207230 */ /* 0x000fe40000004100 */
[----:B------:R-:W-:Y:S01]  /*16630*/  FMUL.FTZ R39, R39, R37 ;  /* 0x0000002527277220 */ /* 0x000fe20000410000 */
[----:B------:R-:W-:Y:S01]  /*16640*/  HADD2.F32 R47, -RZ, R47.H1_H1 ;  /* 0x3000002fff2f7230 */ /* 0x000fe20000004100 */
[----:B------:R-:W-:Y:S01]  /*16650*/  F2FP.SATFINITE.E4M3.F32.PACK_AB_MERGE_C R35, R48, R41, R51 ;  /* 0x000000293023723e */ /* 0x000fe20004807033 */
[----:B------:R-:W-:-:S02]  /*16660*/  HADD2.F32 R42, -RZ, R42.H1_H1 ;  /* 0x3000002aff2a7230 */ /* 0x000fc40000004100 */
[C---:B------:R-:W-:Y:S01]  /*16670*/  FFMA.FTZ R57, R32.reuse, R37, -R57 ;  /* 0x0000002520397223 */ /* 0x040fe20000010839 */
[----:B------:R-:W-:Y:S02]  /*16680*/  HADD2.F32 R38, -RZ, R38.H1_H1 ;  /* 0x30000026ff267230 */ /* 0x000fe40000004100 */
[----:B------:R-:W-:Y:S01]  /*16690*/  FFMA.FTZ R52, R32, R52, R39 ;  /* 0x0000003420347223 */ /* 0x000fe20000010027 */
[----:B------:R-:W-:Y:S01]  /*166a0*/  F2FP.F16.E4M3.UNPACK_B R39, R21 ;  /* 0x00000015ff27723e */ /* 0x000fe200020006ff */
[C---:B------:R-:W-:Y:S01]  /*166b0*/  FMUL.FTZ R37, R42.reuse, R47 ;  /* 0x0000002f2a257220 */ /* 0x040fe20000410000 */
[-C--:B------:R-:W-:Y:S01]  /*166c0*/  FMUL.FTZ R42, R42, R45.reuse ;  /* 0x0000002d2a2a7220 */ /* 0x080fe20000410000 */
[----:B------:R-:W-:Y:S02]  /*166d0*/  HADD2.F32 R21, -RZ, R30.H0_H0 ;  /* 0x2000001eff157230 */ /* 0x000fe40000004100 */
[C---:B------:R-:W-:Y:S01]  /*166e0*/  FFMA.FTZ R56, R38.reuse, R45, -R37 ;  /* 0x0000002d26387223 */ /* 0x040fe20000010825 */
[----:B------:R-:W-:Y:S01]  /*166f0*/  FFMA.FTZ R59, R38, R47, R42 ;  /* 0x0000002f263b7223 */ /* 0x000fe2000001002a */
[----:B------:R-:W-:-:S02]  /*16700*/  HADD2.F32 R38, -RZ, R39.H0_H0 ;  /* 0x20000027ff267230 */ /* 0x000fc40000004100 */
[----:B------:R-:W-:Y:S01]  /*16710*/  HADD2.F32 R37, -RZ, R20.H1_H1 ;  /* 0x30000014ff257230 */ /* 0x000fe20000004100 */
[----:B------:R-:W-:Y:S01]  /*16720*/  F2FP.SATFINITE.E4M3.F32.PACK_AB_MERGE_C R56, R56, R57, RZ ;  /* 0x000000393838723e */ /* 0x000fe200048070ff */
[----:B------:R-:W-:Y:S02]  /*16730*/  HADD2.F32 R39, -RZ, R39.H1_H1 ;  /* 0x30000027ff277230 */ /* 0x000fe40000004100 */
[----:B------:R-:W-:Y:S01]  /*16740*/  FMUL.FTZ R45, R21, R38 ;  /* 0x00000026152d7220 */ /* 0x000fe20000410000 */
[----:B------:R-:W-:Y:S01]  /*16750*/  HADD2.F32 R30, -RZ, R30.H1_H1 ;  /* 0x3000001eff1e7230 */ /* 0x000fe20000004100 */
[----:B------:R-:W-:Y:S01]  /*16760*/  F2FP.SATFINITE.E4M3.F32.PACK_AB_MERGE_C R52, R59, R52, RZ ;  /* 0x000000343b34723e */ /* 0x000fe200048070ff */
[----:B------:R-:W-:Y:S02]  /*16770*/  HADD2.F32 R32, -RZ, R20.H0_H0 ;  /* 0x20000014ff207230 */ /* 0x000fe40000004100 */
[--C-:B------:R-:W-:Y:S02]  /*16780*/  HADD2.F32 R20, -RZ, R28.reuse.H0_H0 ;  /* 0x2000001cff147230 */ /* 0x100fe40000004100 */
[----:B------:R-:W-:Y:S01]  /*16790*/  FMUL.FTZ R47, R30, R39 ;  /* 0x000000271e2f7220 */ /* 0x000fe20000410000 */
[----:B------:R-:W-:-:S02]  /*167a0*/  HADD2.F32 R28, -RZ, R28.H1_H1 ;  /* 0x3000001cff1c7230 */ /* 0x000fc40000004100 */
[----:B------:R-:W-:Y:S01]  /*167b0*/  FMUL.FTZ R42, R30, R37 ;  /* 0x000000251e2a7220 */ /* 0x000fe20000410000 */
[-C--:B------:R-:W-:Y:S01]  /*167c0*/  FMUL.FTZ R21, R21, R32.reuse ;  /* 0x0000002015157220 */ /* 0x080fe20000410000 */
[----:B------:R-:W-:Y:S01]  /*167d0*/  FFMA.FTZ R30, R20, R32, -R45 ;  /* 0x00000020141e7223 */ /* 0x000fe2000001082d */
[----:B------:R-:W-:Y:S01]  /*167e0*/  F2FP.SATFINITE.E4M3.F32.PACK_AB_MERGE_C R32, R60, R61, RZ ;  /* 0x0000003d3c20723e */ /* 0x000fe200048070ff */
[C---:B------:R-:W-:Y:S01]  /*167f0*/  FFMA.FTZ R47, R28.reuse, R37, -R47 ;  /* 0x000000251c2f7223 */ /* 0x040fe2000001082f */
[----:B------:R-:W-:Y:S01]  /*16800*/  FFMA.FTZ R42, R28, R39, R42 ;  /* 0x000000271c2a7223 */ /* 0x000fe2000001002a */
[----:B------:R-:W-:Y:S01]  /*16810*/  FFMA.FTZ R21, R20, R38, R21 ;  /* 0x0000002614157223 */ /* 0x000fe20000010015 */
[----:B------:R-:W-:Y:S02]  /*16820*/  F2FP.SATFINITE.E4M3.F32.PACK_AB_MERGE_C R28, R62, R63, RZ ;  /* 0x0000003f3e1c723e */ /* 0x000fe400048070ff */
[----:B------:R-:W-:Y:S02]  /*16830*/  F2FP.SATFINITE.E4M3.F32.PACK_AB_MERGE_C R30, R47, R30, R56 ;  /* 0x0000001e2f1e723e */ /* 0x000fe40004807038 */
[----:B------:R-:W-:-:S02]  /*16840*/  F2FP.SATFINITE.E4M3.F32.PACK_AB_MERGE_C R28, R58, R55, R28 ;  /* 0x000000373a1c723e */ /* 0x000fc4000480701c */
[----:B------:R-:W-:Y:S02]  /*16850*/  F2FP.SATFINITE.E4M3.F32.PACK_AB_MERGE_C R32, R53, R54, R32 ;  /* 0x000000363520723e */ /* 0x000fe40004807020 */
[----:B------:R-:W-:Y:S01]  /*16860*/  F2FP.SATFINITE.E4M3.F32.PACK_AB_MERGE_C R34, R42, R21, R52 ;  /* 0x000000152a22723e */ /* 0x000fe20004807034 */
[----:B------:R0:W-:Y:S04]  /*16870*/  STS.128 [R70+0x1e200], R28 ;  /* 0x01e2001c46007388 */ /* 0x0001e80000000c00 */
[----:B------:R0:W-:Y:S02]  /*16880*/  STS.128 [R0+0x1e200], R32 ;  /* 0x01e2002000007388 */ /* 0x0001e40000000c00 */
.L_x_576:
[----:B------:R-:W-:Y:S05]  /*16890*/  BSYNC B1 ;  /* 0x0000000000017941 */ /* 0x000fea0003800000 */
.L_x_575:
[----:B------:R-:W-:Y:S04]  /*168a0*/  BSSY B1, `(.L_x_577) ;  /* 0x0000101000017945 */ /* 0x000fe80003800000 */
[----:B------:R-:W-:Y:S05]  /*168b0*/  @P1 BRA `(.L_x_578) ;  /* 0x0000000c00fc1947 */ /* 0x000fea0003800000 */
[----:B------:R-:W4:Y:S01]  /*168c0*/  LDL R59, [R1+0x12c] ;  /* 0x00012c00013b7983 */ /* 0x000f220000100800 */
[----:B0----5:R-:W-:Y:S02]  /*168d0*/  SHF.R.U32.HI R0, RZ, 0x8, R12 ;  /* 0x00000008ff007819 */ /* 0x021fe4000001160c */
[----:B------:R-:W-:Y:S02]  /*168e0*/  LOP3.LUT R21, R12, 0xff, RZ, 0xc0, !PT ;  /* 0x000000ff0c157812 */ /* 0x000fe400078ec0ff */
[----:B------:R-:W-:Y:S02]  /*168f0*/  LOP3.LUT R20, R0, 0xff, RZ, 0xc0, !PT ;  /* 0x000000ff00147812 */ /* 0x000fe400078ec0ff */
[----:B------:R-:W-:Y:S02]  /*16900*/  LEA.HI R0, R3, R226, RZ, 0x1c ;  /* 0x000000e203007211 */ /* 0x000fe400078fe0ff */
[----:B--2---:R-:W-:Y:S02]  /*16910*/  PRMT R37, R20, 0x7604, R21 ;  /* 0x0000760414257816 */ /* 0x004fe40000000015 */
[----:B------:R-:W-:-:S02]  /*16920*/  SHF.R.S32.HI R21, RZ, 0x1f, R0 ;  /* 0x0000001fff157819 */ /* 0x000fc40000011400 */
[----:B------:R-:W-:Y:S02]  /*16930*/  SHF.R.U32.HI R28, RZ, 0x8, R13 ;  /* 0x00000008ff1c7819 */ /* 0x000fe4000001160d */
[----:B------:R-:W-:Y:S01]  /*16940*/  LEA.HI R21, R21, R0, RZ, 0x2 ;  /* 0x0000000015157211 */ /* 0x000fe200078f10ff */
[----:B------:R-:W-:Y:S01]  /*16950*/  IMAD.SHL.U32 R0, R0, 0x10, RZ ;  /* 0x0000001000007824 */ /* 0x000fe200078e00ff */
[----:B------:R-:W-:Y:S02]  /*16960*/  LOP3.LUT R29, R13, 0xff, RZ, 0xc0, !PT ;  /* 0x000000ff0d1d7812 */ /* 0x000fe400078ec0ff */
[----:B------:R-:W-:Y:S01]  /*16970*/  LOP3.LUT R28, R28, 0xff, RZ, 0xc0, !PT ;  /* 0x000000ff1c1c7812 */ /* 0x000fe200078ec0ff */
[----:B------:R-:W-:Y:S01]  /*16980*/  IMAD.SHL.U32 R21, R21, 0x800, RZ ;  /* 0x0000080015157824 */ /* 0x000fe200078e00ff */
[----:B------:R-:W-:Y:S02]  /*16990*/  LOP3.LUT R0, R69, 0x30, R0, 0xf8, !PT ;  /* 0x0000003045007812 */ /* 0x000fe400078ef800 */
[----:B------:R-:W-:-:S02]  /*169a0*/  SHF.R.U32.HI R30, RZ, 0x8, R4 ;  /* 0x00000008ff1e7819 */ /* 0x000fc40000011604 */
[----:B------:R-:W-:Y:S02]  /*169b0*/  LOP3.LUT R0, R0, R68, RZ, 0x3c, !PT ;  /* 0x0000004400007212 */ /* 0x000fe400078e3cff */
[----:B------:R-:W-:Y:S02]  /*169c0*/  LOP3.LUT R21, R21, 0xffffe000, RZ, 0xc0, !PT ;  /* 0xffffe00015157812 */ /* 0x000fe400078ec0ff */
[----:B------:R-:W-:Y:S02]  /*169d0*/  SHF.R.U32.HI R20, RZ, 0x8, R14 ;  /* 0x00000008ff147819 */ /* 0x000fe4000001160e */
[----:B------:R-:W-:Y:S02]  /*169e0*/  PRMT R36, R28, 0x7604, R29 ;  /* 0x000076041c247816 */ /* 0x000fe4000000001d */
[----:B------:R-:W-:Y:S02]  /*169f0*/  LOP3.LUT R33, R4, 0xff, RZ, 0xc0, !PT ;  /* 0x000000ff04217812 */ /* 0x000fe400078ec0ff */
[----:B------:R-:W-:-:S02]  /*16a00*/  LOP3.LUT R30, R30, 0xff, RZ, 0xc0, !PT ;  /* 0x000000ff1e1e7812 */ /* 0x000fc400078ec0ff */
[----:B------:R-:W-:Y:S02]  /*16a10*/  IADD3 R21, R0, R67, R21 ;  /* 0x0000004300157210 */ /* 0x000fe40007ffe015 */
[----:B------:R-:W-:Y:S02]  /*16a20*/  LOP3.LUT R29, R14, 0xff, RZ, 0xc0, !PT ;  /* 0x000000ff0e1d7812 */ /* 0x000fe400078ec0ff */
[----:B------:R-:W-:Y:S02]  /*16a30*/  LOP3.LUT R20, R20, 0xff, RZ, 0xc0, !PT ;  /* 0x000000ff14147812 */ /* 0x000fe400078ec0ff */
[----:B------:R-:W-:Y:S02]  /*16a40*/  SHF.R.U32.HI R0, RZ, 0x8, R5 ;  /* 0x00000008ff007819 */ /* 0x000fe40000011605 */
[----:B------:R-:W-:Y:S02]  /*16a50*/  PRMT R45, R30, 0x7604, R33 ;  /* 0x000076041e2d7816 */ /* 0x000fe40000000021 */
[----:B------:R-:W-:-:S02]  /*16a60*/  SHF.R.U32.HI R28, RZ, 0x8, R15 ;  /* 0x00000008ff1c7819 */ /* 0x000fc4000001160f */
[----:B------:R-:W-:Y:S02]  /*16a70*/  PRMT R39, R20, 0x7604, R29 ;  /* 0x0000760414277816 */ /* 0x000fe4000000001d */
[----:B------:R-:W-:Y:S02]  /*16a80*/  LOP3.LUT R33, R5, 0xff, RZ, 0xc0, !PT ;  /* 0x000000ff05217812 */ /* 0x000fe400078ec0ff */
[----:B------:R-:W-:Y:S02]  /*16a90*/  SHF.R.U32.HI R32, RZ, 0x8, R7 ;  /* 0x00000008ff207819 */ /* 0x000fe40000011607 */
[----:B------:R-:W-:Y:S02]  /*16aa0*/  LOP3.LUT R0, R0, 0xff, RZ, 0xc0, !PT ;  /* 0x000000ff00007812 */ /* 0x000fe400078ec0ff */
[----:B------:R-:W-:Y:S02]  /*16ab0*/  SHF.R.U32.HI R20, RZ, 0x8, R6 ;  /* 0x00000008ff147819 */ /* 0x000fe40000011606 */
[----:B------:R-:W-:-:S02]  /*16ac0*/  LOP3.LUT R31, R15, 0xff, RZ, 0xc0, !PT ;  /* 0x000000ff0f1f7812 */ /* 0x000fc400078ec0ff */
[----:B------:R-:W-:Y:S02]  /*16ad0*/  LOP3.LUT R28, R28, 0xff, RZ, 0xc0, !PT ;  /* 0x000000ff1c1c7812 */ /* 0x000fe400078ec0ff */
[----:B------:R-:W-:Y:S02]  /*16ae0*/  LOP3.LUT R35, R6, 0xff, RZ, 0xc0, !PT ;  /* 0x000000ff06237812 */ /* 0x000fe400078ec0ff */
[----:B------:R-:W-:Y:S02]  /*16af0*/  LOP3.LUT R32, R32, 0xff, RZ, 0xc0, !PT ;  /* 0x000000ff20207812 */ /* 0x000fe400078ec0ff */
[----:B---3--:R-:W-:Y:S01]  /*16b00*/  PRMT R47, R0, 0x7604, R33 ;  /* 0x00007604002f7816 */ /* 0x008fe20000000021 */
[----:B------:R-:W-:Y:S01]  /*16b10*/  IMAD.IADD R0, R18, 0x1, R21 ;  /* 0x0000000112007824 */ /* 0x000fe200078e0215 */
[----:B------:R-:W-:Y:S02]  /*16b20*/  LOP3.LUT R20, R20, 0xff, RZ, 0xc0, !PT ;  /* 0x000000ff14147812 */ /* 0x000fe400078ec0ff */
[----:B------:R-:W-:-:S02]  /*16b30*/  LOP3.LUT R41, R7, 0xff, RZ, 0xc0, !PT ;  /* 0x000000ff07297812 */ /* 0x000fc400078ec0ff */
[----:B------:R-:W-:Y:S02]  /*16b40*/  PRMT R43, R28, 0x7604, R31 ;  /* 0x000076041c2b7816 */ /* 0x000fe4000000001f */
[----:B------:R-:W-:Y:S02]  /*16b50*/  PRMT R49, R20, 0x7604, R35 ;  /* 0x0000760414317816 */ /* 0x000fe40000000023 */
[----:B------:R-:W-:Y:S02]  /*16b60*/  PRMT R42, R32, 0x7604, R41 ;  /* 0x00007604202a7816 */ /* 0x000fe40000000029 */
[----:B------:R-:W0:Y:S01]  /*16b70*/  LDS.128 R32, [R0+0x1e200] ;  /* 0x01e2000000207984 */ /* 0x000e220000000c00 */
[----:B------:R-:W-:Y:S02]  /*16b80*/  SHF.R.U32.HI R21, RZ, 0x10, R13 ;  /* 0x00000010ff157819 */ /* 0x000fe4000001160d */
[----:B------:R-:W-:Y:S02]  /*16b90*/  SHF.R.U32.HI R38, RZ, 0x10, R14 ;  /* 0x00000010ff267819 */ /* 0x000fe4000001160e */
[----:B------:R-:W-:-:S02]  /*16ba0*/  LOP3.LUT R21, R21, 0xff, RZ, 0xc0, !PT ;  /* 0x000000ff15157812 */ /* 0x000fc400078ec0ff */
[----:B------:R-:W-:Y:S02]  /*16bb0*/  LOP3.LUT R38, R38, 0xff, RZ, 0xc0, !PT ;  /* 0x000000ff26267812 */ /* 0x000fe400078ec0ff */
[----:B------:R-:W-:Y:S02]  /*16bc0*/  PRMT R21, R21, 0x7054, R36 ;  /* 0x0000705415157816 */ /* 0x000fe40000000024 */
[----:B------:R-:W-:Y:S02]  /*16bd0*/  SHF.R.U32.HI R20, RZ, 0x10, R12 ;  /* 0x00000010ff147819 */ /* 0x000fe4000001160c */
[----:B------:R-:W-:Y:S02]  /*16be0*/  SHF.R.U32.HI R36, RZ, 0x10, R5 ;  /* 0x00000010ff247819 */ /* 0x000fe40000011605 */
[----:B------:R-:W-:Y:S02]  /*16bf0*/  SHF.R.U32.HI R40, RZ, 0x10, R15 ;  /* 0x00000010ff287819 */ /* 0x000fe4000001160f */
[----:B------:R-:W-:-:S02]  /*16c00*/  PRMT R41, R38, 0x7054, R39 ;  /* 0x0000705426297816 */ /* 0x000fc40000000027 */
[----:B------:R-:W-:Y:S02]  /*16c10*/  LOP3.LUT R20, R20, 0xff, RZ, 0xc0, !PT ;  /* 0x000000ff14147812 */ /* 0x000fe400078ec0ff */
[----:B------:R-:W-:Y:S02]  /*16c20*/  SHF.R.U32.HI R39, RZ, 0x10, R7 ;  /* 0x00000010ff277819 */ /* 0x000fe40000011607 */
[----:B------:R-:W-:Y:S02]  /*16c30*/  LOP3.LUT R36, R36, 0xff, RZ, 0xc0, !PT ;  /* 0x000000ff24247812 */ /* 0x000fe400078ec0ff */
[----:B------:R-:W-:Y:S02]  /*16c40*/  LOP3.LUT R40, R40, 0xff, RZ, 0xc0, !PT ;  /* 0x000000ff28287812 */ /* 0x000fe400078ec0ff */
[----:B------:R-:W-:Y:S02]  /*16c50*/  PRMT R37, R20, 0x7054, R37 ;  /* 0x0000705414257816 */ /* 0x000fe40000000025 */
[----:B------:R-:W-:-:S02]  /*16c60*/  SHF.R.U32.HI R38, RZ, 0x10, R6 ;  /* 0x00000010ff267819 */ /* 0x000fc40000011606 */
[----:B------:R-:W-:Y:S02]  /*16c70*/  LOP3.LUT R39, R39, 0xff, RZ, 0xc0, !PT ;  /* 0x000000ff27277812 */ /* 0x000fe400078ec0ff */
[----:B------:R-:W-:Y:S02]  /*16c80*/  PRMT R47, R36, 0x7054, R47 ;  /* 0x00007054242f7816 */ /* 0x000fe4000000002f */
[----:B------:R-:W-:Y:S02]  /*16c90*/  SHF.R.U32.HI R20, RZ, 0x10, R4 ;  /* 0x00000010ff147819 */ /* 0x000fe40000011604 */
[----:B------:R-:W-:Y:S02]  /*16ca0*/  PRMT R43, R40, 0x7054, R43 ;  /* 0x00007054282b7816 */ /* 0x000fe4000000002b */
[----:B------:R-:W-:Y:S02]  /*16cb0*/  LOP3.LUT R38, R38, 0xff, RZ, 0xc0, !PT ;  /* 0x000000ff26267812 */ /* 0x000fe400078ec0ff */
[----:B------:R-:W-:-:S02]  /*16cc0*/  PRMT R51, R39, 0x7054, R42 ;  /* 0x0000705427337816 */ /* 0x000fc4000000002a */
[----:B------:R-:W-:Y:S02]  /*16cd0*/  LOP3.LUT R47, R47, 0xff000000, R5, 0xf8, !PT ;  /* 0xff0000002f2f7812 */ /* 0x000fe400078ef805 */
[----:B------:R-:W-:Y:S02]  /*16ce0*/  LOP3.LUT R20, R20, 0xff, RZ, 0xc0, !PT ;  /* 0x000000ff14147812 */ /* 0x000fe400078ec0ff */
[----:B------:R-:W-:Y:S02]  /*16cf0*/  LOP3.LUT R39, R21, 0xff000000, R13, 0xf8, !PT ;  /* 0xff00000015277812 */ /* 0x000fe400078ef80d */
[----:B------:R-:W-:Y:S02]  /*16d00*/  LOP3.LUT R46, R43, 0xff000000, R15, 0xf8, !PT ;  /* 0xff0000002b2e7812 */ /* 0x000fe400078ef80f */
[----:B------:R-:W-:Y:S02]  /*16d10*/  PRMT R49, R38, 0x7054, R49 ;  /* 0x0000705426317816 */ /* 0x000fe40000000031 */
[----:B------:R-:W-:-:S02]  /*16d20*/  F2FP.F16.E4M3.UNPACK_B R48, R47 ;  /* 0x0000002fff30723e */ /* 0x000fc400020006ff */
[----:B0-----:R-:W-:Y:S02]  /*16d30*/  F2FP.F16.E4M3.UNPACK_B R15, R33 ;  /* 0x00000021ff0f723e */ /* 0x001fe400020006ff */
[----:B------:R-:W-:Y:S02]  /*16d40*/  PRMT R45, R20, 0x7054, R45 ;  /* 0x00007054142d7816 */ /* 0x000fe4000000002d */
[----:B------:R-:W-:Y:S02]  /*16d50*/  LOP3.LUT R20, R37, 0xff000000, R12, 0xf8, !PT ;  /* 0xff00000025147812 */ /* 0x000fe400078ef80c */
[----:B------:R-:W-:Y:S02]  /*16d60*/  LOP3.LUT R12, R41, 0xff000000, R14, 0xf8, !PT ;  /* 0xff000000290c7812 */ /* 0x000fe400078ef80e */
[----:B------:R-:W-:Y:S01]  /*16d70*/  LOP3.LUT R5, R49, 0xff000000, R6, 0xf8, !PT ;  /* 0xff00000031057812 */ /* 0x000fe200078ef806 */
[--C-:B------:R-:W-:Y:S01]  /*16d80*/  HADD2.F32 R6, -RZ, R15.reuse.H0_H0 ;  /* 0x2000000fff067230 */ /* 0x100fe20000004100 */
[----:B------:R-:W-:Y:S01]  /*16d90*/  LOP3.LUT R37, R45, 0xff000000, R4, 0xf8, !PT ;  /* 0xff0000002d257812 */ /* 0x000fe200078ef804 */
[----:B------:R-:W-:Y:S01]  /*16da0*/  HADD2.F32 R15, -RZ, R15.H1_H1 ;  /* 0x3000000fff0f7230 */ /* 0x000fe20000004100 */
[----:B------:R-:W-:-:S02]  /*16db0*/  F2FP.F16.E4M3.UNPACK_B R42, R35 ;  /* 0x00000023ff2a723e */ /* 0x000fc400020006ff */
[----:B------:R-:W-:Y:S02]  /*16dc0*/  F2FP.F16.E4M3.UNPACK_B R45, R35.H1 ;  /* 0x00000023ff2d723e */ /* 0x000fe400030006ff */
[-C--:B------:R-:W-:Y:S02]  /*16dd0*/  F2FP.F16.E4M3.UNPACK_B R35, R32.reuse ;  /* 0x00000020ff23723e */ /* 0x080fe400020006ff */
[----:B------:R-:W-:Y:S02]  /*16de0*/  F2FP.F16.E4M3.UNPACK_B R43, R32.H1 ;  /* 0x00000020ff2b723e */ /* 0x000fe400030006ff */
[----:B------:R-:W-:Y:S02]  /*16df0*/  F2FP.F16.E4M3.UNPACK_B R33, R33.H1 ;  /* 0x00000021ff21723e */ /* 0x000fe400030006ff */
[----:B------:R-:W-:Y:S02]  /*16e00*/  F2FP.F16.E4M3.UNPACK_B R47, R47.H1 ;  /* 0x0000002fff2f723e */ /* 0x000fe400030006ff */
[----:B------:R-:W-:-:S02]  /*16e10*/  LOP3.LUT R51, R51, 0xff000000, R7, 0xf8, !PT ;  /* 0xff00000033337812 */ /* 0x000fc400078ef807 */
[-C--:B------:R-:W-:Y:S01]  /*16e20*/  F2FP.F16.E4M3.UNPACK_B R7, R34.reuse ;  /* 0x00000022ff07723e */ /* 0x080fe200020006ff */
[----:B------:R-:W-:Y:S01]  /*16e30*/  HADD2.F32 R49, -RZ, R47.H0_H0 ;  /* 0x2000002fff317230 */ /* 0x000fe20000004100 */
[----:B------:R-:W-:Y:S01]  /*16e40*/  F2FP.F16.E4M3.UNPACK_B R34, R34.H1 ;  /* 0x00000022ff22723e */ /* 0x000fe200030006ff */
[----:B----4-:R-:W0:Y:S02]  /*16e50*/  LDS.128 R28, [R59+0x1e200] ;  /* 0x01e200003b1c7984 */ /* 0x010e240000000c00 */
[-C--:B0-----:R-:W-:Y:S02]  /*16e60*/  F2FP.F16.E4M3.UNPACK_B R21, R28.reuse ;  /* 0x0000001cff15723e */ /* 0x081fe400020006ff */
[----:B------:R-:W-:Y:S02]  /*16e70*/  F2FP.F16.E4M3.UNPACK_B R40, R28.H1 ;  /* 0x0000001cff28723e */ /* 0x000fe400030006ff */
[----:B------:R-:W-:Y:S02]  /*16e80*/  F2FP.F16.E4M3.UNPACK_B R28, R39 ;  /* 0x00000027ff1c723e */ /* 0x000fe400020006ff */
[----:B------:R-:W-:-:S02]  /*16e90*/  F2FP.F16.E4M3.UNPACK_B R14, R29 ;  /* 0x0000001dff0e723e */ /* 0x000fc400020006ff */
[-C--:B------:R-:W-:Y:S02]  /*16ea0*/  F2FP.F16.E4M3.UNPACK_B R38, R31.reuse ;  /* 0x0000001fff26723e */ /* 0x080fe400020006ff */
[----:B------:R-:W-:Y:S01]  /*16eb0*/  F2FP.F16.E4M3.UNPACK_B R41, R31.H1 ;  /* 0x0000001fff29723e */ /* 0x000fe200030006ff */
[----:B------:R-:W-:Y:S01]  /*16ec0*/  HADD2.F32 R31, -RZ, R48.H0_H0 ;  /* 0x20000030ff1f7230 */ /* 0x000fe20000004100 */
[----:B------:R-:W-:Y:S01]  /*16ed0*/  F2FP.F16.E4M3.UNPACK_B R36, R29.H1 ;  /* 0x0000001dff24723e */ /* 0x000fe200030006ff */
[----:B------:R-:W-:Y:S01]  /*16ee0*/  HADD2.F32 R29, -RZ, R28.H0_H0 ;  /* 0x2000001cff1d7230 */ /* 0x000fe20000004100 */
[----:B------:R-:W-:Y:S01]  /*16ef0*/  F2FP.F16.E4M3.UNPACK_B R39, R39.H1 ;  /* 0x00000027ff27723e */ /* 0x000fe200030006ff */
[----:B------:R-:W-:Y:S02]  /*16f00*/  HADD2.F32 R13, -RZ, R14.H0_H0 ;  /* 0x2000000eff0d7230 */ /* 0x000fe40000004100 */
[----:B------:R-:W-:Y:S01]  /*16f10*/  FMUL.FTZ R32, R6, R31 ;  /* 0x0000001f06207220 */ /* 0x000fe20000410000 */
[----:B------:R-:W-:-:S02]  /*16f20*/  HADD2.F32 R48, -RZ, R48.H1_H1 ;  /* 0x30000030ff307230 */ /* 0x000fc40000004100 */
[-C--:B------:R-:W-:Y:S01]  /*16f30*/  FMUL.FTZ R50, R6, R29.reuse ;  /* 0x0000001d06327220 */ /* 0x080fe20000410000 */
[----:B------:R-:W-:Y:S02]  /*16f40*/  HADD2.F32 R14, -RZ, R14.H1_H1 ;  /* 0x3000000eff0e7230 */ /* 0x000fe40000004100 */
[C---:B------:R-:W-:Y:S01]  /*16f50*/  FFMA.FTZ R6, R13.reuse, R29, -R32 ;  /* 0x0000001d0d067223 */ /* 0x040fe20000010820 */
[----:B------:R-:W-:Y:S02]  /*16f60*/  HADD2.F32 R32, -RZ, R39.H0_H0 ;  /* 0x20000027ff207230 */ /* 0x000fe40000004100 */
[----:B------:R-:W-:Y:S01]  /*16f70*/  FFMA.FTZ R13, R13, R31, R50 ;  /* 0x0000001f0d0d7223 */ /* 0x000fe20000010032 */
[----:B------:R-:W-:Y:S02]  /*16f80*/  HADD2.F32 R31, -RZ, R28.H1_H1 ;  /* 0x3000001cff1f7230 */ /* 0x000fe40000004100 */
[----:B------:R-:W-:Y:S01]  /*16f90*/  FMUL.FTZ R53, R15, R48 ;  /* 0x000000300f357220 */ /* 0x000fe20000410000 */
[----:B------:R-:W-:Y:S01]  /*16fa0*/  HADD2.F32 R28, -RZ, R33.H0_H0 ;  /* 0x20000021ff1c7230 */ /* 0x000fe20000004100 */
[----:B------:R-:W-:Y:S01]  /*16fb0*/  F2FP.F16.E4M3.UNPACK_B R4, R30 ;  /* 0x0000001eff04723e */ /* 0x000fe200020006ff */
[----:B------:R-:W-:-:S02]  /*16fc0*/  HADD2.F32 R29, -RZ, R36.H0_H0 ;  /* 0x20000024ff1d7230 */ /* 0x000fc40000004100 */
[-C--:B------:R-:W-:Y:S01]  /*16fd0*/  FMUL.FTZ R55, R15, R31.reuse ;  /* 0x0000001f0f377220 */ /* 0x080fe20000410000 */
[----:B------:R-:W-:Y:S01]  /*16fe0*/  FFMA.FTZ R15, R14, R31, -R53 ;  /* 0x0000001f0e0f7223 */ /* 0x000fe20000010835 */
[C---:B------:R-:W-:Y:S01]  /*16ff0*/  FMUL.FTZ R50, R28.reuse, R49 ;  /* 0x000000311c327220 */ /* 0x040fe20000410000 */
[----:B------:R-:W-:Y:S01]  /*17000*/  FMUL.FTZ R52, R28, R32 ;  /* 0x000000201c347220 */ /* 0x000fe20000410000 */
[----:B------:R-:W-:Y:S02]  /*17010*/  HADD2.F32 R39, -RZ, R39.H1_H1 ;  /* 0x30000027ff277230 */ /* 0x000fe40000004100 */
[----:B------:R-:W-:Y:S01]  /*17020*/  FFMA.FTZ R14, R14, R48, R55 ;  /* 0x000000300e0e7223 */ /* 0x000fe20000010037 */
[C---:B------:R-:W-:Y:S01]  /*17030*/  FFMA.FTZ R28, R29.reuse, R32, -R50 ;  /* 0x000000201d1c7223 */ /* 0x040fe20000010832 */
[----:B------:R-:W-:Y:S01]  /*17040*/  F2FP.F16.E4M3.UNPACK_B R50, R51 ;  /* 0x00000033ff32723e */ /* 0x000fe200020006ff */
[----:B------:R-:W-:Y:S01]  /*17050*/  FFMA.FTZ R29, R29, R49, R52 ;  /* 0x000000311d1d7223 */ /* 0x000fe20000010034 */
[----:B------:R-:W-:Y:S01]  /*17060*/  HADD2.F32 R49, -RZ, R47.H1_H1 ;  /* 0x3000002fff317230 */ /* 0x000fe20000004100 */
[----:B------:R-:W-:Y:S01]  /*17070*/  F2FP.F16.E4M3.UNPACK_B R47, R46 ;  /* 0x0000002eff2f723e */ /* 0x000fe200020006ff */
[----:B------:R-:W-:Y:S01]  /*17080*/  HADD2.F32 R33, -RZ, R33.H1_H1 ;  /* 0x30000021ff217230 */ /* 0x000fe20000004100 */
[----:B------:R-:W-:Y:S01]  /*17090*/  F2FP.F16.E4M3.UNPACK_B R51, R51.H1 ;  /* 0x00000033ff33723e */ /* 0x000fe200030006ff */
[----:B------:R-:W-:Y:S01]  /*170a0*/  HADD2.F32 R52, -RZ, R50.H0_H0 ;  /* 0x20000032ff347230 */ /* 0x000fe20000004100 */
[----:B------:R-:W-:Y:S01]  /*170b0*/  F2FP.F16.E4M3.UNPACK_B R30, R30.H1 ;  /* 0x0000001eff1e723e */ /* 0x000fe200030006ff */
[----:B------:R-:W-:-:S02]  /*170c0*/  HADD2.F32 R31, -RZ, R42.H0_H0 ;  /* 0x2000002aff1f7230 */ /* 0x000fc40000004100 */
[C---:B------:R-:W-:Y:S01]  /*170d0*/  FMUL.FTZ R53, R33.reuse, R49 ;  /* 0x0000003121357220 */ /* 0x040fe20000410000 */
[----:B------:R-:W-:Y:S02]  /*170e0*/  HADD2.F32 R48, -RZ, R47.H0_H0 ;  /* 0x2000002fff307230 */ /* 0x000fe40000004100 */
[----:B------:R-:W-:Y:S01]  /*170f0*/  FMUL.FTZ R54, R33, R39 ;  /* 0x0000002721367220 */ /* 0x000fe20000410000 */
[----:B------:R-:W-:Y:S02]  /*17100*/  HADD2.F32 R32, -RZ, R38.H0_H0 ;  /* 0x20000026ff207230 */ /* 0x000fe40000004100 */
[C---:B------:R-:W-:Y:S01]  /*17110*/  FMUL.FTZ R33, R31.reuse, R52 ;  /* 0x000000341f217220 */ /* 0x040fe20000410000 */
[----:B------:R-:W-:Y:S02]  /*17120*/  HADD2.F32 R36, -RZ, R36.H1_H1 ;  /* 0x30000024ff247230 */ /* 0x000fe40000004100 */
[----:B------:R-:W-:Y:S01]  /*17130*/  FMUL.FTZ R55, R31, R48 ;  /* 0x000000301f377220 */ /* 0x000fe20000410000 */
[----:B------:R-:W-:-:S02]  /*17140*/  HADD2.F32 R50, -RZ, R50.H1_H1 ;  /* 0x30000032ff327230 */ /* 0x000fc40000004100 */
[----:B------:R-:W-:Y:S01]  /*17150*/  FFMA.FTZ R33, R32, R48, -R33 ;  /* 0x0000003020217223 */ /* 0x000fe20000010821 */
[----:B------:R-:W-:Y:S02]  /*17160*/  HADD2.F32 R48, -RZ, R47.H1_H1 ;  /* 0x3000002fff307230 */ /* 0x000fe40000004100 */
[C---:B------:R-:W-:Y:S01]  /*17170*/  FFMA.FTZ R31, R36.reuse, R39, -R53 ;  /* 0x00000027241f7223 */ /* 0x040fe20000010835 */
[----:B------:R-:W-:Y:S01]  /*17180*/  F2FP.F16.E4M3.UNPACK_B R47, R46.H1 ;  /* 0x0000002eff2f723e */ /* 0x000fe200030006ff */
[----:B------:R-:W-:Y:S02]  /*17190*/  HADD2.F32 R39, -RZ, R38.H1_H1 ;  /* 0x30000026ff277230 */ /* 0x000fe40000004100 */
[----:B------:R-:W-:Y:S01]  /*171a0*/  FFMA.FTZ R36, R36, R49, R54 ;  /* 0x0000003124247223 */ /* 0x000fe20000010036 */
[----:B------:R-:W-:Y:S02]  /*171b0*/  HADD2.F32 R38, -RZ, R42.H1_H1 ;  /* 0x3000002aff267230 */ /* 0x000fe40000004100 */
[----:B------:R-:W-:Y:S01]  /*171c0*/  FFMA.FTZ R32, R32, R52, R55 ;  /* 0x0000003420207223 */ /* 0x000fe20000010037 */
[----:B------:R-:W-:-:S02]  /*171d0*/  HADD2.F32 R53, -RZ, R51.H0_H0 ;  /* 0x20000033ff357230 */ /* 0x000fc40000004100 */
[----:B------:R-:W-:Y:S02]  /*171e0*/  HADD2.F32 R46, -RZ, R45.H0_H0 ;  /* 0x2000002dff2e7230 */ /* 0x000fe40000004100 */
[C---:B------:R-:W-:Y:S01]  /*171f0*/  FMUL.FTZ R52, R38.reuse, R50 ;  /* 0x0000003226347220 */ /* 0x040fe20000410000 */
[----:B------:R-:W-:Y:S02]  /*17200*/  HADD2.F32 R49, -RZ, R47.H0_H0 ;  /* 0x2000002fff317230 */ /* 0x000fe40000004100 */
[-C--:B------:R-:W-:Y:S01]  /*17210*/  FMUL.FTZ R55, R38, R48.reuse ;  /* 0x0000003026377220 */ /* 0x080fe20000410000 */
[----:B------:R-:W-:Y:S02]  /*17220*/  HADD2.F32 R42, -RZ, R41.H0_H0 ;  /* 0x20000029ff2a7230 */ /* 0x000fe40000004100 */
[C---:B------:R-:W-:Y:S01]  /*17230*/  FMUL.FTZ R57, R46.reuse, R53 ;  /* 0x000000352e397220 */ /* 0x040fe20000410000 */
[C---:B------:R-:W-:Y:S01]  /*17240*/  FFMA.FTZ R38, R39.reuse, R48, -R52 ;  /* 0x0000003027267223 */ /* 0x040fe20000010834 */
[-C--:B------:R-:W-:Y:S01]  /*17250*/  FMUL.FTZ R46, R46, R49.reuse ;  /* 0x000000312e2e7220 */ /* 0x080fe20000410000 */
[----:B------:R-:W-:Y:S01]  /*17260*/  FFMA.FTZ R39, R39, R50, R55 ;  /* 0x0000003227277223 */ /* 0x000fe20000010037 */
[C---:B------:R-:W-:Y:S01]  /*17270*/  FFMA.FTZ R57, R42.reuse, R49, -R57 ;  /* 0x000000312a397223 */ /* 0x040fe20000010839 */
[----:B------:R-:W-:Y:S01]  /*17280*/  HADD2.F32 R49, -RZ, R47.H1_H1 ;  /* 0x3000002fff317230 */ /* 0x000fe20000004100 */
[----:B------:R-:W-:Y:S01]  /*17290*/  F2FP.F16.E4M3.UNPACK_B R50, R37.H1 ;  /* 0x00000025ff32723e */ /* 0x000fe200030006ff */
[----:B------:R-:W-:Y:S01]  /*172a0*/  FFMA.FTZ R53, R42, R53, R46 ;  /* 0x000000352a357223 */ /* 0x000fe2000001002e */
[----:B------:R-:W-:Y:S01]  /*172b0*/  F2FP.F16.E4M3.UNPACK_B R47, R20.H1 ;  /* 0x00000014ff2f723e */ /* 0x000fe200030006ff */
[----:B------:R-:W-:Y:S01]  /*172c0*/  HADD2.F32 R51, -RZ, R51.H1_H1 ;  /* 0x30000033ff337230 */ /* 0x000fe20000004100 */
[----:B------:R-:W-:Y:S01]  /*172d0*/  F2FP.SATFINITE.E4M3.F32.PACK_AB_MERGE_C R29, R36, R29, RZ ;  /* 0x0000001d241d723e */ /* 0x000fe200048070ff */
[----:B------:R-:W-:-:S02]  /*172e0*/  HADD2.F32 R46, -RZ, R45.H1_H1 ;  /* 0x3000002dff2e7230 */ /* 0x000fc40000004100 */
[----:B------:R-:W-:Y:S01]  /*172f0*/  HADD2.F32 R52, -RZ, R50.H0_H0 ;  /* 0x20000032ff347230 */ /* 0x000fe20000004100 */
[----:B------:R-:W-:Y:S01]  /*17300*/  F2FP.SATFINITE.E4M3.F32.PACK_AB_MERGE_C R13, R14, R13, R29 ;  /* 0x0000000d0e0d723e */ /* 0x000fe2000480701d */
[----:B------:R-:W-:Y:S02]  /*17310*/  HADD2.F32 R45, -RZ, R43.H0_H0 ;  /* 0x2000002bff2d7230 */ /* 0x000fe40000004100 */
[C---:B------:R-:W-:Y:S01]  /*17320*/  FMUL.FTZ R55, R46.reuse, R51 ;  /* 0x000000332e377220 */ /* 0x040fe20000410000 */
[----:B------:R-:W-:Y:S02]  /*17330*/  HADD2.F32 R42, -RZ, R41.H1_H1 ;  /* 0x30000029ff2a7230 */ /* 0x000fe40000004100 */
[----:B------:R-:W-:Y:S01]  /*17340*/  FMUL.FTZ R54, R46, R49 ;  /* 0x000000312e367220 */ /* 0x000fe20000410000 */
[----:B------:R-:W-:Y:S02]  /*17350*/  HADD2.F32 R48, -RZ, R47.H0_H0 ;  /* 0x2000002fff307230 */ /* 0x000fe40000004100 */
[----:B------:R-:W-:Y:S01]  /*17360*/  FMUL.FTZ R46, R45, R52 ;  /* 0x000000342d2e7220 */ /* 0x000fe20000410000 */
[----:B------:R-:W-:-:S02]  /*17370*/  HADD2.F32 R41, -RZ, R40.H0_H0 ;  /* 0x20000028ff297230 */ /* 0x000fc40000004100 */
[C---:B------:R-:W-:Y:S01]  /*17380*/  FFMA.FTZ R56, R42.reuse, R49, -R55 ;  /* 0x000000312a387223 */ /* 0x040fe20000010837 */
[----:B------:R-:W-:Y:S01]  /*17390*/  FFMA.FTZ R58, R42, R51, R54 ;  /* 0x000000332a3a7223 */ /* 0x000fe20000010036 */
[-C--:B------:R-:W-:Y:S01]  /*173a0*/  FMUL.FTZ R45, R45, R48.reuse ;  /* 0x000000302d2d7220 */ /* 0x080fe20000410000 */
[----:B------:R-:W-:Y:S01]  /*173b0*/  HADD2.F32 R50, -RZ, R50.H1_H1 ;  /* 0x30000032ff327230 */ /* 0x000fe20000004100 */
[----:B------:R-:W-:Y:S01]  /*173c0*/  F2FP.F16.E4M3.UNPACK_B R42, R37 ;  /* 0x00000025ff2a723e */ /* 0x000fe200020006ff */
[----:B------:R-:W-:Y:S02]  /*173d0*/  HADD2.F32 R43, -RZ, R43.H1_H1 ;  /* 0x3000002bff2b7230 */ /* 0x000fe40000004100 */
[C---:B------:R-:W-:Y:S01]  /*173e0*/  FFMA.FTZ R48, R41.reuse, R48, -R46 ;  /* 0x0000003029307223 */ /* 0x040fe2000001082e */
[----:B------:R-:W-:Y:S02]  /*173f0*/  HADD2.F32 R47, -RZ, R47.H1_H1 ;  /* 0x3000002fff2f7230 */ /* 0x000fe40000004100 */
[----:B------:R-:W-:Y:S01]  /*17400*/  FFMA.FTZ R52, R41, R52, R45 ;  /* 0x0000003429347223 */ /* 0x000fe2000001002d */
[----:B------:R-:W-:Y:S01]  /*17410*/  HADD2.F32 R40, -RZ, R40.H1_H1 ;  /* 0x30000028ff287230 */ /* 0x000fe20000004100 */
[----:B------:R-:W-:Y:S01]  /*17420*/  F2FP.F16.E4M3.UNPACK_B R41, R20 ;  /* 0x00000014ff29723e */ /* 0x000fe200020006ff */
[C---:B------:R-:W-:Y:S01]  /*17430*/  FMUL.FTZ R45, R43.reuse, R50 ;  /* 0x000000322b2d7220 */ /* 0x040fe20000410000 */
[----:B------:R-:W-:Y:S01]  /*17440*/  FMUL.FTZ R49, R43, R47 ;  /* 0x0000002f2b317220 */ /* 0x000fe20000410000 */
[----:B------:R-:W-:Y:S01]  /*17450*/  HADD2.F32 R43, -RZ, R42.H0_H0 ;  /* 0x2000002aff2b7230 */ /* 0x000fe20000004100 */
[----:B------:R-:W-:Y:S01]  /*17460*/  F2FP.SATFINITE.E4M3.F32.PACK_AB_MERGE_C R53, R58, R53, RZ ;  /* 0x000000353a35723e */ /* 0x000fe200048070ff */
[----:B------:R-:W-:-:S02]  /*17470*/  HADD2.F32 R37, -RZ, R35.H0_H0 ;  /* 0x20000023ff257230 */ /* 0x000fc40000004100 */
[C---:B------:R-:W-:Y:S01]  /*17480*/  FFMA.FTZ R47, R40.reuse, R47, -R45 ;  /* 0x0000002f282f7223 */ /* 0x040fe2000001082d */
[----:B------:R-:W-:Y:S01]  /*17490*/  FFMA.FTZ R49, R40, R50, R49 ;  /* 0x0000003228317223 */ /* 0x000fe20000010031 */
[----:B------:R-:W-:Y:S02]  /*174a0*/  HADD2.F32 R40, -RZ, R41.H0_H0 ;  /* 0x20000029ff287230 */ /* 0x000fe40000004100 */
        /* <DEDUP_REMOVED lines=19> */
[----:B------:R-:W-:Y:S01]  /*175e0*/  F2FP.F16.E4M3.UNPACK_B R5, R5 ;  /* 0x00000005ff05723e */ /* 0x000fe200020006ff */
[----:B------:R-:W-:Y:S02]  /*175f0*/  HADD2.F32 R37, -RZ, R20.H1_H1 ;  /* 0x30000014ff257230 */ /* 0x000fe40000004100 */
[C---:B------:R-:W-:Y:S01]  /*17600*/  FMUL.FTZ R51, R35.reuse, R40 ;  /* 0x0000002823337220 */ /* 0x040fe20000410000 */
[----:B------:R-:W-:Y:S02]  /*17610*/  HADD2.F32 R20, -RZ, R30.H0_H0 ;  /* 0x2000001eff147230 */ /* 0x000fe40000004100 */
[----:B------:R-:W-:Y:S01]  /*17620*/  FMUL.FTZ R35, R35, R21 ;  /* 0x0000001523237220 */ /* 0x000fe20000410000 */
[----:B------:R-:W-:Y:S02]  /*17630*/  HADD2.F32 R41, -RZ, R41.H1_H1 ;  /* 0x30000029ff297230 */ /* 0x000fe40000004100 */
[----:B------:R-:W-:-:S02]  /*17640*/  HADD2.F32 R34, -RZ, R34.H1_H1 ;  /* 0x30000022ff227230 */ /* 0x000fc40000004100 */
[C---:B------:R-:W-:Y:S01]  /*17650*/  FFMA.FTZ R51, R20.reuse, R21, -R51 ;  /* 0x0000001514337223 */ /* 0x040fe20000010833 */
[----:B------:R-:W-:Y:S02]  /*17660*/  HADD2.F32 R30, -RZ, R30.H1_H1 ;  /* 0x3000001eff1e7230 */ /* 0x000fe40000004100 */
[----:B------:R-:W-:Y:S01]  /*17670*/  FFMA.FTZ R50, R20, R40, R35 ;  /* 0x0000002814327223 */ /* 0x000fe20000010023 */
[----:B------:R-:W-:Y:S02]  /*17680*/  HADD2.F32 R20, -RZ, R12.H0_H0 ;  /* 0x2000000cff147230 */ /* 0x000fe40000004100 */
[C---:B------:R-:W-:Y:S01]  /*17690*/  FMUL.FTZ R21, R34.reuse, R41 ;  /* 0x0000002922157220 */ /* 0x040fe20000410000 */
[----:B------:R-:W-:-:S03]  /*176a0*/  FMUL.FTZ R34, R34, R37 ;  /* 0x0000002522227220 */ /* 0x000fc60000410000 */
[C---:B------:R-:W-:Y:S01]  /*176b0*/  FFMA.FTZ R54, R30.reuse, R37, -R21 ;  /* 0x000000251e367223 */ /* 0x040fe20000010815 */
[----:B------:R-:W-:Y:S02]  /*176c0*/  HADD2.F32 R21, -RZ, R12.H1_H1 ;  /* 0x3000000cff157230 */ /* 0x000fe40000004100 */
[----:B------:R-:W-:Y:S01]  /*176d0*/  FFMA.FTZ R41, R30, R41, R34 ;  /* 0x000000291e297223 */ /* 0x000fe20000010022 */
[----:B------:R-:W-:Y:S02]  /*176e0*/  HADD2.F32 R12, -RZ, R7.H0_H0 ;  /* 0x20000007ff0c7230 */ /* 0x000fe40000004100 */
[--C-:B------:R-:W-:Y:S01]  /*176f0*/  HADD2.F32 R30, -RZ, R5.reuse.H0_H0 ;  /* 0x20000005ff1e7230 */ /* 0x100fe20000004100 */
[----:B------:R-:W-:Y:S01]  /*17700*/  F2FP.SATFINITE.E4M3.F32.PACK_AB_MERGE_C R51, R54, R51, RZ ;  /* 0x000000333633723e */ /* 0x000fe200048070ff */
[----:B------:R-:W-:Y:S02]  /*17710*/  HADD2.F32 R34, -RZ, R5.H1_H1 ;  /* 0x30000005ff227230 */ /* 0x000fe40000004100 */
[----:B------:R-:W-:Y:S01]  /*17720*/  FMUL.FTZ R35, R12, R20 ;  /* 0x000000140c237220 */ /* 0x000fe20000410000 */
[----:B------:R-:W-:-:S02]  /*17730*/  HADD2.F32 R7, -RZ, R7.H1_H1 ;  /* 0x30000007ff077230 */ /* 0x000fc40000004100 */
[----:B------:R-:W-:Y:S01]  /*17740*/  FMUL.FTZ R40, R12, R30 ;  /* 0x0000001e0c287220 */ /* 0x000fe20000410000 */
[--C-:B------:R-:W-:Y:S01]  /*17750*/  HADD2.F32 R5, -RZ, R4.reuse.H0_H0 ;  /* 0x20000004ff057230 */ /* 0x100fe20000004100 */
[----:B------:R-:W-:Y:S01]  /*17760*/  F2FP.SATFINITE.E4M3.F32.PACK_AB_MERGE_C R12, R49, R52, RZ ;  /* 0x00000034310c723e */ /* 0x000fe200048070ff */
[----:B------:R-:W-:Y:S02]  /*17770*/  HADD2.F32 R4, -RZ, R4.H1_H1 ;  /* 0x30000004ff047230 */ /* 0x000fe40000004100 */
[C---:B------:R-:W-:Y:S01]  /*17780*/  FMUL.FTZ R37, R7.reuse, R34 ;  /* 0x0000002207257220 */ /* 0x040fe20000410000 */
        /* <DEDUP_REMOVED lines=12> */
[----:B------:R-:W-:Y:S02]  /*17850*/  F2FP.SATFINITE.E4M3.F32.PACK_AB_MERGE_C R6, R37, R40, R51 ;  /* 0x000000282506723e */ /* 0x000fe40004807033 */
[----:B------:R-:W-:Y:S02]  /*17860*/  F2FP.SATFINITE.E4M3.F32.PACK_AB_MERGE_C R15, R39, R32, R53 ;  /* 0x00000020270f723e */ /* 0x000fe40004807035 */
[----:B------:R-:W-:Y:S01]  /*17870*/  F2FP.SATFINITE.E4M3.F32.PACK_AB_MERGE_C R12, R42, R43, R12 ;  /* 0x0000002b2a0c723e */ /* 0x000fe2000480700c */
[----:B------:R1:W-:Y:S01]  /*17880*/  STS.128 [R59+0x1e200], R4 ;  /* 0x01e200043b007388 */ /* 0x0003e20000000c00 */
[----:B------:R-:W-:-:S05]  /*17890*/  F2FP.SATFINITE.E4M3.F32.PACK_AB_MERGE_C R14, R34, R35, R41 ;  /* 0x00000023220e723e */ /* 0x000fca0004807029 */
[----:B------:R1:W-:Y:S02]  /*178a0*/  STS.128 [R0+0x1e200], R12 ;  /* 0x01e2000c00007388 */ /* 0x0003e40000000c00 */
.L_x_578:
[----:B------:R-:W-:Y:S05]  /*178b0*/  BSYNC B1 ;  /* 0x0000000000017941 */ /* 0x000fea0003800000 */
.L_x_577:
[----:B------:R-:W-:Y:S05]  /*178c0*/  @P2 BRA `(.L_x_559) ;  /* 0x0000000c00dc2947 */ /* 0x000fea0003800000 */
[----:B---3--:R-:W3:Y:S01]  /*178d0*/  LDL R47, [R1+0x128] ;  /* 0x00012800012f7983 */ /* 0x008ee20000100800 */
[----:B-1---5:R-:W-:Y:S02]  /*178e0*/  SHF.R.U32.HI R4, RZ, 0x8, R24 ;  /* 0x00000008ff047819 */ /* 0x022fe40000011618 */
[----:B0-----:R-:W-:Y:S02]  /*178f0*/  LOP3.LUT R0, R24, 0xff, RZ, 0xc0, !PT ;  /* 0x000000ff18007812 */ /* 0x001fe400078ec0ff */
[----:B------:R-:W-:Y:S02]  /*17900*/  LOP3.LUT R5, R4, 0xff, RZ, 0xc0, !PT ;  /* 0x000000ff04057812 */ /* 0x000fe400078ec0ff */
[----:B------:R-:W-:Y:S02]  /*17910*/  LEA.HI R3, R3, R227, RZ, 0x1c ;  /* 0x000000e303037211 */ /* 0x000fe400078fe0ff */
[----:B------:R-:W-:Y:S02]  /*17920*/  PRMT R21, R5, 0x7604, R0 ;  /* 0x0000760405157816 */ /* 0x000fe40000000000 */
[----:B------:R-:W-:-:S02]  /*17930*/  SHF.R.S32.HI R0, RZ, 0x1f, R3 ;  /* 0x0000001fff007819 */ /* 0x000fc40000011403 */
[----:B------:R-:W-:Y:S02]  /*17940*/  SHF.R.U32.HI R7, RZ, 0x8, R25 ;  /* 0x00000008ff077819 */ /* 0x000fe40000011619 */
[----:B------:R-:W-:Y:S01]  /*17950*/  LEA.HI R0, R0, R3, RZ, 0x2 ;  /* 0x0000000300007211 */ /* 0x000fe200078f10ff */
[----:B------:R-:W-:Y:S01]  /*17960*/  IMAD.SHL.U32 R3, R3, 0x10, RZ ;  /* 0x0000001003037824 */ /* 0x000fe200078e00ff */
[----:B------:R-:W-:Y:S02]  /*17970*/  LOP3.LUT R6, R25, 0xff, RZ, 0xc0, !PT ;  /* 0x000000ff19067812 */ /* 0x000fe400078ec0ff */
[----:B------:R-:W-:Y:S02]  /*17980*/  SHF.L.U32 R0, R0, 0xb, RZ ;  /* 0x0000000b00007819 */ /* 0x000fe400000006ff */
[----:B------:R-:W-:Y:S02]  /*17990*/  LOP3.LUT R3, R69, 0x30, R3, 0xf8, !PT ;  /* 0x0000003045037812 */ /* 0x000fe400078ef803 */
[----:B------:R-:W-:-:S02]  /*179a0*/  LOP3.LUT R0, R0, 0xffffe000, RZ, 0xc0, !PT ;  /* 0xffffe00000007812 */ /* 0x000fc400078ec0ff */
[----:B------:R-:W-:Y:S02]  /*179b0*/  LOP3.LUT R3, R3, R68, RZ, 0x3c, !PT ;  /* 0x0000004403037212 */ /* 0x000fe400078e3cff */
[----:B------:R-:W-:Y:S02]  /*179c0*/  SHF.R.U32.HI R12, RZ, 0x8, R26 ;  /* 0x00000008ff0c7819 */ /* 0x000fe4000001161a */
[----:B------:R-:W-:Y:S02]  /*179d0*/  LOP3.LUT R7, R7, 0xff, RZ, 0xc0, !PT ;  /* 0x000000ff07077812 */ /* 0x000fe400078ec0ff */
[----:B------:R-:W-:Y:S02]  /*179e0*/  IADD3 R3, R3, R67, R0 ;  /* 0x0000004303037210 */ /* 0x000fe40007ffe000 */
[----:B------:R-:W-:Y:S02]  /*179f0*/  LOP3.LUT R4, R26, 0xff, RZ, 0xc0, !PT ;  /* 0x000000ff1a047812 */ /* 0x000fe400078ec0ff */
[----:B------:R-:W-:Y:S01]  /*17a00*/  LOP3.LUT R13, R12, 0xff, RZ, 0xc0, !PT ;  /* 0x000000ff0c0d7812 */ /* 0x000fe200078ec0ff */
[----:B------:R-:W-:Y:S01]  /*17a10*/  IMAD.IADD R0, R18, 0x1, R3 ;  /* 0x0000000112007824 */ /* 0x000fe200078e0203 */
[----:B------:R-:W-:-:S02]  /*17a20*/  PRMT R20, R7, 0x7604, R6 ;  /* 0x0000760407147816 */ /* 0x000fc40000000006 */
[----:B------:R-:W-:Y:S02]  /*17a30*/  SHF.R.U32.HI R5, RZ, 0x8, R27 ;  /* 0x00000008ff057819 */ /* 0x000fe4000001161b */
[----:B------:R-:W-:Y:S02]  /*17a40*/  SHF.R.U32.HI R7, RZ, 0x8, R8 ;  /* 0x00000008ff077819 */ /* 0x000fe40000011608 */
[----:B------:R-:W-:Y:S02]  /*17a50*/  SHF.R.U32.HI R12, RZ, 0x8, R9 ;  /* 0x00000008ff0c7819 */ /* 0x000fe40000011609 */
[----:B------:R-:W-:Y:S02]  /*17a60*/  PRMT R29, R13, 0x7604, R4 ;  /* 0x000076040d1d7816 */ /* 0x000fe40000000004 */
[----:B------:R-:W-:Y:S02]  /*17a70*/  LOP3.LUT R4, R27, 0xff, RZ, 0xc0, !PT ;  /* 0x000000ff1b047812 */ /* 0x000fe400078ec0ff */
[----:B------:R-:W-:-:S02]  /*17a80*/  LOP3.LUT R6, R8, 0xff, RZ, 0xc0, !PT ;  /* 0x000000ff08067812 */ /* 0x000fc400078ec0ff */
[----:B------:R-:W-:Y:S02]  /*17a90*/  LOP3.LUT R5, R5, 0xff, RZ, 0xc0, !PT ;  /* 0x000000ff05057812 */ /* 0x000fe400078ec0ff */
[----:B------:R-:W-:Y:S02]  /*17aa0*/  LOP3.LUT R7, R7, 0xff, RZ, 0xc0, !PT ;  /* 0x000000ff07077812 */ /* 0x000fe400078ec0ff */
[----:B------:R-:W-:Y:S02]  /*17ab0*/  LOP3.LUT R3, R12, 0xff, RZ, 0xc0, !PT ;  /* 0x000000ff0c037812 */ /* 0x000fe400078ec0ff */
[----:B------:R-:W0:Y:S01]  /*17ac0*/  LDS.128 R12, [R0+0x1e200] ;  /* 0x01e20000000c7984 */ /* 0x000e220000000c00 */
[----:B------:R-:W-:Y:S02]  /*17ad0*/  PRMT R28, R5, 0x7604, R4 ;  /* 0x00007604051c7816 */ /* 0x000fe40000000004 */
[----:B------:R-:W-:Y:S02]  /*17ae0*/  PRMT R33, R7, 0x7604, R6 ;  /* 0x0000760407217816 */ /* 0x000fe40000000006 */
[----:B------:R-:W-:-:S02]  /*17af0*/  SHF.R.U32.HI R35, RZ, 0x8, R11 ;  /* 0x00000008ff237819 */ /* 0x000fc4000001160b */
[----:B------:R-:W-:Y:S02]  /*17b00*/  LOP3.LUT R34, R11, 0xff, RZ, 0xc0, !PT ;  /* 0x000000ff0b227812 */ /* 0x000fe400078ec0ff */
[----:B------:R-:W-:Y:S02]  /*17b10*/  LOP3.LUT R35, R35, 0xff, RZ, 0xc0, !PT ;  /* 0x000000ff23237812 */ /* 0x000fe400078ec0ff */
[----:B------:R-:W-:Y:S02]  /*17b20*/  LOP3.LUT R30, R9, 0xff, RZ, 0xc0, !PT ;  /* 0x000000ff091e7812 */ /* 0x000fe400078ec0ff */
[----:B------:R-:W-:Y:S02]  /*17b30*/  PRMT R34, R35, 0x7604, R34 ;  /* 0x0000760423227816 */ /* 0x000fe40000000022 */
[----:B------:R-:W-:Y:S02]  /*17b40*/  SHF.R.U32.HI R35, RZ, 0x10, R9 ;  /* 0x00000010ff237819 */ /* 0x000fe40000011609 */
[----:B------:R-:W-:-:S02]  /*17b50*/  PRMT R30, R3, 0x7604, R30 ;  /* 0x00007604031e7816 */ /* 0x000fc4000000001e */
[----:B------:R-:W-:Y:S01]  /*17b60*/  SHF.R.U32.HI R3, RZ, 0x10, R25 ;  /* 0x00000010ff037819 */ /* 0x000fe20000011619 */
[----:B------:R-:W-:Y:S01]  /*17b70*/  IMAD.U32 R35, R35, 0x10000, RZ ;  /* 0x0001000023237824 */ /* 0x000fe200078e00ff */
[----:B------:R-:W-:Y:S02]  /*17b80*/  SHF.R.U32.HI R32, RZ, 0x8, R10 ;  /* 0x00000008ff207819 */ /* 0x000fe4000001160a */
[----:B------:R-:W-:Y:S01]  /*17b90*/  SHF.R.U32.HI R41, RZ, 0x10, R11 ;  /* 0x00000010ff297819 */ /* 0x000fe2000001160b */
[----:B------:R-:W-:Y:S01]  /*17ba0*/  IMAD.U32 R3, R3, 0x10000, RZ ;  /* 0x0001000003037824 */ /* 0x000fe200078e00ff */
[----:B------:R-:W-:Y:S02]  /*17bb0*/  LOP3.LUT R31, R10, 0xff, RZ, 0xc0, !PT ;  /* 0x000000ff0a1f7812 */ /* 0x000fe400078ec0ff */
[----:B------:R-:W-:Y:S02]  /*17bc0*/  LOP3.LUT R32, R32, 0xff, RZ, 0xc0, !PT ;  /* 0x000000ff20207812 */ /* 0x000fe400078ec0ff */
[----:B------:R-:W-:-:S02]  /*17bd0*/  SHF.L.U32 R41, R41, 0x10, RZ ;  /* 0x0000001029297819 */ /* 0x000fc400000006ff */
[----:B--2---:R-:W-:Y:S02]  /*17be0*/  LOP3.LUT R37, R30, 0xff0000, R35, 0xf8, !PT ;  /* 0x00ff00001e257812 */ /* 0x004fe400078ef823 */
[----:B------:R-:W-:Y:S02]  /*17bf0*/  LOP3.LUT R21, R21, 0xff0000, R24, 0xf8, !PT ;  /* 0x00ff000015157812 */ /* 0x000fe400078ef818 */
[----:B------:R-:W-:Y:S02]  /*17c00*/  PRMT R39, R32, 0x7604, R31 ;  /* 0x0000760420277816 */ /* 0x000fe4000000001f */
[----:B------:R-:W-:Y:S02]  /*17c10*/  LOP3.LUT R3, R20, 0xff0000, R3, 0xf8, !PT ;  /* 0x00ff000014037812 */ /* 0x000fe400078ef803 */
[----:B------:R-:W-:Y:S02]  /*17c20*/  LOP3.LUT R41, R34, 0xff0000, R41, 0xf8, !PT ;  /* 0x00ff000022297812 */ /* 0x000fe400078ef829 */
[----:B------:R-:W-:-:S02]  /*17c30*/  LOP3.LUT R37, R37, 0xff000000, R9, 0xf8, !PT ;  /* 0xff00000025257812 */ /* 0x000fc400078ef809 */
[----:B------:R-:W-:Y:S02]  /*17c40*/  LOP3.LUT R29, R29, 0xff0000, R26, 0xf8, !PT ;  /* 0x00ff00001d1d7812 */ /* 0x000fe400078ef81a */
[----:B------:R-:W-:Y:S02]  /*17c50*/  LOP3.LUT R20, R21, 0xff000000, R24, 0xf8, !PT ;  /* 0xff00000015147812 */ /* 0x000fe400078ef818 */
[----:B------:R-:W-:Y:S02]  /*17c60*/  LOP3.LUT R33, R33, 0xff0000, R8, 0xf8, !PT ;  /* 0x00ff000021217812 */ /* 0x000fe400078ef808 */
[----:B------:R-:W-:Y:S02]  /*17c70*/  LOP3.LUT R30, R3, 0xff000000, R25, 0xf8, !PT ;  /* 0xff000000031e7812 */ /* 0x000fe400078ef819 */
[----:B------:R-:W-:Y:S02]  /*17c80*/  LOP3.LUT R21, R39, 0xff0000, R10, 0xf8, !PT ;  /* 0x00ff000027157812 */ /* 0x000fe400078ef80a */
[----:B------:R-:W-:-:S02]  /*17c90*/  LOP3.LUT R41, R41, 0xff000000, R11, 0xf8, !PT ;  /* 0xff00000029297812 */ /* 0x000fc400078ef80b */
[----:B------:R-:W-:Y:S02]  /*17ca0*/  F2FP.F16.E4M3.UNPACK_B R38, R37 ;  /* 0x00000025ff26723e */ /* 0x000fe400020006ff */
[----:B0-----:R-:W-:Y:S02]  /*17cb0*/  F2FP.F16.E4M3.UNPACK_B R11, R13 ;  /* 0x0000000dff0b723e */ /* 0x001fe400020006ff */
[----:B------:R-:W-:Y:S01]  /*17cc0*/  SHF.R.U32.HI R31, RZ, 0x10, R27 ;  /* 0x00000010ff1f7819 */ /* 0x000fe2000001161b */
[--C-:B------:R-:W-:Y:S01]  /*17cd0*/  HADD2.F32 R40, -RZ, R38.reuse.H0_H0 ;  /* 0x20000026ff287230 */ /* 0x100fe20000004100 */
[----:B------:R-:W-:Y:S01]  /*17ce0*/  LOP3.LUT R3, R29, 0xff000000, R26, 0xf8, !PT ;  /* 0xff0000001d037812 */ /* 0x000fe200078ef81a */
[----:B------:R-:W-:Y:S01]  /*17cf0*/  HADD2.F32 R38, -RZ, R38.H1_H1 ;  /* 0x30000026ff267230 */ /* 0x000fe20000004100 */
[----:B------:R-:W-:Y:S01]  /*17d00*/  LOP3.LUT R39, R33, 0xff000000, R8, 0xf8, !PT ;  /* 0xff00000021277812 */ /* 0x000fe200078ef808 */
[----:B------:R-:W-:Y:S01]  /*17d10*/  IMAD.U32 R31, R31, 0x10000, RZ ;  /* 0x000100001f1f7824 */ /* 0x000fe200078e00ff */
[----:B------:R-:W-:-:S02]  /*17d20*/  LOP3.LUT R8, R21, 0xff000000, R10, 0xf8, !PT ;  /* 0xff00000015087812 */ /* 0x000fc400078ef80a */
[----:B------:R-:W-:Y:S02]  /*17d30*/  F2FP.F16.E4M3.UNPACK_B R26, R30 ;  /* 0x0000001eff1a723e */ /* 0x000fe400020006ff */
[-C--:B------:R-:W-:Y:S02]  /*17d40*/  F2FP.F16.E4M3.UNPACK_B R32, R12.reuse ;  /* 0x0000000cff20723e */ /* 0x080fe400020006ff */
[----:B------:R-:W-:Y:S01]  /*17d50*/  F2FP.F16.E4M3.UNPACK_B R33, R12.H1 ;  /* 0x0000000cff21723e */ /* 0x000fe200030006ff */
[--C-:B------:R-:W-:Y:S01]  /*17d60*/  HADD2.F32 R36, -RZ, R26.reuse.H0_H0 ;  /* 0x2000001aff247230 */ /* 0x100fe20000004100 */
[----:B------:R-:W-:Y:S01]  /*17d70*/  LOP3.LUT R31, R28, 0xff0000, R31, 0xf8, !PT ;  /* 0x00ff00001c1f7812 */ /* 0x000fe200078ef81f */
[----:B------:R-:W-:Y:S01]  /*17d80*/  HADD2.F32 R26, -RZ, R26.H1_H1 ;  /* 0x3000001aff1a7230 */ /* 0x000fe20000004100 */
[----:B------:R-:W-:Y:S02]  /*17d90*/  F2FP.F16.E4M3.UNPACK_B R25, R13.H1 ;  /* 0x0000000dff19723e */ /* 0x000fe400030006ff */
[----:B------:R-:W-:-:S02]  /*17da0*/  F2FP.F16.E4M3.UNPACK_B R37, R37.H1 ;  /* 0x00000025ff25723e */ /* 0x000fc400030006ff */
[----:B------:R-:W-:Y:S02]  /*17db0*/  F2FP.F16.E4M3.UNPACK_B R30, R30.H1 ;  /* 0x0000001eff1e723e */ /* 0x000fe400030006ff */
[----:B------:R-:W-:Y:S02]  /*17dc0*/  LOP3.LUT R35, R31, 0xff000000, R27, 0xf8, !PT ;  /* 0xff0000001f237812 */ /* 0x000fe400078ef81b */
[-C--:B------:R-:W-:Y:S02]  /*17dd0*/  F2FP.F16.E4M3.UNPACK_B R31, R15.reuse ;  /* 0x0000000fff1f723e */ /* 0x080fe400020006ff */
[----:B------:R-:W-:Y:S01]  /*17de0*/  F2FP.F16.E4M3.UNPACK_B R34, R15.H1 ;  /* 0x0000000fff22723e */ /* 0x000fe200030006ff */
[--C-:B------:R-:W-:Y:S02]  /*17df0*/  HADD2.F32 R15, -RZ, R30.reuse.H0_H0 ;  /* 0x2000001eff0f7230 */ /* 0x100fe40000004100 */
[----:B------:R-:W-:Y:S01]  /*17e00*/  HADD2.F32 R30, -RZ, R30.H1_H1 ;  /* 0x3000001eff1e7230 */ /* 0x000fe20000004100 */
[----:B---3--:R-:W0:Y:S02]  /*17e10*/  LDS.128 R4, [R47+0x1e200] ;  /* 0x01e200002f047984 */ /* 0x008e240000000c00 */
[----:B0-----:R-:W-:-:S02]  /*17e20*/  F2FP.F16.E4M3.UNPACK_B R10, R5 ;  /* 0x00000005ff0a723e */ /* 0x001fc400020006ff */
[----:B------:R-:W-:Y:S01]  /*17e30*/  F2FP.F16.E4M3.UNPACK_B R24, R5.H1 ;  /* 0x00000005ff18723e */ /* 0x000fe200030006ff */
[--C-:B------:R-:W-:Y:S01]  /*17e40*/  HADD2.F32 R5, -RZ, R11.reuse.H0_H0 ;  /* 0x2000000bff057230 */ /* 0x100fe20000004100 */
[-C--:B------:R-:W-:Y:S01]  /*17e50*/  F2FP.F16.E4M3.UNPACK_B R28, R7.reuse ;  /* 0x00000007ff1c723e */ /* 0x080fe200020006ff */
[--C-:B------:R-:W-:Y:S01]  /*17e60*/  HADD2.F32 R9, -RZ, R10.reuse.H0_H0 ;  /* 0x2000000aff097230 */ /* 0x100fe20000004100 */
[----:B------:R-:W-:Y:S01]  /*17e70*/  F2FP.F16.E4M3.UNPACK_B R29, R7.H1 ;  /* 0x00000007ff1d723e */ /* 0x000fe200030006ff */
[----:B------:R-:W-:Y:S02]  /*17e80*/  HADD2.F32 R11, -RZ, R11.H1_H1 ;  /* 0x3000000bff0b7230 */ /* 0x000fe40000004100 */
[C---:B------:R-:W-:Y:S01]  /*17e90*/  FMUL.FTZ R12, R5.reuse, R40 ;  /* 0x00000028050c7220 */ /* 0x040fe20000410000 */
[----:B------:R-:W-:Y:S01]  /*17ea0*/  FMUL.FTZ R13, R5, R36 ;  /* 0x00000024050d7220 */ /* 0x000fe20000410000 */
[----:B------:R-:W-:Y:S02]  /*17eb0*/  F2FP.F16.E4M3.UNPACK_B R27, R4.H1 ;  /* 0x00000004ff1b723e */ /* 0x000fe400030006ff */
[----:B------:R-:W-:Y:S01]  /*17ec0*/  FFMA.FTZ R5, R9, R36, -R12 ;  /* 0x0000002409057223 */ /* 0x000fe2000001080c */
[----:B------:R-:W-:-:S02]  /*17ed0*/  HADD2.F32 R12, -RZ, R10.H1_H1 ;  /* 0x3000000aff0c7230 */ /* 0x000fc40000004100 */
[----:B------:R-:W-:Y:S01]  /*17ee0*/  FFMA.FTZ R9, R9, R40, R13 ;  /* 0x0000002809097223 */ /* 0x000fe2000001000d */
[----:B------:R-:W-:Y:S02]  /*17ef0*/  HADD2.F32 R36, -RZ, R37.H0_H0 ;  /* 0x20000025ff247230 */ /* 0x000fe40000004100 */
[C---:B------:R-:W-:Y:S01]  /*17f00*/  FMUL.FTZ R43, R11.reuse, R38 ;  /* 0x000000260b2b7220 */ /* 0x040fe20000410000 */
[----:B------:R-:W-:Y:S02]  /*17f10*/  HADD2.F32 R10, -RZ, R25.H0_H0 ;  /* 0x20000019ff0a7230 */ /* 0x000fe40000004100 */
[----:B------:R-:W-:Y:S01]  /*17f20*/  FMUL.FTZ R11, R11, R26 ;  /* 0x0000001a0b0b7220 */ /* 0x000fe20000410000 */
[--C-:B------:R-:W-:Y:S01]  /*17f30*/  HADD2.F32 R13, -RZ, R24.reuse.H0_H0 ;  /* 0x20000018ff0d7230 */ /* 0x100fe20000004100 */
[----:B------:R-:W-:Y:S01]  /*17f40*/  F2FP.F16.E4M3.UNPACK_B R21, R4 ;  /* 0x00000004ff15723e */ /* 0x000fe200020006ff */
[C---:B------:R-:W-:Y:S01]  /*17f50*/  FMUL.FTZ R40, R10.reuse, R36 ;  /* 0x000000240a287220 */ /* 0x040fe20000410000 */
[-C--:B------:R-:W-:Y:S01]  /*17f60*/  FMUL.FTZ R45, R10, R15.reuse ;  /* 0x0000000f0a2d7220 */ /* 0x080fe20000410000 */
[C---:B------:R-:W-:Y:S01]  /*17f70*/  FFMA.FTZ R10, R12.reuse, R26, -R43 ;  /* 0x0000001a0c0a7223 */ /* 0x040fe2000001082b */
[----:B------:R-:W-:Y:S01]  /*17f80*/  FFMA.FTZ R12, R12, R38, R11 ;  /* 0x000000260c0c7223 */ /* 0x000fe2000001000b */
[C---:B------:R-:W-:Y:S01]  /*17f90*/  FFMA.FTZ R11, R13.reuse, R15, -R40 ;  /* 0x0000000f0d0b7223 */ /* 0x040fe20000010828 */
[----:B------:R-:W-:Y:S01]  /*17fa0*/  FFMA.FTZ R13, R13, R36, R45 ;  /* 0x000000240d0d7223 */ /* 0x000fe2000001002d */
[----:B------:R-:W-:Y:S01]  /*17fb0*/  F2FP.F16.E4M3.UNPACK_B R40, R41 ;  /* 0x00000029ff28723e */ /* 0x000fe200020006ff */
[----:B------:R-:W-:Y:S01]  /*17fc0*/  HADD2.F32 R38, -RZ, R37.H1_H1 ;  /* 0x30000025ff267230 */ /* 0x000fe20000004100 */
[----:B------:R-:W-:Y:S01]  /*17fd0*/  F2FP.F16.E4M3.UNPACK_B R36, R35 ;  /* 0x00000023ff24723e */ /* 0x000fe200020006ff */
[----:B------:R-:W-:Y:S01]  /*17fe0*/  HADD2.F32 R15, -RZ, R25.H1_H1 ;  /* 0x30000019ff0f7230 */ /* 0x000fe20000004100 */
[----:B------:R-:W-:Y:S01]  /*17ff0*/  F2FP.F16.E4M3.UNPACK_B R41, R41.H1 ;  /* 0x00000029ff29723e */ /* 0x000fe200030006ff */
[----:B------:R-:W-:Y:S01]  /*18000*/  HADD2.F32 R26, -RZ, R24.H1_H1 ;  /* 0x30000018ff1a7230 */ /* 0x000fe20000004100 */
[----:B------:R-:W-:Y:S01]  /*18010*/  F2FP.F16.E4M3.UNPACK_B R4, R6 ;  /* 0x00000006ff04723e */ /* 0x000fe200020006ff */
[----:B------:R-:W-:-:S02]  /*18020*/  HADD2.F32 R42, -RZ, R40.H0_H0 ;  /* 0x20000028ff2a7230 */ /* 0x000fc40000004100 */
[C---:B------:R-:W-:Y:S01]  /*18030*/  FMUL.FTZ R43, R15.reuse, R38 ;  /* 0x000000260f2b7220 */ /* 0x040fe20000410000 */
[----:B------:R-:W-:Y:S02]  /*18040*/  HADD2.F32 R24, -RZ, R31.H0_H0 ;  /* 0x2000001fff187230 */ /* 0x000fe40000004100 */
[----:B------:R-:W-:Y:S01]  /*18050*/  FMUL.FTZ R15, R15, R30 ;  /* 0x0000001e0f0f7220 */ /* 0x000fe20000410000 */
[----:B------:R-:W-:Y:S01]  /*18060*/  HADD2.F32 R37, -RZ, R36.H0_H0 ;  /* 0x20000024ff257230 */ /* 0x000fe20000004100 */
[----:B------:R-:W-:Y:S01]  /*18070*/  F2FP.F16.E4M3.UNPACK_B R7, R6.H1 ;  /* 0x00000006ff07723e */ /* 0x000fe200030006ff */
[----:B------:R-:W-:Y:S02]  /*18080*/  HADD2.F32 R25, -RZ, R28.H0_H0 ;  /* 0x2000001cff197230 */ /* 0x000fe40000004100 */
[C---:B------:R-:W-:Y:S01]  /*18090*/  FMUL.FTZ R46, R24.reuse, R42 ;  /* 0x0000002a182e7220 */ /* 0x040fe20000410000 */
[----:B------:R-:W-:Y:S01]  /*180a0*/  F2FP.F16.E4M3.UNPACK_B R6, R14 ;  /* 0x0000000eff06723e */ /* 0x000fe200020006ff */
[-C--:B------:R-:W-:Y:S01]  /*180b0*/  FMUL.FTZ R45, R24, R37.reuse ;  /* 0x00000025182d7220 */ /* 0x080fe20000410000 */
[C---:B------:R-:W-:Y:S01]  /*180c0*/  FFMA.FTZ R24, R26.reuse, R30, -R43 ;  /* 0x0000001e1a187223 */ /* 0x040fe2000001082b */
[----:B------:R-:W-:Y:S01]  /*180d0*/  FFMA.FTZ R26, R26, R38, R15 ;  /* 0x000000261a1a7223 */ /* 0x000fe2000001000f */
[----:B------:R-:W-:Y:S01]  /*180e0*/  FFMA.FTZ R15, R25, R37, -R46 ;  /* 0x00000025190f7223 */ /* 0x000fe2000001082e */
[----:B------:R-:W-:Y:S01]  /*180f0*/  HADD2.F32 R37, -RZ, R36.H1_H1 ;  /* 0x30000024ff257230 */ /* 0x000fe20000004100 */
[----:B------:R-:W-:Y:S01]  /*18100*/  F2FP.F16.E4M3.UNPACK_B R36, R35.H1 ;  /* 0x00000023ff24723e */ /* 0x000fe200030006ff */
[----:B------:R-:W-:-:S02]  /*18110*/  HADD2.F32 R30, -RZ, R28.H1_H1 ;  /* 0x3000001cff1e7230 */ /* 0x000fc40000004100 */
[----:B------:R-:W-:Y:S01]  /*18120*/  FFMA.FTZ R25, R25, R42, R45 ;  /* 0x0000002a19197223 */ /* 0x000fe2000001002d */
[----:B------:R-:W-:Y:S01]  /*18130*/  HADD2.F32 R43, -RZ, R40.H1_H1 ;  /* 0x30000028ff2b7230 */ /* 0x000fe20000004100 */
[----:B------:R-:W-:Y:S01]  /*18140*/  F2FP.F16.E4M3.UNPACK_B R14, R14.H1 ;  /* 0x0000000eff0e723e */ /* 0x000fe200030006ff */
[----:B------:R-:W-:Y:S01]  /*18150*/  HADD2.F32 R28, -RZ, R31.H1_H1 ;  /* 0x3000001fff1c7230 */ /* 0x000fe20000004100 */
[----:B------:R-:W-:Y:S01]  /*18160*/  F2FP.SATFINITE.E4M3.F32.PACK_AB_MERGE_C R11, R24, R11, RZ ;  /* 0x0000000b180b723e */ /* 0x000fe200048070ff */
[----:B------:R-:W-:Y:S01]  /*18170*/  HADD2.F32 R40, -RZ, R41.H0_H0 ;  /* 0x20000029ff287230 */ /* 0x000fe20000004100 */
[----:B------:R-:W-:Y:S01]  /*18180*/  F2FP.SATFINITE.E4M3.F32.PACK_AB_MERGE_C R13, R26, R13, RZ ;  /* 0x0000000d1a0d723e */ /* 0x000fe200048070ff */
[----:B------:R-:W-:Y:S02]  /*18190*/  HADD2.F32 R35, -RZ, R34.H0_H0 ;  /* 0x20000022ff237230 */ /* 0x000fe40000004100 */
[----:B------:R-:W-:Y:S01]  /*181a0*/  FMUL.FTZ R45, R28, R43 ;  /* 0x0000002b1c2d7220 */ /* 0x000fe20000410000 */
[----:B------:R-:W-:-:S02]  /*181b0*/  HADD2.F32 R38, -RZ, R36.H0_H0 ;  /* 0x20000024ff267230 */ /* 0x000fc40000004100 */
[-C--:B------:R-:W-:Y:S01]  /*181c0*/  FMUL.FTZ R42, R28, R37.reuse ;  /* 0x000000251c2a7220 */ /* 0x080fe20000410000 */
[----:B------:R-:W-:Y:S02]  /*181d0*/  HADD2.F32 R31, -RZ, R29.H0_H0 ;  /* 0x2000001dff1f7230 */ /* 0x000fe40000004100 */
[C---:B------:R-:W-:Y:S01]  /*181e0*/  FMUL.FTZ R46, R35.reuse, R40 ;  /* 0x00000028232e7220 */ /* 0x040fe20000410000 */
[C---:B------:R-:W-:Y:S01]  /*181f0*/  FFMA.FTZ R28, R30.reuse, R37, -R45 ;  /* 0x000000251e1c7223 */ /* 0x040fe2000001082d */
[-C--:B------:R-:W-:Y:S01]  /*18200*/  FMUL.FTZ R35, R35, R38.reuse ;  /* 0x0000002623237220 */ /* 0x080fe20000410000 */
[----:B------:R-:W-:Y:S01]  /*18210*/  FFMA.FTZ R30, R30, R43, R42 ;  /* 0x0000002b1e1e7223 */ /* 0x000fe2000001002a */
[C---:B------:R-:W-:Y:S01]  /*18220*/  FFMA.FTZ R43, R31.reuse, R38, -R46 ;  /* 0x000000261f2b7223 */ /* 0x040fe2000001082e */
[----:B------:R-:W-:Y:S02]  /*18230*/  HADD2.F32 R38, -RZ, R36.H1_H1 ;  /* 0x30000024ff267230 */ /* 0x000fe40000004100 */
[----:B------:R-:W-:Y:S01]  /*18240*/  FFMA.FTZ R45, R31, R40, R35 ;  /* 0x000000281f2d7223 */ /* 0x000fe20000010023 */
[-C--:B------:R-:W-:Y:S01]  /*18250*/  F2FP.F16.E4M3.UNPACK_B R40, R39.reuse.H1 ;  /* 0x00000027ff28723e */ /* 0x080fe200030006ff */
[----:B------:R-:W-:Y:S01]  /*18260*/  HADD2.F32 R42, -RZ, R41.H1_H1 ;  /* 0x30000029ff2a7230 */ /* 0x000fe20000004100 */
[----:B------:R-:W-:Y:S01]  /*18270*/  F2FP.F16.E4M3.UNPACK_B R36, R20.H1 ;  /* 0x00000014ff24723e */ /* 0x000fe200030006ff */
[----:B------:R-:W-:Y:S01]  /*18280*/  HADD2.F32 R35, -RZ, R34.H1_H1 ;  /* 0x30000022ff237230 */ /* 0x000fe20000004100 */
[----:B------:R-:W-:Y:S01]  /*18290*/  F2FP.F16.E4M3.UNPACK_B R39, R39 ;  /* 0x00000027ff27723e */ /* 0x000fe200020006ff */
[----:B------:R-:W-:Y:S01]  /*182a0*/  HADD2.F32 R31, -RZ, R29.H1_H1 ;  /* 0x3000001dff1f7230 */ /* 0x000fe20000004100 */
[----:B------:R-:W-:Y:S01]  /*182b0*/  F2FP.SATFINITE.E4M3.F32.PACK_AB_MERGE_C R5, R10, R5, R11 ;  /* 0x000000050a05723e */ /* 0x000fe2000480700b */
[----:B------:R-:W-:-:S02]  /*182c0*/  HADD2.F32 R41, -RZ, R40.H0_H0 ;  /* 0x20000028ff297230 */ /* 0x000fc40000004100 */
[C---:B------:R-:W-:Y:S01]  /*182d0*/  FMUL.FTZ R48, R35.reuse, R42 ;  /* 0x0000002a23307220 */ /* 0x040fe20000410000 */
[--C-:B------:R-:W-:Y:S02]  /*182e0*/  HADD2.F32 R34, -RZ, R33.reuse.H0_H0 ;  /* 0x20000021ff227230 */ /* 0x100fe40000004100 */
[-C--:B------:R-:W-:Y:S01]  /*182f0*/  FMUL.FTZ R35, R35, R38.reuse ;  /* 0x0000002623237220 */ /* 0x080fe20000410000 */
[----:B------:R-:W-:Y:S02]  /*18300*/  HADD2.F32 R37, -RZ, R36.H0_H0 ;  /* 0x20000024ff257230 */ /* 0x000fe40000004100 */
[----:B------:R-:W-:Y:S01]  /*18310*/  FFMA.FTZ R48, R31, R38, -R48 ;  /* 0x000000261f307223 */ /* 0x000fe20000010830 */
[----:B------:R-:W-:Y:S02]  /*18320*/  HADD2.F32 R40, -RZ, R40.H1_H1 ;  /* 0x30000028ff287230 */ /* 0x000fe40000004100 */
[----:B------:R-:W-:Y:S01]  /*18330*/  FMUL.FTZ R46, R34, R41 ;  /* 0x00000029222e7220 */ /* 0x000fe20000410000 */
[----:B------:R-:W-:-:S02]  /*18340*/  HADD2.F32 R33, -RZ, R33.H1_H1 ;  /* 0x30000021ff217230 */ /* 0x000fc40000004100 */
[----:B------:R-:W-:Y:S01]  /*18350*/  FFMA.FTZ R50, R31, R42, R35 ;  /* 0x0000002a1f327223 */ /* 0x000fe20000010023 */
[----:B------:R-:W-:Y:S02]  /*18360*/  HADD2.F32 R36, -RZ, R36.H1_H1 ;  /* 0x30000024ff247230 */ /* 0x000fe40000004100 */
[-C--:B------:R-:W-:Y:S01]  /*18370*/  FMUL.FTZ R34, R34, R37.reuse ;  /* 0x0000002522227220 */ /* 0x080fe20000410000 */
[--C-:B------:R-:W-:Y:S01]  /*18380*/  HADD2.F32 R29, -RZ, R27.reuse.H0_H0 ;  /* 0x2000001bff1d7230 */ /* 0x100fe20000004100 */
[----:B------:R-:W-:Y:S01]  /*18390*/  F2FP.F16.E4M3.UNPACK_B R31, R20 ;  /* 0x00000014ff1f723e */ /* 0x000fe200020006ff */
[----:B------:R-:W-:Y:S02]  /*183a0*/  HADD2.F32 R27, -RZ, R27.H1_H1 ;  /* 0x3000001bff1b7230 */ /* 0x000fe40000004100 */
[C---:B------:R-:W-:Y:S01]  /*183b0*/  FMUL.FTZ R20, R33.reuse, R40 ;  /* 0x0000002821147220 */ /* 0x040fe20000410000 */
[----:B------:R-:W-:Y:S01]  /*183c0*/  FMUL.FTZ R35, R33, R36 ;  /* 0x0000002421237220 */ /* 0x000fe20000410000 */
[C---:B------:R-:W-:Y:S01]  /*183d0*/  FFMA.FTZ R46, R29.reuse, R37, -R46 ;  /* 0x000000251d2e7223 */ /* 0x040fe2000001082e */
[----:B------:R-:W-:Y:S01]  /*183e0*/  FFMA.FTZ R41, R29, R41, R34 ;  /* 0x000000291d297223 */ /* 0x000fe20000010022 */
[----:B------:R-:W-:-:S02]  /*183f0*/  HADD2.F32 R33, -RZ, R39.H0_H0 ;  /* 0x20000027ff217230 */ /* 0x000fc40000004100 */
[C---:B------:R-:W-:Y:S01]  /*18400*/  FFMA.FTZ R37, R27.reuse, R36, -R20 ;  /* 0x000000241b257223 */ /* 0x040fe20000010814 */
[--C-:B------:R-:W-:Y:S02]  /*18410*/  HADD2.F32 R29, -RZ, R32.reuse.H0_H0 ;  /* 0x20000020ff1d7230 */ /* 0x100fe40000004100 */
[----:B------:R-:W-:Y:S01]  /*18420*/  FFMA.FTZ R40, R27, R40, R35 ;  /* 0x000000281b287223 */ /* 0x000fe20000010023 */
[----:B------:R-:W-:Y:S01]  /*18430*/  HADD2.F32 R27, -RZ, R31.H0_H0 ;  /* 0x2000001fff1b7230 */ /* 0x000fe20000004100 */
[----:B------:R-:W-:Y:S01]  /*18440*/  F2FP.F16.E4M3.UNPACK_B R34, R8.H1 ;  /* 0x00000008ff22723e */ /* 0x000fe200030006ff */
[----:B------:R-:W-:Y:S02]  /*18450*/  HADD2.F32 R39, -RZ, R39.H1_H1 ;  /* 0x30000027ff277230 */ /* 0x000fe40000004100 */
[C---:B------:R-:W-:Y:S01]  /*18460*/  FMUL.FTZ R35, R29.reuse, R33 ;  /* 0x000000211d237220 */ /* 0x040fe20000410000 */
[----:B------:R-:W-:Y:S02]  /*18470*/  HADD2.F32 R32, -RZ, R32.H1_H1 ;  /* 0x30000020ff207230 */ /* 0x000fe40000004100 */
[----:B------:R-:W-:Y:S01]  /*18480*/  FMUL.FTZ R29, R29, R27 ;  /* 0x0000001b1d1d7220 */ /* 0x000fe20000410000 */
[----:B------:R-:W-:Y:S01]  /*18490*/  HADD2.F32 R20, -RZ, R21.H0_H0 ;  /* 0x20000015ff147230 */ /* 0x000fe20000004100 */
[----:B------:R-:W-:Y:S01]  /*184a0*/  F2FP.SATFINITE.E4M3.F32.PACK_AB_MERGE_C R45, R50, R45, RZ ;  /* 0x0000002d322d723e */ /* 0x000fe200048070ff */
[----:B------:R-:W-:-:S02]  /*184b0*/  HADD2.F32 R31, -RZ, R31.H1_H1 ;  /* 0x3000001fff1f7230 */ /* 0x000fc40000004100 */
[----:B------:R-:W-:Y:S01]  /*184c0*/  FMUL.FTZ R36, R32, R39 ;  /* 0x0000002720247220 */ /* 0x000fe20000410000 */
[----:B------:R-:W-:Y:S02]  /*184d0*/  HADD2.F32 R21, -RZ, R21.H1_H1 ;  /* 0x30000015ff157230 */ /* 0x000fe40000004100 */
[C---:B------:R-:W-:Y:S01]  /*184e0*/  FFMA.FTZ R35, R20.reuse, R27, -R35 ;  /* 0x0000001b14237223 */ /* 0x040fe20000010823 */
        /* <DEDUP_REMOVED lines=20> */
[C---:B------:R-:W-:Y:S01]  /*18630*/  FMUL.FTZ R38, R14.reuse, R34 ;  /* 0x000000220e267220 */ /* 0x040fe20000410000 */
[-C--:B------:R-:W-:Y:S01]  /*18640*/  FMUL.FTZ R21, R14, R29.reuse ;  /* 0x0000001d0e157220 */ /* 0x080fe20000410000 */
[----:B------:R-:W-:Y:S01]  /*18650*/  F2FP.F16.E4M3.UNPACK_B R14, R8 ;  /* 0x00000008ff0e723e */ /* 0x000fe200020006ff */
[----:B------:R-:W-:Y:S02]  /*18660*/  HADD2.F32 R8, -RZ, R3.H0_H0 ;  /* 0x20000003ff087230 */ /* 0x000fe40000004100 */
[C---:B------:R-:W-:Y:S01]  /*18670*/  FFMA.FTZ R38, R7.reuse, R29, -R38 ;  /* 0x0000001d07267223 */ /* 0x040fe20000010826 */
[----:B------:R-:W-:Y:S01]  /*18680*/  FFMA.FTZ R42, R7, R34, R21 ;  /* 0x00000022072a7223 */ /* 0x000fe20000010015 */
[----:B------:R-:W-:-:S02]  /*18690*/  HADD2.F32 R7, -RZ, R6.H0_H0 ;  /* 0x20000006ff077230 */ /* 0x000fc40000004100 */
[--C-:B------:R-:W-:Y:S01]  /*186a0*/  HADD2.F32 R20, -RZ, R14.reuse.H0_H0 ;  /* 0x2000000eff147230 */ /* 0x100fe20000004100 */
[----:B------:R-:W-:Y:S01]  /*186b0*/  F2FP.SATFINITE.E4M3.F32.PACK_AB_MERGE_C R38, R38, R39, RZ ;  /* 0x000000272626723e */ /* 0x000fe200048070ff */
[----:B------:R-:W-:Y:S01]  /*186c0*/  HADD2.F32 R21, -RZ, R3.H1_H1 ;  /* 0x30000003ff157230 */ /* 0x000fe20000004100 */
[----:B------:R-:W-:Y:S01]  /*186d0*/  F2FP.SATFINITE.E4M3.F32.PACK_AB_MERGE_C R31, R42, R31, RZ ;  /* 0x0000001f2a1f723e */ /* 0x000fe200048070ff */
[----:B------:R-:W-:Y:S02]  /*186e0*/  HADD2.F32 R27, -RZ, R14.H1_H1 ;  /* 0x3000000eff1b7230 */ /* 0x000fe40000004100 */
[C---:B------:R-:W-:Y:S01]  /*186f0*/  FMUL.FTZ R14, R7.reuse, R20 ;  /* 0x00000014070e7220 */ /* 0x040fe20000410000 */
[----:B------:R-:W-:Y:S02]  /*18700*/  HADD2.F32 R6, -RZ, R6.H1_H1 ;  /* 0x30000006ff067230 */ /* 0x000fe40000004100 */
[----:B------:R-:W-:Y:S01]  /*18710*/  FMUL.FTZ R7, R7, R8 ;  /* 0x0000000807077220 */ /* 0x000fe20000410000 */
[----:B------:R-:W-:-:S02]  /*18720*/  HADD2.F32 R3, -RZ, R4.H0_H0 ;  /* 0x20000004ff037230 */ /* 0x000fc40000004100 */
[----:B------:R-:W-:Y:S02]  /*18730*/  HADD2.F32 R4, -RZ, R4.H1_H1 ;  /* 0x30000004ff047230 */ /* 0x000fe40000004100 */
[C---:B------:R-:W-:Y:S01]  /*18740*/  FMUL.FTZ R29, R6.reuse, R27 ;  /* 0x0000001b061d7220 */ /* 0x040fe20000410000 */
[-C--:B------:R-:W-:Y:S01]  /*18750*/  FMUL.FTZ R34, R6, R21.reuse ;  /* 0x0000001506227220 */ /* 0x080fe20000410000 */
[C---:B------:R-:W-:Y:S01]  /*18760*/  FFMA.FTZ R6, R3.reuse, R8, -R14 ;  /* 0x0000000803067223 */ /* 0x040fe2000001080e */
[----:B------:R-:W-:Y:S01]  /*18770*/  FFMA.FTZ R3, R3, R20, R7 ;  /* 0x0000001403037223 */ /* 0x000fe20000010007 */
[C---:B------:R-:W-:Y:S01]  /*18780*/  FFMA.FTZ R29, R4.reuse, R21, -R29 ;  /* 0x00000015041d7223 */ /* 0x040fe2000001081d */
[----:B------:R-:W-:Y:S01]  /*18790*/  FFMA.FTZ R34, R4, R27, R34 ;  /* 0x0000001b04227223 */ /* 0x000fe20000010022 */
[----:B------:R-:W-:Y:S02]  /*187a0*/  F2FP.SATFINITE.E4M3.F32.PACK_AB_MERGE_C R7, R48, R43, RZ ;  /* 0x0000002b3007723e */ /* 0x000fe400048070ff */
[----:B------:R-:W-:-:S02]  /*187b0*/  F2FP.SATFINITE.E4M3.F32.PACK_AB_MERGE_C R4, R37, R46, RZ ;  /* 0x0000002e2504723e */ /* 0x000fc400048070ff */
[----:B------:R-:W-:Y:S02]  /*187c0*/  F2FP.SATFINITE.E4M3.F32.PACK_AB_MERGE_C R8, R40, R41, RZ ;  /* 0x000000292808723e */ /* 0x000fe400048070ff */
[----:B------:R-:W-:Y:S02]  /*187d0*/  F2FP.SATFINITE.E4M3.F32.PACK_AB_MERGE_C R7, R28, R15, R7 ;  /* 0x0000000f1c07723e */ /* 0x000fe40004807007 */
[----:B------:R-:W-:Y:S02]  /*187e0*/  F2FP.SATFINITE.E4M3.F32.PACK_AB_MERGE_C R4, R36, R35, R4 ;  /* 0x000000232404723e */ /* 0x000fe40004807004 */
[----:B------:R-:W-:Y:S02]  /*187f0*/  F2FP.SATFINITE.E4M3.F32.PACK_AB_MERGE_C R6, R29, R6, R38 ;  /* 0x000000061d06723e */ /* 0x000fe40004807026 */
[----:B------:R-:W-:Y:S02]  /*18800*/  F2FP.SATFINITE.E4M3.F32.PACK_AB_MERGE_C R8, R32, R33, R8 ;  /* 0x000000212008723e */ /* 0x000fe40004807008 */
[----:B------:R-:W-:Y:S01]  /*18810*/  F2FP.SATFINITE.E4M3.F32.PACK_AB_MERGE_C R10, R34, R3, R31 ;  /* 0x00000003220a723e */ /* 0x000fe2000480701f */
[----:B------:R4:W-:Y:S04]  /*18820*/  STS.128 [R47+0x1e200], R4 ;  /* 0x01e200042f007388 */ /* 0x0009e80000000c00 */
[----:B------:R4:W-:Y:S02]  /*18830*/  STS.128 [R0+0x1e200], R8 ;  /* 0x01e2000800007388 */ /* 0x0009e40000000c00 */
.L_x_559:
[----:B------:R-:W-:Y:S05]  /*18840*/  BSYNC B0 ;  /* 0x0000000000007941 */ /* 0x000fea0003800000 */
.L_x_552:
[----:B------:R-:W-:Y:S01]  /*18850*/  @!PT LDS RZ, [RZ] ;  /* 0x00000000fffff984 */ /* 0x000fe20000000800 */
[----:B------:R-:W-:Y:S01]  /*18860*/  @!PT LDS RZ, [RZ] ;  /* 0x00000000fffff984 */ /* 0x000fe20000000800 */
[----:B------:R-:W-:Y:S01]  /*18870*/  @!PT LDS RZ, [RZ] ;  /* 0x00000000fffff984 */ /* 0x000fe20000000800 */
[----:B------:R-:W-:Y:S01]  /*18880*/  @!PT LDS RZ, [RZ] ;  /* 0x00000000fffff984 */ /* 0x000fe20000000800 */
[----:B------:R1:W-:Y:S06]  /*18890*/  MEMBAR.ALL.CTA ;  /* 0x0000000000007992 */ /* 0x0003ec0000008000 */
[----:B-1----:R-:W1:Y:S01]  /*188a0*/  FENCE.VIEW.ASYNC.S ;  /* 0x00000000000073c6 */ /* 0x002e620000000000 */
[----:B------:R-:W-:Y:S05]  /*188b0*/  WARPSYNC.ALL ;  /* 0x0000000000007948 */ /* 0x000fea0003800000 */
[----:B-1----:R-:W-:Y:S06]  /*188c0*/  BAR.SYNC.DEFER_BLOCKING 0xd, 0x100 ;  /* 0x0344000000007b1d */ /* 0x002fec0000010000 */
.L_x_550:
[----:B0--34-:R-:W-:-:S05]  /*188d0*/  IMAD.U32 R0, RZ, RZ, UR49 ;  /* 0x00000031ff007e24 */ /* 0x019fca000f8e00ff */
[----:B------:R-:W-:-:S13]  /*188e0*/  ISETP.NE.AND P0, PT, R0, 0x3, PT ;  /* 0x000000030000780c */ /* 0x000fda0003f05270 */
[----:B------:R-:W-:Y:S05]  /*188f0*/  @!P0 BRA `(.L_x_579) ;  /* 0x0000000000048947 */ /* 0x000fea0003800000 */
[----:B------:R-:W-:Y:S01]  /*18900*/  BPT.TRAP 0x1 ;  /* 0x000000040000795c */ /* 0x000fe20000300000 */
.L_x_579:
[----:B------:R-:W3:Y:S04]  /*18910*/  LDL R0, [R1+0x24] ;  /* 0x0000240001007983 */ /* 0x000ee80000100800 */
[----:B--2---:R-:W2:Y:S01]  /*18920*/  LDL R3, [R1+0x34] ;  /* 0x0000340001037983 */ /* 0x004ea20000100800 */
[----:B---3--:R-:W-:Y:S01]  /*18930*/  IMAD R0, R0, 0x8, R18 ;  /* 0x0000000800007824 */ /* 0x008fe200078e0212 */
[----:B--2---:R-:W-:-:S04]  /*18940*/  SHF.L.U32 R3, R3, 0x1f, RZ ;  /* 0x0000001f03037819 */ /* 0x004fc800000006ff */
[----:B------:R0:W2:Y:S01]  /*18950*/  SYNCS.PHASECHK.TRANS64.TRYWAIT P1, [R0+URZ+0x33430], R3 ;  /* 0x03343003000075a7 */ /* 0x0000a2000802017f */
[----:B------:R-:W-:Y:S05]  /*18960*/  @!P0 BRA `(.L_x_580) ;  /* 0x0000000000048947 */ /* 0x000fea0003800000 */
[----:B------:R-:W-:Y:S01]  /*18970*/  BPT.TRAP 0x1 ;  /* 0x000000040000795c */ /* 0x000fe20000300000 */
.L_x_580:
[----:B-----5:R-:W-:Y:S01]  /*18980*/  IMAD.MOV.U32 R25, RZ, RZ, RZ ;  /* 0x000000ffff197224 */ /* 0x020fe200078e00ff */
[----:B--2---:R-:W-:Y:S06]  /*18990*/  @P1 BRA `(.L_x_581) ;  /* 0x0000000000081947 */ /* 0x004fec0003800000 */
[----:B------:R-:W2:Y:S02]  /*189a0*/  SYNCS.PHASECHK.TRANS64.TRYWAIT P1, [R0+URZ+0x33430], R3 ;  /* 0x03343003000075a7 */ /* 0x000ea4000802017f */
[----:B--2---:R-:W-:Y:S05]  /*189b0*/  @!P1 BRA `(.L_x_582) ;  /* 0x0000018000949947 */ /* 0x004fea0003800000 */
.L_x_581:
[----:B------:R-:W-:Y:S05]  /*189c0*/  WARPSYNC.ALL ;  /* 0x0000000000007948 */ /* 0x000fea0003800000 */
[----:B------:R-:W3:Y:S01]  /*189d0*/  LDL R121, [R1+0x24] ;  /* 0x0000240001797983 */ /* 0x000ee20000100800 */
[----:B0-2---:R-:W-:Y:S01]  /*189e0*/  VIADD R3, R18, 0x24200 ;  /* 0x0002420012037836 */ /* 0x005fe20000000000 */
[----:B------:R-:W-:Y:S01]  /*189f0*/  R2UR UR28, R44 ;  /* 0x000000002c1c72ca */ /* 0x000fe200000e0000 */
[----:B------:R-:W-:Y:S01]  /*18a00*/  IMAD.MOV.U32 R5, RZ, RZ, -0x7fffffe0 ;  /* 0x80000020ff057424 */ /* 0x000fe200078e00ff */
[----:B------:R-:W-:Y:S01]  /*18a10*/  WARPGROUP.ARRIVE ;  /* 0x00000000000079c5 */ /* 0x000fe20000000000 */
[----:B------:R-:W-:Y:S01]  /*18a20*/  UMOV UR29, 0x80000020 ;  /* 0x80000020001d7882 */ /* 0x000fe20000000000 */
[----:B------:R-:W-:Y:S01]  /*18a30*/  SHF.R.U32.HI R3, RZ, 0x4, R3 ;  /* 0x00000004ff037819 */ /* 0x000fe20000011603 */
[----:B------:R-:W-:Y:S01]  /*18a40*/  IMAD.MOV.U32 R7, RZ, RZ, -0x7fffffe0 ;  /* 0x80000020ff077424 */ /* 0x000fe200078e00ff */
[----:B------:R-:W-:Y:S01]  /*18a50*/  R2UR UR31, R5 ;  /* 0x00000000051f72ca */ /* 0x000fe200000e0000 */
[----:B------:R-:W-:Y:S01]  /*18a60*/  UMOV UR5, UR29 ;  /* 0x0000001d00057c82 */ /* 0x000fe20008000000 */
[----:B------:R-:W-:Y:S01]  /*18a70*/  LOP3.LUT R3, R3, 0x3fff, RZ, 0xc0, !PT ;  /* 0x00003fff03037812 */ /* 0x000fe200078ec0ff */
[----:B------:R-:W-:Y:S01]  /*18a80*/  UMOV UR9, UR29 ;  /* 0x0000001d00097c82 */ /* 0x000fe20008000000 */
[----:B------:R-:W-:Y:S01]  /*18a90*/  R2UR UR7, R7 ;  /* 0x00000000070772ca */ /* 0x000fe200000e0000 */
[----:B------:R-:W-:Y:S01]  /*18aa0*/  UMOV UR13, UR29 ;  /* 0x0000001d000d7c82 */ /* 0x000fe20008000000 */
[----:B------:R-:W-:Y:S01]  /*18ab0*/  LOP3.LUT R13, R3, 0x10000, RZ, 0xfc, !PT ;  /* 0x00010000030d7812 */ /* 0x000fe200078efcff */
[----:B------:R-:W-:Y:S01]  /*18ac0*/  ULOP3.LUT UR28, UR28, 0x10000, URZ, 0xfc, !UPT ;  /* 0x000100001c1c7892 */ /* 0x000fe2000f8efc3f */
[----:B------:R-:W-:Y:S01]  /*18ad0*/  MOV R9, 0x80000020 ;  /* 0x8000002000097802 */ /* 0x000fe20000000f00 */
[----:B------:R-:W-:Y:S01]  /*18ae0*/  UMOV UR17, UR29 ;  /* 0x0000001d00117c82 */ /* 0x000fe20008000000 */
[----:B------:R-:W-:Y:S01]  /*18af0*/  R2UR UR15, R7 ;  /* 0x00000000070f72ca */ /* 0x000fe200000e0000 */
[----:B------:R-:W-:Y:S01]  /*18b00*/  UIADD3 UR44, UR28, 0x2, URZ ;  /* 0x000000021c2c7890 */ /* 0x000fe2000fffe03f */
[C---:B------:R-:W-:Y:S01]  /*18b10*/  R2UR UR11, R9.reuse ;  /* 0x00000000090b72ca */ /* 0x040fe200000e0000 */
[----:B------:R-:W-:Y:S01]  /*18b20*/  UMOV UR45, 0x80000020 ;  /* 0x80000020002d7882 */ /* 0x000fe20000000000 */
[----:B------:R-:W-:Y:S01]  /*18b30*/  UMOV UR4, UR28 ;  /* 0x0000001c00047c82 */ /* 0x000fe20008000000 */
[----:B------:R-:W-:Y:S01]  /*18b40*/  UMOV UR8, UR28 ;  /* 0x0000001c00087c82 */ /* 0x000fe20008000000 */
[----:B------:R-:W-:Y:S01]  /*18b50*/  UMOV UR12, UR28 ;  /* 0x0000001c000c7c82 */ /* 0x000fe20008000000 */
[----:B------:R-:W-:Y:S01]  /*18b60*/  R2UR UR19, R9 ;  /* 0x00000000091372ca */ /* 0x000fe200000e0000 */
[----:B------:R-:W-:Y:S01]  /*18b70*/  UMOV UR16, UR28 ;  /* 0x0000001c00107c82 */ /* 0x000fe20008000000 */
[----:B------:R-:W-:Y:S01]  /*18b80*/  MOV R7, 0x80000020 ;  /* 0x8000002000077802 */ /* 0x000fe20000000f00 */
[----:B------:R-:W-:-:S02]  /*18b90*/  IMAD.MOV.U32 R9, RZ, RZ, -0x7fffffe0 ;  /* 0x80000020ff097424 */ /* 0x000fc400078e00ff */
[----:B------:R-:W-:Y:S01]  /*18ba0*/  IMAD.MOV.U32 R11, RZ, RZ, -0x7fffffe0 ;  /* 0x80000020ff0b7424 */ /* 0x000fe200078e00ff */
[----:B------:R-:W-:Y:S01]  /*18bb0*/  R2UR UR47, R7 ;  /* 0x00000000072f72ca */ /* 0x000fe200000e0000 */
[----:B------:R-:W-:Y:S01]  /*18bc0*/  IMAD.MOV.U32 R5, RZ, RZ, -0x7fffffe0 ;  /* 0x80000020ff057424 */ /* 0x000fe200078e00ff */
[----:B------:R-:W-:-:S04]  /*18bd0*/  MOV R7, 0x80000020 ;  /* 0x8000002000077802 */ /* 0x000fc80000000f00 */
[----:B------:R-:W-:Y:S01]  /*18be0*/  R2UR UR43, R5 ;  /* 0x00000000052b72ca */ /* 0x000fe200000e0000 */
[----:B---3--:R-:W-:-:S04]  /*18bf0*/  IMAD R4, R121, 0x780, R13 ;  /* 0x0000078079047824 */ /* 0x008fc800078e020d */
[C---:B------:R-:W-:Y:S01]  /*18c00*/  VIADD R8, R4.reuse, 0x100 ;  /* 0x0000010004087836 */ /* 0x040fe20000000000 */
[C---:B------:R-:W-:Y:S01]  /*18c10*/  R2UR UR30, R4.reuse ;  /* 0x00000000041e72ca */ /* 0x040fe200000e0000 */
[C---:B------:R-:W-:Y:S01]  /*18c20*/  VIADD R10, R4.reuse, 0x102 ;  /* 0x00000102040a7836 */ /* 0x040fe20000000000 */
[----:B------:R-:W-:Y:S02]  /*18c30*/  IADD3 R6, R4, 0x80, RZ ;  /* 0x0000008004067810 */ /* 0x000fe40007ffe0ff */
[----:B------:R-:W-:Y:S01]  /*18c40*/  R2UR UR10, R8 ;  /* 0x00000000080a72ca */ /* 0x000fe200000e0000 */
[----:B------:R-:W-:Y:S01]  /*18c50*/  VIADD R8, R4, 0x200 ;  /* 0x0000020004087836 */ /* 0x000fe20000000000 */
[----:B------:R-:W-:Y:S01]  /*18c60*/  R2UR UR6, R6 ;  /* 0x00000000060672ca */ /* 0x000fe200000e0000 */
[----:B------:R-:W-:-:S03]  /*18c70*/  VIADD R6, R4, 0x180 ;  /* 0x0000018004067836 */ /* 0x000fc60000000000 */
[----:B------:R-:W-:Y:S01]  /*18c80*/  R2UR UR18, R8 ;  /* 0x00000000081272ca */ /* 0x000fe200000e0000 */
[----:B------:R-:W-:Y:S01]  /*18c90*/  VIADD R8, R4, 0x82 ;  /* 0x0000008204087836 */ /* 0x000fe20000000000 */
[----:B------:R-:W-:Y:S01]  /*18ca0*/  R2UR UR14, R6 ;  /* 0x00000000060e72ca */ /* 0x000fe200000e0000 */
[----:B------:R-:W-:Y:S01]  /*18cb0*/  QGMMA.64x32x32.F32.E4M3.E4M3 R92, gdesc[UR28], RZ, !UPT, gsb0 ;  /* 0x006000001c5c79f3 */ /* 0x000fe2000c0008ff */
[----:B------:R-:W-:-:S05]  /*18cc0*/  VIADD R6, R4, 0x2 ;  /* 0x0000000204067836 */ /* 0x000fca0000000000 */
[----:B------:R-:W-:Y:S01]  /*18cd0*/  R2UR UR46, R6 ;  /* 0x00000000062e72ca */ /* 0x000fe200000e0000 */
[----:B------:R-:W-:Y:S01]  /*18ce0*/  VIADD R6, R4, 0x182 ;  /* 0x0000018204067836 */ /* 0x000fe20000000000 */
[----:B------:R-:W-:Y:S02]  /*18cf0*/  WARPGROUP.DEPBAR.LE gsb0, 0x0 ;  /* 0x00008000000079c5 */ /* 0x000fe40000010000 */
[----:B------:R-:W-:-:S06]  /*18d00*/  WARPGROUP.ARRIVE ;  /* 0x00000000000079c5 */ /* 0x000fcc0000000000 */
[----:B------:R-:W-:Y:S01]  /*18d10*/  QGMMA.64x32x32.F32.E4M3.E4M3 R76, gdesc[UR4], RZ, !UPT, gsb0 ;  /* 0x00600000044c79f3 */ /* 0x000fe2000c0008ff */
[----:B------:R-:W-:Y:S01]  /*18d20*/  R2UR UR6, R8 ;  /* 0x00000000080672ca */ /* 0x000fe200000e0000 */
[----:B------:R-:W-:Y:S01]  /*18d30*/  UMOV UR4, UR44 ;  /* 0x0000002c00047c82 */ /* 0x000fe20008000000 */
[----:B------:R-:W-:Y:S01]  /*18d40*/  R2UR UR7, R9 ;  /* 0x00000000090772ca */ /* 0x000fe200000e0000 */
[----:B------:R-:W-:Y:S01]  /*18d50*/  UMOV UR5, UR45 ;  /* 0x0000002d00057c82 */ /* 0x000fe20008000000 */
[----:B------:R-:W-:Y:S02]  /*18d60*/  VIADD R8, R4, 0x202 ;  /* 0x0000020204087836 */ /* 0x000fe40000000000 */
[----:B------:R-:W-:Y:S01]  /*18d70*/  IMAD.MOV.U32 R9, RZ, RZ, -0x7fffffe0 ;  /* 0x80000020ff097424 */ /* 0x000fe200078e00ff */
        /* <DEDUP_REMOVED lines=16> */
[----:B------:R-:W-:Y:S01]  /*18e80*/  VIADD R6, R4, 0x280 ;  /* 0x0000028004067836 */ /* 0x000fe20000000000 */
[----:B------:R-:W-:Y:S01]  /*18e90*/  MOV R7, 0x80000020 ;  /* 0x8000002000077802 */ /* 0x000fe20000000f00 */
        /* <DEDUP_REMOVED lines=11> */
[----:B------:R-:W-:Y:S03]  /*18f50*/  QGMMA.64x32x32.F32.E4M3.E4M3 R92, gdesc[UR44], R92, gsb0 ;  /* 0x006000002c5c79f3 */ /* 0x000fe6000800085c */
[----:B------:R-:W-:Y:S02]  /*18f60*/  WARPGROUP.DEPBAR.LE gsb0, 0x0 ;  /* 0x00008000000079c5 */ /* 0x000fe40000010000 */
[----:B------:R-:W-:-:S06]  /*18f70*/  WARPGROUP.ARRIVE ;  /* 0x00000000000079c5 */ /* 0x000fcc0000000000 */
[----:B------:R-:W-:Y:S01]  /*18f80*/  QGMMA.64x32x32.F32.E4M3.E4M3 R76, gdesc[UR4], R76, gsb0 ;  /* 0x00600000044c79f3 */ /* 0x000fe2000800084c */
[----:B------:R-:W-:Y:S01]  /*18f90*/  R2UR UR6, R6 ;  /* 0x00000000060672ca */ /* 0x000fe200000e0000 */
[----:B------:R-:W-:Y:S01]  /*18fa0*/  UIADD3 UR4, UR28, 0x200, URZ ;  /* 0x000002001c047890 */ /* 0x000fe2000fffe03f */
[----:B------:R-:W-:Y:S01]  /*18fb0*/  R2UR UR7, R7 ;  /* 0x00000000070772ca */ /* 0x000fe200000e0000 */
[----:B------:R-:W-:Y:S01]  /*18fc0*/  UMOV UR5, 0x80000020 ;  /* 0x8000002000057882 */ /* 0x000fe20000000000 */
[----:B------:R-:W-:Y:S01]  /*18fd0*/  VIADD R6, R4, 0x400 ;  /* 0x0000040004067836 */ /* 0x000fe20000000000 */
[----:B------:R-:W-:Y:S01]  /*18fe0*/  MOV R7, 0x80000020 ;  /* 0x8000002000077802 */ /* 0x000fe20000000f00 */
[----:B------:R-:W-:Y:S02]  /*18ff0*/  UMOV UR21, UR5 ;  /* 0x0000000500157c82 */ /* 0x000fe40008000000 */
[----:B------:R-:W-:Y:S01]  /*19000*/  UMOV UR20, UR4 ;  /* 0x0000000400147c82 */ /* 0x000fe20008000000 */
[----:B------:R-:W-:-:S02]  /*19010*/  WARPGROUP.DEPBAR.LE gsb0, 0x0 ;  /* 0x00008000000079c5 */ /* 0x000fc40000010000 */
[----:B------:R-:W-:-:S06]  /*19020*/  WARPGROUP.ARRIVE ;  /* 0x00000000000079c5 */ /* 0x000fcc0000000000 */
[----:B------:R-:W-:Y:S01]  /*19030*/  QGMMA.64x32x32.F32.E4M3.E4M3 R60, gdesc[UR8], R60, gsb0 ;  /* 0x00600000083c79f3 */ /* 0x000fe2000800083c */
[----:B------:R-:W-:Y:S01]  /*19040*/  R2UR UR10, R8 ;  /* 0x00000000080a72ca */ /* 0x000fe200000e0000 */
[----:B------:R-:W-:Y:S01]  /*19050*/  UMOV UR8, UR4 ;  /* 0x0000000400087c82 */ /* 0x000fe20008000000 */
[----:B------:R-:W-:Y:S01]  /*19060*/  R2UR UR11, R9 ;  /* 0x00000000090b72ca */ /* 0x000fe200000e0000 */
[----:B------:R-:W-:Y:S01]  /*19070*/  UMOV UR9, UR5 ;  /* 0x0000000500097c82 */ /* 0x000fe20008000000 */
[----:B------:R-:W-:Y:S02]  /*19080*/  VIADD R8, R4, 0x480 ;  /* 0x0000048004087836 */ /* 0x000fe40000000000 */
[----:B------:R-:W-:-:S03]  /*19090*/  IMAD.MOV.U32 R9, RZ, RZ, -0x7fffffe0 ;  /* 0x80000020ff097424 */ /* 0x000fc600078e00ff */
[----:B------:R-:W-:Y:S01]  /*190a0*/  R2UR UR22, R8 ;  /* 0x00000000081672ca */ /* 0x000fe200000e0000 */
[----:B------:R-:W-:Y:S01]  /*190b0*/  VIADD R8, R4, 0x302 ;  /* 0x0000030204087836 */ /* 0x000fe20000000000 */
[----:B------:R-:W-:Y:S01]  /*190c0*/  R2UR UR23, R9 ;  /* 0x00000000091772ca */ /* 0x000fe200000e0000 */
[----:B------:R-:W-:Y:S01]  /*190d0*/  IMAD.MOV.U32 R9, RZ, RZ, -0x7fffffe0 ;  /* 0x80000020ff097424 */ /* 0x000fe200078e00ff */
[----:B------:R-:W-:Y:S02]  /*190e0*/  WARPGROUP.DEPBAR.LE gsb0, 0x0 ;  /* 0x00008000000079c5 */ /* 0x000fe40000010000 */
[----:B------:R-:W-:-:S06]  /*190f0*/  WARPGROUP.ARRIVE ;  /* 0x00000000000079c5 */ /* 0x000fcc0000000000 */
[----:B------:R-:W-:Y:S01]  /*19100*/  QGMMA.64x32x32.F32.E4M3.E4M3 R44, gdesc[UR12], R44, gsb0 ;  /* 0x006000000c2c79f3 */ /* 0x000fe2000800082c */
        /* <DEDUP_REMOVED lines=115> */
[C---:B------:R-:W-:Y:S01]  /*19840*/  VIADD R6, R4.reuse, 0x682 ;  /* 0x0000068204067836 */ /* 0x040fe20000000000 */
[----:B------:R-:W-:Y:S01]  /*19850*/  MOV R7, 0x80000020 ;  /* 0x8000002000077802 */ /* 0x000fe20000000f00 */
[----:B------:R-:W-:Y:S01]  /*19860*/  VIADD R4, R4, 0x702 ;  /* 0x0000070204047836 */ /* 0x000fe20000000000 */
[----:B------:R-:W-:Y:S01]  /*19870*/  UMOV UR41, UR17 ;  /* 0x0000001100297c82 */ /* 0x000fe20008000000 */
[----:B------:R-:W-:-:S03]  /*19880*/  UMOV UR40, UR16 ;  /* 0x0000001000287c82 */ /* 0x000fc60008000000 */
[----:B------:R-:W-:Y:S01]  /*19890*/  R2UR UR42, R4 ;  /* 0x00000000042a72ca */ /* 0x000fe200000e0000 */
[----:B------:R-:W-:Y:S02]  /*198a0*/  WARPGROUP.DEPBAR.LE gsb0, 0x0 ;  /* 0x00008000000079c5 */ /* 0x000fe40000010000 */
[----:B------:R-:W-:-:S06]  /*198b0*/  WARPGROUP.ARRIVE ;  /* 0x00000000000079c5 */ /* 0x000fcc0000000000 */
[----:B------:R-:W-:Y:S01]  /*198c0*/  QGMMA.64x32x32.F32.E4M3.E4M3 R60, gdesc[UR20], R60, gsb0 ;  /* 0x00600000143c79f3 */ /* 0x000fe2000800083c */
[----:B------:R-:W-:Y:S01]  /*198d0*/  R2UR UR22, R8 ;  /* 0x00000000081672ca */ /* 0x000fe200000e0000 */
[----:B------:R-:W-:Y:S01]  /*198e0*/  UMOV UR20, UR16 ;  /* 0x0000001000147c82 */ /* 0x000fe20008000000 */
[----:B------:R-:W-:Y:S01]  /*198f0*/  R2UR UR23, R9 ;  /* 0x00000000091772ca */ /* 0x000fe200000e0000 */
[----:B------:R-:W-:Y:S01]  /*19900*/  UMOV UR21, UR17 ;  /* 0x0000001100157c82 */ /* 0x000fe20008000000 */
        /* <DEDUP_REMOVED lines=30> */
[----:B------:R-:W-:Y:S05]  /*19af0*/  @!P0 BRA `(.L_x_583) ;  /* 0x0000000000048947 */ /* 0x000fea0003800000 */
[----:B------:R-:W-:Y:S01]  /*19b00*/  BPT.TRAP 0x1 ;  /* 0x000000040000795c */ /* 0x000fe20000300000 */
.L_x_583:
[----:B------:R-:W2:Y:S01]  /*19b10*/  LDL R108, [R1+0x68] ;  /* 0x00006800016c7983 */ /* 0x000ea20000100800 */
        /* <DEDUP_REMOVED lines=19> */
[----:B------:R-:W3:Y:S01]  /*19c50*/  MUFU.TANH R4, R4 ;  /* 0x0000000400047308 */ /* 0x000ee20000002400 */
[C---:B------:R-:W-:Y:S01]  /*19c60*/  FMUL.FTZ R88, R2.reuse, R89 ;  /* 0x0000005902587220 */ /* 0x040fe20000410000 */
[C---:B------:R-:W-:Y:S01]  /*19c70*/  FMUL.FTZ R11, R2.reuse, R100 ;  /* 0x00000064020b7220 */ /* 0x040fe20000410000 */
[C---:B------:R-:W-:Y:S01]  /*19c80*/  FMUL.FTZ R89, R2.reuse, R90 ;  /* 0x0000005a02597220 */ /* 0x040fe20000410000 */
[C---:B------:R-:W-:Y:S01]  /*19c90*/  FMUL.FTZ R90, R2.reuse, R91 ;  /* 0x0000005b025a7220 */ /* 0x040fe20000410000 */
[C---:B------:R-:W-:Y:S01]  /*19ca0*/  FMUL.FTZ R6, R2.reuse, R95 ;  /* 0x0000005f02067220 */ /* 0x040fe20000410000 */
[C---:B------:R-:W-:Y:S01]  /*19cb0*/  FMUL.FTZ R12, R2.reuse, R101 ;  /* 0x00000065020c7220 */ /* 0x040fe20000410000 */
[C---:B------:R-:W-:Y:S01]  /*19cc0*/  FMUL.FTZ R9, R2.reuse, R98 ;  /* 0x0000006202097220 */ /* 0x040fe20000410000 */
[----:B------:R-:W4:Y:S01]  /*19cd0*/  MUFU.TANH R7, R7 ;  /* 0x0000000700077308 */ /* 0x000f220000002400 */
[C---:B------:R-:W-:Y:S01]  /*19ce0*/  FMUL.FTZ R20, R2.reuse, R104 ;  /* 0x0000006802147220 */ /* 0x040fe20000410000 */
[C---:B------:R-:W-:Y:S01]  /*19cf0*/  FMUL.FTZ R10, R2.reuse, R99 ;  /* 0x00000063020a7220 */ /* 0x040fe20000410000 */
[C---:B------:R-:W-:Y:S01]  /*19d00*/  FMUL.FTZ R21, R2.reuse, R105 ;  /* 0x0000006902157220 */ /* 0x040fe20000410000 */
[C---:B-1----:R-:W-:Y:S01]  /*19d10*/  FMUL.FTZ R14, R2.reuse, R102 ;  /* 0x00000066020e7220 */ /* 0x042fe20000410000 */
        /* <DEDUP_REMOVED lines=11> */
[----:B------:R-:W5:Y:S01]  /*19dd0*/  MUFU.TANH R5, R5 ;  /* 0x0000000500057308 */ /* 0x000f620000002400 */
        /* <DEDUP_REMOVED lines=40> */
[----:B------:R-:W-:Y:S01]  /*1a060*/  FMUL.FTZ R41, R2, R41 ;  /* 0x0000002902297220 */ /* 0x000fe20000410000 */
[----:B------:R-:W-:Y:S01]  /*1a070*/  ULDC UR53, c[0x0][0x988] ;  /* 0x0002620000357ab9 */ /* 0x000fe20000000800 */
[----:B------:R-:W5:Y:S01]  /*1a080*/  LDL R110, [R1+0x40] ;  /* 0x00004000016e7983 */ /* 0x000f620000100800 */
[----:B------:R-:W-:Y:S01]  /*1a090*/  VIADD R0, R0, 0x33440 ;  /* 0x0003344000007836 */ /* 0x000fe20000000000 */
[----:B------:R-:W-:-:S03]  /*1a0a0*/  ULDC UR52, c[0x0][0x988] ;  /* 0x0002620000347ab9 */ /* 0x000fc60000000800 */
[----:B------:R-:W5:Y:S08]  /*1a0b0*/  MUFU.TANH R10, R10 ;  /* 0x0000000a000a7308 */ /* 0x000f700000002400 */
        /* <DEDUP_REMOVED lines=24> */
[----:B------:R-:W5:Y:S01]  /*1a240*/  MUFU.TANH R65, R65 ;  /* 0x0000004100417308 */ /* 0x000f620000002400 */
[----:B--2---:R-:W-:-:S07]  /*1a250*/  IADD3 R144, R144, 0xa0, -R108 ;  /* 0x000000a090907810 */ /* 0x004fce0007ffe86c */
[----:B------:R-:W2:Y:S01]  /*1a260*/  MUFU.TANH R62, R62 ;  /* 0x0000003e003e7308 */ /* 0x000ea20000002400 */
[----:B------:R-:W-:-:S07]  /*1a270*/  IMAD R91, R131, -0xa0, R144 ;  /* 0xffffff60835b7824 */ /* 0x000fce00078e0290 */
[----:B------:R-:W2:Y:S01]  /*1a280*/  MUFU.TANH R68, R68 ;  /* 0x0000004400447308 */ /* 0x000ea20000002400 */
[C---:B------:R-:W-:Y:S02]  /*1a290*/  ISETP.GT.AND P1, PT, R91.reuse, RZ, PT ;  /* 0x000000ff5b00720c */ /* 0x040fe40003f24270 */
[C---:B------:R-:W-:Y:S02]  /*1a2a0*/  ISETP.GT.AND P2, PT, R91.reuse, 0x1, PT ;  /* 0x000000015b00780c */ /* 0x040fe40003f44270 */
[----:B------:R-:W-:Y:S02]  /*1a2b0*/  ISETP.GT.AND P3, PT, R91, 0x8, PT ;  /* 0x000000085b00780c */ /* 0x000fe40003f64270 */
[----:B0-----:R-:W-:Y:S01]  /*1a2c0*/  FSEL R3, R3, -INF , P1 ;  /* 0xff80000003037808 */ /* 0x001fe20000800000 */
[----:B------:R-:W0:Y:S01]  /*1a2d0*/  MUFU.TANH R63, R63 ;  /* 0x0000003f003f7308 */ /* 0x000e220000002400 */
[----:B---3--:R-:W-:Y:S02]  /*1a2e0*/  FSEL R4, R4, -INF , P2 ;  /* 0xff80000004047808 */ /* 0x008fe40001000000 */
[----:B------:R-:W-:-:S02]  /*1a2f0*/  ISETP.GT.AND P4, PT, R91, 0x9, PT ;  /* 0x000000095b00780c */ /* 0x000fc40003f84270 */
[----:B----4-:R-:W-:Y:S02]  /*1a300*/  FSEL R7, R7, -INF , P3 ;  /* 0xff80000007077808 */ /* 0x010fe40001800000 */
[----:B------:R-:W-:Y:S01]  /*1a310*/  FMNMX.FTZ R92, R3, R4, !PT ;  /* 0x00000004035c7209 */ /* 0x000fe20007810000 */
[----:B------:R-:W3:Y:S01]  /*1a320*/  MUFU.TANH R69, R69 ;  /* 0x0000004500457308 */ /* 0x000ee20000002400 */
[----:B------:R-:W-:Y:S02]  /*1a330*/  ISETP.GT.AND P5, PT, R91, 0x10, PT ;  /* 0x000000105b00780c */ /* 0x000fe40003fa4270 */
[----:B-1----:R-:W-:Y:S02]  /*1a340*/  FSEL R8, R8, -INF , P4 ;  /* 0xff80000008087808 */ /* 0x002fe40002000000 */
[----:B------:R-:W-:Y:S02]  /*1a350*/  FMNMX.FTZ R93, R7, R92, !PT ;  /* 0x0000005c075d7209 */ /* 0x000fe40007810000 */
[----:B-----5:R-:W-:Y:S01]  /*1a360*/  FSEL R5, R5, -INF , P1 ;  /* 0xff80000005057808 */ /* 0x020fe20000800000 */
[----:B------:R-:W1:Y:S01]  /*1a370*/  MUFU.TANH R66, R66 ;  /* 0x0000004200427308 */ /* 0x000e620000002400 */
[----:B------:R-:W-:-:S02]  /*1a380*/  ISETP.GT.AND P1, PT, R91, 0x11, PT ;  /* 0x000000115b00780c */ /* 0x000fc40003f24270 */
[----:B------:R-:W-:Y:S02]  /*1a390*/  FSEL R11, R11, -INF , P5 ;  /* 0xff8000000b0b7808 */ /* 0x000fe40002800000 */
[----:B------:R-:W-:Y:S02]  /*1a3a0*/  FMNMX.FTZ R92, R8, R93, !PT ;  /* 0x0000005d085c7209 */ /* 0x000fe40007810000 */
[----:B------:R-:W-:Y:S01]  /*1a3b0*/  FSEL R6, R6, -INF , P2 ;  /* 0xff80000006067808 */ /* 0x000fe20001000000 */
[----:B------:R-:W4:Y:S01]  /*1a3c0*/  MUFU.TANH R72, R72 ;  /* 0x0000004800487308 */ /* 0x000f220000002400 */
[----:B------:R-:W-:Y:S02]  /*1a3d0*/  ISETP.GT.AND P2, PT, R91, 0x18, PT ;  /* 0x000000185b00780c */ /* 0x000fe40003f44270 */
[----:B------:R-:W-:Y:S02]  /*1a3e0*/  FSEL R12, R12, -INF , P1 ;  /* 0xff8000000c0c7808 */ /* 0x000fe40000800000 */
[----:B------:R-:W-:-:S02]  /*1a3f0*/  FMNMX.FTZ R93, R11, R92, !PT ;  /* 0x0000005c0b5d7209 */ /* 0x000fc40007810000 */
[----:B------:R-:W-:Y:S01]  /*1a400*/  FSEL R9, R9, -INF , P3 ;  /* 0xff80000009097808 */ /* 0x000fe20001800000 */
[----:B------:R-:W5:Y:S01]  /*1a410*/  MUFU.TANH R67, R67 ;  /* 0x0000004300437308 */ /* 0x000f620000002400 */
[C---:B------:R-:W-:Y:S02]  /*1a420*/  ISETP.GT.AND P3, PT, R91.reuse, 0x19, PT ;  /* 0x000000195b00780c */ /* 0x040fe40003f64270 */
[----:B------:R-:W-:Y:S02]  /*1a430*/  FSEL R20, R20, -INF , P2 ;  /* 0xff80000014147808 */ /* 0x000fe40001000000 */
[----:B------:R-:W-:Y:S02]  /*1a440*/  FMNMX.FTZ R93, R12, R93, !PT ;  /* 0x0000005d0c5d7209 */ /* 0x000fe40007810000 */
[----:B------:R-:W-:Y:S01]  /*1a450*/  FSEL R10, R10, -INF , P4 ;  /* 0xff8000000a0a7808 */ /* 0x000fe20002000000 */
[----:B------:R-:W5:Y:S01]  /*1a460*/  MUFU.TANH R73, R73 ;  /* 0x0000004900497308 */ /* 0x000f620000002400 */
[----:B------:R-:W-:-:S02]  /*1a470*/  ISETP.GT.AND P4, PT, R91, 0x20, PT ;  /* 0x000000205b00780c */ /* 0x000fc40003f84270 */
[----:B------:R-:W-:Y:S02]  /*1a480*/  FSEL R21, R21, -INF , P3 ;  /* 0xff80000015157808 */ /* 0x000fe40001800000 */
[----:B------:R-:W-:Y:S02]  /*1a490*/  FMNMX.FTZ R92, R20, R93, !PT ;  /* 0x0000005d145c7209 */ /* 0x000fe40007810000 */
[----:B------:R-:W-:Y:S01]  /*1a4a0*/  FSEL R14, R14, -INF , P5 ;  /* 0xff8000000e0e7808 */ /* 0x000fe20002800000 */
[----:B------:R-:W5:Y:S01]  /*1a4b0*/  MUFU.TANH R70, R70 ;  /* 0x0000004600467308 */ /* 0x000f620000002400 */
[----:B------:R-:W-:Y:S02]  /*1a4c0*/  ISETP.GT.AND P5, PT, R91, 0x21, PT ;  /* 0x000000215b00780c */ /* 0x000fe40003fa4270 */
[----:B------:R-:W-:Y:S02]  /*1a4d0*/  FSEL R27, R27, -INF , P4 ;  /* 0xff8000001b1b7808 */ /* 0x000fe40002000000 */
[----:B------:R-:W-:-:S02]  /*1a4e0*/  FMNMX.FTZ R92, R21, R92, !PT ;  /* 0x0000005c155c7209 */ /* 0x000fc40007810000 */
[----:B------:R-:W-:Y:S01]  /*1a4f0*/  FSEL R15, R15, -INF , P1 ;  /* 0xff8000000f0f7808 */ /* 0x000fe20000800000 */
[----:B------:R-:W5:Y:S01]  /*1a500*/  MUFU.TANH R44, R44 ;  /* 0x0000002c002c7308 */ /* 0x000f620000002400 */
[----:B------:R-:W-:Y:S02]  /*1a510*/  ISETP.GT.AND P1, PT, R91, 0x28, PT ;  /* 0x000000285b00780c */ /* 0x000fe40003f24270 */
        /* <DEDUP_REMOVED lines=52> */
[----:B--2---:R-:W-:Y:S01]  /*1a860*/  FSEL R62, R62, -INF , P2 ;  /* 0xff8000003e3e7808 */ /* 0x004fe20001000000 */
[----:B------:R-:W2:Y:S01]  /*1a870*/  MUFU.TANH R50, R50 ;  /* 0x0000003200327308 */ /* 0x000ea20000002400 */
[----:B------:R-:W-:Y:S02]  /*1a880*/  ISETP.GT.AND P2, PT, R91, 0x51, PT ;  /* 0x000000515b00780c */ /* 0x000fe40003f44270 */
[----:B------:R-:W-:Y:S02]  /*1a890*/  FSEL R68, R68, -INF , P1 ;  /* 0xff80000044447808 */ /* 0x000fe40000800000 */
[----:B------:R-:W-:-:S02]  /*1a8a0*/  FMNMX.FTZ R93, R65, R92, !PT ;  /* 0x0000005c415d7209 */ /* 0x000fc40007810000 */
[----:B0-----:R-:W-:Y:S01]  /*1a8b0*/  FSEL R63, R63, -INF , P3 ;  /* 0xff8000003f3f7808 */ /* 0x001fe20001800000 */
[----:B------:R-:W0:Y:S01]  /*1a8c0*/  MUFU.TANH R56, R56 ;  /* 0x0000003800387308 */ /* 0x000e220000002400 */
[----:B------:R-:W-:Y:S02]  /*1a8d0*/  ISETP.GT.AND P3, PT, R91, 0x58, PT ;  /* 0x000000585b00780c */ /* 0x000fe40003f64270 */
[----:B---3--:R-:W-:Y:S02]  /*1a8e0*/  FSEL R69, R69, -INF , P2 ;  /* 0xff80000045457808 */ /* 0x008fe40001000000 */
[----:B------:R-:W-:Y:S02]  /*1a8f0*/  FMNMX.FTZ R92, R68, R93, !PT ;  /* 0x0000005d445c7209 */ /* 0x000fe40007810000 */
[----:B-1----:R-:W-:Y:S01]  /*1a900*/  FSEL R66, R66, -INF , P4 ;  /* 0xff80000042427808 */ /* 0x002fe20002000000 */
[----:B------:R-:W1:Y:S01]  /*1a910*/  MUFU.TANH R51, R51 ;  /* 0x0000003300337308 */ /* 0x000e620000002400 */
[----:B------:R-:W-:-:S02]  /*1a920*/  ISETP.GT.AND P4, PT, R91, 0x59, PT ;  /* 0x000000595b00780c */ /* 0x000fc40003f84270 */
[----:B----4-:R-:W-:Y:S02]  /*1a930*/  FSEL R72, R72, -INF , P3 ;  /* 0xff80000048487808 */ /* 0x010fe40001800000 */
[----:B------:R-:W-:Y:S02]  /*1a940*/  FMNMX.FTZ R93, R69, R92, !PT ;  /* 0x0000005c455d7209 */ /* 0x000fe40007810000 */
[----:B-----5:R-:W-:Y:S01]  /*1a950*/  FSEL R67, R67, -INF , P5 ;  /* 0xff80000043437808 */ /* 0x020fe20002800000 */
[----:B------:R-:W3:Y:S01]  /*1a960*/  MUFU.TANH R57, R57 ;  /* 0x0000003900397308 */ /* 0x000ee20000002400 */
[----:B------:R-:W-:Y:S02]  /*1a970*/  ISETP.GT.AND P5, PT, R91, 0x60, PT ;  /* 0x000000605b00780c */ /* 0x000fe40003fa4270 */
[----:B------:R-:W-:Y:S02]  /*1a980*/  FSEL R73, R73, -INF , P4 ;  /* 0xff80000049497808 */ /* 0x000fe40002000000 */
[----:B------:R-:W-:-:S02]  /*1a990*/  FMNMX.FTZ R92, R72, R93, !PT ;  /* 0x0000005d485c7209 */ /* 0x000fc40007810000 */
[----:B------:R-:W-:Y:S01]  /*1a9a0*/  FSEL R70, R70, -INF , P1 ;  /* 0xff80000046467808 */ /* 0x000fe20000800000 */
[----:B------:R-:W4:Y:S01]  /*1a9b0*/  MUFU.TANH R54, R54 ;  /* 0x0000003600367308 */ /* 0x000f220000002400 */
        /* <DEDUP_REMOVED lines=28> */
[----:B--2---:R-:W-:Y:S01]  /*1ab80*/  FSEL R50, R50, -INF , P2 ;  /* 0xff80000032327808 */ /* 0x004fe20001000000 */
[----:B------:R-:W2:Y:S01]  /*1ab90*/  MUFU.TANH R59, R59 ;  /* 0x0000003b003b7308 */ /* 0x000ea20000002400 */
[----:B------:R-:W-:Y:S02]  /*1aba0*/  ISETP.GT.AND P2, PT, R91, 0x79, PT ;  /* 0x000000795b00780c */ /* 0x000fe40003f44270 */
[----:B0-----:R-:W-:Y:S02]  /*1abb0*/  FSEL R56, R56, -INF , P1 ;  /* 0xff80000038387808 */ /* 0x001fe40000800000 */
[----:B------:R-:W-:Y:S02]  /*1abc0*/  FMNMX.FTZ R93, R53, R92, !PT ;  /* 0x0000005c355d7209 */ /* 0x000fe40007810000 */
[----:B-1----:R-:W-:Y:S01]  /*1abd0*/  FSEL R51, R51, -INF , P3 ;  /* 0xff80000033337808 */ /* 0x002fe20001800000 */
[----:B------:R-:W0:Y:S01]  /*1abe0*/  MUFU.TANH R33, R33 ;  /* 0x0000002100217308 */ /* 0x000e220000002400 */
[----:B------:R-:W-:-:S02]  /*1abf0*/  ISETP.GT.AND P3, PT, R91, 0x80, PT ;  /* 0x000000805b00780c */ /* 0x000fc40003f64270 */
[----:B---3--:R-:W-:Y:S02]  /*1ac00*/  FSEL R57, R57, -INF , P2 ;  /* 0xff80000039397808 */ /* 0x008fe40001000000 */
[----:B------:R-:W-:Y:S02]  /*1ac10*/  FMNMX.FTZ R92, R56, R93, !PT ;  /* 0x0000005d385c7209 */ /* 0x000fe40007810000 */
[----:B----4-:R-:W-:Y:S01]  /*1ac20*/  FSEL R54, R54, -INF , P4 ;  /* 0xff80000036367808 */ /* 0x010fe20002000000 */
[----:B------:R-:W1:Y:S01]  /*1ac30*/  MUFU.TANH R30, R30 ;  /* 0x0000001e001e7308 */ /* 0x000e620000002400 */
[----:B------:R-:W-:Y:S02]  /*1ac40*/  ISETP.GT.AND P4, PT, R91, 0x81, PT ;  /* 0x000000815b00780c */ /* 0x000fe40003f84270 */
[----:B-----5:R-:W-:Y:S02]  /*1ac50*/  FSEL R28, R28, -INF , P3 ;  /* 0xff8000001c1c7808 */ /* 0x020fe40001800000 */
[----:B------:R-:W-:-:S03]  /*1ac60*/  FMNMX.FTZ R93, R57, R92, !PT ;  /* 0x0000005c395d7209 */ /* 0x000fc60007810000 */
[----:B------:R-:W3:Y:S01]  /*1ac70*/  MUFU.TANH R36, R36 ;  /* 0x0000002400247308 */ /* 0x000ee20000002400 */
[----:B------:R-:W-:Y:S02]  /*1ac80*/  FSEL R55, R55, -INF , P5 ;  /* 0xff80000037377808 */ /* 0x000fe40002800000 */
[----:B------:R-:W-:Y:S02]  /*1ac90*/  ISETP.GT.AND P5, PT, R91, 0x88, PT ;  /* 0x000000885b00780c */ /* 0x000fe40003fa4270 */
[----:B------:R-:W-:-:S03]  /*1aca0*/  FSEL R29, R29, -INF , P4 ;  /* 0xff8000001d1d7808 */ /* 0x000fc60002000000 */
[----:B------:R-:W4:Y:S01]  /*1acb0*/  MUFU.TANH R31, R31 ;  /* 0x0000001f001f7308 */ /* 0x000f220000002400 */
[----:B------:R-:W-:Y:S02]  /*1acc0*/  FMNMX.FTZ R92, R28, R93, !PT ;  /* 0x0000005d1c5c7209 */ /* 0x000fe40007810000 */
[----:B------:R-:W-:-:S05]  /*1acd0*/  FSEL R58, R58, -INF , P1 ;  /* 0xff8000003a3a7808 */ /* 0x000fca0000800000 */
[----:B------:R-:W5:Y:S01]  /*1ace0*/  MUFU.TANH R37, R37 ;  /* 0x0000002500257308 */ /* 0x000f620000002400 */
[----:B------:R-:W-:Y:S02]  /*1acf0*/  ISETP.GT.AND P1, PT, R91, 0x89, PT ;  /* 0x000000895b00780c */ /* 0x000fe40003f24270 */
[----:B------:R-:W-:Y:S02]  /*1ad00*/  FSEL R32, R32, -INF , P5 ;  /* 0xff80000020207808 */ /* 0x000fe40002800000 */
[----:B------:R-:W-:-:S03]  /*1ad10*/  FMNMX.FTZ R93, R29, R92, !PT ;  /* 0x0000005c1d5d7209 */ /* 0x000fc60007810000 */
[----:B------:R-:W5:Y:S01]  /*1ad20*/  MUFU.TANH R34, R34 ;  /* 0x0000002200227308 */ /* 0x000f620000002400 */
[----:B--2---:R-:W-:Y:S02]  /*1ad30*/  FSEL R59, R59, -INF , P2 ;  /* 0xff8000003b3b7808 */ /* 0x004fe40001000000 */
[----:B------:R-:W-:-:S05]  /*1ad40*/  ISETP.GT.AND P2, PT, R91, 0x90, PT ;  /* 0x000000905b00780c */ /* 0x000fca0003f44270 */
[----:B------:R-:W2:Y:S01]  /*1ad50*/  MUFU.TANH R40, R40 ;  /* 0x0000002800287308 */ /* 0x000ea20000002400 */
[----:B0-----:R-:W-:Y:S02]  /*1ad60*/  FSEL R33, R33, -INF , P1 ;  /* 0xff80000021217808 */ /* 0x001fe40000800000 */
[----:B------:R-:W-:-:S05]  /*1ad70*/  FMNMX.FTZ R92, R32, R93, !PT ;  /* 0x0000005d205c7209 */ /* 0x000fca0007810000 */
[----:B------:R-:W0:Y:S01]  /*1ad80*/  MUFU.TANH R41, R41 ;  /* 0x0000002900297308 */ /* 0x000e220000002400 */
[----:B-1----:R-:W-:Y:S02]  /*1ad90*/  FSEL R30, R30, -INF , P3 ;  /* 0xff8000001e1e7808 */ /* 0x002fe40001800000 */
[----:B------:R-:W-:Y:S02]  /*1ada0*/  ISETP.GT.AND P3, PT, R91, 0x91, PT ;  /* 0x000000915b00780c */ /* 0x000fe40003f64270 */
[----:B---3--:R-:W-:Y:S02]  /*1adb0*/  FSEL R36, R36, -INF , P2 ;  /* 0xff80000024247808 */ /* 0x008fe40001000000 */
[----:B------:R-:W-:Y:S02]  /*1adc0*/  FMNMX.FTZ R93, R33, R92, !PT ;  /* 0x0000005c215d7209 */ /* 0x000fe40007810000 */
[----:B----4-:R-:W-:Y:S02]  /*1add0*/  FSEL R31, R31, -INF , P4 ;  /* 0xff8000001f1f7808 */ /* 0x010fe40002000000 */
[----:B------:R-:W-:-:S02]  /*1ade0*/  ISETP.GT.AND P4, PT, R91, 0x98, PT ;  /* 0x000000985b00780c */ /* 0x000fc40003f84270 */
[----:B-----5:R-:W-:Y:S02]  /*1adf0*/  FSEL R37, R37, -INF , P3 ;  /* 0xff80000025257808 */ /* 0x020fe40001800000 */
[----:B------:R-:W-:Y:S02]  /*1ae00*/  FMNMX.FTZ R92, R36, R93, !PT ;  /* 0x0000005d245c7209 */ /* 0x000fe40007810000 */
[----:B------:R-:W-:Y:S02]  /*1ae10*/  FSEL R34, R34, -INF , P5 ;  /* 0xff80000022227808 */ /* 0x000fe40002800000 */
[----:B------:R-:W-:Y:S02]  /*1ae20*/  ISETP.GT.AND P5, PT, R91, 0x99, PT ;  /* 0x000000995b00780c */ /* 0x000fe40003fa4270 */
[----:B--2---:R-:W-:Y:S02]  /*1ae30*/  FSEL R91, R40, -INF , P4 ;  /* 0xff800000285b7808 */ /* 0x004fe40002000000 */
[----:B------:R-:W-:-:S02]  /*1ae40*/  FMNMX.FTZ R92, R37, R92, !PT ;  /* 0x0000005c255c7209 */ /* 0x000fc40007810000 */
[----:B0-----:R-:W-:Y:S02]  /*1ae50*/  FSEL R41, R41, -INF , P5 ;  /* 0xff80000029297808 */ /* 0x001fe40002800000 */
[----:B------:R-:W-:-:S04]  /*1ae60*/  FMNMX.FTZ R92, R91, R92, !PT ;  /* 0x0000005c5b5c7209 */ /* 0x000fc80007810000 */
[----:B------:R-:W-:-:S05]  /*1ae70*/  FMNMX.FTZ R93, R41, R92, !PT ;  /* 0x0000005c295d7209 */ /* 0x000fca0007810000 */
[----:B------:R-:W0:Y:S02]  /*1ae80*/  SHFL.BFLY PT, R40, R93, 0x2, 0x1f ;  /* 0x0c401f005d287f89 */ /* 0x000e2400000e0000 */
[----:B0-----:R-:W-:-:S05]  /*1ae90*/  FMNMX.FTZ R95, R93, R40, !PT ;  /* 0x000000285d5f7209 */ /* 0x001fca0007810000 */
[----:B------:R-:W0:Y:S01]  /*1aea0*/  SHFL.BFLY PT, R120, R95, 0x1, 0x1f ;  /* 0x0c201f005f787f89 */ /* 0x000e2200000e0000 */
[----:B------:R-:W-:Y:S02]  /*1aeb0*/  IMAD.U32 R97, RZ, RZ, UR53 ;  /* 0x00000035ff617e24 */ /* 0x000fe4000f8e00ff */
[----:B------:R-:W-:Y:S01]  /*1aec0*/  FMUL.FTZ R92, R2, R35 ;  /* 0x00000023025c7220 */ /* 0x000fe20000410000 */
[----:B0-----:R-:W-:-:S04]  /*1aed0*/  FMNMX.FTZ R120, R95, R120, !PT ;  /* 0x000000785f787209 */ /* 0x001fc80007810000 */
[C---:B------:R-:W-:Y:S01]  /*1aee0*/  FSETP.NEU.FTZ.AND P6, PT, R120.reuse, -INF , PT ;  /* 0xff8000007800780b */ /* 0x040fe20003fdd000 */
[----:B------:R-:W-:-:S05]  /*1aef0*/  FFMA.FTZ R40, R120, R97, -8 ;  /* 0xc100000078287423 */ /* 0x000fca0000010061 */
[----:B------:R-:W-:-:S05]  /*1af00*/  FSEL R40, R40, RZ, P6 ;  /* 0x000000ff28287208 */ /* 0x000fca0003000000 */
[--C-:B------:R-:W-:Y:S01]  /*1af10*/  FFMA.FTZ R218, R11, UR53, -R40.reuse ;  /* 0x000000350bda7c23 */ /* 0x100fe20008010828 */
[----:B------:R-:W-:-:S01]  /*1af20*/  FFMA.FTZ R11, R12, UR53, -R40 ;  /* 0x000000350c0b7c23 */ /* 0x000fc20008010828 */
[----:B------:R-:W-:-:S04]  /*1af30*/  FMNMX.FTZ R12, R5, R6, !PT ;  /* 0x00000006050c7209 */ /* 0x000fc80007810000 */
[----:B------:R-:W-:-:S04]  /*1af40*/  FMNMX.FTZ R35, R9, R12, !PT ;  /* 0x0000000c09237209 */ /* 0x000fc80007810000 */
[----:B------:R-:W-:Y:S01]  /*1af50*/  FMNMX.FTZ R35, R10, R35, !PT ;  /* 0x000000230a237209 */ /* 0x000fe20007810000 */
[----:B------:R-:W-:-:S03]  /*1af60*/  FFMA.FTZ R212, R27, UR53, -R40 ;  /* 0x000000351bd47c23 */ /* 0x000fc60008010828 */
[----:B------:R-:W-:-:S04]  /*1af70*/  FMNMX.FTZ R12, R14, R35, !PT ;  /* 0x000000230e0c7209 */ /* 0x000fc80007810000 */
[----:B------:R-:W-:-:S04]  /*1af80*/  FMNMX.FTZ R27, R15, R12, !PT ;  /* 0x0000000c0f1b7209 */ /* 0x000fc80007810000 */
[----:B------:R-:W-:Y:S01]  /*1af90*/  FMNMX.FTZ R35, R24, R27, !PT ;  /* 0x0000001b18237209 */ /* 0x000fe20007810000 */
[----:B------:R-:W-:-:S03]  /*1afa0*/  FFMA.FTZ R216, R3, UR53, -R40 ;  /* 0x0000003503d87c23 */ /* 0x000fc60008010828 */
[----:B------:R-:W-:Y:S01]  /*1afb0*/  FMNMX.FTZ R12, R26, R35, !PT ;  /* 0x000000231a0c7209 */ /* 0x000fe20007810000 */
[----:B------:R-:W-:-:S01]  /*1afc0*/  FFMA.FTZ R3, R4, UR53, -R40 ;  /* 0x0000003504037c23 */ /* 0x000fc20008010828 */
[--C-:B------:R-:W-:Y:S02]  /*1afd0*/  FFMA.FTZ R4, R7, UR53, -R40.reuse ;  /* 0x0000003507047c23 */ /* 0x100fe40008010828 */
[----:B------:R-:W-:Y:S01]  /*1afe0*/  FMNMX.FTZ R35, R77, R12, !PT ;  /* 0x0000000c4d237209 */ /* 0x000fe20007810000 */
[--C-:B------:R-:W-:Y:S01]  /*1aff0*/  FFMA.FTZ R7, R8, UR53, -R40.reuse ;  /* 0x0000003508077c23 */ /* 0x100fe20008010828 */
[----:B------:R-:W-:-:S02]  /*1b000*/  FFMA.FTZ R8, R20, UR53, -R40 ;  /* 0x0000003514087c23 */ /* 0x000fc40008010828 */
[----:B------:R-:W-:-:S04]  /*1b010*/  FMNMX.FTZ R20, R78, R35, !PT ;  /* 0x000000234e147209 */ /* 0x000fc80007810000 */
[----:B------:R-:W-:-:S04]  /*1b020*/  FMNMX.FTZ R35, R81, R20, !PT ;  /* 0x0000001451237209 */ /* 0x000fc80007810000 */
[----:B------:R-:W-:-:S04]  /*1b030*/  FMNMX.FTZ R20, R82, R35, !PT ;  /* 0x0000002352147209 */ /* 0x000fc80007810000 */
[----:B------:R-:W-:Y:S01]  /*1b040*/  FMNMX.FTZ R35, R85, R20, !PT ;  /* 0x0000001455237209 */ /* 0x000fe20007810000 */
[----:B------:R-:W-:-:S03]  /*1b050*/  FMUL.FTZ R95, R2, R43 ;  /* 0x0000002b025f7220 */ /* 0x000fc60000410000 */
[----:B------:R-:W-:-:S04]  /*1b060*/  FMNMX.FTZ R20, R86, R35, !PT ;  /* 0x0000002356147209 */ /* 0x000fc80007810000 */
[----:B------:R-:W-:Y:S01]  /*1b070*/  FMNMX.FTZ R43, R89, R20, !PT ;  /* 0x00000014592b7209 */ /* 0x000fe20007810000 */
[----:B------:R-:W-:-:S03]  /*1b080*/  FMUL.FTZ R94, R2, R38 ;  /* 0x00000026025e7220 */ /* 0x000fc60000410000 */
[----:B------:R-:W-:-:S04]  /*1b090*/  FMNMX.FTZ R43, R90, R43, !PT ;  /* 0x0000002b5a2b7209 */ /* 0x000fc80007810000 */
[----:B------:R-:W-:-:S04]  /*1b0a0*/  FMNMX.FTZ R38, R62, R43, !PT ;  /* 0x0000002b3e267209 */ /* 0x000fc80007810000 */
[----:B------:R-:W-:-:S04]  /*1b0b0*/  FMNMX.FTZ R43, R63, R38, !PT ;  /* 0x000000263f2b7209 */ /* 0x000fc80007810000 */
[----:B------:R-:W-:-:S04]  /*1b0c0*/  FMNMX.FTZ R38, R66, R43, !PT ;  /* 0x0000002b42267209 */ /* 0x000fc80007810000 */
[----:B------:R-:W-:-:S04]  /*1b0d0*/  FMNMX.FTZ R43, R67, R38, !PT ;  /* 0x00000026432b7209 */ /* 0x000fc80007810000 */
[----:B------:R-:W-:-:S04]  /*1b0e0*/  FMNMX.FTZ R38, R70, R43, !PT ;  /* 0x0000002b46267209 */ /* 0x000fc80007810000 */
[----:B------:R-:W-:Y:S01]  /*1b0f0*/  FMNMX.FTZ R43, R71, R38, !PT ;  /* 0x00000026472b7209 */ /* 0x000fe20007810000 */
[----:B------:R-:W-:-:S03]  /*1b100*/  FFMA.FTZ R200, R60, UR53, -R40 ;  /* 0x000000353cc87c23 */ /* 0x000fc60008010828 */
[----:B------:R-:W-:Y:S01]  /*1b110*/  FMNMX.FTZ R38, R74, R43, !PT ;  /* 0x0000002b4a267209 */ /* 0x000fe20007810000 */
[----:B------:R-:W-:-:S03]  /*1b120*/  FFMA.FTZ R60, R61, UR53, -R40 ;  /* 0x000000353d3c7c23 */ /* 0x000fc60008010828 */
[----:B------:R-:W-:Y:S01]  /*1b130*/  FMNMX.FTZ R61, R75, R38, !PT ;  /* 0x000000264b3d7209 */ /* 0x000fe20007810000 */
[----:B------:R-:W-:-:S03]  /*1b140*/  FMUL.FTZ R96, R2, R42 ;  /* 0x0000002a02607220 */ /* 0x000fc60000410000 */
[----:B------:R-:W-:-:S04]  /*1b150*/  FMNMX.FTZ R42, R46, R61, !PT ;  /* 0x0000003d2e2a7209 */ /* 0x000fc80007810000 */
[----:B------:R-:W-:-:S04]  /*1b160*/  FMNMX.FTZ R61, R47, R42, !PT ;  /* 0x0000002a2f3d7209 */ /* 0x000fc80007810000 */
[----:B------:R-:W-:-:S04]  /*1b170*/  FMNMX.FTZ R42, R50, R61, !PT ;  /* 0x0000003d322a7209 */ /* 0x000fc80007810000 */
[----:B------:R-:W-:-:S04]  /*1b180*/  FMNMX.FTZ R61, R51, R42, !PT ;  /* 0x0000002a333d7209 */ /* 0x000fc80007810000 */
[----:B------:R-:W-:Y:S01]  /*1b190*/  FMNMX.FTZ R42, R54, R61, !PT ;  /* 0x0000003d362a7209 */ /* 0x000fe20007810000 */
[----:B------:R-:W0:Y:S03]  /*1b1a0*/  MUFU.TANH R92, R92 ;  /* 0x0000005c005c7308 */ /* 0x000e260000002400 */
[----:B------:R-:W-:Y:S01]  /*1b1b0*/  FMNMX.FTZ R61, R55, R42, !PT ;  /* 0x0000002a373d7209 */ /* 0x000fe20007810000 */
[----:B------:R-:W-:Y:S01]  /*1b1c0*/  FMUL.FTZ R93, R2, R39 ;  /* 0x00000027025d7220 */ /* 0x000fe20000410000 */
[----:B------:R-:W-:-:S02]  /*1b1d0*/  FFMA.FTZ R202, R68, UR53, -R40 ;  /* 0x0000003544ca7c23 */ /* 0x000fc40008010828 */
[----:B------:R-:W-:Y:S01]  /*1b1e0*/  FMNMX.FTZ R42, R58, R61, !PT ;  /* 0x0000003d3a2a7209 */ /* 0x000fe20007810000 */
[----:B------:R-:W1:Y:S01]  /*1b1f0*/  MUFU.TANH R94, R94 ;  /* 0x0000005e005e7308 */ /* 0x000e620000002400 */
[----:B------:R-:W-:-:S02]  /*1b200*/  FFMA.FTZ R68, R69, UR53, -R40 ;  /* 0x0000003545447c23 */ /* 0x000fc40008010828 */
[----:B------:R-:W-:-:S05]  /*1b210*/  FMNMX.FTZ R69, R59, R42, !PT ;  /* 0x0000002a3b457209 */ /* 0x000fca0007810000 */
[----:B------:R-:W-:Y:S01]  /*1b220*/  MUFU.TANH R93, R93 ;  /* 0x0000005d005d7308 */ /* 0x000fe20000002400 */
[----:B------:R-:W-:-:S07]  /*1b230*/  FFMA.FTZ R39, R80, UR53, -R40 ;  /* 0x0000003550277c23 */ /* 0x000fce0008010828 */
[----:B------:R2:W-:Y:S01]  /*1b240*/  MUFU.EX2 R43, R60 ;  /* 0x0000003c002b7308 */ /* 0x0005e20000000800 */
[----:B------:R-:W-:-:S01]  /*1b250*/  FFMA.FTZ R80, R73, UR53, -R40 ;  /* 0x0000003549507c23 */ /* 0x000fc20008010828 */
[----:B--2---:R-:W-:-:S06]  /*1b260*/  FMNMX.FTZ R60, R30, R69, !PT ;  /* 0x000000451e3c7209 */ /* 0x004fcc0007810000 */
[----:B------:R-:W2:Y:S01]  /*1b270*/  MUFU.TANH R96, R96 ;  /* 0x0000006000607308 */ /* 0x000ea20000002400 */
[----:B------:R-:W-:Y:S02]  /*1b280*/  FMNMX.FTZ R69, R31, R60, !PT ;  /* 0x0000003c1f457209 */ /* 0x000fe40007810000 */
[----:B0-----:R-:W-:Y:S02]  /*1b290*/  FSEL R60, R92, -INF , P1 ;  /* 0xff8000005c3c7808 */ /* 0x001fe40000800000 */
[----:B------:R-:W-:-:S03]  /*1b2a0*/  FMNMX.FTZ R73, R34, R69, !PT ;  /* 0x0000004522497209 */ /* 0x000fc60007810000 */
[----:B------:R-:W0:Y:S01]  /*1b2b0*/  MUFU.TANH R95, R95 ;  /* 0x0000005f005f7308 */ /* 0x000e220000002400 */
[----:B------:R-:W-:-:S01]  /*1b2c0*/  FFMA.FTZ R38, R64, UR53, -R40 ;  /* 0x0000003540267c23 */ /* 0x000fc20008010828 */
[----:B-1----:R-:W-:Y:S02]  /*1b2d0*/  FSEL R64, R94, -INF , P2 ;  /* 0xff8000005e407808 */ /* 0x002fe40001000000 */
[----:B------:R-:W-:-:S04]  /*1b2e0*/  FMNMX.FTZ R73, R60, R73, !PT ;  /* 0x000000493c497209 */ /* 0x000fc80007810000 */
[----:B------:R1:W-:Y:S01]  /*1b2f0*/  MUFU.EX2 R61, R68 ;  /* 0x00000044003d7308 */ /* 0x0003e20000000800 */
[----:B------:R-:W-:Y:S01]  /*1b300*/  FMNMX.FTZ R73, R64, R73, !PT ;  /* 0x0000004940497209 */ /* 0x000fe20007810000 */
[--C-:B------:R-:W-:Y:S01]  /*1b310*/  FFMA.FTZ R76, R76, UR53, -R40.reuse ;  /* 0x000000354c4c7c23 */ /* 0x100fe20008010828 */
[----:B------:R-:W-:-:S01]  /*1b320*/  FFMA.FTZ R42, R72, UR53, -R40 ;  /* 0x00000035482a7c23 */ /* 0x000fc20008010828 */
[----:B--2---:R-:W-:Y:S02]  /*1b330*/  FSEL R72, R96, -INF , P4 ;  /* 0xff80000060487808 */ /* 0x004fe40002000000 */
[----:B-1----:R-:W-:Y:S02]  /*1b340*/  FSEL R68, R93, -INF , P3 ;  /* 0xff8000005d447808 */ /* 0x002fe40001800000 */
[----:B------:R0:W-:Y:S02]  /*1b350*/  MUFU.EX2 R27, R76 ;  /* 0x0000004c001b7308 */ /* 0x0001e40000000800 */
[----:B------:R-:W-:-:S04]  /*1b360*/  FMNMX.FTZ R73, R68, R73, !PT ;  /* 0x0000004944497209 */ /* 0x000fc80007810000 */
[----:B------:R-:W-:Y:S02]  /*1b370*/  FMNMX.FTZ R73, R72, R73, !PT ;  /* 0x0000004948497209 */ /* 0x000fe40007810000 */
[----:B0-----:R-:W-:Y:S01]  /*1b380*/  FSEL R76, R95, -INF , P5 ;  /* 0xff8000005f4c7808 */ /* 0x001fe20002800000 */
[----:B------:R0:W-:Y:S03]  /*1b390*/  MUFU.EX2 R69, R80 ;  /* 0x0000005000457308 */ /* 0x0001e60000000800 */
[----:B0-----:R-:W-:-:S05]  /*1b3a0*/  FMNMX.FTZ R80, R76, R73, !PT ;  /* 0x000000494c507209 */ /* 0x001fca0007810000 */
[----:B------:R-:W0:Y:S02]  /*1b3b0*/  SHFL.BFLY PT, R93, R80, 0x2, 0x1f ;  /* 0x0c401f00505d7f89 */ /* 0x000e2400000e0000 */
[----:B0-----:R-:W-:-:S05]  /*1b3c0*/  FMNMX.FTZ R93, R80, R93, !PT ;  /* 0x0000005d505d7209 */ /* 0x001fca0007810000 */
[----:B------:R-:W0:Y:S01]  /*1b3d0*/  SHFL.BFLY PT, R122, R93, 0x1, 0x1f ;  /* 0x0c201f005d7a7f89 */ /* 0x000e2200000e0000 */
[----:B------:R-:W-:-:S01]  /*1b3e0*/  FFMA.FTZ R214, R83, UR53, -R40 ;  /* 0x0000003553d67c23 */ /* 0x000fc20008010828 */
[--C-:B------:R-:W-:Y:S01]  /*1b3f0*/  FFMA.FTZ R83, R49, UR53, -R40.reuse ;  /* 0x0000003531537c23 */ /* 0x100fe20008010828 */
[----:B------:R-:W-:-:S01]  /*1b400*/  FFMA.FTZ R49, R32, UR53, -R40 ;  /* 0x0000003520317c23 */ /* 0x000fc20008010828 */
[----:B------:R-:W-:Y:S01]  /*1b410*/  FFMA.FTZ R32, R37, UR53, -R40 ;  /* 0x0000003525207c23 */ /* 0x000fe20008010828 */
[----:B------:R-:W-:Y:S01]  /*1b420*/  IMAD.U32 R37, RZ, RZ, UR53 ;  /* 0x00000035ff257e24 */ /* 0x000fe2000f8e00ff */
[----:B0-----:R-:W-:-:S04]  /*1b430*/  FMNMX.FTZ R122, R93, R122, !PT ;  /* 0x0000007a5d7a7209 */ /* 0x001fc80007810000 */
[C---:B------:R-:W-:Y:S01]  /*1b440*/  FSETP.NEU.FTZ.AND P1, PT, R122.reuse, -INF , PT ;  /* 0xff8000007a00780b */ /* 0x040fe20003f3d000 */
[----:B------:R-:W-:-:S05]  /*1b450*/  FFMA.FTZ R37, R122, R37, -8 ;  /* 0xc10000007a257423 */ /* 0x000fca0000010025 */
[----:B------:R-:W-:Y:S01]  /*1b460*/  FSEL R37, R37, RZ, P1 ;  /* 0x000000ff25257208 */ /* 0x000fe20000800000 */
[----:B------:R-:W-:-:S04]  /*1b470*/  FFMA.FTZ R204, R44, UR53, -R40 ;  /* 0x000000352ccc7c23 */ /* 0x000fc80008010828 */
[--C-:B------:R-:W-:Y:S01]  /*1b480*/  FFMA.FTZ R217, R5, UR53, -R37.reuse ;  /* 0x0000003505d97c23 */ /* 0x100fe20008010825 */
[----:B------:R-:W-:-:S01]  /*1b490*/  FFMA.FTZ R6, R6, UR53, -R37 ;  /* 0x0000003506067c23 */ /* 0x000fc20008010825 */
[----:B------:R-:W-:Y:S01]  /*1b4a0*/  FFMA.FTZ R5, R9, UR53, -R37 ;  /* 0x0000003509057c23 */ /* 0x000fe20008010825 */
[----:B------:R-:W-:Y:S01]  /*1b4b0*/  MUFU.EX2 R216, R216 ;  /* 0x000000d800d87308 */ /* 0x000fe20000000800 */
[----:B------:R-:W-:-:S01]  /*1b4c0*/  FFMA.FTZ R44, R48, UR53, -R40 ;  /* 0x00000035302c7c23 */ /* 0x000fc20008010828 */
[--C-:B------:R-:W-:Y:S01]  /*1b4d0*/  FFMA.FTZ R48, R33, UR53, -R40.reuse ;  /* 0x0000003521307c23 */ /* 0x100fe20008010828 */
[----:B------:R-:W-:-:S01]  /*1b4e0*/  FFMA.FTZ R33, R36, UR53, -R40 ;  /* 0x0000003524217c23 */ /* 0x000fc20008010828 */
[----:B------:R-:W-:-:S04]  /*1b4f0*/  FFMA.FTZ R36, R10, UR53, -R37 ;  /* 0x000000350a247c23 */ /* 0x000fc80008010825 */
[----:B------:R-:W0:Y:S01]  /*1b500*/  MUFU.EX2 R3, R3 ;  /* 0x0000000300037308 */ /* 0x000e220000000800 */
[----:B------:R-:W-:-:S07]  /*1b510*/  FFMA.FTZ R219, R14, UR53, -R37 ;  /* 0x000000350edb7c23 */ /* 0x000fce0008010825 */
[----:B------:R-:W-:Y:S08]  /*1b520*/  MUFU.EX2 R217, R217 ;  /* 0x000000d900d97308 */ /* 0x000ff00000000800 */
[----:B------:R-:W1:Y:S01]  /*1b530*/  MUFU.EX2 R6, R6 ;  /* 0x0000000600067308 */ /* 0x000e620000000800 */
[----:B------:R-:W-:-:S07]  /*1b540*/  FFMA.FTZ R79, R79, UR53, -R40 ;  /* 0x000000354f4f7c23 */ /* 0x000fce0008010828 */
[----:B------:R-:W2:Y:S01]  /*1b550*/  MUFU.EX2 R4, R4 ;  /* 0x0000000400047308 */ /* 0x000ea20000000800 */
[----:B------:R-:W-:-:S07]  /*1b560*/  FFMA.FTZ R10, R15, UR53, -R37 ;  /* 0x000000350f0a7c23 */ /* 0x000fce0008010825 */
[----:B------:R-:W3:Y:S01]  /*1b570*/  MUFU.EX2 R5, R5 ;  /* 0x0000000500057308 */ /* 0x000ee20000000800 */
[----:B------:R-:W-:-:S01]  /*1b580*/  FFMA.FTZ R20, R87, UR53, -R40 ;  /* 0x0000003557147c23 */ /* 0x000fc20008010828 */
[--C-:B------:R-:W-:Y:S01]  /*1b590*/  FFMA.FTZ R206, R52, UR53, -R40.reuse ;  /* 0x0000003534ce7c23 */ /* 0x100fe20008010828 */
[----:B------:R-:W-:-:S05]  /*1b5a0*/  FFMA.FTZ R73, R53, UR53, -R40 ;  /* 0x0000003535497c23 */ /* 0x000fca0008010828 */
[----:B------:R-:W4:Y:S01]  /*1b5b0*/  MUFU.EX2 R7, R7 ;  /* 0x0000000700077308 */ /* 0x000f220000000800 */
[----:B------:R-:W-:-:S01]  /*1b5c0*/  FFMA.FTZ R87, R56, UR53, -R40 ;  /* 0x0000003538577c23 */ /* 0x000fc20008010828 */
[--C-:B------:R-:W-:Y:S01]  /*1b5d0*/  FFMA.FTZ R53, R28, UR53, -R40.reuse ;  /* 0x000000351c357c23 */ /* 0x100fe20008010828 */
[----:B------:R-:W-:-:S05]  /*1b5e0*/  FFMA.FTZ R52, R29, UR53, -R40 ;  /* 0x000000351d347c23 */ /* 0x000fca0008010828 */
[----:B------:R-:W5:Y:S01]  /*1b5f0*/  MUFU.EX2 R36, R36 ;  /* 0x0000002400247308 */ /* 0x000f620000000800 */
[----:B------:R-:W-:-:S01]  /*1b600*/  FFMA.FTZ R21, R21, UR53, -R40 ;  /* 0x0000003515157c23 */ /* 0x000fc20008010828 */
[--C-:B------:R-:W-:Y:S01]  /*1b610*/  FFMA.FTZ R35, R84, UR53, -R40.reuse ;  /* 0x0000003554237c23 */ /* 0x100fe20008010828 */
[----:B------:R-:W-:-:S01]  /*1b620*/  FFMA.FTZ R65, R65, UR53, -R40 ;  /* 0x0000003541417c23 */ /* 0x000fc20008010828 */
[--C-:B------:R-:W-:Y:S01]  /*1b630*/  FFMA.FTZ R45, R45, UR53, -R40.reuse ;  /* 0x000000352d2d7c23 */ /* 0x100fe20008010828 */
[----:B------:R-:W-:-:S01]  /*1b640*/  FFMA.FTZ R56, R57, UR53, -R40 ;  /* 0x0000003539387c23 */ /* 0x000fc20008010828 */
[--C-:B------:R-:W-:Y:S02]  /*1b650*/  FFMA.FTZ R28, R91, UR53, -R40.reuse ;  /* 0x000000355b1c7c23 */ /* 0x100fe40008010828 */
[----:B------:R-:W5:Y:S01]  /*1b660*/  MUFU.EX2 R218, R218 ;  /* 0x000000da00da7308 */ /* 0x000f620000000800 */
[----:B------:R-:W-:-:S01]  /*1b670*/  FFMA.FTZ R29, R41, UR53, -R40 ;  /* 0x00000035291d7c23 */ /* 0x000fc20008010828 */
[--C-:B------:R-:W-:Y:S01]  /*1b680*/  FFMA.FTZ R9, R24, UR53, -R37.reuse ;  /* 0x0000003518097c23 */ /* 0x100fe20008010825 */
[----:B------:R-:W-:-:S01]  /*1b690*/  FFMA.FTZ R57, R66, UR53, -R37 ;  /* 0x0000003542397c23 */ /* 0x000fc20008010825 */
[----:B------:R-:W-:-:S04]  /*1b6a0*/  FFMA.FTZ R66, R67, UR53, -R37 ;  /* 0x0000003543427c23 */ /* 0x000fc80008010825 */
[----:B------:R1:W-:Y:S01]  /*1b6b0*/  MUFU.EX2 R12, R79 ;  /* 0x0000004f000c7308 */ /* 0x0003e20000000800 */
[----:B0-----:R-:W-:-:S01]  /*1b6c0*/  FADD.FTZ R67, R216, R3 ;  /* 0x00000003d8437221 */ /* 0x001fc20000010000 */
[----:B------:R-:W-:-:S06]  /*1b6d0*/  FFMA.FTZ R14, R78, UR53, -R37 ;  /* 0x000000354e0e7c23 */ /* 0x000fcc0008010825 */
[----:B------:R-:W0:Y:S01]  /*1b6e0*/  MUFU.EX2 R219, R219 ;  /* 0x000000db00db7308 */ /* 0x000e220000000800 */
[----:B-1----:R-:W-:-:S01]  /*1b6f0*/  FFMA.FTZ R79, R88, UR53, -R40 ;  /* 0x00000035584f7c23 */ /* 0x002fc20008010828 */
[--C-:B------:R-:W-:Y:S01]  /*1b700*/  FFMA.FTZ R40, R26, UR53, -R37.reuse ;  /* 0x000000351a287c23 */ /* 0x100fe20008010825 */
[----:B------:R-:W-:-:S01]  /*1b710*/  FFMA.FTZ R26, R63, UR53, -R37 ;  /* 0x000000353f1a7c23 */ /* 0x000fc20008010825 */
[----:B------:R-:W-:Y:S01]  /*1b720*/  FFMA.FTZ R63, R74, UR53, -R37 ;  /* 0x000000354a3f7c23 */ /* 0x000fe20008010825 */
[----:B------:R-:W-:-:S03]  /*1b730*/  FADD.FTZ R74, R217, R6 ;  /* 0x00000006d94a7221 */ /* 0x000fc60000010000 */
[----:B------:R-:W1:Y:S01]  /*1b740*/  MUFU.EX2 R11, R11 ;  /* 0x0000000b000b7308 */ /* 0x000e620000000800 */
[----:B------:R-:W-:-:S01]  /*1b750*/  FFMA.FTZ R78, R82, UR53, -R37 ;  /* 0x00000035524e7c23 */ /* 0x000fc20008010825 */
[----:B--2---:R-:W-:Y:S01]  /*1b760*/  FADD.FTZ R82, R4, R67 ;  /* 0x0000004304527221 */ /* 0x004fe20000010000 */
[----:B---3--:R-:W-:-:S05]  /*1b770*/  FADD.FTZ R67, R5, R74 ;  /* 0x0000004a05437221 */ /* 0x008fca0000010000 */
[----:B------:R-:W2:Y:S01]  /*1b780*/  MUFU.EX2 R10, R10 ;  /* 0x0000000a000a7308 */ /* 0x000ea20000000800 */
[----:B------:R-:W-:-:S01]  /*1b790*/  FFMA.FTZ R213, R77, UR53, -R37 ;  /* 0x000000354dd57c23 */ /* 0x000fc20008010825 */
[--C-:B------:R-:W-:Y:S01]  /*1b7a0*/  FFMA.FTZ R201, R62, UR53, -R37.reuse ;  /* 0x000000353ec97c23 */ /* 0x100fe20008010825 */
[----:B------:R-:W-:-:S05]  /*1b7b0*/  FFMA.FTZ R62, R71, UR53, -R37 ;  /* 0x00000035473e7c23 */ /* 0x000fca0008010825 */
[----:B------:R-:W3:Y:S01]  /*1b7c0*/  MUFU.EX2 R8, R8 ;  /* 0x0000000800087308 */ /* 0x000ee20000000800 */
[----:B------:R-:W-:-:S01]  /*1b7d0*/  FFMA.FTZ R205, R46, UR53, -R37 ;  /* 0x000000352ecd7c23 */ /* 0x000fc20008010825 */
[----:B----4-:R-:W-:Y:S01]  /*1b7e0*/  FADD.FTZ R71, R7, R82 ;  /* 0x0000005207477221 */ /* 0x010fe20000010000 */
[----:B-----5:R-:W-:-:S05]  /*1b7f0*/  FADD.FTZ R46, R36, R67 ;  /* 0x00000043242e7221 */ /* 0x020fca0000010000 */
[----:B------:R-:W4:Y:S01]  /*1b800*/  MUFU.EX2 R9, R9 ;  /* 0x0000000900097308 */ /* 0x000f220000000800 */
[----:B------:R-:W-:-:S01]  /*1b810*/  FADD.FTZ R74, R218, R71 ;  /* 0x00000047da4a7221 */ /* 0x000fc20000010000 */
[----:B0-----:R-:W-:-:S06]  /*1b820*/  FADD.FTZ R67, R219, R46 ;  /* 0x0000002edb437221 */ /* 0x001fcc0000010000 */
[----:B------:R-:W0:Y:S01]  /*1b830*/  MUFU.EX2 R21, R21 ;  /* 0x0000001500157308 */ /* 0x000e220000000800 */
[----:B------:R-:W-:-:S07]  /*1b840*/  FFMA.FTZ R15, R81, UR53, -R37 ;  /* 0x00000035510f7c23 */ /* 0x000fce0008010825 */
[----:B------:R-:W5:Y:S01]  /*1b850*/  MUFU.EX2 R40, R40 ;  /* 0x0000002800287308 */ /* 0x000f620000000800 */
[----:B------:R-:W-:-:S01]  /*1b860*/  FFMA.FTZ R203, R70, UR53, -R37 ;  /* 0x0000003546cb7c23 */ /* 0x000fc20008010825 */
[----:B-1----:R-:W-:-:S06]  /*1b870*/  FADD.FTZ R71, R11, R74 ;  /* 0x0000004a0b477221 */ /* 0x002fcc0000010000 */
[----:B------:R-:W1:Y:S01]  /*1b880*/  MUFU.EX2 R212, R212 ;  /* 0x000000d400d47308 */ /* 0x000e620000000800 */
[----:B------:R-:W-:-:S01]  /*1b890*/  FFMA.FTZ R70, R75, UR53, -R37 ;  /* 0x000000354b467c23 */ /* 0x000fc20008010825 */
[----:B--2---:R-:W-:-:S06]  /*1b8a0*/  FADD.FTZ R74, R10, R67 ;  /* 0x000000430a4a7221 */ /* 0x004fcc0000010000 */
[----:B------:R-:W2:Y:S01]  /*1b8b0*/  MUFU.EX2 R213, R213 ;  /* 0x000000d500d57308 */ /* 0x000ea20000000800 */
[----:B------:R-:W-:Y:S01]  /*1b8c0*/  MOV R75, UR38 ;  /* 0x00000026004b7c02 */ /* 0x000fe20008000f00 */
[----:B---3--:R-:W-:Y:S01]  /*1b8d0*/  FADD.FTZ R82, R8, R71 ;  /* 0x0000004708527221 */ /* 0x008fe20000010000 */
[----:B----4-:R-:W-:-:S05]  /*1b8e0*/  FADD.FTZ R67, R9, R74 ;  /* 0x0000004a09437221 */ /* 0x010fca0000010000 */
[----:B------:R-:W3:Y:S01]  /*1b8f0*/  MUFU.EX2 R14, R14 ;  /* 0x0000000e000e7308 */ /* 0x000ee20000000800 */
[----:B------:R-:W-:-:S01]  /*1b900*/  FFMA.FTZ R215, R85, UR53, -R37 ;  /* 0x0000003555d77c23 */ /* 0x000fc20008010825 */
[----:B------:R-:W-:Y:S01]  /*1b910*/  PRMT R0, R75, 0x654, R0 ;  /* 0x000006544b007816 */ /* 0x000fe20000000000 */
[----:B------:R-:W-:-:S01]  /*1b920*/  FFMA.FTZ R47, R47, UR53, -R37 ;  /* 0x000000352f2f7c23 */ /* 0x000fc20008010825 */
[----:B------:R-:W-:-:S04]  /*1b930*/  FFMA.FTZ R46, R50, UR53, -R37 ;  /* 0x00000035322e7c23 */ /* 0x000fc80008010825 */
[----:B------:R-:W4:Y:S01]  /*1b940*/  MUFU.EX2 R15, R15 ;  /* 0x0000000f000f7308 */ /* 0x000f220000000800 */
[----:B0-----:R-:W-:-:S01]  /*1b950*/  FADD.FTZ R71, R21, R82 ;  /* 0x0000005215477221 */ /* 0x001fc20000010000 */
[----:B-----5:R-:W-:Y:S01]  /*1b960*/  FADD.FTZ R50, R40, R67 ;  /* 0x0000004328327221 */ /* 0x020fe20000010000 */
[----:B------:R-:W-:-:S01]  /*1b970*/  FFMA.FTZ R24, R86, UR53, -R37 ;  /* 0x0000003556187c23 */ /* 0x000fc20008010825 */
[----:B------:R0:W-:Y:S04]  /*1b980*/  SYNCS.ARRIVE.TRANS64.RED.A1T0 RZ, [R0+URZ], RZ ;  /* 0x000000ff00ff79a7 */ /* 0x0001e8000810043f */
[----:B------:R-:W5:Y:S01]  /*1b990*/  MUFU.EX2 R39, R39 ;  /* 0x0000002700277308 */ /* 0x000f620000000800 */
[----:B------:R-:W-:-:S01]  /*1b9a0*/  FFMA.FTZ R207, R54, UR53, -R37 ;  /* 0x0000003536cf7c23 */ /* 0x000fc20008010825 */
[----:B-1----:R-:W-:-:S06]  /*1b9b0*/  FADD.FTZ R54, R212, R71 ;  /* 0x00000047d4367221 */ /* 0x002fcc0000010000 */
[----:B------:R-:W1:Y:S01]  /*1b9c0*/  MUFU.EX2 R78, R78 ;  /* 0x0000004e004e7308 */ /* 0x000e620000000800 */
[----:B------:R-:W-:-:S01]  /*1b9d0*/  FFMA.FTZ R41, R89, UR53, -R37 ;  /* 0x0000003559297c23 */ /* 0x000fc20008010825 */
[----:B------:R-:W-:-:S06]  /*1b9e0*/  FADD.FTZ R67, R27, R54 ;  /* 0x000000361b437221 */ /* 0x000fcc0000010000 */
[----:B------:R-:W1:Y:S01]  /*1b9f0*/  MUFU.EX2 R214, R214 ;  /* 0x000000d600d67308 */ /* 0x000e620000000800 */
[----:B------:R-:W-:-:S07]  /*1ba00*/  FFMA.FTZ R80, R90, UR53, -R37 ;  /* 0x000000355a507c23 */ /* 0x000fce0008010825 */
[----:B------:R-:W-:Y:S08]  /*1ba10*/  MUFU.EX2 R215, R215 ;  /* 0x000000d700d77308 */ /* 0x000ff00000000800 */
[----:B0-----:R2:W-:Y:S01]  /*1ba20*/  MUFU.EX2 R0, R47 ;  /* 0x0000002f00007308 */ /* 0x0015e20000000800 */
[----:B------:R-:W-:-:S01]  /*1ba30*/  FADD.FTZ R54, R12, R67 ;  /* 0x000000430c367221 */ /* 0x000fc20000010000 */
[----:B--2---:R-:W-:-:S06]  /*1ba40*/  FADD.FTZ R47, R213, R50 ;  /* 0x00000032d52f7221 */ /* 0x004fcc0000010000 */
[----:B------:R-:W0:Y:S01]  /*1ba50*/  MUFU.EX2 R35, R35 ;  /* 0x0000002300237308 */ /* 0x000e220000000800 */
[----:B---3--:R-:W-:-:S07]  /*1ba60*/  FADD.FTZ R50, R14, R47 ;  /* 0x0000002f0e327221 */ /* 0x008fce0000010000 */
[----:B------:R-:W-:Y:S01]  /*1ba70*/  MUFU.EX2 R24, R24 ;  /* 0x0000001800187308 */ /* 0x000fe20000000800 */
[----:B----4-:R-:W-:-:S01]  /*1ba80*/  FADD.FTZ R67, R15, R50 ;  /* 0x000000320f437221 */ /* 0x010fc20000010000 */
[--C-:B------:R-:W-:Y:S01]  /*1ba90*/  FFMA.FTZ R51, R51, UR53, -R37.reuse ;  /* 0x0000003533337c23 */ /* 0x100fe20008010825 */
[----:B------:R-:W-:-:S05]  /*1baa0*/  FFMA.FTZ R209, R30, UR53, -R37 ;  /* 0x000000351ed17c23 */ /* 0x000fca0008010825 */
[----:B------:R-:W2:Y:S01]  /*1bab0*/  MUFU.EX2 R20, R20 ;  /* 0x0000001400147308 */ /* 0x000ea20000000800 */
[----:B-----5:R-:W-:-:S01]  /*1bac0*/  FADD.FTZ R71, R39, R54 ;  /* 0x0000003627477221 */ /* 0x020fc20000010000 */
[----:B-1----:R-:W-:-:S06]  /*1bad0*/  FADD.FTZ R30, R78, R67 ;  /* 0x000000434e1e7221 */ /* 0x002fcc0000010000 */
[----:B------:R-:W1:Y:S01]  /*1bae0*/  MUFU.EX2 R41, R41 ;  /* 0x0000002900297308 */ /* 0x000e620000000800 */
[----:B------:R-:W-:-:S07]  /*1baf0*/  FADD.FTZ R50, R214, R71 ;  /* 0x00000047d6327221 */ /* 0x000fce0000010000 */
[----:B------:R-:W3:Y:S08]  /*1bb00*/  MUFU.EX2 R79, R79 ;  /* 0x0000004f004f7308 */ /* 0x000ef00000000800 */
[----:B------:R-:W4:Y:S01]  /*1bb10*/  MUFU.EX2 R80, R80 ;  /* 0x0000005000507308 */ /* 0x000f220000000800 */
[----:B0-----:R-:W-:-:S07]  /*1bb20*/  FADD.FTZ R67, R35, R50 ;  /* 0x0000003223437221 */ /* 0x001fce0000010000 */
[----:B------:R-:W0:Y:S08]  /*1bb30*/  MUFU.EX2 R200, R200 ;  /* 0x000000c800c87308 */ /* 0x000e300000000800 */
[----:B------:R-:W5:Y:S08]  /*1bb40*/  MUFU.EX2 R201, R201 ;  /* 0x000000c900c97308 */ /* 0x000f700000000800 */
[----:B------:R1:W-:Y:S01]  /*1bb50*/  MUFU.EX2 R47, R51 ;  /* 0x00000033002f7308 */ /* 0x0003e20000000800 */
[----:B--2---:R-:W-:-:S01]  /*1bb60*/  FADD.FTZ R54, R20, R67 ;  /* 0x0000004314367221 */ /* 0x004fc20000010000 */
[----:B-1----:R-:W-:-:S06]  /*1bb70*/  FADD.FTZ R51, R215, R30 ;  /* 0x0000001ed7337221 */ /* 0x002fcc0000010000 */
[----:B------:R-:W1:Y:S01]  /*1bb80*/  MUFU.EX2 R26, R26 ;  /* 0x0000001a001a7308 */ /* 0x000e620000000800 */
[----:B------:R-:W-:-:S07]  /*1bb90*/  FADD.FTZ R50, R24, R51 ;  /* 0x0000003318327221 */ /* 0x000fce0000010000 */
[----:B------:R-:W2:Y:S01]  /*1bba0*/  MUFU.EX2 R38, R38 ;  /* 0x0000002600267308 */ /* 0x000ea20000000800 */
[----:B------:R-:W-:-:S01]  /*1bbb0*/  FADD.FTZ R51, R41, R50 ;  /* 0x0000003229337221 */ /* 0x000fc20000010000 */
[----:B---3--:R-:W-:-:S06]  /*1bbc0*/  FADD.FTZ R67, R79, R54 ;  /* 0x000000364f437221 */ /* 0x008fcc0000010000 */
[----:B------:R-:W3:Y:S01]  /*1bbd0*/  MUFU.EX2 R57, R57 ;  /* 0x0000003900397308 */ /* 0x000ee20000000800 */
[----:B----4-:R-:W-:-:S01]  /*1bbe0*/  FADD.FTZ R50, R80, R51 ;  /* 0x0000003350327221 */ /* 0x010fc20000010000 */
[----:B------:R-:W-:-:S06]  /*1bbf0*/  F2FP.SATFINITE.E4M3.F32.PACK_AB_MERGE_C R71, R7, R4, RZ ;  /* 0x000000040747723e */ /* 0x000fcc00048070ff */
[----:B------:R-:W4:Y:S01]  /*1bc00*/  MUFU.EX2 R65, R65 ;  /* 0x0000004100417308 */ /* 0x000f220000000800 */
[----:B0-----:R-:W-:-:S01]  /*1bc10*/  FADD.FTZ R54, R200, R67 ;  /* 0x00000043c8367221 */ /* 0x001fc20000010000 */
[----:B-----5:R-:W-:-:S06]  /*1bc20*/  FADD.FTZ R7, R201, R50 ;  /* 0x00000032c9077221 */ /* 0x020fcc0000010000 */
[----:B------:R-:W0:Y:S01]  /*1bc30*/  MUFU.EX2 R66, R66 ;  /* 0x0000004200427308 */ /* 0x000e220000000800 */
[----:B------:R-:W-:Y:S01]  /*1bc40*/  F2FP.SATFINITE.E4M3.F32.PACK_AB_MERGE_C R51, R21, R8, RZ ;  /* 0x000000081533723e */ /* 0x000fe200048070ff */
[----:B------:R-:W-:-:S06]  /*1bc50*/  FADD.FTZ R21, R43, R54 ;  /* 0x000000362b157221 */ /* 0x000fcc0000010000 */
[----:B------:R-:W5:Y:S01]  /*1bc60*/  MUFU.EX2 R202, R202 ;  /* 0x000000ca00ca7308 */ /* 0x000f620000000800 */
[----:B-1----:R-:W-:-:S07]  /*1bc70*/  FADD.FTZ R8, R26, R7 ;  /* 0x000000071a087221 */ /* 0x002fce0000010000 */
[----:B------:R-:W1:Y:S01]  /*1bc80*/  MUFU.EX2 R203, R203 ;  /* 0x000000cb00cb7308 */ /* 0x000e620000000800 */
[----:B------:R-:W-:Y:S01]  /*1bc90*/  F2FP.SATFINITE.E4M3.F32.PACK_AB_MERGE_C R50, R39, R12, RZ ;  /* 0x0000000c2732723e */ /* 0x000fe200048070ff */
[----:B--2---:R-:W-:Y:S01]  /*1bca0*/  FADD.FTZ R12, R38, R21 ;  /* 0x00000015260c7221 */ /* 0x004fe20000010000 */
[----:B---3--:R-:W-:-:S05]  /*1bcb0*/  FADD.FTZ R21, R57, R8 ;  /* 0x0000000839157221 */ /* 0x008fca0000010000 */
[----:B------:R-:W2:Y:S01]  /*1bcc0*/  MUFU.EX2 R62, R62 ;  /* 0x0000003e003e7308 */ /* 0x000ea20000000800 */
[C---:B----4-:R-:W-:Y:S01]  /*1bcd0*/  F2FP.SATFINITE.E4M3.F32.PACK_AB_MERGE_C R38, R65.reuse, R38, RZ ;  /* 0x000000264126723e */ /* 0x050fe200048070ff */
[----:B------:R-:W-:-:S06]  /*1bce0*/  FADD.FTZ R65, R65, R12 ;  /* 0x0000000c41417221 */ /* 0x000fcc0000010000 */
[----:B------:R-:W3:Y:S01]  /*1bcf0*/  MUFU.EX2 R42, R42 ;  /* 0x0000002a002a7308 */ /* 0x000ee20000000800 */
[----:B0-----:R-:W-:-:S07]  /*1bd00*/  FADD.FTZ R8, R66, R21 ;  /* 0x0000001542087221 */ /* 0x001fce0000010000 */
[----:B------:R-:W0:Y:S01]  /*1bd10*/  MUFU.EX2 R63, R63 ;  /* 0x0000003f003f7308 */ /* 0x000e220000000800 */
[----:B-----5:R-:W-:-:S01]  /*1bd20*/  FADD.FTZ R12, R202, R65 ;  /* 0x00000041ca0c7221 */ /* 0x020fc20000010000 */
[----:B-1----:R-:W-:-:S06]  /*1bd30*/  FADD.FTZ R21, R203, R8 ;  /* 0x00000008cb157221 */ /* 0x002fcc0000010000 */
[----:B------:R-:W1:Y:S01]  /*1bd40*/  MUFU.EX2 R70, R70 ;  /* 0x0000004600467308 */ /* 0x000e620000000800 */
[----:B------:R-:W-:-:S01]  /*1bd50*/  FADD.FTZ R39, R61, R12 ;  /* 0x0000000c3d277221 */ /* 0x000fc20000010000 */
[----:B--2---:R-:W-:-:S06]  /*1bd60*/  FADD.FTZ R12, R62, R21 ;  /* 0x000000153e0c7221 */ /* 0x004fcc0000010000 */
[----:B------:R-:W2:Y:S01]  /*1bd70*/  MUFU.EX2 R204, R204 ;  /* 0x000000cc00cc7308 */ /* 0x000ea20000000800 */
[----:B------:R-:W-:-:S07]  /*1bd80*/  F2FP.SATFINITE.E4M3.F32.PACK_AB_MERGE_C R79, R79, R20, RZ ;  /* 0x000000144f4f723e */ /* 0x000fce00048070ff */
[----:B------:R-:W4:Y:S01]  /*1bd90*/  MUFU.EX2 R205, R205 ;  /* 0x000000cd00cd7308 */ /* 0x000f220000000800 */
[----:B---3--:R-:W-:-:S01]  /*1bda0*/  FADD.FTZ R20, R42, R39 ;  /* 0x000000272a147221 */ /* 0x008fc20000010000 */
[----:B------:R-:W-:-:S06]  /*1bdb0*/  F2FP.SATFINITE.E4M3.F32.PACK_AB_MERGE_C R216, R3, R216, R71 ;  /* 0x000000d803d8723e */ /* 0x000fcc0004807047 */
[----:B------:R-:W3:Y:S01]  /*1bdc0*/  MUFU.EX2 R45, R45 ;  /* 0x0000002d002d7308 */ /* 0x000ee20000000800 */
[----:B0-----:R-:W-:-:S01]  /*1bdd0*/  FADD.FTZ R3, R63, R12 ;  /* 0x0000000c3f037221 */ /* 0x001fc20000010000 */
[C---:B------:R-:W-:Y:S01]  /*1bde0*/  F2FP.SATFINITE.E4M3.F32.PACK_AB_MERGE_C R42, R69.reuse, R42, RZ ;  /* 0x0000002a452a723e */ /* 0x040fe200048070ff */
[----:B------:R-:W-:-:S05]  /*1bdf0*/  FADD.FTZ R69, R69, R20 ;  /* 0x0000001445457221 */ /* 0x000fca0000010000 */
[----:B------:R-:W0:Y:S01]  /*1be00*/  MUFU.EX2 R44, R44 ;  /* 0x0000002c002c7308 */ /* 0x000e220000000800 */
[C---:B-1----:R-:W-:Y:S01]  /*1be10*/  F2FP.SATFINITE.E4M3.F32.PACK_AB_MERGE_C R63, R70.reuse, R63, RZ ;  /* 0x0000003f463f723e */ /* 0x042fe200048070ff */
[----:B------:R-:W-:-:S06]  /*1be20*/  FADD.FTZ R70, R70, R3 ;  /* 0x0000000346467221 */ /* 0x000fcc0000010000 */
[----:B------:R-:W1:Y:S01]  /*1be30*/  MUFU.EX2 R46, R46 ;  /* 0x0000002e002e7308 */ /* 0x000e620000000800 */
[----:B------:R-:W-:-:S01]  /*1be40*/  FFMA.FTZ R55, R55, UR53, -R37 ;  /* 0x0000003537377c23 */ /* 0x000fc20008010825 */
[----:B--2---:R-:W-:-:S06]  /*1be50*/  FADD.FTZ R12, R204, R69 ;  /* 0x00000045cc0c7221 */ /* 0x004fcc0000010000 */
[----:B------:R-:W2:Y:S01]  /*1be60*/  MUFU.EX2 R83, R83 ;  /* 0x0000005300537308 */ /* 0x000ea20000000800 */
[----:B----4-:R-:W-:-:S01]  /*1be70*/  FADD.FTZ R3, R205, R70 ;  /* 0x00000046cd037221 */ /* 0x010fc20000010000 */
[----:B------:R-:W-:Y:S01]  /*1be80*/  F2FP.SATFINITE.E4M3.F32.PACK_AB_MERGE_C R218, R11, R218, R51 ;  /* 0x000000da0bda723e */ /* 0x000fe20004807033 */
[----:B------:R-:W-:-:S05]  /*1be90*/  FFMA.FTZ R58, R58, UR53, -R37 ;  /* 0x000000353a3a7c23 */ /* 0x000fca0008010825 */
[----:B------:R-:W4:Y:S01]  /*1bea0*/  MUFU.EX2 R206, R206 ;  /* 0x000000ce00ce7308 */ /* 0x000f220000000800 */
[----:B---3--:R-:W-:-:S01]  /*1beb0*/  FADD.FTZ R11, R45, R12 ;  /* 0x0000000c2d0b7221 */ /* 0x008fc20000010000 */
[----:B------:R-:W-:-:S06]  /*1bec0*/  FADD.FTZ R21, R0, R3 ;  /* 0x0000000300157221 */ /* 0x000fcc0000010000 */
[----:B------:R-:W3:Y:S01]  /*1bed0*/  MUFU.EX2 R207, R207 ;  /* 0x000000cf00cf7308 */ /* 0x000ee20000000800 */
[----:B------:R-:W-:-:S01]  /*1bee0*/  FFMA.FTZ R59, R59, UR53, -R37 ;  /* 0x000000353b3b7c23 */ /* 0x000fc20008010825 */
[----:B0-----:R-:W-:-:S06]  /*1bef0*/  FADD.FTZ R12, R44, R11 ;  /* 0x0000000b2c0c7221 */ /* 0x001fcc0000010000 */
[----:B------:R-:W0:Y:S01]  /*1bf00*/  MUFU.EX2 R73, R73 ;  /* 0x0000004900497308 */ /* 0x000e220000000800 */
[----:B-1----:R-:W-:-:S07]  /*1bf10*/  FADD.FTZ R20, R46, R21 ;  /* 0x000000152e147221 */ /* 0x002fce0000010000 */
[----:B------:R-:W1:Y:S01]  /*1bf20*/  MUFU.EX2 R30, R55 ;  /* 0x00000037001e7308 */ /* 0x000e620000000800 */
[C---:B--2---:R-:W-:Y:S01]  /*1bf30*/  F2FP.SATFINITE.E4M3.F32.PACK_AB_MERGE_C R44, R83.reuse, R44, RZ ;  /* 0x0000002c532c723e */ /* 0x044fe200048070ff */
[----:B------:R-:W-:-:S06]  /*1bf40*/  FADD.FTZ R83, R83, R12 ;  /* 0x0000000c53537221 */ /* 0x000fcc0000010000 */
[----:B------:R-:W-:Y:S01]  /*1bf50*/  MUFU.EX2 R87, R87 ;  /* 0x0000005700577308 */ /* 0x000fe20000000800 */
[----:B------:R-:W-:-:S07]  /*1bf60*/  FADD.FTZ R20, R47, R20 ;  /* 0x000000142f147221 */ /* 0x000fce0000010000 */
[----:B------:R-:W2:Y:S08]  /*1bf70*/  MUFU.EX2 R56, R56 ;  /* 0x0000003800387308 */ /* 0x000eb00000000800 */
[----:B------:R-:W5:Y:S01]  /*1bf80*/  MUFU.EX2 R4, R58 ;  /* 0x0000003a00047308 */ /* 0x000f620000000800 */
[----:B------:R-:W-:-:S01]  /*1bf90*/  FFMA.FTZ R31, R31, UR53, -R37 ;  /* 0x000000351f1f7c23 */ /* 0x000fc20008010825 */
[----:B----4-:R-:W-:Y:S01]  /*1bfa0*/  FADD.FTZ R12, R206, R83 ;  /* 0x00000053ce0c7221 */ /* 0x010fe20000010000 */
[----:B---3--:R-:W-:-:S05]  /*1bfb0*/  FADD.FTZ R11, R207, R20 ;  /* 0x00000014cf0b7221 */ /* 0x008fca0000010000 */
[----:B------:R-:W3:Y:S01]  /*1bfc0*/  MUFU.EX2 R7, R59 ;  /* 0x0000003b00077308 */ /* 0x000ee20000000800 */
[----:B------:R-:W-:-:S01]  /*1bfd0*/  FFMA.FTZ R34, R34, UR53, -R37 ;  /* 0x0000003522227c23 */ /* 0x000fc20008010825 */
[----:B0-----:R-:W-:-:S06]  /*1bfe0*/  FADD.FTZ R12, R73, R12 ;  /* 0x0000000c490c7221 */ /* 0x001fcc0000010000 */
[----:B------:R-:W-:Y:S01]  /*1bff0*/  MUFU.EX2 R49, R49 ;  /* 0x0000003100317308 */ /* 0x000fe20000000800 */
[----:B-1----:R-:W-:-:S07]  /*1c000*/  FADD.FTZ R11, R30, R11 ;  /* 0x0000000b1e0b7221 */ /* 0x002fce0000010000 */
[----:B------:R-:W0:Y:S01]  /*1c010*/  MUFU.EX2 R48, R48 ;  /* 0x0000003000307308 */ /* 0x000e220000000800 */
[----:B------:R-:W-:-:S07]  /*1c020*/  FFMA.FTZ R60, R60, UR53, -R37 ;  /* 0x000000353c3c7c23 */ /* 0x000fce0008010825 */
[----:B------:R-:W1:Y:S01]  /*1c030*/  MUFU.EX2 R53, R53 ;  /* 0x0000003500357308 */ /* 0x000e620000000800 */
[----:B--2---:R-:W-:-:S07]  /*1c040*/  F2FP.SATFINITE.E4M3.F32.PACK_AB_MERGE_C R20, R56, R87, RZ ;  /* 0x000000573814723e */ /* 0x004fce00048070ff */
[----:B------:R-:W2:Y:S01]  /*1c050*/  MUFU.EX2 R209, R209 ;  /* 0x000000d100d17308 */ /* 0x000ea20000000800 */
[----:B------:R-:W-:-:S01]  /*1c060*/  FADD.FTZ R87, R87, R12 ;  /* 0x0000000c57577221 */ /* 0x000fc20000010000 */
[----:B-----5:R-:W-:-:S06]  /*1c070*/  FADD.FTZ R12, R4, R11 ;  /* 0x0000000b040c7221 */ /* 0x020fcc0000010000 */
[----:B------:R-:W4:Y:S01]  /*1c080*/  MUFU.EX2 R52, R52 ;  /* 0x0000003400347308 */ /* 0x000f220000000800 */
[----:B------:R-:W-:-:S07]  /*1c090*/  FFMA.FTZ R64, R64, UR53, -R37 ;  /* 0x0000003540407c23 */ /* 0x000fce0008010825 */
[----:B------:R-:W5:Y:S01]  /*1c0a0*/  MUFU.EX2 R8, R31 ;  /* 0x0000001f00087308 */ /* 0x000f620000000800 */
[----:B------:R-:W-:Y:S01]  /*1c0b0*/  F2FP.SATFINITE.E4M3.F32.PACK_AB_MERGE_C R5, R36, R5, RZ ;  /* 0x000000052405723e */ /* 0x000fe200048070ff */
[----:B------:R-:W-:Y:S01]  /*1c0c0*/  FADD.FTZ R56, R56, R87 ;  /* 0x0000005738387221 */ /* 0x000fe20000010000 */
[----:B---3--:R-:W-:-:S05]  /*1c0d0*/  FADD.FTZ R12, R7, R12 ;  /* 0x0000000c070c7221 */ /* 0x008fca0000010000 */
[----:B------:R-:W3:Y:S01]  /*1c0e0*/  MUFU.EX2 R34, R34 ;  /* 0x0000002200227308 */ /* 0x000ee20000000800 */
[----:B------:R-:W-:Y:S01]  /*1c0f0*/  F2FP.SATFINITE.E4M3.F32.PACK_AB_MERGE_C R217, R6, R217, R5 ;  /* 0x000000d906d9723e */ /* 0x000fe20004807005 */
[--C-:B------:R-:W-:Y:S01]  /*1c100*/  FFMA.FTZ R68, R68, UR53, -R37.reuse ;  /* 0x0000003544447c23 */ /* 0x100fe20008010825 */
[----:B------:R-:W-:-:S05]  /*1c110*/  FFMA.FTZ R72, R72, UR53, -R37 ;  /* 0x0000003548487c23 */ /* 0x000fca0008010825 */
[----:B------:R-:W3:Y:S01]  /*1c120*/  MUFU.EX2 R3, R60 ;  /* 0x0000003c00037308 */ /* 0x000ee20000000800 */
[----:B------:R-:W-:Y:S01]  /*1c130*/  F2FP.SATFINITE.E4M3.F32.PACK_AB_MERGE_C R6, R7, R4, RZ ;  /* 0x000000040706723e */ /* 0x000fe200048070ff */
[----:B------:R-:W-:Y:S01]  /*1c140*/  FFMA.FTZ R37, R76, UR53, -R37 ;  /* 0x000000354c257c23 */ /* 0x000fe20008010825 */
[----:B0-----:R-:W-:Y:S01]  /*1c150*/  F2FP.SATFINITE.E4M3.F32.PACK_AB_MERGE_C R208, R48, R49, RZ ;  /* 0x0000003130d0723e */ /* 0x001fe200048070ff */
[----:B-1----:R-:W-:Y:S01]  /*1c160*/  FADD.FTZ R5, R53, R56 ;  /* 0x0000003835057221 */ /* 0x002fe20000010000 */
[----:B--2---:R-:W-:-:S03]  /*1c170*/  FADD.FTZ R7, R209, R12 ;  /* 0x0000000cd1077221 */ /* 0x004fc60000010000 */
[----:B------:R-:W0:Y:S01]  /*1c180*/  MUFU.EX2 R33, R33 ;  /* 0x0000002100217308 */ /* 0x000e220000000800 */
[C---:B----4-:R-:W-:Y:S01]  /*1c190*/  F2FP.SATFINITE.E4M3.F32.PACK_AB_MERGE_C R208, R52.reuse, R53, R208 ;  /* 0x0000003534d0723e */ /* 0x050fe200048070d0 */
[----:B------:R-:W-:Y:S01]  /*1c1a0*/  FADD.FTZ R52, R52, R5 ;  /* 0x0000000534347221 */ /* 0x000fe20000010000 */
[----:B------:R-:W-:-:S05]  /*1c1b0*/  F2FP.SATFINITE.E4M3.F32.PACK_AB_MERGE_C R9, R40, R9, RZ ;  /* 0x000000092809723e */ /* 0x000fca00048070ff */
[----:B------:R-:W1:Y:S01]  /*1c1c0*/  MUFU.EX2 R64, R64 ;  /* 0x0000004000407308 */ /* 0x000e620000000800 */
[----:B-----5:R-:W-:-:S01]  /*1c1d0*/  FADD.FTZ R7, R8, R7 ;  /* 0x0000000708077221 */ /* 0x020fc20000010000 */
[----:B------:R-:W-:Y:S01]  /*1c1e0*/  F2FP.SATFINITE.E4M3.F32.PACK_AB_MERGE_C R219, R10, R219, R9 ;  /* 0x000000db0adb723e */ /* 0x000fe20004807009 */
[----:B------:R-:W-:-:S05]  /*1c1f0*/  FADD.FTZ R49, R49, R52 ;  /* 0x0000003431317221 */ /* 0x000fca0000010000 */
[----:B------:R-:W2:Y:S01]  /*1c200*/  MUFU.EX2 R32, R32 ;  /* 0x0000002000207308 */ /* 0x000ea20000000800 */
[----:B---3--:R-:W-:-:S01]  /*1c210*/  FADD.FTZ R4, R34, R7 ;  /* 0x0000000722047221 */ /* 0x008fc20000010000 */
[----:B------:R-:W-:-:S06]  /*1c220*/  VIADD R10, R131, 0xfffffffe ;  /* 0xfffffffe830a7836 */ /* 0x000fcc0000000000 */
[----:B------:R-:W3:Y:S01]  /*1c230*/  MUFU.EX2 R211, R68 ;  /* 0x0000004400d37308 */ /* 0x000ee20000000800 */
[----:B------:R-:W-:Y:S01]  /*1c240*/  F2FP.SATFINITE.E4M3.F32.PACK_AB_MERGE_C R34, R3, R34, RZ ;  /* 0x000000220322723e */ /* 0x000fe200048070ff */
[----:B------:R-:W-:-:S06]  /*1c250*/  FADD.FTZ R48, R48, R49 ;  /* 0x0000003130307221 */ /* 0x000fcc0000010000 */
[----:B------:R-:W-:Y:S01]  /*1c260*/  MUFU.EX2 R72, R72 ;  /* 0x0000004800487308 */ /* 0x000fe20000000800 */
[----:B------:R-:W-:-:S07]  /*1c270*/  FADD.FTZ R3, R3, R4 ;  /* 0x0000000403037221 */ /* 0x000fce0000010000 */
[----:B------:R-:W4:Y:S01]  /*1c280*/  MUFU.EX2 R37, R37 ;  /* 0x0000002500257308 */ /* 0x000f220000000800 */
[----:B------:R-:W-:-:S07]  /*1c290*/  ISETP.GE.AND P1, PT, R10, R110, PT ;  /* 0x0000006e0a00720c */ /* 0x000fce0003f26270 */
[----:B------:R-:W5:Y:S08]  /*1c2a0*/  MUFU.EX2 R28, R28 ;  /* 0x0000001c001c7308 */ /* 0x000f700000000800 */
[----:B------:R-:W5:Y:S01]  /*1c2b0*/  MUFU.EX2 R29, R29 ;  /* 0x0000001d001d7308 */ /* 0x000f620000000800 */
[----:B0-----:R-:W-:-:S01]  /*1c2c0*/  FADD.FTZ R5, R33, R48 ;  /* 0x0000003021057221 */ /* 0x001fc20000010000 */
[----:B-1----:R-:W-:Y:S01]  /*1c2d0*/  FADD.FTZ R4, R64, R3 ;  /* 0x0000000340047221 */ /* 0x002fe20000010000 */
[----:B------:R-:W-:-:S02]  /*1c2e0*/  F2FP.SATFINITE.E4M3.F32.PACK_AB_MERGE_C R46, R47, R46, RZ ;  /* 0x0000002e2f2e723e */ /* 0x000fc400048070ff */
[----:B--2---:R-:W-:Y:S01]  /*1c2f0*/  FADD.FTZ R5, R32, R5 ;  /* 0x0000000520057221 */ /* 0x004fe20000010000 */
[----:B---3--:R-:W-:-:S01]  /*1c300*/  FADD.FTZ R3, R211, R4 ;  /* 0x00000004d3037221 */ /* 0x008fc20000010000 */
[----:B------:R-:W-:Y:S02]  /*1c310*/  F2FP.SATFINITE.E4M3.F32.PACK_AB_MERGE_C R205, R0, R205, R46 ;  /* 0x000000cd00cd723e */ /* 0x000fe4000480702e */
[----:B----4-:R-:W-:Y:S01]  /*1c320*/  F2FP.SATFINITE.E4M3.F32.PACK_AB_MERGE_C R0, R37, R72, RZ ;  /* 0x000000482500723e */ /* 0x010fe200048070ff */
[----:B-----5:R-:W-:Y:S01]  /*1c330*/  FADD.FTZ R12, R28, R5 ;  /* 0x000000051c0c7221 */ /* 0x020fe20000010000 */
[----:B------:R-:W-:Y:S01]  /*1c340*/  F2FP.SATFINITE.E4M3.F32.PACK_AB_MERGE_C R41, R80, R41, RZ ;  /* 0x000000295029723e */ /* 0x000fe200048070ff */
[----:B------:R-:W-:Y:S01]  /*1c350*/  FADD.FTZ R72, R72, R3 ;  /* 0x0000000348487221 */ /* 0x000fe20000010000 */
[----:B------:R-:W-:Y:S02]  /*1c360*/  F2FP.SATFINITE.E4M3.F32.PACK_AB_MERGE_C R57, R66, R57, RZ ;  /* 0x000000394239723e */ /* 0x000fe400048070ff */
[----:B------:R-:W-:-:S02]  /*1c370*/  F2FP.SATFINITE.E4M3.F32.PACK_AB_MERGE_C R15, R78, R15, RZ ;  /* 0x0000000f4e0f723e */ /* 0x000fc400048070ff */
[C---:B------:R-:W-:Y:S01]  /*1c380*/  F2FP.SATFINITE.E4M3.F32.PACK_AB_MERGE_C R210, R29.reuse, R28, RZ ;  /* 0x0000001c1dd2723e */ /* 0x040fe200048070ff */
[----:B------:R-:W-:Y:S01]  /*1c390*/  FADD.FTZ R12, R29, R12 ;  /* 0x0000000c1d0c7221 */ /* 0x000fe20000010000 */
[----:B------:R-:W-:Y:S01]  /*1c3a0*/  F2FP.SATFINITE.E4M3.F32.PACK_AB_MERGE_C R212, R27, R212, R50 ;  /* 0x000000d41bd4723e */ /* 0x000fe20004807032 */
[----:B------:R-:W-:Y:S01]  /*1c3b0*/  FADD.FTZ R11, R37, R72 ;  /* 0x00000048250b7221 */ /* 0x000fe20000010000 */
[----:B------:R-:W-:Y:S01]  /*1c3c0*/  F2FP.SATFINITE.E4M3.F32.PACK_AB_MERGE_C R214, R35, R214, R79 ;  /* 0x000000d623d6723e */ /* 0x000fe2000480704f */
[--C-:B------:R-:W-:Y:S01]  /*1c3d0*/  IMAD.MOV.U32 R27, RZ, RZ, R25.reuse ;  /* 0x000000ffff1b7224 */ /* 0x100fe200078e0019 */
[----:B------:R-:W-:Y:S01]  /*1c3e0*/  F2FP.SATFINITE.E4M3.F32.PACK_AB_MERGE_C R200, R43, R200, R38 ;  /* 0x000000c82bc8723e */ /* 0x000fe20004807026 */
[--C-:B------:R-:W-:Y:S01]  /*1c3f0*/  IMAD.MOV.U32 R28, RZ, RZ, R25.reuse ;  /* 0x000000ffff1c7224 */ /* 0x100fe200078e0019 */
[----:B------:R-:W-:Y:S01]  /*1c400*/  F2FP.SATFINITE.E4M3.F32.PACK_AB_MERGE_C R202, R61, R202, R42 ;  /* 0x000000ca3dca723e */ /* 0x000fe2000480702a */
[--C-:B------:R-:W-:Y:S01]  /*1c410*/  IMAD.MOV.U32 R31, RZ, RZ, R25.reuse ;  /* 0x000000ffff1f7224 */ /* 0x100fe200078e0019 */
[----:B------:R-:W-:Y:S01]  /*1c420*/  F2FP.SATFINITE.E4M3.F32.PACK_AB_MERGE_C R204, R45, R204, R44 ;  /* 0x000000cc2dcc723e */ /* 0x000fe2000480702c */
[--C-:B------:R-:W-:Y:S01]  /*1c430*/  IMAD.MOV.U32 R35, RZ, RZ, R25.reuse ;  /* 0x000000ffff237224 */ /* 0x100fe200078e0019 */
[----:B------:R-:W-:Y:S01]  /*1c440*/  F2FP.SATFINITE.E4M3.F32.PACK_AB_MERGE_C R206, R73, R206, R20 ;  /* 0x000000ce49ce723e */ /* 0x000fe20004807014 */
[----:B------:R-:W-:Y:S01]  /*1c450*/  IMAD.MOV.U32 R37, RZ, RZ, R25 ;  /* 0x000000ffff257224 */ /* 0x000fe200078e0019 */
[----:B------:R-:W-:Y:S01]  /*1c460*/  F2FP.SATFINITE.E4M3.F32.PACK_AB_MERGE_C R215, R24, R215, R41 ;  /* 0x000000d718d7723e */ /* 0x000fe20004807029 */
[----:B------:R-:W-:Y:S01]  /*1c470*/  IMAD.MOV.U32 R24, RZ, RZ, R25 ;  /* 0x000000ffff187224 */ /* 0x000fe200078e0019 */
[----:B------:R-:W-:Y:S01]  /*1c480*/  F2FP.SATFINITE.E4M3.F32.PACK_AB_MERGE_C R201, R26, R201, R57 ;  /* 0x000000c91ac9723e */ /* 0x000fe20004807039 */
[----:B------:R-:W-:Y:S01]  /*1c490*/  IMAD.MOV.U32 R26, RZ, RZ, R25 ;  /* 0x000000ffff1a7224 */ /* 0x000fe200078e0019 */
        /* <DEDUP_REMOVED lines=11> */
[--C-:B------:R-:W-:Y:S01]  /*1c550*/  IMAD.MOV.U32 R41, RZ, RZ, R25.reuse ;  /* 0x000000ffff297224 */ /* 0x100fe200078e0019 */
[-C--:B------:R-:W-:Y:S01]  /*1c560*/  MOV R29, R25.reuse ;  /* 0x00000019001d7202 */ /* 0x080fe20000000f00 */
        /* <DEDUP_REMOVED lines=35> */
[----:B------:R-:W-:Y:S01]  /*1c7a0*/  MOV R119, R25 ;  /* 0x0000001900777202 */ /* 0x000fe20000000f00 */
[----:B------:R-:W-:-:S02]  /*1c7b0*/  IMAD.MOV.U32 R65, RZ, RZ, R25 ;  /* 0x000000ffff417224 */ /* 0x000fc400078e0019 */
[--C-:B------:R-:W-:Y:S02]  /*1c7c0*/  IMAD.MOV.U32 R64, RZ, RZ, R25.reuse ;  /* 0x000000ffff407224 */ /* 0x100fe400078e0019 */
[--C-:B------:R-:W-:Y:S02]  /*1c7d0*/  IMAD.MOV.U32 R67, RZ, RZ, R25.reuse ;  /* 0x000000ffff437224 */ /* 0x100fe400078e0019 */
[--C-:B------:R-:W-:Y:S02]  /*1c7e0*/  IMAD.MOV.U32 R66, RZ, RZ, R25.reuse ;  /* 0x000000ffff427224 */ /* 0x100fe400078e0019 */
[--C-:B------:R-:W-:Y:S02]  /*1c7f0*/  IMAD.MOV.U32 R68, RZ, RZ, R25.reuse ;  /* 0x000000ffff447224 */ /* 0x100fe400078e0019 */
[--C-:B------:R-:W-:Y:S02]  /*1c800*/  IMAD.MOV.U32 R71, RZ, RZ, R25.reuse ;  /* 0x000000ffff477224 */ /* 0x100fe400078e0019 */
        /* <DEDUP_REMOVED lines=38> */
[----:B------:R-:W-:Y:S01]  /*1ca70*/  IMAD.MOV.U32 R118, RZ, RZ, R25 ;  /* 0x000000ffff767224 */ /* 0x000fe200078e0019 */
[----:B------:R-:W-:Y:S06]  /*1ca80*/  @!P1 BRA `(.L_x_584) ;  /* 0x0000004000c09947 */ /* 0x000fec0003800000 */
[----:B------:R0:W5:Y:S01]  /*1ca90*/  LDL.LU R3, [R1+0x34] ;  /* 0x0000340001037983 */ /* 0x0001620000300800 */
[----:B------:R-:W-:Y:S01]  /*1caa0*/  IMAD.MOV.U32 R9, RZ, RZ, R122 ;  /* 0x000000ffff097224 */ /* 0x000fe200078e007a */
[----:B------:R-:W-:Y:S01]  /*1cab0*/  CS2R R118, SRZ ;  /* 0x0000000000767805 */ /* 0x000fe2000001ff00 */
[----:B------:R-:W-:Y:S01]  /*1cac0*/  IMAD.MOV.U32 R8, RZ, RZ, R120 ;  /* 0x000000ffff087224 */ /* 0x000fe200078e0078 */
[----:B------:R-:W-:Y:S01]  /*1cad0*/  CS2R R116, SRZ ;  /* 0x0000000000747805 */ /* 0x000fe2000001ff00 */
[----:B------:R-:W-:Y:S01]  /*1cae0*/  IMAD.MOV.U32 R0, RZ, RZ, R121 ;  /* 0x000000ffff007224 */ /* 0x000fe200078e0079 */
        /* <DEDUP_REMOVED lines=45> */
[----:B0-----:R-:W-:-:S07]  /*1cdc0*/  CS2R R24, SRZ ;  /* 0x0000000000187805 */ /* 0x001fce000001ff00 */
.L_x_596:
[----:B------:R-:W2:Y:S01]  /*1cdd0*/  LDL R5, [R1+0x44] ;  /* 0x0000440001057983 */ /* 0x000ea20000100800 */
[----:B------:R-:W-:Y:S01]  /*1cde0*/  ISETP.NE.AND P1, PT, R0, 0x1, PT ;  /* 0x000000010000780c */ /* 0x000fe20003f25270 */
[----:B------:R-:W-:Y:S05]  /*1cdf0*/  YIELD ;  /* 0x0000000000007946 */ /* 0x000fea0003800000 */
[----:B------:R-:W-:-:S04]  /*1ce00*/  SEL R4, RZ, 0x1, P1 ;  /* 0x00000001ff047807 */ /* 0x000fc80000800000 */
[----:B-----5:R-:W-:-:S05]  /*1ce10*/  LOP3.LUT R6, R3, R4, RZ, 0x3c, !PT ;  /* 0x0000000403067212 */ /* 0x020fca00078e3cff */
[----:B------:R0:W-:Y:S01]  /*1ce20*/  STL [R1+0x34], R6 ;  /* 0x0000340601007387 */ /* 0x0001e20000100800 */
[----:B--2---:R-:W-:-:S13]  /*1ce30*/  ISETP.NE.AND P1, PT, R5, RZ, PT ;  /* 0x000000ff0500720c */ /* 0x004fda0003f25270 */
[----:B0-----:R-:W-:Y:S05]  /*1ce40*/  @P1 BRA `(.L_x_585) ;  /* 0x00000000003c1947 */ /* 0x001fea0003800000 */
[----:B------:R-:W-:Y:S05]  /*1ce50*/  @!P0 BRA `(.L_x_586) ;  /* 0x0000000000048947 */ /* 0x000fea0003800000 */
[----:B------:R-:W-:Y:S01]  /*1ce60*/  BPT.TRAP 0x1 ;  /* 0x000000040000795c */ /* 0x000fe20000300000 */
.L_x_586:
[----:B------:R-:W-:-:S04]  /*1ce70*/  IADD3 R4, R0, 0x1, RZ ;  /* 0x0000000100047810 */ /* 0x000fc80007ffe0ff */
[----:B------:R-:W-:-:S04]  /*1ce80*/  ISETP.NE.AND P2, PT, R4, 0x2, PT ;  /* 0x000000020400780c */ /* 0x000fc80003f45270 */
[----:B------:R-:W-:Y:S02]  /*1ce90*/  SEL R5, R4, RZ, P2 ;  /* 0x000000ff04057207 */ /* 0x000fe40001000000 */
[----:B------:R-:W-:-:S03]  /*1cea0*/  SHF.L.U32 R4, R6, 0x1f, RZ ;  /* 0x0000001f06047819 */ /* 0x000fc600000006ff */
[----:B------:R-:W-:-:S04]  /*1ceb0*/  IMAD R5, R5, 0x8, R18 ;  /* 0x0000000805057824 */ /* 0x000fc800078e0212 */
[----:B------:R0:W1:Y:S01]  /*1cec0*/  SYNCS.PHASECHK.TRANS64.TRYWAIT P2, [R5+URZ+0x33430], R4 ;  /* 0x03343004050075a7 */ /* 0x000062000804017f */
[----:B------:R-:W-:Y:S05]  /*1ced0*/  @!P0 BRA `(.L_x_587) ;  /* 0x0000000000048947 */ /* 0x000fea0003800000 */
[----:B------:R-:W-:Y:S01]  /*1cee0*/  BPT.TRAP 0x1 ;  /* 0x000000040000795c */ /* 0x000fe20000300000 */
.L_x_587:
[----:B------:R-:W-:Y:S04]  /*1cef0*/  BSSY B0, `(.L_x_585) ;  /* 0x0000004000007945 */ /* 0x000fe80003800000 */
[----:B-1----:R-:W-:Y:S05]  /*1cf00*/  @P2 BRA `(.L_x_588) ;  /* 0x0000000000082947 */ /* 0x002fea0003800000 */
[----:B------:R-:W1:Y:S02]  /*1cf10*/  SYNCS.PHASECHK.TRANS64.TRYWAIT P2, [R5+URZ+0x33430], R4 ;  /* 0x03343004050075a7 */ /* 0x000e64000804017f */
[----:B-1----:R-:W-:Y:S05]  /*1cf20*/  @!P2 BRA `(.L_x_589) ;  /* 0x0000013c004ca947 */ /* 0x002fea0003800000 */
.L_x_588:
[----:B------:R-:W-:Y:S05]  /*1cf30*/  BSYNC B0 ;  /* 0x0000000000007941 */ /* 0x000fea0003800000 */
.L_x_585:
[----:B01----:R-:W0:Y:S01]  /*1cf40*/  S2R R4, SR_TID.X ;  /* 0x0000000000047919 */ /* 0x003e220000002100 */
[----:B------:R-:W-:Y:S05]  /*1cf50*/  WARPSYNC.ALL ;  /* 0x0000000000007948 */ /* 0x000fea0003800000 */
[----:B------:R-:W-:Y:S01]  /*1cf60*/  MOV R5, 0x80000020 ;  /* 0x8000002000057802 */ /* 0x000fe20000000f00 */
[----:B------:R-:W-:Y:S01]  /*1cf70*/  UMOV UR20, UR28 ;  /* 0x0000001c00147c82 */ /* 0x000fe20008000000 */
[----:B------:R-:W-:Y:S01]  /*1cf80*/  UMOV UR21, UR29 ;  /* 0x0000001d00157c82 */ /* 0x000fe20008000000 */
[----:B------:R-:W-:Y:S01]  /*1cf90*/  IMAD.MOV.U32 R21, RZ, RZ, -0x7fffffe0 ;  /* 0x80000020ff157424 */ /* 0x000fe200078e00ff */
[----:B------:R-:W-:Y:S01]  /*1cfa0*/  R2UR UR23, R5 ;  /* 0x00000000051772ca */ /* 0x000fe200000e0000 */
[----:B------:R-:W-:Y:S01]  /*1cfb0*/  UMOV UR24, UR28 ;  /* 0x0000001c00187c82 */ /* 0x000fe20008000000 */
[----:B------:R-:W-:Y:S01]  /*1cfc0*/  UMOV UR25, UR29 ;  /* 0x0000001d00197c82 */ /* 0x000fe20008000000 */
[----:B------:R-:W-:Y:S01]  /*1cfd0*/  MOV R7, 0x80000020 ;  /* 0x8000002000077802 */ /* 0x000fe20000000f00 */
[----:B------:R-:W-:Y:S01]  /*1cfe0*/  IMAD.MOV.U32 R15, RZ, RZ, -0x7fffffe0 ;  /* 0x80000020ff0f7424 */ /* 0x000fe200078e00ff */
[----:B------:R-:W-:Y:S01]  /*1cff0*/  R2UR UR27, R21 ;  /* 0x00000000151b72ca */ /* 0x000fe200000e0000 */
[----:B------:R-:W-:Y:S01]  /*1d000*/  UMOV UR32, UR28 ;  /* 0x0000001c00207c82 */ /* 0x000fe20008000000 */
[----:B------:R-:W-:Y:S01]  /*1d010*/  R2UR UR31, R7 ;  /* 0x00000000071f72ca */ /* 0x000fe200000e0000 */
[----:B------:R-:W-:Y:S01]  /*1d020*/  UMOV UR33, UR29 ;  /* 0x0000001d00217c82 */ /* 0x000fe20008000000 */
[----:B------:R-:W-:Y:S01]  /*1d030*/  R2UR UR35, R15 ;  /* 0x000000000f2372ca */ /* 0x000fe200000e0000 */
[----:B------:R-:W-:Y:S01]  /*1d040*/  UMOV UR40, UR28 ;  /* 0x0000001c00287c82 */ /* 0x000fe20008000000 */
[----:B------:R-:W-:Y:S01]  /*1d050*/  R2UR UR43, R21 ;  /* 0x00000000152b72ca */ /* 0x000fe200000e0000 */
[----:B------:R-:W-:Y:S01]  /*1d060*/  UMOV UR41, UR29 ;  /* 0x0000001d00297c82 */ /* 0x000fe20008000000 */
[----:B------:R-:W-:Y:S01]  /*1d070*/  R2UR UR47, R7 ;  /* 0x00000000072f72ca */ /* 0x000fe200000e0000 */
[----:B------:R-:W-:Y:S01]  /*1d080*/  IMAD.MOV.U32 R7, RZ, RZ, -0x7fffffe0 ;  /* 0x80000020ff077424 */ /* 0x000fe200078e00ff */
[----:B------:R-:W-:-:S02]  /*1d090*/  MOV R15, 0x80000020 ;  /* 0x80000020000f7802 */ /* 0x000fc40000000f00 */
[----:B------:R-:W-:Y:S02]  /*1d0a0*/  MOV R5, 0x80000020 ;  /* 0x8000002000057802 */ /* 0x000fe40000000f00 */
[----:B0-----:R-:W-:Y:S01]  /*1d0b0*/  SHF.R.U32.HI R14, RZ, 0x7, R4 ;  /* 0x00000007ff0e7819 */ /* 0x001fe20000011604 */
[----:B------:R-:W-:-:S04]  /*1d0c0*/  VIADD R4, R0, 0x1 ;  /* 0x0000000100047836 */ /* 0x000fc80000000000 */
[----:B------:R-:W-:-:S05]  /*1d0d0*/  VIADD R120, R14, 0x8 ;  /* 0x000000080e787836 */ /* 0x000fca0000000000 */
[----:B------:R0:W-:Y:S01]  /*1d0e0*/  BAR.SYNC.DEFER_BLOCKING R120, 0x100 ;  /* 0x000400780000751d */ /* 0x0001e20000010000 */
[----:B------:R-:W-:-:S04]  /*1d0f0*/  ISETP.NE.AND P2, PT, R4, 0x2, PT ;  /* 0x000000020400780c */ /* 0x000fc80003f45270 */
[----:B------:R-:W-:-:S05]  /*1d100*/  SEL R6, R4, RZ, P2 ;  /* 0x000000ff04067207 */ /* 0x000fca0001000000 */
[----:B------:R-:W-:Y:S01]  /*1d110*/  IMAD R4, R6, 0x780, R13 ;  /* 0x0000078006047824 */ /* 0x000fe200078e020d */
[----:B------:R1:W-:Y:S03]  /*1d120*/  STL [R1+0x24], R6 ;  /* 0x0000240601007387 */ /* 0x0003e60000100800 */
[C---:B------:R-:W-:Y:S01]  /*1d130*/  VIADD R20, R4.reuse, 0x80 ;  /* 0x0000008004147836 */ /* 0x040fe20000000000 */
[C---:B------:R-:W-:Y:S01]  /*1d140*/  R2UR UR22, R4.reuse ;  /* 0x00000000041672ca */ /* 0x040fe200000e0000 */
[----:B------:R-:W-:-:S03]  /*1d150*/  VIADD R14, R4, 0x180 ;  /* 0x00000180040e7836 */ /* 0x000fc60000000000 */
[----:B------:R-:W-:Y:S01]  /*1d160*/  R2UR UR26, R20 ;  /* 0x00000000141a72ca */ /* 0x000fe200000e0000 */
[----:B------:R-:W-:Y:S01]  /*1d170*/  VIADD R20, R4, 0x200 ;  /* 0x0000020004147836 */ /* 0x000fe20000000000 */
[----:B------:R-:W-:Y:S01]  /*1d180*/  R2UR UR34, R14 ;  /* 0x000000000e2272ca */ /* 0x000fe200000e0000 */
[----:B-1----:R-:W-:Y:S01]  /*1d190*/  VIADD R6, R4, 0x100 ;  /* 0x0000010004067836 */ /* 0x002fe20000000000 */
[----:B------:R-:W-:Y:S02]  /*1d1a0*/  WARPGROUP.ARRIVE ;  /* 0x00000000000079c5 */ /* 0x000fe40000000000 */
[----:B------:R-:W-:Y:S01]  /*1d1b0*/  R2UR UR42, R20 ;  /* 0x00000000142a72ca */ /* 0x000fe200000e0000 */
[----:B------:R-:W-:Y:S01]  /*1d1c0*/  VIADD R14, R4, 0x82 ;  /* 0x00000082040e7836 */ /* 0x000fe20000000000 */
[----:B------:R-:W-:Y:S01]  /*1d1d0*/  R2UR UR30, R6 ;  /* 0x00000000061e72ca */ /* 0x000fe200000e0000 */
[----:B------:R-:W-:Y:S01]  /*1d1e0*/  VIADD R6, R4, 0x2 ;  /* 0x0000000204067836 */ /* 0x000fe20000000000 */
[----:B------:R-:W-:Y:S02]  /*1d1f0*/  QGMMA.64x32x32.F32.E4M3.E4M3 R184, gdesc[UR20], RZ, !UPT, gsb0 ;  /* 0x0060000014b879f3 */ /* 0x000fe4000c0008ff */
[----:B------:R-:W-:Y:S01]  /*1d200*/  R2UR UR22, R14 ;  /* 0x000000000e1672ca */ /* 0x000fe200000e0000 */
[----:B------:R-:W-:Y:S01]  /*1d210*/  UMOV UR20, UR44 ;  /* 0x0000002c00147c82 */ /* 0x000fe20008000000 */
[----:B------:R-:W-:Y:S01]  /*1d220*/  R2UR UR46, R6 ;  /* 0x00000000062e72ca */ /* 0x000fe200000e0000 */
[----:B------:R-:W-:Y:S01]  /*1d230*/  UMOV UR21, UR45 ;  /* 0x0000002d00157c82 */ /* 0x000fe20008000000 */
[----:B------:R-:W-:Y:S01]  /*1d240*/  R2UR UR23, R15 ;  /* 0x000000000f1772ca */ /* 0x000fe200000e0000 */
[----:B------:R-:W-:Y:S01]  /*1d250*/  VIADD R6, R4, 0x102 ;  /* 0x0000010204067836 */ /* 0x000fe20000000000 */
[----:B------:R-:W-:-:S02]  /*1d260*/  WARPGROUP.DEPBAR.LE gsb0, 0x0 ;  /* 0x00008000000079c5 */ /* 0x000fc40000010000 */
        /* <DEDUP_REMOVED lines=10> */
[----:B------:R-:W-:Y:S03]  /*1d310*/  QGMMA.64x32x32.F32.E4M3.E4M3 R152, gdesc[UR28], RZ, !UPT, gsb0 ;  /* 0x006000001c9879f3 */ /* 0x000fe6000c0008ff */
        /* <DEDUP_REMOVED lines=10> */
[----:B0-----:R-:W-:-:S06]  /*1d3c0*/  WARPGROUP.ARRIVE ;  /* 0x00000000000079c5 */ /* 0x001fcc0000000000 */
[----:B------:R-:W-:Y:S01]  /*1d3d0*/  QGMMA.64x32x32.F32.E4M3.E4M3 R120, gdesc[UR40], RZ, !UPT, gsb0 ;  /* 0x00600000287879f3 */ /* 0x000fe2000c0008ff */
        /* <DEDUP_REMOVED lines=17> */
[----:B------:R-:W-:Y:S01]  /*1d4f0*/  UMOV UR20, UR4 ;  /* 0x0000000400147c82 */ /* 0x000fe20008000000 */
[----:B------:R-:W-:Y:S01]  /*1d500*/  R2UR UR23, R7 ;  /* 0x00000000071772ca */ /* 0x000fe200000e0000 */
[----:B------:R-:W-:Y:S01]  /*1d510*/  UMOV UR21, UR5 ;  /* 0x0000000500157c82 */ /* 0x000fe20008000000 */
[----:B------:R-:W-:Y:S01]  /*1d520*/  IMAD.MOV.U32 R7, RZ, RZ, -0x7fffffe0 ;  /* 0x80000020ff077424 */ /* 0x000fe200078e00ff */
[----:B------:R-:W-:Y:S01]  /*1d530*/  IADD3 R6, R4, 0x380, RZ ;  /* 0x0000038004067810 */ /* 0x000fe20007ffe0ff */
        /* <DEDUP_REMOVED lines=136> */
[C---:B------:R-:W-:Y:S02]  /*1ddc0*/  VIADD R6, R4.reuse, 0x682 ;  /* 0x0000068204067836 */ /* 0x040fe40000000000 */
[----:B------:R-:W-:Y:S02]  /*1ddd0*/  IMAD.MOV.U32 R7, RZ, RZ, -0x7fffffe0 ;  /* 0x80000020ff077424 */ /* 0x000fe400078e00ff */
[----:B------:R-:W-:Y:S01]  /*1dde0*/  VIADD R4, R4, 0x702 ;  /* 0x0000070204047836 */ /* 0x000fe20000000000 */
[----:B------:R-:W-:-:S02]  /*1ddf0*/  WARPGROUP.DEPBAR.LE gsb0, 0x0 ;  /* 0x00008000000079c5 */ /* 0x000fc40000010000 */
        /* <DEDUP_REMOVED lines=29> */
[----:B------:R-:W-:Y:S05]  /*1dfd0*/  @P1 BRA `(.L_x_590) ;  /* 0x0000000000281947 */ /* 0x000fea0003800000 */
[----:B------:R-:W-:Y:S05]  /*1dfe0*/  @!P0 BRA `(.L_x_591) ;  /* 0x0000000000048947 */ /* 0x000fea0003800000 */
[----:B------:R-:W-:Y:S01]  /*1dff0*/  BPT.TRAP 0x1 ;  /* 0x000000040000795c */ /* 0x000fe20000300000 */
.L_x_591:
[----:B------:R-:W-:Y:S01]  /*1e000*/  SHF.L.U32 R3, R3, 0x1f, RZ ;  /* 0x0000001f03037819 */ /* 0x000fe200000006ff */
[----:B------:R-:W-:-:S04]  /*1e010*/  IMAD R4, R0, 0x8, R18 ;  /* 0x0000000800047824 */ /* 0x000fc800078e0212 */
[----:B------:R0:W1:Y:S01]  /*1e020*/  SYNCS.PHASECHK.TRANS64.TRYWAIT P1, [R4+URZ+0x33450], R3 ;  /* 0x03345003040075a7 */ /* 0x000062000802017f */
[----:B------:R-:W-:Y:S05]  /*1e030*/  @!P0 BRA `(.L_x_592) ;  /* 0x0000000000048947 */ /* 0x000fea0003800000 */
[----:B------:R-:W-:Y:S01]  /*1e040*/  BPT.TRAP 0x1 ;  /* 0x000000040000795c */ /* 0x000fe20000300000 */
.L_x_592:
[----:B-1----:R-:W-:Y:S05]  /*1e050*/  @P1 BRA `(.L_x_590) ;  /* 0x0000000000081947 */ /* 0x002fea0003800000 */
[----:B------:R-:W1:Y:S02]  /*1e060*/  SYNCS.PHASECHK.TRANS64.TRYWAIT P1, [R4+URZ+0x33450], R3 ;  /* 0x03345003040075a7 */ /* 0x000e64000802017f */
[----:B-1----:R-:W-:Y:S05]  /*1e070*/  @!P1 BRA `(.L_x_593) ;  /* 0x0000012c000c9947 */ /* 0x002fea0003800000 */
.L_x_590:
[----:B01----:R-:W-:Y:S01]  /*1e080*/  VIADD R3, R18, 0x200 ;  /* 0x0000020012037836 */ /* 0x003fe20000000000 */
[----:B------:R-:W-:Y:S05]  /*1e090*/  WARPSYNC.ALL ;  /* 0x0000000000007948 */ /* 0x000fea0003800000 */
[----:B------:R-:W-:Y:S01]  /*1e0a0*/  SHF.R.U32.HI R3, RZ, 0x4, R3 ;  /* 0x00000004ff037819 */ /* 0x000fe20000011603 */
[----:B------:R-:W-:Y:S01]  /*1e0b0*/  IMAD.MOV.U32 R5, RZ, RZ, -0x3ffffff0 ;  /* 0xc0000010ff057424 */ /* 0x000fe200078e00ff */
[----:B------:R-:W-:Y:S01]  /*1e0c0*/  WARPGROUP.ARRIVE ;  /* 0x00000000000079c5 */ /* 0x000fe20000000000 */
[----:B------:R-:W-:-:S05]  /*1e0d0*/  MOV R7, 0xc0000010 ;  /* 0xc000001000077802 */ /* 0x000fca0000000f00 */
[----:B------:R-:W0:Y:S01]  /*1e0e0*/  S2R R14, SR_TID.X ;  /* 0x00000000000e7919 */ /* 0x000e220000002100 */
[----:B------:R-:W-:Y:S02]  /*1e0f0*/  LOP3.LUT R3, R3, 0x3fff, RZ, 0xc0, !PT ;  /* 0x00003fff03037812 */ /* 0x000fe400078ec0ff */
[----:B------:R-:W-:Y:S01]  /*1e100*/  R2UR UR7, R5 ;  /* 0x00000000050772ca */ /* 0x000fe200000e0000 */
[----:B------:R-:W-:Y:S01]  /*1e110*/  IMAD.MOV.U32 R5, RZ, RZ, -0x3ffffff0 ;  /* 0xc0000010ff057424 */ /* 0x000fe200078e00ff */
[----:B------:R-:W-:-:S05]  /*1e120*/  LOP3.LUT R3, R3, 0x10000, RZ, 0xfc, !PT ;  /* 0x0001000003037812 */ /* 0x000fca00078efcff */
[----:B------:R-:W-:-:S04]  /*1e130*/  IMAD R4, R0, 0x780, R3 ;  /* 0x0000078000047824 */ /* 0x000fc800078e0203 */
[C---:B------:R-:W-:Y:S01]  /*1e140*/  VIADD R6, R4.reuse, 0x180 ;  /* 0x0000018004067836 */ /* 0x040fe20000000000 */
[----:B------:R-:W-:-:S13]  /*1e150*/  R2UR UR6, R4 ;  /* 0x00000000040672ca */ /* 0x000fda00000e0000 */
[----:B------:R-:W-:Y:S01]  /*1e160*/  QGMMA.64x192x32.F32.E4M3.E4M3 R24, R216, gdesc[UR4], R24, gsb0 ;  /* 0x02e00004d8187df3 */ /* 0x000fe20008000818 */
[----:B------:R-:W-:Y:S01]  /*1e170*/  R2UR UR6, R6 ;  /* 0x00000000060672ca */ /* 0x000fe200000e0000 */
[----:B------:R-:W-:Y:S01]  /*1e180*/  VIADD R6, R4, 0x300 ;  /* 0x0000030004067836 */ /* 0x000fe20000000000 */
[----:B------:R-:W-:Y:S01]  /*1e190*/  R2UR UR7, R7 ;  /* 0x00000000070772ca */ /* 0x000fe200000e0000 */
[----:B------:R-:W-:Y:S01]  /*1e1a0*/  IMAD.MOV.U32 R7, RZ, RZ, -0x3ffffff0 ;  /* 0xc0000010ff077424 */ /* 0x000fe200078e00ff */
[----:B0-----:R-:W-:-:S04]  /*1e1b0*/  SHF.R.U32.HI R14, RZ, 0x7, R14 ;  /* 0x00000007ff0e7819 */ /* 0x001fc8000001160e */
[----:B------:R-:W-:Y:S01]  /*1e1c0*/  IADD3 R3, -R14, 0xb, RZ ;  /* 0x0000000b0e037810 */ /* 0x000fe20007ffe1ff */
[----:B------:R-:W-:Y:S02]  /*1e1d0*/  WARPGROUP.DEPBAR.LE gsb0, 0x0 ;  /* 0x00008000000079c5 */ /* 0x000fe40000010000 */
[----:B------:R-:W-:-:S08]  /*1e1e0*/  WARPGROUP.ARRIVE ;  /* 0x00000000000079c5 */ /* 0x000fd00000000000 */
[----:B------:R-:W-:Y:S01]  /*1e1f0*/  QGMMA.64x192x32.F32.E4M3.E4M3 R24, R212, gdesc[UR4], R24, gsb0 ;  /* 0x02e00004d4187df3 */ /* 0x000fe20008000818 */
[----:B------:R-:W-:Y:S01]  /*1e200*/  R2UR UR6, R6 ;  /* 0x00000000060672ca */ /* 0x000fe200000e0000 */
[C---:B------:R-:W-:Y:S01]  /*1e210*/  VIADD R6, R4.reuse, 0x480 ;  /* 0x0000048004067836 */ /* 0x040fe20000000000 */
[----:B------:R-:W-:Y:S01]  /*1e220*/  R2UR UR7, R7 ;  /* 0x00000000070772ca */ /* 0x000fe200000e0000 */
[----:B------:R-:W-:Y:S01]  /*1e230*/  IMAD.MOV.U32 R7, RZ, RZ, -0x3ffffff0 ;  /* 0xc0000010ff077424 */ /* 0x000fe200078e00ff */
[----:B------:R-:W-:Y:S01]  /*1e240*/  IADD3 R4, R4, 0x600, RZ ;  /* 0x0000060004047810 */ /* 0x000fe20007ffe0ff */
[----:B------:R-:W-:Y:S02]  /*1e250*/  WARPGROUP.DEPBAR.LE gsb0, 0x0 ;  /* 0x00008000000079c5 */ /* 0x000fe40000010000 */
[----:B------:R-:W-:-:S12]  /*1e260*/  WARPGROUP.ARRIVE ;  /* 0x00000000000079c5 */ /* 0x000fd80000000000 */
[----:B------:R-:W-:Y:S01]  /*1e270*/  QGMMA.64x192x32.F32.E4M3.E4M3 R24, R200, gdesc[UR4], R24, gsb0 ;  /* 0x02e00004c8187df3 */ /* 0x000fe20008000818 */
[----:B------:R-:W-:Y:S02]  /*1e280*/  R2UR UR6, R6 ;  /* 0x00000000060672ca */ /* 0x000fe400000e0000 */
[----:B------:R-:W-:Y:S01]  /*1e290*/  R2UR UR7, R7 ;  /* 0x00000000070772ca */ /* 0x000fe200000e0000 */
[----:B------:R-:W-:Y:S02]  /*1e2a0*/  WARPGROUP.DEPBAR.LE gsb0, 0x0 ;  /* 0x00008000000079c5 */ /* 0x000fe40000010000 */
[----:B------:R-:W-:-:S14]  /*1e2b0*/  WARPGROUP.ARRIVE ;  /* 0x00000000000079c5 */ /* 0x000fdc0000000000 */
[----:B------:R-:W-:Y:S01]  /*1e2c0*/  QGMMA.64x192x32.F32.E4M3.E4M3 R24, R204, gdesc[UR4], R24, gsb0 ;  /* 0x02e00004cc187df3 */ /* 0x000fe20008000818 */
[----:B------:R-:W-:Y:S02]  /*1e2d0*/  R2UR UR6, R4 ;  /* 0x00000000040672ca */ /* 0x000fe400000e0000 */
[----:B------:R-:W-:Y:S01]  /*1e2e0*/  R2UR UR7, R5 ;  /* 0x00000000050772ca */ /* 0x000fe200000e0000 */
[----:B------:R-:W-:Y:S02]  /*1e2f0*/  WARPGROUP.DEPBAR.LE gsb0, 0x0 ;  /* 0x00008000000079c5 */ /* 0x000fe40000010000 */
[----:B------:R-:W-:-:S14]  /*1e300*/  WARPGROUP.ARRIVE ;  /* 0x00000000000079c5 */ /* 0x000fdc0000000000 */
[----:B------:R-:W-:Y:S03]  /*1e310*/  QGMMA.64x192x32.F32.E4M3.E4M3 R24, R208, gdesc[UR4], R24, gsb0 ;  /* 0x02e00004d0187df3 */ /* 0x000fe60008000818 */
[----:B------:R-:W-:Y:S02]  /*1e320*/  WARPGROUP.DEPBAR.LE gsb0, 0x0 ;  /* 0x00008000000079c5 */ /* 0x000fe40000010000 */
[----:B------:R0:W-:Y:S06]  /*1e330*/  BAR.ARV R3, 0x100 ;  /* 0x000400030000751d */ /* 0x0001ec0000002000 */
[----:B------:R-:W-:Y:S05]  /*1e340*/  @!P0 BRA `(.L_x_594) ;  /* 0x0000000000048947 */ /* 0x000fea0003800000 */
[----:B------:R-:W-:Y:S01]  /*1e350*/  BPT.TRAP 0x1 ;  /* 0x000000040000795c */ /* 0x000fe20000300000 */
.L_x_594:
[----:B------:R-:W2:Y:S01]  /*1e360*/  LDL R200, [R1+0x24] ;  /* 0x0000240001c87983 */ /* 0x000ea20000100800 */
[C---:B0-----:R-:W-:Y:S01]  /*1e370*/  FMUL.FTZ R3, R2.reuse, R184 ;  /* 0x000000b802037220 */ /* 0x041fe20000410000 */
[C---:B------:R-:W-:Y:S01]  /*1e380*/  FMUL.FTZ R4, R2.reuse, R185 ;  /* 0x000000b902047220 */ /* 0x040fe20000410000 */
[C---:B------:R-:W-:Y:S01]  /*1e390*/  FMUL.FTZ R7, R2.reuse, R188 ;  /* 0x000000bc02077220 */ /* 0x040fe20000410000 */
[C---:B------:R-:W-:Y:S01]  /*1e3a0*/  FMUL.FTZ R20, R2.reuse, R191 ;  /* 0x000000bf02147220 */ /* 0x040fe20000410000 */
[C---:B------:R-:W-:Y:S01]  /*1e3b0*/  FMUL.FTZ R14, R2.reuse, R189 ;  /* 0x000000bd020e7220 */ /* 0x040fe20000410000 */
[C---:B------:R-:W-:Y:S01]  /*1e3c0*/  FMUL.FTZ R21, R2.reuse, R192 ;  /* 0x000000c002157220 */ /* 0x040fe20000410000 */
[----:B------:R-:W0:Y:S01]  /*1e3d0*/  MUFU.TANH R3, R3 ;  /* 0x0000000300037308 */ /* 0x000e220000002400 */
[----:B------:R-:W-:Y:S02]  /*1e3e0*/  IMAD.U32 R192, RZ, RZ, UR38 ;  /* 0x00000026ffc07e24 */ /* 0x000fe4000f8e00ff */
        /* <DEDUP_REMOVED lines=83> */
[----:B------:R-:W-:Y:S01]  /*1e920*/  FMUL.FTZ R135, R2, R135 ;  /* 0x0000008702877220 */ /* 0x000fe20000410000 */
[----:B------:R-:W-:-:S02]  /*1e930*/  UMOV UR53, UR52 ;  /* 0x0000003400357c82 */ /* 0x000fc40008000000 */
        /* <DEDUP_REMOVED lines=21> */
[----:B------:R-:W-:Y:S08]  /*1ea90*/  MUFU.TANH R121, R121 ;  /* 0x0000007900797308 */ /* 0x000ff00000002400 */
[----:B------:R-:W-:Y:S08]  /*1eaa0*/  MUFU.TANH R124, R124 ;  /* 0x0000007c007c7308 */ /* 0x000ff00000002400 */
[----:B------:R-:W-:Y:S08]  /*1eab0*/  MUFU.TANH R125, R125 ;  /* 0x0000007d007d7308 */ /* 0x000ff00000002400 */
[----:B------:R-:W-:Y:S08]  /*1eac0*/  MUFU.TANH R128, R128 ;  /* 0x0000008000807308 */ /* 0x000ff00000002400 */
[----:B------:R-:W-:Y:S01]  /*1ead0*/  MUFU.TANH R129, R129 ;  /* 0x0000008100817308 */ /* 0x000fe20000002400 */
[----:B--2---:R-:W-:-:S07]  /*1eae0*/  IMAD R191, R200, 0x8, R18 ;  /* 0x00000008c8bf7824 */ /* 0x004fce00078e0212 */
[----:B------:R-:W-:Y:S01]  /*1eaf0*/  MUFU.TANH R132, R132 ;  /* 0x0000008400847308 */ /* 0x000fe20000002400 */
[----:B------:R-:W-:-:S05]  /*1eb00*/  VIADD R191, R191, 0x33440 ;  /* 0x00033440bfbf7836 */ /* 0x000fca0000000000 */
[----:B------:R-:W-:Y:S02]  /*1eb10*/  PRMT R191, R192, 0x654, R191 ;  /* 0x00000654c0bf7816 */ /* 0x000fe400000000bf */
[----:B------:R-:W-:Y:S02]  /*1eb20*/  MUFU.TANH R133, R133 ;  /* 0x0000008500857308 */ /* 0x000fe40000002400 */
[----:B------:R0:W-:Y:S06]  /*1eb30*/  SYNCS.ARRIVE.TRANS64.RED.A1T0 RZ, [R191+URZ], RZ ;  /* 0x000000ffbfff79a7 */ /* 0x0001ec000810043f */
[----:B------:R-:W-:Y:S01]  /*1eb40*/  MUFU.TANH R5, R5 ;  /* 0x0000000500057308 */ /* 0x000fe20000002400 */
[----:B0-----:R-:W-:-:S04]  /*1eb50*/  FMNMX.FTZ R191, R3, R8, !PT ;  /* 0x0000000803bf7209 */ /* 0x001fc80007810000 */
[----:B-1----:R-:W-:-:S03]  /*1eb60*/  FMNMX.FTZ R191, R4, R191, !PT ;  /* 0x000000bf04bf7209 */ /* 0x002fc60007810000 */
[----:B------:R-:W-:Y:S01]  /*1eb70*/  MUFU.TANH R6, R6 ;  /* 0x0000000600067308 */ /* 0x000fe20000002400 */
[----:B---3--:R-:W-:-:S04]  /*1eb80*/  FMNMX.FTZ R191, R7, R191, !PT ;  /* 0x000000bf07bf7209 */ /* 0x008fc80007810000 */
[----:B----4-:R-:W-:-:S03]  /*1eb90*/  FMNMX.FTZ R191, R14, R191, !PT ;  /* 0x000000bf0ebf7209 */ /* 0x010fc60007810000 */
[----:B------:R-:W-:Y:S01]  /*1eba0*/  MUFU.TANH R15, R15 ;  /* 0x0000000f000f7308 */ /* 0x000fe20000002400 */
[----:B-----5:R-:W-:-:S04]  /*1ebb0*/  FMNMX.FTZ R191, R21, R191, !PT ;  /* 0x000000bf15bf7209 */ /* 0x020fc80007810000 */
[----:B------:R-:W-:-:S03]  /*1ebc0*/  FMNMX.FTZ R191, R184, R191, !PT ;  /* 0x000000bfb8bf7209 */ /* 0x000fc60007810000 */
[----:B------:R-:W-:Y:S01]  /*1ebd0*/  MUFU.TANH R20, R20 ;  /* 0x0000001400147308 */ /* 0x000fe20000002400 */
[----:B------:R-:W-:-:S04]  /*1ebe0*/  FMNMX.FTZ R191, R187, R191, !PT ;  /* 0x000000bfbbbf7209 */ /* 0x000fc80007810000 */
        /* <DEDUP_REMOVED lines=19> */
[----:B------:R-:W0:Y:S01]  /*1ed20*/  MUFU.TANH R191, R120 ;  /* 0x0000007800bf7308 */ /* 0x000e220000002400 */
[----:B------:R-:W-:-:S04]  /*1ed30*/  FMNMX.FTZ R192, R160, R192, !PT ;  /* 0x000000c0a0c07209 */ /* 0x000fc80007810000 */
[----:B------:R-:W-:-:S03]  /*1ed40*/  FMNMX.FTZ R192, R161, R192, !PT ;  /* 0x000000c0a1c07209 */ /* 0x000fc60007810000 */
[----:B------:R-:W1:Y:S01]  /*1ed50*/  MUFU.TANH R174, R174 ;  /* 0x000000ae00ae7308 */ /* 0x000e620000002400 */
[----:B------:R-:W-:-:S04]  /*1ed60*/  FMNMX.FTZ R192, R164, R192, !PT ;  /* 0x000000c0a4c07209 */ /* 0x000fc80007810000 */
[----:B------:R-:W-:-:S03]  /*1ed70*/  FMNMX.FTZ R192, R165, R192, !PT ;  /* 0x000000c0a5c07209 */ /* 0x000fc60007810000 */
[----:B------:R-:W2:Y:S01]  /*1ed80*/  MUFU.TANH R175, R175 ;  /* 0x000000af00af7308 */ /* 0x000ea20000002400 */
[----:B------:R-:W-:-:S04]  /*1ed90*/  FMNMX.FTZ R192, R136, R192, !PT ;  /* 0x000000c088c07209 */ /* 0x000fc80007810000 */
[----:B------:R-:W-:-:S03]  /*1eda0*/  FMNMX.FTZ R192, R137, R192, !PT ;  /* 0x000000c089c07209 */ /* 0x000fc60007810000 */
[----:B------:R-:W3:Y:S01]  /*1edb0*/  MUFU.TANH R178, R178 ;  /* 0x000000b200b27308 */ /* 0x000ee20000002400 */
[----:B------:R-:W-:-:S04]  /*1edc0*/  FMNMX.FTZ R192, R140, R192, !PT ;  /* 0x000000c08cc07209 */ /* 0x000fc80007810000 */
[----:B------:R-:W-:-:S03]  /*1edd0*/  FMNMX.FTZ R192, R141, R192, !PT ;  /* 0x000000c08dc07209 */ /* 0x000fc60007810000 */
[----:B------:R-:W4:Y:S01]  /*1ede0*/  MUFU.TANH R179, R179 ;  /* 0x000000b300b37308 */ /* 0x000f220000002400 */
[----:B------:R-:W-:-:S04]  /*1edf0*/  FMNMX.FTZ R192, R144, R192, !PT ;  /* 0x000000c090c07209 */ /* 0x000fc80007810000 */
[----:B------:R-:W-:-:S03]  /*1ee00*/  FMNMX.FTZ R192, R145, R192, !PT ;  /* 0x000000c091c07209 */ /* 0x000fc60007810000 */
[----:B------:R-:W5:Y:S01]  /*1ee10*/  MUFU.TANH R182, R182 ;  /* 0x000000b600b67308 */ /* 0x000f620000002400 */
[----:B------:R-:W-:-:S04]  /*1ee20*/  FMNMX.FTZ R192, R148, R192, !PT ;  /* 0x000000c094c07209 */ /* 0x000fc80007810000 */
[----:B------:R-:W-:-:S03]  /*1ee30*/  FMNMX.FTZ R192, R149, R192, !PT ;  /* 0x000000c095c07209 */ /* 0x000fc60007810000 */
[----:B------:R-:W5:Y:S01]  /*1ee40*/  MUFU.TANH R183, R183 ;  /* 0x000000b700b77308 */ /* 0x000f620000002400 */
[----:B0-----:R-:W-:-:S04]  /*1ee50*/  FMNMX.FTZ R192, R191, R192, !PT ;  /* 0x000000c0bfc07209 */ /* 0x001fc80007810000 */
[----:B------:R-:W-:-:S03]  /*1ee60*/  FMNMX.FTZ R192, R121, R192, !PT ;  /* 0x000000c079c07209 */ /* 0x000fc60007810000 */
[----:B------:R-:W0:Y:S01]  /*1ee70*/  MUFU.TANH R154, R154 ;  /* 0x0000009a009a7308 */ /* 0x000e220000002400 */
[----:B------:R-:W-:-:S04]  /*1ee80*/  FMNMX.FTZ R192, R124, R192, !PT ;  /* 0x000000c07cc07209 */ /* 0x000fc80007810000 */
[----:B------:R-:W-:-:S03]  /*1ee90*/  FMNMX.FTZ R192, R125, R192, !PT ;  /* 0x000000c07dc07209 */ /* 0x000fc60007810000 */
[----:B------:R-:W0:Y:S01]  /*1eea0*/  MUFU.TANH R155, R155 ;  /* 0x0000009b009b7308 */ /* 0x000e220000002400 */
[----:B------:R-:W-:-:S04]  /*1eeb0*/  FMNMX.FTZ R192, R128, R192, !PT ;  /* 0x000000c080c07209 */ /* 0x000fc80007810000 */
[----:B------:R-:W-:-:S03]  /*1eec0*/  FMNMX.FTZ R192, R129, R192, !PT ;  /* 0x000000c081c07209 */ /* 0x000fc60007810000 */
[----:B------:R-:W0:Y:S01]  /*1eed0*/  MUFU.TANH R158, R158 ;  /* 0x0000009e009e7308 */ /* 0x000e220000002400 */
[----:B------:R-:W-:-:S04]  /*1eee0*/  FMNMX.FTZ R192, R132, R192, !PT ;  /* 0x000000c084c07209 */ /* 0x000fc80007810000 */
[----:B------:R-:W-:-:S03]  /*1eef0*/  FMNMX.FTZ R192, R133, R192, !PT ;  /* 0x000000c085c07209 */ /* 0x000fc60007810000 */
[----:B------:R-:W0:Y:S02]  /*1ef00*/  MUFU.TANH R159, R159 ;  /* 0x0000009f009f7308 */ /* 0x000e240000002400 */
[----:B------:R-:W1:Y:S06]  /*1ef10*/  SHFL.BFLY PT, R120, R192, 0x2, 0x1f ;  /* 0x0c401f00c0787f89 */ /* 0x000e6c00000e0000 */
[----:B------:R-:W0:Y:S08]  /*1ef20*/  MUFU.TANH R162, R162 ;  /* 0x000000a200a27308 */ /* 0x000e300000002400 */
[----:B------:R-:W0:Y:S08]  /*1ef30*/  MUFU.TANH R163, R163 ;  /* 0x000000a300a37308 */ /* 0x000e300000002400 */
[----:B------:R-:W0:Y:S01]  /*1ef40*/  MUFU.TANH R166, R166 ;  /* 0x000000a600a67308 */ /* 0x000e220000002400 */
[----:B-1----:R-:W-:-:S05]  /*1ef50*/  FMNMX.FTZ R120, R192, R120, !PT ;  /* 0x00000078c0787209 */ /* 0x002fca0007810000 */
[----:B------:R-:W1:Y:S02]  /*1ef60*/  SHFL.BFLY PT, R192, R120, 0x1, 0x1f ;  /* 0x0c201f0078c07f89 */ /* 0x000e6400000e0000 */
[----:B------:R-:W0:Y:S08]  /*1ef70*/  MUFU.TANH R167, R167 ;  /* 0x000000a700a77308 */ /* 0x000e300000002400 */
[----:B------:R-:W0:Y:S08]  /*1ef80*/  MUFU.TANH R138, R138 ;  /* 0x0000008a008a7308 */ /* 0x000e300000002400 */
[----:B------:R-:W0:Y:S01]  /*1ef90*/  MUFU.TANH R139, R139 ;  /* 0x0000008b008b7308 */ /* 0x000e220000002400 */
[----:B-1----:R-:W-:-:S07]  /*1efa0*/  FMNMX.FTZ R120, R120, R192, !PT ;  /* 0x000000c078787209 */ /* 0x002fce0007810000 */
[----:B------:R-:W1:Y:S01]  /*1efb0*/  MUFU.TANH R142, R142 ;  /* 0x0000008e008e7308 */ /* 0x000e620000002400 */
[----:B------:R-:W-:Y:S01]  /*1efc0*/  FMNMX.FTZ R192, R5, R9, !PT ;  /* 0x0000000905c07209 */ /* 0x000fe20007810000 */
[----:B------:R-:W-:-:S03]  /*1efd0*/  FADD.FTZ R8, -R120, R8 ;  /* 0x0000000878087221 */ /* 0x000fc60000010100 */
[----:B------:R-:W-:-:S03]  /*1efe0*/  FMNMX.FTZ R192, R6, R192, !PT ;  /* 0x000000c006c07209 */ /* 0x000fc60007810000 */
[----:B------:R-:W1:Y:S01]  /*1eff0*/  MUFU.TANH R143, R143 ;  /* 0x0000008f008f7308 */ /* 0x000e620000002400 */
[----:B------:R-:W-:Y:S01]  /*1f000*/  FMNMX.FTZ R192, R15, R192, !PT ;  /* 0x000000c00fc07209 */ /* 0x000fe20007810000 */
[----:B------:R-:W-:-:S03]  /*1f010*/  FMUL.FTZ R8, R8, UR53 ;  /* 0x0000003508087c20 */ /* 0x000fc60008410000 */
[----:B------:R-:W-:-:S03]  /*1f020*/  FMNMX.FTZ R192, R20, R192, !PT ;  /* 0x000000c014c07209 */ /* 0x000fc60007810000 */
[----:B------:R-:W1:Y:S01]  /*1f030*/  MUFU.TANH R146, R146 ;  /* 0x0000009200927308 */ /* 0x000e620000002400 */
[----:B------:R-:W-:-:S04]  /*1f040*/  FMNMX.FTZ R192, R185, R192, !PT ;  /* 0x000000c0b9c07209 */ /* 0x000fc80007810000 */
        /* <DEDUP_REMOVED lines=9> */
[----:B--2---:R-:W-:-:S03]  /*1f0e0*/  FMNMX.FTZ R192, R175, R192, !PT ;  /* 0x000000c0afc07209 */ /* 0x004fc60007810000 */
[----:B------:R-:W-:Y:S01]  /*1f0f0*/  MUFU.TANH R123, R123 ;  /* 0x0000007b007b7308 */ /* 0x000fe20000002400 */
[----:B---3--:R-:W-:-:S04]  /*1f100*/  FMNMX.FTZ R192, R178, R192, !PT ;  /* 0x000000c0b2c07209 */ /* 0x008fc80007810000 */
[----:B----4-:R-:W-:-:S03]  /*1f110*/  FMNMX.FTZ R192, R179, R192, !PT ;  /* 0x000000c0b3c07209 */ /* 0x010fc60007810000 */
[----:B------:R-:W-:Y:S01]  /*1f120*/  MUFU.TANH R126, R126 ;  /* 0x0000007e007e7308 */ /* 0x000fe20000002400 */
[----:B-----5:R-:W-:-:S04]  /*1f130*/  FMNMX.FTZ R192, R182, R192, !PT ;  /* 0x000000c0b6c07209 */ /* 0x020fc80007810000 */
[----:B------:R-:W-:-:S03]  /*1f140*/  FMNMX.FTZ R192, R183, R192, !PT ;  /* 0x000000c0b7c07209 */ /* 0x000fc60007810000 */
[----:B------:R-:W-:Y:S01]  /*1f150*/  MUFU.TANH R127, R127 ;  /* 0x0000007f007f7308 */ /* 0x000fe20000002400 */
[----:B0-----:R-:W-:-:S04]  /*1f160*/  FMNMX.FTZ R192, R154, R192, !PT ;  /* 0x000000c09ac07209 */ /* 0x001fc80007810000 */
        /* <DEDUP_REMOVED lines=10> */
[----:B------:R-:W2:Y:S01]  /*1f210*/  MUFU.TANH R134, R134 ;  /* 0x0000008600867308 */ /* 0x000ea20000002400 */
[----:B------:R-:W-:-:S04]  /*1f220*/  FMNMX.FTZ R193, R138, R193, !PT ;  /* 0x000000c18ac17209 */ /* 0x000fc80007810000 */
[----:B------:R-:W-:-:S03]  /*1f230*/  FMNMX.FTZ R193, R139, R193, !PT ;  /* 0x000000c18bc17209 */ /* 0x000fc60007810000 */
[----:B------:R-:W-:Y:S01]  /*1f240*/  MUFU.EX2 R8, R8 ;  /* 0x0000000800087308 */ /* 0x000fe20000000800 */
[----:B-1----:R-:W-:-:S04]  /*1f250*/  FMNMX.FTZ R193, R142, R193, !PT ;  /* 0x000000c18ec17209 */ /* 0x002fc80007810000 */
[----:B------:R-:W-:-:S04]  /*1f260*/  FMNMX.FTZ R193, R143, R193, !PT ;  /* 0x000000c18fc17209 */ /* 0x000fc80007810000 */
[----:B------:R-:W-:-:S04]  /*1f270*/  FMNMX.FTZ R193, R146, R193, !PT ;  /* 0x000000c192c17209 */ /* 0x000fc80007810000 */
[----:B------:R-:W-:-:S04]  /*1f280*/  FMNMX.FTZ R193, R147, R193, !PT ;  /* 0x000000c193c17209 */ /* 0x000fc80007810000 */
[----:B------:R-:W-:-:S04]  /*1f290*/  FMNMX.FTZ R193, R150, R193, !PT ;  /* 0x000000c196c17209 */ /* 0x000fc80007810000 */
[----:B------:R-:W-:-:S04]  /*1f2a0*/  FMNMX.FTZ R193, R151, R193, !PT ;  /* 0x000000c197c17209 */ /* 0x000fc80007810000 */
[----:B0-----:R-:W-:-:S04]  /*1f2b0*/  FMNMX.FTZ R193, R192, R193, !PT ;  /* 0x000000c1c0c17209 */ /* 0x001fc80007810000 */
[----:B------:R-:W-:-:S04]  /*1f2c0*/  FMNMX.FTZ R193, R123, R193, !PT ;  /* 0x000000c17bc17209 */ /* 0x000fc80007810000 */
[----:B------:R-:W-:Y:S02]  /*1f2d0*/  FMNMX.FTZ R122, R126, R193, !PT ;  /* 0x000000c17e7a7209 */ /* 0x000fe40007810000 */
[----:B------:R-:W0:Y:S02]  /*1f2e0*/  MUFU.TANH R193, R135 ;  /* 0x0000008700c17308 */ /* 0x000e240000002400 */
[----:B------:R-:W-:-:S04]  /*1f2f0*/  FMNMX.FTZ R122, R127, R122, !PT ;  /* 0x0000007a7f7a7209 */ /* 0x000fc80007810000 */
[----:B------:R-:W-:-:S04]  /*1f300*/  FMNMX.FTZ R122, R130, R122, !PT ;  /* 0x0000007a827a7209 */ /* 0x000fc80007810000 */
[----:B------:R-:W-:-:S04]  /*1f310*/  FMNMX.FTZ R122, R131, R122, !PT ;  /* 0x0000007a837a7209 */ /* 0x000fc80007810000 */
[----:B--2---:R-:W-:-:S04]  /*1f320*/  FMNMX.FTZ R122, R134, R122, !PT ;  /* 0x0000007a867a7209 */ /* 0x004fc80007810000 */
[----:B0-----:R-:W-:-:S05]  /*1f330*/  FMNMX.FTZ R122, R193, R122, !PT ;  /* 0x0000007ac17a7209 */ /* 0x001fca0007810000 */
[----:B------:R-:W0:Y:S02]  /*1f340*/  SHFL.BFLY PT, R135, R122, 0x2, 0x1f ;  /* 0x0c401f007a877f89 */ /* 0x000e2400000e0000 */
[----:B0-----:R-:W-:-:S05]  /*1f350*/  FMNMX.FTZ R122, R122, R135, !PT ;  /* 0x000000877a7a7209 */ /* 0x001fca0007810000 */
[----:B------:R-:W0:Y:S02]  /*1f360*/  SHFL.BFLY PT, R135, R122, 0x1, 0x1f ;  /* 0x0c201f007a877f89 */ /* 0x000e2400000e0000 */
[----:B0-----:R-:W-:Y:S02]  /*1f370*/  FMNMX.FTZ R122, R122, R135, !PT ;  /* 0x000000877a7a7209 */ /* 0x001fe40007810000 */
[----:B------:R-:W-:-:S03]  /*1f380*/  MOV R135, UR53 ;  /* 0x0000003500877c02 */ /* 0x000fc60008000f00 */
[----:B------:R-:W-:Y:S02]  /*1f390*/  FADD.FTZ R9, -R122, R9 ;  /* 0x000000097a097221 */ /* 0x000fe40000010100 */
[----:B------:R-:W-:-:S01]  /*1f3a0*/  FFMA.FTZ R194, R120, R135, -8 ;  /* 0xc100000078c27423 */ /* 0x000fc20000010087 */
[----:B------:R-:W-:Y:S01]  /*1f3b0*/  FFMA.FTZ R135, R122, R135, -8 ;  /* 0xc10000007a877423 */ /* 0x000fe20000010087 */
[----:B------:R-:W-:Y:S02]  /*1f3c0*/  FMUL.FTZ R9, R9, UR53 ;  /* 0x0000003509097c20 */ /* 0x000fe40008410000 */
[----:B------:R-:W-:Y:S01]  /*1f3d0*/  FFMA.FTZ R3, R3, UR53, -R194 ;  /* 0x0000003503037c23 */ /* 0x000fe200080108c2 */
[----:B------:R-:W-:-:S01]  /*1f3e0*/  FFMA.FTZ R5, R5, UR53, -R135 ;  /* 0x0000003505057c23 */ /* 0x000fc20008010887 */
[----:B------:R-:W-:Y:S01]  /*1f3f0*/  FFMA.FTZ R4, R4, UR53, -R194 ;  /* 0x0000003504047c23 */ /* 0x000fe200080108c2 */
[----:B------:R-:W-:-:S01]  /*1f400*/  FFMA.FTZ R6, R6, UR53, -R135 ;  /* 0x0000003506067c23 */ /* 0x000fc20008010887 */
[----:B------:R-:W-:Y:S01]  /*1f410*/  MUFU.EX2 R9, R9 ;  /* 0x0000000900097308 */ /* 0x000fe20000000800 */
[----:B------:R-:W-:-:S01]  /*1f420*/  FFMA.FTZ R7, R7, UR53, -R194 ;  /* 0x0000003507077c23 */ /* 0x000fc200080108c2 */
[----:B------:R-:W-:Y:S01]  /*1f430*/  FFMA.FTZ R15, R15, UR53, -R135 ;  /* 0x000000350f0f7c23 */ /* 0x000fe20008010887 */
[----:B------:R-:W-:-:S01]  /*1f440*/  FFMA.FTZ R14, R14, UR53, -R194 ;  /* 0x000000350e0e7c23 */ /* 0x000fc200080108c2 */
[----:B------:R-:W-:Y:S01]  /*1f450*/  FFMA.FTZ R20, R20, UR53, -R135 ;  /* 0x0000003514147c23 */ /* 0x000fe20008010887 */
[----:B------:R-:W-:-:S01]  /*1f460*/  FFMA.FTZ R21, R21, UR53, -R194 ;  /* 0x0000003515157c23 */ /* 0x000fc200080108c2 */
[----:B------:R-:W-:Y:S01]  /*1f470*/  FFMA.FTZ R185, R185, UR53, -R135 ;  /* 0x00000035b9b97c23 */ /* 0x000fe20008010887 */
[----:B------:R-:W-:-:S01]  /*1f480*/  FFMA.FTZ R184, R184, UR53, -R194 ;  /* 0x00000035b8b87c23 */ /* 0x000fc200080108c2 */
[----:B------:R-:W0:Y:S01]  /*1f490*/  MUFU.EX2 R3, R3 ;  /* 0x0000000300037308 */ /* 0x000e220000000800 */
[----:B------:R-:W-:-:S01]  /*1f4a0*/  FFMA.FTZ R186, R186, UR53, -R135 ;  /* 0x00000035baba7c23 */ /* 0x000fc20008010887 */
[----:B------:R-:W-:Y:S01]  /*1f4b0*/  FFMA.FTZ R187, R187, UR53, -R194 ;  /* 0x00000035bbbb7c23 */ /* 0x000fe200080108c2 */
        /* <DEDUP_REMOVED lines=37> */
[----:B------:R-:W3:Y:S01]  /*1f710*/  MUFU.EX2 R15, R15 ;  /* 0x0000000f000f7308 */ /* 0x000ee20000000800 */
[----:B------:R-:W-:-:S01]  /*1f720*/  FFMA.FTZ R131, R131, UR53, -R135 ;  /* 0x0000003583837c23 */ /* 0x000fc20008010887 */
[--C-:B------:R-:W-:Y:S01]  /*1f730*/  FFMA.FTZ R134, R134, UR53, -R135.reuse ;  /* 0x0000003586867c23 */ /* 0x100fe20008010887 */
[----:B------:R-:W-:-:S01]  /*1f740*/  FFMA.FTZ R135, R193, UR53, -R135 ;  /* 0x00000035c1877c23 */ /* 0x000fc20008010887 */
[----:B--2---:R-:W-:Y:S01]  /*1f750*/  FADD.FTZ R12, R4, R12 ;  /* 0x0000000c040c7221 */ /* 0x004fe20000010000 */
[----:B------:R-:W-:-:S01]  /*1f760*/  FFMA.FTZ R188, R188, UR53, -R194 ;  /* 0x00000035bcbc7c23 */ /* 0x000fc200080108c2 */
[----:B0-----:R-:W-:Y:S01]  /*1f770*/  FADD.FTZ R193, R6, R11 ;  /* 0x0000000b06c17221 */ /* 0x001fe20000010000 */
[----:B------:R-:W-:-:S01]  /*1f780*/  FFMA.FTZ R168, R168, UR53, -R194 ;  /* 0x00000035a8a87c23 */ /* 0x000fc200080108c2 */
[----:B------:R-:W0:Y:S01]  /*1f790*/  MUFU.EX2 R14, R14 ;  /* 0x0000000e000e7308 */ /* 0x000e220000000800 */
[----:B-1----:R-:W-:-:S01]  /*1f7a0*/  FADD.FTZ R11, R7, R12 ;  /* 0x0000000c070b7221 */ /* 0x002fc20000010000 */
[--C-:B------:R-:W-:Y:S01]  /*1f7b0*/  FFMA.FTZ R169, R169, UR53, -R194.reuse ;  /* 0x00000035a9a97c23 */ /* 0x100fe200080108c2 */
[----:B------:R-:W-:-:S01]  /*1f7c0*/  FFMA.FTZ R172, R172, UR53, -R194 ;  /* 0x00000035acac7c23 */ /* 0x000fc200080108c2 */
[--C-:B------:R-:W-:Y:S01]  /*1f7d0*/  FFMA.FTZ R173, R173, UR53, -R194.reuse ;  /* 0x00000035adad7c23 */ /* 0x100fe200080108c2 */
[----:B------:R-:W-:-:S01]  /*1f7e0*/  FFMA.FTZ R176, R176, UR53, -R194 ;  /* 0x00000035b0b07c23 */ /* 0x000fc200080108c2 */
[--C-:B------:R-:W-:Y:S01]  /*1f7f0*/  FFMA.FTZ R177, R177, UR53, -R194.reuse ;  /* 0x00000035b1b17c23 */ /* 0x100fe200080108c2 */
[----:B------:R-:W-:-:S01]  /*1f800*/  FFMA.FTZ R180, R180, UR53, -R194 ;  /* 0x00000035b4b47c23 */ /* 0x000fc200080108c2 */
[----:B------:R-:W1:Y:S01]  /*1f810*/  MUFU.EX2 R20, R20 ;  /* 0x0000001400147308 */ /* 0x000e620000000800 */
[----:B---3--:R-:W-:-:S01]  /*1f820*/  FADD.FTZ R12, R15, R193 ;  /* 0x000000c10f0c7221 */ /* 0x008fc20000010000 */
[--C-:B------:R-:W-:Y:S01]  /*1f830*/  FFMA.FTZ R181, R181, UR53, -R194.reuse ;  /* 0x00000035b5b57c23 */ /* 0x100fe200080108c2 */
[----:B------:R-:W-:-:S01]  /*1f840*/  FFMA.FTZ R152, R152, UR53, -R194 ;  /* 0x0000003598987c23 */ /* 0x000fc200080108c2 */
[--C-:B------:R-:W-:Y:S01]  /*1f850*/  FFMA.FTZ R153, R153, UR53, -R194.reuse ;  /* 0x0000003599997c23 */ /* 0x100fe200080108c2 */
[----:B------:R-:W-:-:S01]  /*1f860*/  FFMA.FTZ R156, R156, UR53, -R194 ;  /* 0x000000359c9c7c23 */ /* 0x000fc200080108c2 */
[--C-:B------:R-:W-:Y:S01]  /*1f870*/  FFMA.FTZ R157, R157, UR53, -R194.reuse ;  /* 0x000000359d9d7c23 */ /* 0x100fe200080108c2 */
[----:B------:R-:W-:-:S01]  /*1f880*/  FFMA.FTZ R160, R160, UR53, -R194 ;  /* 0x00000035a0a07c23 */ /* 0x000fc200080108c2 */
[----:B------:R-:W2:Y:S01]  /*1f890*/  MUFU.EX2 R21, R21 ;  /* 0x0000001500157308 */ /* 0x000ea20000000800 */
        /* <DEDUP_REMOVED lines=16> */
[----:B--2---:R-:W-:-:S01]  /*1f9a0*/  FADD.FTZ R11, R21, R11 ;  /* 0x0000000b150b7221 */ /* 0x004fc20000010000 */
        /* <DEDUP_REMOVED lines=8> */
[----:B------:R-:W-:-:S06]  /*1fa30*/  FFMA.FTZ R133, R133, UR53, -R194 ;  /* 0x0000003585857c23 */ /* 0x000fcc00080108c2 */
        /* <DEDUP_REMOVED lines=135> */
[----:B--2---:R-:W-:-:S01]  /*202b0*/  FADD.FTZ R193, R134, R12 ;  /* 0x0000000c86c17221 */ /* 0x004fc20000010000 */
[----:B0-----:R-:W-:-:S03]  /*202c0*/  FADD.FTZ R12, R133, R11 ;  /* 0x0000000b850c7221 */ /* 0x001fc60000010000 */
[----:B-1----:R-:W-:Y:S01]  /*202d0*/  FADD.FTZ R11, R135, R193 ;  /* 0x000000c1870b7221 */ /* 0x002fe20000010000 */
[----:B------:R-:W-:Y:S06]  /*202e0*/  @!P0 BRA `(.L_x_595) ;  /* 0x0000000000048947 */ /* 0x000fec0003800000 */
[----:B------:R-:W-:Y:S01]  /*202f0*/  BPT.TRAP 0x1 ;  /* 0x000000040000795c */ /* 0x000fe20000300000 */
.L_x_595:
[----:B------:R-:W2:Y:S01]  /*20300*/  LDL R194, [R1+0x40] ;  /* 0x0000400001c27983 */ /* 0x000ea20000100800 */
[----:B------:R-:W-:Y:S01]  /*20310*/  F2FP.SATFINITE.E4M3.F32.PACK_AB_MERGE_C R7, R14, R7, RZ ;  /* 0x000000070e07723e */ /* 0x000fe200048070ff */
[----:B------:R-:W-:Y:S01]  /*20320*/  IMAD R0, R0, 0x8, R18 ;  /* 0x0000000800007824 */ /* 0x000fe200078e0212 */
[----:B------:R-:W-:Y:S01]  /*20330*/  F2FP.SATFINITE.E4M3.F32.PACK_AB_MERGE_C R15, R20, R15, RZ ;  /* 0x0000000f140f723e */ /* 0x000fe200048070ff */
[----:B------:R-:W-:Y:S01]  /*20340*/  IMAD.U32 R193, RZ, RZ, UR38 ;  /* 0x00000026ffc17e24 */ /* 0x000fe2000f8e00ff */
[----:B------:R-:W-:Y:S01]  /*20350*/  F2FP.SATFINITE.E4M3.F32.PACK_AB_MERGE_C R7, R4, R3, R7 ;  /* 0x000000030407723e */ /* 0x000fe20004807007 */
[----:B------:R-:W-:Y:S01]  /*20360*/  VIADD R0, R0, 0x33460 ;  /* 0x0003346000007836 */ /* 0x000fe20000000000 */
[----:B------:R0:W5:Y:S01]  /*20370*/  LDL R3, [R1+0x34] ;  /* 0x0000340001037983 */ /* 0x0001620000100800 */
        /* <DEDUP_REMOVED lines=36> */
[----:B------:R-:W-:Y:S01]  /*205c0*/  PRMT R0, R193, 0x654, R0 ;  /* 0x00000654c1007816 */ /* 0x000fe20000000000 */
[-C--:B------:R-:W-:Y:S01]  /*205d0*/  FMUL.FTZ R60, R60, R8.reuse ;  /* 0x000000083c3c7220 */ /* 0x080fe20000410000 */
[----:B------:R-:W-:Y:S01]  /*205e0*/  F2FP.SATFINITE.E4M3.F32.PACK_AB_MERGE_C R15, R6, R5, R15 ;  /* 0x00000005060f723e */ /* 0x000fe2000480700f */
[----:B------:R-:W-:Y:S01]  /*205f0*/  FMUL.FTZ R61, R61, R8 ;  /* 0x000000083d3d7220 */ /* 0x000fe20000410000 */
[----:B------:R-:W-:Y:S01]  /*20600*/  F2FP.SATFINITE.E4M3.F32.PACK_AB_MERGE_C R189, R186, R185, R189 ;  /* 0x000000b9babd723e */ /* 0x000fe200048070bd */
[----:B------:R1:W-:Y:S01]  /*20610*/  SYNCS.ARRIVE.TRANS64.RED.A1T0 RZ, [R0+URZ], RZ ;  /* 0x000000ff00ff79a7 */ /* 0x0003e2000810043f */
[----:B------:R-:W-:Y:S01]  /*20620*/  F2FP.SATFINITE.E4M3.F32.PACK_AB_MERGE_C R172, R169, R168, R172 ;  /* 0x000000a8a9ac723e */ /* 0x000fe200048070ac */
[----:B------:R-:W-:Y:S01]  /*20630*/  FMUL.FTZ R64, R64, R8 ;  /* 0x0000000840407220 */ /* 0x000fe20000410000 */
        /* <DEDUP_REMOVED lines=17> */
[-C--:B------:R-:W-:Y:S01]  /*20750*/  FMUL.FTZ R81, R81, R8.reuse ;  /* 0x0000000851517220 */ /* 0x080fe20000410000 */
        /* <DEDUP_REMOVED lines=73> */
[----:B-1----:R-:W-:Y:S01]  /*20bf0*/  IMAD.MOV.U32 R0, RZ, RZ, R200 ;  /* 0x000000ffff007224 */ /* 0x002fe200078e00c8 */
[----:B------:R-:W-:Y:S01]  /*20c00*/  MOV R9, R122 ;  /* 0x0000007a00097202 */ /* 0x000fe20000000f00 */
[----:B------:R-:W-:Y:S01]  /*20c10*/  IMAD.MOV.U32 R8, RZ, RZ, R120 ;  /* 0x000000ffff087224 */ /* 0x000fe200078e0078 */
[----:B------:R-:W-:Y:S01]  /*20c20*/  MOV R218, R187 ;  /* 0x000000bb00da7202 */ /* 0x000fe20000000f00 */
        /* <DEDUP_REMOVED lines=19> */
[C---:B--2---:R-:W-:Y:S01]  /*20d60*/  ISETP.GT.AND P1, PT, R10.reuse, R194, PT ;  /* 0x000000c20a00720c */ /* 0x044fe20003f24270 */
[----:B------:R-:W-:-:S12]  /*20d70*/  VIADD R10, R10, 0xffffffff ;  /* 0xffffffff0a0a7836 */ /* 0x000fd80000000000 */
[----:B0-----:R-:W-:Y:S05]  /*20d80*/  @P1 BRA `(.L_x_596) ;  /* 0xffffffc000101947 */ /* 0x001fea000383ffff */
.L_x_584:
[----:B------:R-:W-:Y:S05]  /*20d90*/  WARPSYNC.ALL ;  /* 0x0000000000007948 */ /* 0x000fea0003800000 */
[----:B------:R-:W-:Y:S06]  /*20da0*/  BAR.ARV 0x8, 0x180 ;  /* 0x0206000000007b1d */ /* 0x000fec0000002000 */
[----:B------:R-:W-:Y:S05]  /*20db0*/  @!P0 BRA `(.L_x_597) ;  /* 0x0000000000048947 */ /* 0x000fea0003800000 */
[----:B------:R-:W-:Y:S01]  /*20dc0*/  BPT.TRAP 0x1 ;  /* 0x000000040000795c */ /* 0x000fe20000300000 */
.L_x_597:
[----:B------:R-:W2:Y:S04]  /*20dd0*/  LDL R0, [R1+0x34] ;  /* 0x0000340001007983 */ /* 0x000ea80000100800 */
[----:B------:R-:W3:Y:S01]  /*20de0*/  LDL R2, [R1+0x24] ;  /* 0x0000240001027983 */ /* 0x000ee20000100800 */
[----:B--2--5:R-:W-:Y:S01]  /*20df0*/  SHF.L.U32 R3, R0, 0x1f, RZ ;  /* 0x0000001f00037819 */ /* 0x024fe200000006ff */
[----:B---3--:R-:W-:-:S04]  /*20e00*/  IMAD R8, R2, 0x8, R18 ;  /* 0x0000000802087824 */ /* 0x008fc800078e0212 */
[----:B------:R0:W1:Y:S01]  /*20e10*/  SYNCS.PHASECHK.TRANS64.TRYWAIT P1, [R8+URZ+0x33450], R3 ;  /* 0x03345003080075a7 */ /* 0x000062000802017f */
[----:B------:R-:W-:Y:S05]  /*20e20*/  @!P0 BRA `(.L_x_598) ;  /* 0x0000000000048947 */ /* 0x000fea0003800000 */
[----:B------:R-:W-:Y:S01]  /*20e30*/  BPT.TRAP 0x1 ;  /* 0x000000040000795c */ /* 0x000fe20000300000 */
.L_x_598:
[----:B------:R-:W-:-:S05]  /*20e40*/  VIADD R18, R18, 0x200 ;  /* 0x0000020012127836 */ /* 0x000fca0000000000 */
[----:B------:R-:W-:-:S04]  /*20e50*/  SHF.R.U32.HI R18, RZ, 0x4, R18 ;  /* 0x00000004ff127819 */ /* 0x000fc80000011612 */
[----:B------:R-:W-:-:S04]  /*20e60*/  LOP3.LUT R18, R18, 0x3fff, RZ, 0xc0, !PT ;  /* 0x00003fff12127812 */ /* 0x000fc800078ec0ff */
[----:B------:R-:W-:Y:S01]  /*20e70*/  LOP3.LUT R18, R18, 0x10000, RZ, 0xfc, !PT ;  /* 0x0001000012127812 */ /* 0x000fe200078efcff */
[----:B-1----:R-:W-:Y:S06]  /*20e80*/  @P1 BRA `(.L_x_599) ;  /* 0x0000000000081947 */ /* 0x002fec0003800000 */
[----:B------:R-:W1:Y:S02]  /*20e90*/  SYNCS.PHASECHK.TRANS64.TRYWAIT P1, [R8+URZ+0x33450], R3 ;  /* 0x03345003080075a7 */ /* 0x000e64000802017f */
[----:B-1----:R-:W-:Y:S05]  /*20ea0*/  @!P1 BRA `(.L_x_600) ;  /* 0x000000fc00949947 */ /* 0x002fea0003800000 */
.L_x_599:
[----:B------:R-:W2:Y:S01]  /*20eb0*/  LDL R128, [R1+0x24] ;  /* 0x0000240001807983 */ /* 0x000ea20000100800 */
[----:B01----:R-:W-:Y:S01]  /*20ec0*/  MOV R3, 0xc0000010 ;  /* 0xc000001000037802 */ /* 0x003fe20000000f00 */
[----:B------:R-:W-:Y:S05]  /*20ed0*/  WARPSYNC.ALL ;  /* 0x0000000000007948 */ /* 0x000fea0003800000 */
[----:B------:R-:W-:Y:S01]  /*20ee0*/  R2UR UR7, R3 ;  /* 0x00000000030772ca */ /* 0x000fe200000e0000 */
[----:B------:R-:W-:Y:S01]  /*20ef0*/  WARPGROUP.ARRIVE ;  /* 0x00000000000079c5 */ /* 0x000fe20000000000 */
[----:B------:R-:W3:Y:S04]  /*20f00*/  LDL R0, [R1+0x5c] ;  /* 0x00005c0001007983 */ /* 0x000ee80000100800 */
[----:B------:R-:W4:Y:S01]  /*20f10*/  LDL R9, [R1+0x4c] ;  /* 0x00004c0001097983 */ /* 0x000f220000100800 */
[----:B------:R-:W-:Y:S01]  /*20f20*/  IMAD.MOV.U32 R5, RZ, RZ, -0x3ffffff0 ;  /* 0xc0000010ff057424 */ /* 0x000fe200078e00ff */
[----:B------:R-:W-:Y:S01]  /*20f30*/  ULDC.64 UR4, c[0x0][0x9a0] ;  /* 0x0002680000047ab9 */ /* 0x000fe20000000a00 */
[----:B--2---:R-:W-:-:S05]  /*20f40*/  IMAD R2, R128, 0x780, R18 ;  /* 0x0000078080027824 */ /* 0x004fca00078e0212 */
[----:B------:R-:W-:-:S13]  /*20f50*/  R2UR UR6, R2 ;  /* 0x00000000020672ca */ /* 0x000fda00000e0000 */
[----:B------:R-:W-:Y:S01]  /*20f60*/  QGMMA.64x192x32.F32.E4M3.E4M3 R24, R216, gdesc[UR4], R24, gsb0 ;  /* 0x02e00004d8187df3 */ /* 0x000fe20008000818 */
[----:B------:R-:W-:Y:S01]  /*20f70*/  VIADD R4, R2, 0x180 ;  /* 0x0000018002047836 */ /* 0x000fe20000000000 */
[----:B------:R-:W-:-:S04]  /*20f80*/  R2UR UR7, R5 ;  /* 0x00000000050772ca */ /* 0x000fc800000e0000 */
[----:B------:R-:W-:Y:S01]  /*20f90*/  R2UR UR6, R4 ;  /* 0x00000000040672ca */ /* 0x000fe200000e0000 */
[----:B------:R-:W-:Y:S02]  /*20fa0*/  VIADD R4, R2, 0x300 ;  /* 0x0000030002047836 */ /* 0x000fe40000000000 */
[----:B------:R-:W-:Y:S01]  /*20fb0*/  IMAD.MOV.U32 R5, RZ, RZ, -0x3ffffff0 ;  /* 0xc0000010ff057424 */ /* 0x000fe200078e00ff */
[----:B------:R-:W-:-:S04]  /*20fc0*/  ISETP.NE.U32.AND P1, PT, RZ, UR4, PT ;  /* 0x00000004ff007c0c */ /* 0x000fc8000bf25070 */
[----:B------:R-:W-:-:S13]  /*20fd0*/  ISETP.NE.AND.EX P1, PT, RZ, UR5, PT, P1 ;  /* 0x00000005ff007c0c */ /* 0x000fda000bf25310 */
[----:B------:R-:W3:Y:S01]  /*20fe0*/  @P1 LDC.64 R6, c[0x0][0x9c8] ;  /* 0x00027200ff061b82 */ /* 0x000ee20000000a00 */
[----:B------:R-:W-:Y:S02]  /*20ff0*/  WARPGROUP.DEPBAR.LE gsb0, 0x0 ;  /* 0x00008000000079c5 */ /* 0x000fe40000010000 */
[----:B------:R-:W-:-:S06]  /*21000*/  WARPGROUP.ARRIVE ;  /* 0x00000000000079c5 */ /* 0x000fcc0000000000 */
[----:B------:R-:W-:Y:S01]  /*21010*/  QGMMA.64x192x32.F32.E4M3.E4M3 R24, R212, gdesc[UR4], R24, gsb0 ;  /* 0x02e00004d4187df3 */ /* 0x000fe20008000818 */
[----:B------:R-:W-:Y:S02]  /*21020*/  R2UR UR6, R4 ;  /* 0x00000000040672ca */ /* 0x000fe400000e0000 */
[----:B------:R-:W-:Y:S02]  /*21030*/  R2UR UR7, R5 ;  /* 0x00000000050772ca */ /* 0x000fe400000e0000 */
[----:B------:R-:W0:Y:S01]  /*21040*/  @P1 LDC.64 R4, c[0x0][0x9d0] ;  /* 0x00027400ff041b82 */ /* 0x000e220000000a00 */
[----:B---3--:R-:W-:-:S04]  /*21050*/  @P1 IMAD R0, R0, R6, RZ ;  /* 0x0000000600001224 */ /* 0x008fc800078e02ff */
[C---:B----4-:R-:W-:Y:S02]  /*21060*/  @P1 IMAD R3, R9.reuse, R7, R0 ;  /* 0x0000000709031224 */ /* 0x050fe400078e0200 */
[----:B------:R-:W-:-:S05]  /*21070*/  @P1 IMAD.WIDE.U32 R6, R9, R6, RZ ;  /* 0x0000000609061225 */ /* 0x000fca00078e00ff */
[----:B------:R-:W-:Y:S01]  /*21080*/  @P1 IADD3 R7, R7, R3, RZ ;  /* 0x0000000307071210 */ /* 0x000fe20007ffe0ff */
[----:B------:R-:W-:Y:S02]  /*21090*/  IMAD.MOV.U32 R0, RZ, RZ, 0x3f800000 ;  /* 0x3f800000ff007424 */ /* 0x000fe400078e00ff */
[----:B0-----:R-:W-:-:S04]  /*210a0*/  @P1 IMAD.WIDE.U32 R6, R223, R4, R6 ;  /* 0x00000004df061225 */ /* 0x001fc800078e0006 */
[----:B------:R-:W-:Y:S01]  /*210b0*/  @P1 IMAD R5, R223, R5, R7 ;  /* 0x00000005df051224 */ /* 0x000fe200078e0207 */
[----:B------:R-:W-:-:S04]  /*210c0*/  @P1 LEA R4, P2, R6, UR4, 0x2 ;  /* 0x0000000406041c11 */ /* 0x000fc8000f8410ff */
[----:B------:R-:W-:-:S05]  /*210d0*/  @P1 LEA.HI.X R5, R6, UR5, R5, 0x2, P2 ;  /* 0x0000000506051c11 */ /* 0x000fca00090f1405 */
[----:B------:R0:W2:Y:S02]  /*210e0*/  @P1 LDG.E R0, desc[UR50][R4.64] ;  /* 0x0000003204001981 */ /* 0x0000a4000c1e1900 */
[----:B0-----:R-:W-:Y:S02]  /*210f0*/  VIADD R4, R2, 0x480 ;  /* 0x0000048002047836 */ /* 0x001fe40000000000 */
[----:B------:R-:W-:Y:S01]  /*21100*/  IMAD.MOV.U32 R5, RZ, RZ, -0x3ffffff0 ;  /* 0xc0000010ff057424 */ /* 0x000fe200078e00ff */
[----:B------:R-:W-:Y:S02]  /*21110*/  WARPGROUP.DEPBAR.LE gsb0, 0x0 ;  /* 0x00008000000079c5 */ /* 0x000fe40000010000 */
[----:B------:R-:W-:-:S06]  /*21120*/  WARPGROUP.ARRIVE ;  /* 0x00000000000079c5 */ /* 0x000fcc0000000000 */
[----:B------:R-:W-:Y:S01]  /*21130*/  QGMMA.64x192x32.F32.E4M3.E4M3 R24, R200, gdesc[UR4], R24, gsb0 ;  /* 0x02e00004c8187df3 */ /* 0x000fe20008000818 */
[----:B------:R-:W-:Y:S02]  /*21140*/  R2UR UR6, R4 ;  /* 0x00000000040672ca */ /* 0x000fe400000e0000 */
[----:B------:R-:W-:Y:S01]  /*21150*/  R2UR UR7, R5 ;  /* 0x00000000050772ca */ /* 0x000fe200000e0000 */
[----:B------:R-:W-:Y:S01]  /*21160*/  VIADD R2, R2, 0x600 ;  /* 0x0000060002027836 */ /* 0x000fe20000000000 */
[----:B------:R-:W-:Y:S01]  /*21170*/  MOV R3, 0xc0000010 ;  /* 0xc000001000037802 */ /* 0x000fe20000000f00 */
[----:B------:R-:W0:Y:S01]  /*21180*/  SHFL.BFLY PT, R6, R11, 0x2, 0x1f ;  /* 0x0c401f000b067f89 */ /* 0x000e2200000e0000 */
[----:B------:R-:W-:Y:S02]  /*21190*/  WARPGROUP.DEPBAR.LE gsb0, 0x0 ;  /* 0x00008000000079c5 */ /* 0x000fe40000010000 */
[----:B------:R-:W-:-:S11]  /*211a0*/  WARPGROUP.ARRIVE ;  /* 0x00000000000079c5 */ /* 0x000fd60000000000 */
[----:B------:R-:W-:Y:S01]  /*211b0*/  QGMMA.64x192x32.F32.E4M3.E4M3 R24, R204, gdesc[UR4], R24, gsb0 ;  /* 0x02e00004cc187df3 */ /* 0x000fe20008000818 */
[----:B------:R-:W-:Y:S02]  /*211c0*/  R2UR UR6, R2 ;  /* 0x00000000020672ca */ /* 0x000fe400000e0000 */
[----:B------:R-:W-:Y:S02]  /*211d0*/  R2UR UR7, R3 ;  /* 0x00000000030772ca */ /* 0x000fe400000e0000 */
[----:B------:R-:W1:Y:S01]  /*211e0*/  SHFL.BFLY PT, R3, R12, 0x2, 0x1f ;  /* 0x0c401f000c037f89 */ /* 0x000e6200000e0000 */
[----:B0-----:R-:W-:-:S05]  /*211f0*/  FADD.FTZ R6, R6, R11 ;  /* 0x0000000b06067221 */ /* 0x001fca0000010000 */
[----:B------:R-:W0:Y:S01]  /*21200*/  SHFL.BFLY PT, R5, R6, 0x1, 0x1f ;  /* 0x0c201f0006057f89 */ /* 0x000e2200000e0000 */
[----:B-1----:R-:W-:-:S05]  /*21210*/  FADD.FTZ R3, R3, R12 ;  /* 0x0000000c03037221 */ /* 0x002fca0000010000 */
[----:B------:R-:W1:Y:S01]  /*21220*/  SHFL.BFLY PT, R2, R3, 0x1, 0x1f ;  /* 0x0c201f0003027f89 */ /* 0x000e6200000e0000 */
[----:B0-----:R-:W-:-:S01]  /*21230*/  FADD.FTZ R10, R6, R5 ;  /* 0x00000005060a7221 */ /* 0x001fc20000010000 */
[----:B------:R-:W-:-:S03]  /*21240*/  IMAD.MOV.U32 R5, RZ, RZ, RZ ;  /* 0x000000ffff057224 */ /* 0x000fc600078e00ff */
[----:B------:R-:W-:Y:S01]  /*21250*/  FMUL.FTZ R4, R10, 0.00390625 ;  /* 0x3b8000000a047820 */ /* 0x000fe20000410000 */
[----:B-1----:R-:W-:-:S05]  /*21260*/  FADD.FTZ R9, R3, R2 ;  /* 0x0000000203097221 */ /* 0x002fca0000010000 */
[C---:B------:R-:W-:Y:S01]  /*21270*/  FSETP.NE.FTZ.AND P1, PT, R9.reuse, RZ, PT ;  /* 0x000000ff0900720b */ /* 0x040fe20003f35000 */
[----:B------:R-:W-:Y:S01]  /*21280*/  FMUL.FTZ R2, R9, 0.00390625 ;  /* 0x3b80000009027820 */ /* 0x000fe20000410000 */
[----:B------:R-:W-:-:S04]  /*21290*/  FSETP.NE.FTZ.AND P3, PT, R4, RZ, PT ;  /* 0x000000ff0400720b */ /* 0x000fc80003f75000 */
[----:B------:R-:W-:-:S07]  /*212a0*/  FSETP.NE.FTZ.AND P2, PT, R2, RZ, PT ;  /* 0x000000ff0200720b */ /* 0x000fce0003f55000 */
[----:B------:R-:W-:Y:S01]  /*212b0*/  @P1 MUFU.RCP R5, R9 ;  /* 0x0000000900051308 */ /* 0x000fe20000001000 */
[----:B------:R-:W-:Y:S01]  /*212c0*/  FSETP.NE.FTZ.AND P1, PT, R10, RZ, PT ;  /* 0x000000ff0a00720b */ /* 0x000fe20003f35000 */
[----:B------:R-:W-:-:S06]  /*212d0*/  IMAD.MOV.U32 R7, RZ, RZ, RZ ;  /* 0x000000ffff077224 */ /* 0x000fcc00078e00ff */
[----:B------:R-:W0:Y:S01]  /*212e0*/  @P2 MUFU.LG2 R2, R2 ;  /* 0x0000000200022308 */ /* 0x000e220000000c00 */
[----:B------:R-:W-:Y:S02]  /*212f0*/  WARPGROUP.DEPBAR.LE gsb0, 0x0 ;  /* 0x00008000000079c5 */ /* 0x000fe40000010000 */
[----:B------:R-:W-:-:S06]  /*21300*/  WARPGROUP.ARRIVE ;  /* 0x00000000000079c5 */ /* 0x000fcc0000000000 */
[----:B------:R-:W-:Y:S01]  /*21310*/  QGMMA.64x192x32.F32.E4M3.E4M3 R24, R208, gdesc[UR4], R24, gsb0 ;  /* 0x02e00004d0187df3 */ /* 0x000fe20008000818 */
[----:B------:R-:W1:Y:S01]  /*21320*/  @P3 MUFU.LG2 R4, R4 ;  /* 0x0000000400043308 */ /* 0x000e620000000c00 */
[----:B------:R-:W-:-:S07]  /*21330*/  IMAD.U32 R3, RZ, RZ, UR53 ;  /* 0x00000035ff037e24 */ /* 0x000fce000f8e00ff */
[----:B------:R-:W3:Y:S01]  /*21340*/  @P1 MUFU.RCP R7, R10 ;  /* 0x0000000a00071308 */ /* 0x000ee20000001000 */
[----:B------:R-:W-:Y:S02]  /*21350*/  IMAD.U32 R6, RZ, RZ, UR53 ;  /* 0x00000035ff067e24 */ /* 0x000fe4000f8e00ff */
[----:B------:R-:W-:Y:S01]  /*21360*/  @P2 FMUL.FTZ R3, R3, 0.69314718246459960938 ;  /* 0x3f31721803032820 */ /* 0x000fe20000410000 */
[----:B0-----:R-:W-:Y:S01]  /*21370*/  @P2 FMUL.FTZ R2, R2, 0.69314718246459960938 ;  /* 0x3f31721802022820 */ /* 0x001fe20000410000 */
[----:B------:R-:W-:Y:S01]  /*21380*/  MOV R145, 0xff800000 ;  /* 0xff80000000917802 */ /* 0x000fe20000000f00 */
[----:B------:R-:W-:Y:S01]  /*21390*/  @P3 FMUL.FTZ R6, R6, 0.69314718246459960938 ;  /* 0x3f31721806063820 */ /* 0x000fe20000410000 */
[----:B------:R-:W-:Y:S02]  /*213a0*/  IMAD.MOV.U32 R146, RZ, RZ, -0x800000 ;  /* 0xff800000ff927424 */ /* 0x000fe400078e00ff */
[----:B------:R-:W-:-:S01]  /*213b0*/  @P2 FFMA.FTZ R145, R3, R120, R2 ;  /* 0x0000007803912223 */ /* 0x000fc20000010002 */
[----:B-1----:R-:W-:Y:S01]  /*213c0*/  @P3 FMUL.FTZ R9, R4, 0.69314718246459960938 ;  /* 0x3f31721804093820 */ /* 0x002fe20000410000 */
[----:B--2---:R-:W-:-:S03]  /*213d0*/  FMUL.FTZ R2, R5, R0 ;  /* 0x0000000005027220 */ /* 0x004fc60000410000 */
[----:B------:R-:W-:Y:S01]  /*213e0*/  @P3 FFMA.FTZ R146, R6, R122, R9 ;  /* 0x0000007a06923223 */ /* 0x000fe20000010009 */
[----:B---3--:R-:W-:Y:S01]  /*213f0*/  FMUL.FTZ R0, R7, R0 ;  /* 0x0000000007007220 */ /* 0x008fe20000410000 */
[----:B------:R-:W-:Y:S02]  /*21400*/  WARPGROUP.DEPBAR.LE gsb0, 0x0 ;  /* 0x00008000000079c5 */ /* 0x000fe40000010000 */
[----:B------:R-:W-:Y:S05]  /*21410*/  @!P0 BRA `(.L_x_601) ;  /* 0x0000000000048947 */ /* 0x000fea0003800000 */
[----:B------:R-:W-:Y:S01]  /*21420*/  BPT.TRAP 0x1 ;  /* 0x000000040000795c */ /* 0x000fe20000300000 */
.L_x_601:
[----:B------:R-:W2:Y:S01]  /*21430*/  LDL.LU R18, [R1+0x34] ;  /* 0x0000340001127983 */ /* 0x000ea20000300800 */
[----:B------:R-:W-:Y:S02]  /*21440*/  VIADD R3, R8, 0x33460 ;  /* 0x0003346008037836 */ /* 0x000fe40000000000 */
[-C--:B------:R-:W-:Y:S01]  /*21450*/  FMUL.FTZ R13, R24, R2.reuse ;  /* 0x00000002180d7220 */ /* 0x080fe20000410000 */
[----:B------:R-:W-:Y:S02]  /*21460*/  IMAD.U32 R4, RZ, RZ, UR38 ;  /* 0x00000026ff047e24 */ /* 0x000fe4000f8e00ff */
[-C--:B------:R-:W-:Y:S01]  /*21470*/  FMUL.FTZ R121, R53, R2.reuse ;  /* 0x0000000235797220 */ /* 0x080fe20000410000 */
[-C--:B------:R-:W-:Y:S01]  /*21480*/  FMUL.FTZ R123, R61, R2.reuse ;  /* 0x000000023d7b7220 */ /* 0x080fe20000410000 */
[-C--:B------:R-:W-:Y:S01]  /*21490*/  FMUL.FTZ R6, R109, R2.reuse ;  /* 0x000000026d067220 */ /* 0x080fe20000410000 */
[-C--:B------:R-:W-:Y:S01]  /*214a0*/  FMUL.FTZ R24, R29, R2.reuse ;  /* 0x000000021d187220 */ /* 0x080fe20000410000 */
[----:B------:R-:W-:Y:S01]  /*214b0*/  PRMT R3, R4, 0x654, R3 ;  /* 0x0000065404037816 */ /* 0x000fe20000000003 */
        /* <DEDUP_REMOVED lines=43> */
[----:B------:R-:W-:Y:S01]  /*21770*/  VIADD R2, R128, 0x1 ;  /* 0x0000000180027836 */ /* 0x000fe20000000000 */
[----:B------:R0:W-:Y:S01]  /*21780*/  SYNCS.ARRIVE.TRANS64.RED.A1T0 RZ, [R3+URZ], RZ ;  /* 0x000000ff03ff79a7 */ /* 0x0001e2000810043f */
[-C--:B------:R-:W-:Y:S01]  /*21790*/  FMUL.FTZ R88, R39, R0.reuse ;  /* 0x0000000027587220 */ /* 0x080fe20000410000 */
[-C--:B------:R-:W-:Y:S01]  /*217a0*/  FMUL.FTZ R76, R47, R0.reuse ;  /* 0x000000002f4c7220 */ /* 0x080fe20000410000 */
[-C--:B------:R-:W-:Y:S01]  /*217b0*/  FMUL.FTZ R47, R74, R0.reuse ;  /* 0x000000004a2f7220 */ /* 0x080fe20000410000 */
[----:B------:R-:W-:Y:S01]  /*217c0*/  ISETP.NE.AND P1, PT, R2, 0x2, PT ;  /* 0x000000020200780c */ /* 0x000fe20003f25270 */
[-C--:B------:R-:W-:Y:S01]  /*217d0*/  FMUL.FTZ R41, R98, R0.reuse ;  /* 0x0000000062297220 */ /* 0x080fe20000410000 */
[-C--:B------:R-:W-:Y:S01]  /*217e0*/  FMUL.FTZ R39, R106, R0.reuse ;  /* 0x000000006a277220 */ /* 0x080fe20000410000 */
[-C--:B------:R-:W-:Y:S01]  /*217f0*/  FMUL.FTZ R80, R42, R0.reuse ;  /* 0x000000002a507220 */ /* 0x080fe20000410000 */
[----:B0-----:R-:W-:Y:S01]  /*21800*/  SEL R3, RZ, 0x1, P1 ;  /* 0x00000001ff037807 */ /* 0x001fe20000800000 */
        /* <DEDUP_REMOVED lines=42> */
[----:B------:R-:W-:Y:S01]  /*21ab0*/  SEL R0, R2, RZ, P1 ;  /* 0x000000ff02007207 */ /* 0x000fe20000800000 */
[----:B------:R-:W-:Y:S01]  /*21ac0*/  UIADD3 UR37, UR37, 0x1, URZ ;  /* 0x0000000125257890 */ /* 0x000fe2000fffe03f */
[----:B------:R-:W-:-:S03]  /*21ad0*/  PLOP3.LUT P0, PT, PT, PT, PT, 0x8, 0x0 ;  /* 0x000000000000781c */ /* 0x000fc60003f0e170 */
[----:B------:R0:W-:Y:S01]  /*21ae0*/  STL [R1+0x24], R0 ;  /* 0x0000240001007387 */ /* 0x0001e20000100800 */
[----:B--2---:R-:W-:-:S05]  /*21af0*/  LOP3.LUT R18, R18, R3, RZ, 0x3c, !PT ;  /* 0x0000000312127212 */ /* 0x004fca00078e3cff */
[----:B------:R0:W-:Y:S04]  /*21b00*/  STL [R1+0x34], R18 ;  /* 0x0000341201007387 */ /* 0x0001e80000100800 */
.L_x_543:
[----:B------:R-:W-:Y:S05]  /*21b10*/  WARPSYNC.ALL ;  /* 0x0000000000007948 */ /* 0x000fea0003800000 */
[----:B------:R-:W2:Y:S01]  /*21b20*/  LDL R161, [R1+0x50] ;  /* 0x0000500001a17983 */ /* 0x000ea20000100800 */
[----:B------:R-:W1:Y:S01]  /*21b30*/  S2UR UR38, SR_CgaCtaId ;  /* 0x00000000002679c3 */ /* 0x000e620000008800 */
[----:B------:R-:W-:Y:S01]  /*21b40*/  UMOV UR4, 0x400 ;  /* 0x0000040000047882 */ /* 0x000fe20000000000 */
[----:B------:R-:W-:Y:S01]  /*21b50*/  BSSY B0, `(.L_x_602) ;  /* 0x00005b8000007945 */ /* 0x000fe20003800000 */
[----:B-1----:R-:W-:-:S06]  /*21b60*/  ULEA UR4, UR38, UR4, 0x18 ;  /* 0x0000000426047291 */ /* 0x002fcc000f8ec03f */
[----:B0-----:R-:W-:Y:S01]  /*21b70*/  MOV R18, UR4 ;  /* 0x0000000400127c02 */ /* 0x001fe20008000f00 */
[----:B------:R-:W-:Y:S06]  /*21b80*/  BAR.SYNC.DEFER_BLOCKING 0x5, 0x180 ;  /* 0x0146000000007b1d */ /* 0x000fec0000010000 */
[----:B------:R0:W1:Y:S02]  /*21b90*/  LDS.128 R128, [R18+0x334d0] ;  /* 0x0334d00012807984 */ /* 0x0000640000000c00 */
[----:B------:R-:W-:Y:S06]  /*21ba0*/  BAR.ARV 0x4, 0x180 ;  /* 0x0106000000007b1d */ /* 0x000fec0000002000 */
[----:B--2---:R-:W-:-:S13]  /*21bb0*/  ISETP.NE.AND P1, PT, R161, RZ, PT ;  /* 0x000000ffa100720c */ /* 0x004fda0003f25270 */
[----:B------:R-:W2:Y:S02]  /*21bc0*/  @!P1 LDC R161, c[0x0][0xad4] ;  /* 0x0002b500ffa19b82 */ /* 0x000ea40000000800 */
[----:B--2---:R0:W-:Y:S01]  /*21bd0*/  @!P1 STL [R1+0x50], R161 ;  /* 0x000050a101009387 */ /* 0x0041e20000100800 */
[----:B-1----:R-:W-:Y:S05]  /*21be0*/  @P0 BRA `(.L_x_603) ;  /* 0x0000004c00340947 */ /* 0x002fea0003800000 */
[----:B------:R-:W2:Y:S01]  /*21bf0*/  LDL R30, [R1+0x13c] ;  /* 0x00013c00011e7983 */ /* 0x000ea20000100800 */
[----:B------:R-:W-:Y:S01]  /*21c00*/  ULDC.64 UR4, c[0x4][0x38] ;  /* 0x01000e0000047ab9 */ /* 0x000fe20000000a00 */
[----:B------:R-:W1:Y:S01]  /*21c10*/  S2R R27, SR_SWINHI ;  /* 0x00000000001b7919 */ /* 0x000e620000002f00 */
[----:B------:R-:W3:Y:S01]  /*21c20*/  S2R R162, SR_TID.X ;  /* 0x0000000000a27919 */ /* 0x000ee20000002100 */
[----:B------:R-:W-:Y:S02]  /*21c30*/  MOV R78, R18 ;  /* 0x00000012004e7202 */ /* 0x000fe40000000f00 */
[----:B-1----:R-:W-:Y:S01]  /*21c40*/  MOV R79, R27 ;  /* 0x0000001b004f7202 */ /* 0x002fe20000000f00 */
[----:B---3--:R-:W-:-:S05]  /*21c50*/  IMAD.SHL.U32 R0, R162, 0x4, RZ ;  /* 0x00000004a2007824 */ /* 0x008fca00078e00ff */
[----:B------:R-:W-:-:S04]  /*21c60*/  LOP3.LUT R0, R0, 0xc, RZ, 0xc0, !PT ;  /* 0x0000000c00007812 */ /* 0x000fc800078ec0ff */
[----:B------:R-:W-:-:S05]  /*21c70*/  IADD3 R2, P0, R0, UR4, RZ ;  /* 0x0000000400027c10 */ /* 0x000fca000ff1e0ff */
[----:B------:R-:W-:Y:S01]  /*21c80*/  IMAD.X R3, RZ, RZ, UR5, P0 ;  /* 0x00000005ff037e24 */ /* 0x000fe200080e06ff */
[----:B------:R-:W-:-:S04]  /*21c90*/  LOP3.LUT P0, R26, R162, 0x3, RZ, 0xc0, !PT ;  /* 0x00000003a21a7812 */ /* 0x000fc8000780c0ff */
[----:B------:R-:W-:Y:S01]  /*21ca0*/  ISETP.EQ.OR P0, PT, R26, 0x3, !P0 ;  /* 0x000000031a00780c */ /* 0x000fe20004702670 */
[----:B------:R1:W5:Y:S01]  /*21cb0*/  LDG.E.CONSTANT R0, desc[UR50][R2.64] ;  /* 0x0000003202007981 */ /* 0x000362000c1e9900 */
[----:B------:R-:W-:Y:S02]  /*21cc0*/  UMOV UR4, 0xffffffff ;  /* 0xffffffff00047882 */ /* 0x000fe40000000000 */
[----:B------:R-:W-:Y:S02]  /*21cd0*/  SEL R144, R25, R13, P0 ;  /* 0x0000000d19907207 */ /* 0x000fe40000000000 */
[----:B-1----:R-:W-:Y:S02]  /*21ce0*/  SEL R2, R13, R25, P0 ;  /* 0x000000190d027207 */ /* 0x002fe40000000000 */
[----:B------:R-:W-:Y:S02]  /*21cf0*/  SEL R13, R143, R24, P0 ;  /* 0x000000188f0d7207 */ /* 0x000fe40000000000 */
[----:B------:R-:W-:Y:S01]  /*21d00*/  SEL R143, R24, R143, P0 ;  /* 0x0000008f188f7207 */ /* 0x000fe20000000000 */
[----:B--2---:R-:W-:-:S03]  /*21d10*/  IMAD.WIDE R50, R30, 0x2, R78 ;  /* 0x000000021e327825 */ /* 0x004fc600078e024e */
[C---:B------:R-:W-:Y:S02]  /*21d20*/  IADD3 R55, P3, R50.reuse, 0x8060, RZ ;  /* 0x0000806032377810 */ /* 0x040fe40007f7e0ff */
[C---:B------:R-:W-:Y:S02]  /*21d30*/  IADD3 R59, P4, R50.reuse, 0x8040, RZ ;  /* 0x00008040323b7810 */ /* 0x040fe40007f9e0ff */
[----:B------:R-:W-:Y:S02]  /*21d40*/  LOP3.LUT R54, R55, 0x380, RZ, 0xc0, !PT ;  /* 0x0000038037367812 */ /* 0x000fe400078ec0ff */
[----:B------:R-:W-:Y:S02]  /*21d50*/  IADD3 R67, P1, R50, 0x8000, RZ ;  /* 0x0000800032437810 */ /* 0x000fe40007f3e0ff */
[----:B------:R-:W-:Y:S02]  /*21d60*/  SHF.R.U64 R54, R54, 0x3, RZ ;  /* 0x0000000336367819 */ /* 0x000fe400000012ff */
[----:B------:R-:W-:-:S02]  /*21d70*/  IADD3 R69, P2, R50, 0x4060, RZ ;  /* 0x0000406032457810 */ /* 0x000fc40007f5e0ff */
[----:B------:R-:W-:Y:S01]  /*21d80*/  LOP3.LUT R54, R54, R55, RZ, 0x3c, !PT ;  /* 0x0000003736367212 */ /* 0x000fe200078e3cff */
[----:B------:R-:W-:Y:S01]  /*21d90*/  IMAD.X R55, RZ, RZ, R51, P3 ;  /* 0x000000ffff377224 */ /* 0x000fe200018e0633 */
[C---:B------:R-:W-:Y:S02]  /*21da0*/  IADD3 R71, P3, R50.reuse, 0x4040, RZ ;  /* 0x0000404032477810 */ /* 0x040fe40007f7e0ff */
[----:B------:R-:W-:Y:S02]  /*21db0*/  IADD3 R63, P5, R50, 0x8020, RZ ;  /* 0x00008020323f7810 */ /* 0x000fe40007fbe0ff */
[----:B------:R-:W-:Y:S02]  /*21dc0*/  LOP3.LUT R58, R59, 0x380, RZ, 0xc0, !PT ;  /* 0x000003803b3a7812 */ /* 0x000fe400078ec0ff */
[----:B------:R-:W-:Y:S02]  /*21dd0*/  LOP3.LUT R66, R67, 0x380, RZ, 0xc0, !PT ;  /* 0x0000038043427812 */ /* 0x000fe400078ec0ff */
[----:B------:R-:W-:-:S02]  /*21de0*/  LOP3.LUT R68, R69, 0x380, RZ, 0xc0, !PT ;  /* 0x0000038045447812 */ /* 0x000fc400078ec0ff */
[----:B------:R-:W-:Y:S02]  /*21df0*/  LOP3.LUT R70, R71, 0x380, RZ, 0xc0, !PT ;  /* 0x0000038047467812 */ /* 0x000fe400078ec0ff */
[----:B------:R-:W-:Y:S02]  /*21e00*/  LOP3.LUT R62, R63, 0x380, RZ, 0xc0, !PT ;  /* 0x000003803f3e7812 */ /* 0x000fe400078ec0ff */
[----:B------:R-:W-:Y:S02]  /*21e10*/  SHF.R.U64 R58, R58, 0x3, RZ ;  /* 0x000000033a3a7819 */ /* 0x000fe400000012ff */
[----:B------:R-:W-:Y:S02]  /*21e20*/  SHF.R.U64 R66, R66, 0x3, RZ ;  /* 0x0000000342427819 */ /* 0x000fe400000012ff */
[----:B------:R-:W-:Y:S02]  /*21e30*/  SHF.R.U64 R68, R68, 0x3, RZ ;  /* 0x0000000344447819 */ /* 0x000fe400000012ff */
[----:B------:R-:W-:-:S02]  /*21e40*/  SHF.R.U64 R70, R70, 0x3, RZ ;  /* 0x0000000346467819 */ /* 0x000fc400000012ff */
[----:B------:R-:W-:Y:S02]  /*21e50*/  SHF.R.U64 R62, R62, 0x3, RZ ;  /* 0x000000033e3e7819 */ /* 0x000fe400000012ff */
        /* <DEDUP_REMOVED lines=8> */
[----:B------:R-:W-:-:S02]  /*21ee0*/  LOP3.LUT R62, R62, R63, RZ, 0x3c, !PT ;  /* 0x0000003f3e3e7212 */ /* 0x000fc400078e3cff */
[C---:B------:R-:W-:Y:S02]  /*21ef0*/  IADD3 R73, P4, R50.reuse, 0x4020, RZ ;  /* 0x0000402032497810 */ /* 0x040fe40007f9e0ff */
[----:B------:R-:W-:Y:S02]  /*21f00*/  IADD3.X R63, RZ, R51, RZ, P5, !PT ;  /* 0x00000033ff3f7210 */ /* 0x000fe40002ffe4ff */
[C---:B------:R-:W-:Y:S02]  /*21f10*/  IADD3 R27, P1, R50.reuse, 0x60, RZ ;  /* 0x00000060321b7810 */ /* 0x040fe40007f3e0ff */
[C---:B------:R-:W-:Y:S02]  /*21f20*/  IADD3 R31, P2, R50.reuse, 0x40, RZ ;  /* 0x00000040321f7810 */ /* 0x040fe40007f5e0ff */
[C---:B------:R-:W-:Y:S02]  /*21f30*/  IADD3 R35, P3, R50.reuse, 0x20, RZ ;  /* 0x0000002032237810 */ /* 0x040fe40007f7e0ff */
[----:B------:R-:W-:-:S02]  /*21f40*/  IADD3 R25, P5, R50, 0x4000, RZ ;  /* 0x0000400032197810 */ /* 0x000fc40007fbe0ff */
[----:B------:R-:W-:Y:S02]  /*21f50*/  LOP3.LUT R72, R73, 0x380, RZ, 0xc0, !PT ;  /* 0x0000038049487812 */ /* 0x000fe400078ec0ff */
[----:B------:R-:W-:Y:S02]  /*21f60*/  LOP3.LUT R26, R27, 0x380, RZ, 0xc0, !PT ;  /* 0x000003801b1a7812 */ /* 0x000fe400078ec0ff */
[----:B------:R-:W-:Y:S02]  /*21f70*/  LOP3.LUT R30, R31, 0x380, RZ, 0xc0, !PT ;  /* 0x000003801f1e7812 */ /* 0x000fe400078ec0ff */
[----:B------:R-:W-:Y:S02]  /*21f80*/  LOP3.LUT R34, R35, 0x380, RZ, 0xc0, !PT ;  /* 0x0000038023227812 */ /* 0x000fe400078ec0ff */
[----:B------:R-:W-:Y:S02]  /*21f90*/  LOP3.LUT R24, R25, 0x380, RZ, 0xc0, !PT ;  /* 0x0000038019187812 */ /* 0x000fe400078ec0ff */
[----:B------:R-:W-:-:S02]  /*21fa0*/  LOP3.LUT R3, R50, 0x380, RZ, 0xc0, !PT ;  /* 0x0000038032037812 */ /* 0x000fc400078ec0ff */
[----:B------:R-:W-:Y:S02]  /*21fb0*/  SHF.R.U64 R72, R72, 0x3, RZ ;  /* 0x0000000348487819 */ /* 0x000fe400000012ff */
[----:B------:R-:W-:Y:S02]  /*21fc0*/  SHF.R.U64 R26, R26, 0x3, RZ ;  /* 0x000000031a1a7819 */ /* 0x000fe400000012ff */
[----:B------:R-:W-:Y:S02]  /*21fd0*/  SHF.R.U64 R30, R30, 0x3, RZ ;  /* 0x000000031e1e7819 */ /* 0x000fe400000012ff */
[----:B------:R-:W-:Y:S02]  /*21fe0*/  SHF.R.U64 R34, R34, 0x3, RZ ;  /* 0x0000000322227819 */ /* 0x000fe400000012ff */
[----:B------:R-:W-:Y:S02]  /*21ff0*/  SHF.R.U64 R24, R24, 0x3, RZ ;  /* 0x0000000318187819 */ /* 0x000fe400000012ff */
[----:B------:R-:W-:-:S02]  /*22000*/  SHF.R.U64 R3, R3, 0x3, RZ ;  /* 0x0000000303037819 */ /* 0x000fc400000012ff */
        /* <DEDUP_REMOVED lines=8> */
[----:B------:R-:W-:Y:S02]  /*22090*/  LOP3.LUT R24, R24, R25, RZ, 0x3c, !PT ;  /* 0x0000001918187212 */ /* 0x000fe400078e3cff */
[----:B------:R-:W-:-:S02]  /*220a0*/  IADD3.X R25, RZ, R51, RZ, P5, !PT ;  /* 0x00000033ff197210 */ /* 0x000fc40002ffe4ff */
[----:B------:R-:W-:Y:S02]  /*220b0*/  LOP3.LUT R50, R3, R50, RZ, 0x3c, !PT ;  /* 0x0000003203327212 */ /* 0x000fe400078e3cff */
[----:B------:R-:W-:Y:S02]  /*220c0*/  MOV R160, R54 ;  /* 0x0000003600a07202 */ /* 0x000fe40000000f00 */
[----:B------:R-:W-:Y:S02]  /*220d0*/  MOV R159, R58 ;  /* 0x0000003a009f7202 */ /* 0x000fe40000000f00 */
[----:B------:R-:W-:Y:S02]  /*220e0*/  MOV R158, R62 ;  /* 0x0000003e009e7202 */ /* 0x000fe40000000f00 */
[----:B------:R-:W-:Y:S02]  /*220f0*/  MOV R157, R66 ;  /* 0x00000042009d7202 */ /* 0x000fe40000000f00 */
[----:B------:R-:W-:-:S02]  /*22100*/  MOV R156, R68 ;  /* 0x00000044009c7202 */ /* 0x000fc40000000f00 */
[----:B------:R-:W-:Y:S02]  /*22110*/  MOV R155, R70 ;  /* 0x00000046009b7202 */ /* 0x000fe40000000f00 */
[----:B------:R-:W-:Y:S02]  /*22120*/  MOV R154, R72 ;  /* 0x00000048009a7202 */ /* 0x000fe40000000f00 */
[----:B------:R-:W-:Y:S02]  /*22130*/  MOV R153, R24 ;  /* 0x0000001800997202 */ /* 0x000fe40000000f00 */
[----:B------:R-:W-:Y:S02]  /*22140*/  MOV R150, R50 ;  /* 0x0000003200967202 */ /* 0x000fe40000000f00 */
[----:B------:R-:W-:Y:S02]  /*22150*/  MOV R152, R26 ;  /* 0x0000001a00987202 */ /* 0x000fe40000000f00 */
[----:B------:R-:W-:-:S02]  /*22160*/  MOV R151, R30 ;  /* 0x0000001e00977202 */ /* 0x000fc40000000f00 */
[----:B------:R-:W-:Y:S01]  /*22170*/  MOV R149, R34 ;  /* 0x0000002200957202 */ /* 0x000fe20000000f00 */
[----:B------:R-:W-:Y:S06]  /*22180*/  BRA.DIV UR4, `(.L_x_604) ;  /* 0x000000ea04f07947 */ /* 0x000fec000b800000 */
[----:B------:R-:W-:Y:S02]  /*22190*/  SEL R119, R8, R122, P0 ;  /* 0x0000007a08777207 */ /* 0x000fe40000000000 */
[----:B------:R-:W-:Y:S02]  /*221a0*/  SEL R141, R122, R8, P0 ;  /* 0x000000087a8d7207 */ /* 0x000fe40000000000 */
[----:B------:R-:W-:Y:S02]  /*221b0*/  SEL R122, R10, R126, P0 ;  /* 0x0000007e0a7a7207 */ /* 0x000fe40000000000 */
[----:B------:R-:W-:Y:S01]  /*221c0*/  SEL R139, R126, R10, P0 ;  /* 0x0000000a7e8b7207 */ /* 0x000fe20000000000 */
[----:B-----5:R-:W-:Y:S01]  /*221d0*/  SHFL.IDX PT, R119, R119, R0, 0x1c1f ;  /* 0x001c1f0077777589 */ /* 0x020fe200000e0000 */
[----:B------:R-:W-:Y:S02]  /*221e0*/  SEL R3, R5, R109, P0 ;  /* 0x0000006d05037207 */ /* 0x000fe40000000000 */
[----:B------:R-:W-:Y:S01]  /*221f0*/  SEL R126, R117, R121, P0 ;  /* 0x00000079757e7207 */ /* 0x000fe20000000000 */
[----:B------:R-:W-:Y:S01]  /*22200*/  SHFL.IDX PT, R122, R122, R0, 0x1c1f ;  /* 0x001c1f007a7a7589 */ /* 0x000fe200000e0000 */
[----:B------:R-:W-:-:S02]  /*22210*/  SEL R62, R116, R4, P0 ;  /* 0x00000004743e7207 */ /* 0x000fc40000000000 */
[----:B------:R-:W-:Y:S02]  /*22220*/  SEL R63, R4, R116, P0 ;  /* 0x00000074043f7207 */ /* 0x000fe40000000000 */
[----:B------:R-:W-:Y:S02]  /*22230*/  SEL R142, R109, R5, P0 ;  /* 0x000000056d8e7207 */ /* 0x000fe40000000000 */
[----:B------:R-:W-:Y:S01]  /*22240*/  SEL R121, R121, R117, P0 ;  /* 0x0000007579797207 */ /* 0x000fe20000000000 */
[----:B------:R-:W-:Y:S01]  /*22250*/  SHFL.IDX PT, R62, R62, R0, 0x1c1f ;  /* 0x001c1f003e3e7589 */ /* 0x000fe200000e0000 */
[----:B------:R-:W-:Y:S02]  /*22260*/  LOP3.LUT R116, R0, 0x2, RZ, 0x3c, !PT ;  /* 0x0000000200747812 */ /* 0x000fe400078e3cff */
[----:B------:R-:W-:Y:S01]  /*22270*/  SEL R5, R120, R127, P0 ;  /* 0x0000007f78057207 */ /* 0x000fe20000000000 */
[----:B------:R-:W-:Y:S01]  /*22280*/  SHFL.IDX PT, R109, R13, R0, 0x1c1f ;  /* 0x001c1f000d6d7589 */ /* 0x000fe200000e0000 */
        /* <DEDUP_REMOVED lines=8> */
[----:B------:R-:W1:Y:S01]  /*22310*/  SHFL.IDX PT, R3, R126, R0, 0x1c1f ;  /* 0x001c1f007e037589 */ /* 0x000e6200000e0000 */
[----:B------:R-:W-:Y:S01]  /*22320*/  SEL R117, R125, R123, P0 ;  /* 0x0000007b7d757207 */ /* 0x000fe20000000000 */
[----:B------:R-:W-:Y:S01]  /*22330*/  IMAD.MOV.U32 R125, RZ, RZ, RZ ;  /* 0x000000ffff7d7224 */ /* 0x000fe200078e00ff */
        /* <DEDUP_REMOVED lines=19> */
[----:B------:R1:W2:Y:S01]  /*22470*/  SHFL.IDX PT, R6, R120, R116, 0x1c1f ;  /* 0x001c1f7478067589 */ /* 0x0002a200000e0000 */
[----:B------:R-:W-:-:S02]  /*22480*/  SEL R77, R111, R77, P0 ;  /* 0x0000004d6f4d7207 */ /* 0x000fc40000000000 */
[----:B------:R-:W-:Y:S01]  /*22490*/  SEL R111, R118, R7, P0 ;  /* 0x00000007766f7207 */ /* 0x000fe20000000000 */
[----:B------:R-:W-:Y:S01]  /*224a0*/  SHFL.IDX PT, R20, R20, R0, 0x1c1f ;  /* 0x001c1f0014147589 */ /* 0x000fe200000e0000 */
[----:B------:R-:W-:Y:S02]  /*224b0*/  SEL R123, R7, R118, P0 ;  /* 0x00000076077b7207 */ /* 0x000fe40000000000 */
[----:B------:R-:W-:Y:S01]  /*224c0*/  SEL R24, R56, R124, P0 ;  /* 0x0000007c38187207 */ /* 0x000fe20000000000 */
[----:B------:R-:W3:Y:S01]  /*224d0*/  SHFL.IDX PT, R7, R117, R0, 0x1c1f ;  /* 0x001c1f0075077589 */ /* 0x000ee200000e0000 */
[----:B------:R-:W-:Y:S02]  /*224e0*/  SEL R25, R124, R56, P0 ;  /* 0x000000387c197207 */ /* 0x000fe40000000000 */
[----:B------:R-:W-:Y:S01]  /*224f0*/  SEL R26, R28, R48, P0 ;  /* 0x000000301c1a7207 */ /* 0x000fe20000000000 */
[----:B------:R-:W4:Y:S01]  /*22500*/  SHFL.IDX PT, R21, R21, R116, 0x1c1f ;  /* 0x001c1f7415157589 */ /* 0x000f2200000e0000 */
[----:B------:R-:W-:-:S02]  /*22510*/  SEL R27, R48, R28, P0 ;  /* 0x0000001c301b7207 */ /* 0x000fc40000000000 */
[----:B------:R-:W-:Y:S01]  /*22520*/  SEL R28, R29, R101, P0 ;  /* 0x000000651d1c7207 */ /* 0x000fe20000000000 */
[----:B------:R-:W-:Y:S01]  /*22530*/  SHFL.IDX PT, R24, R24, R0, 0x1c1f ;  /* 0x001c1f0018187589 */ /* 0x000fe200000e0000 */
[----:B------:R-:W-:Y:S02]  /*22540*/  SEL R29, R101, R29, P0 ;  /* 0x0000001d651d7207 */ /* 0x000fe40000000000 */
[----:B------:R-:W-:Y:S01]  /*22550*/  SEL R30, R33, R32, P0 ;  /* 0x00000020211e7207 */ /* 0x000fe20000000000 */
[----:B------:R-:W0:Y:S01]  /*22560*/  SHFL.IDX PT, R25, R25, R116, 0x1c1f ;  /* 0x001c1f7419197589 */ /* 0x000e2200000e0000 */
[----:B------:R-:W-:Y:S02]  /*22570*/  SEL R31, R32, R33, P0 ;  /* 0x00000021201f7207 */ /* 0x000fe40000000000 */
[----:B------:R-:W-:Y:S01]  /*22580*/  SEL R32, R14, R60, P0 ;  /* 0x0000003c0e207207 */ /* 0x000fe20000000000 */
[----:B------:R-:W-:Y:S01]  /*22590*/  SHFL.IDX PT, R26, R26, R0, 0x1c1f ;  /* 0x001c1f001a1a7589 */ /* 0x000fe200000e0000 */
[----:B------:R-:W-:-:S02]  /*225a0*/  SEL R33, R60, R14, P0 ;  /* 0x0000000e3c217207 */ /* 0x000fc40000000000 */
[----:B------:R-:W-:Y:S01]  /*225b0*/  SEL R34, R52, R40, P0 ;  /* 0x0000002834227207 */ /* 0x000fe20000000000 */
[----:B------:R-:W0:Y:S01]  /*225c0*/  SHFL.IDX PT, R27, R27, R116, 0x1c1f ;  /* 0x001c1f741b1b7589 */ /* 0x000e2200000e0000 */
[----:B------:R-:W-:Y:S02]  /*225d0*/  SEL R35, R40, R52, P0 ;  /* 0x0000003428237207 */ /* 0x000fe40000000000 */
[----:B------:R-:W-:Y:S01]  /*225e0*/  SEL R52, R53, R97, P0 ;  /* 0x0000006135347207 */ /* 0x000fe20000000000 */
[----:B------:R-:W-:Y:S01]  /*225f0*/  SHFL.IDX PT, R28, R28, R0, 0x1c1f ;  /* 0x001c1f001c1c7589 */ /* 0x000fe200000e0000 */
[----:B------:R-:W-:Y:S02]  /*22600*/  SEL R53, R97, R53, P0 ;  /* 0x0000003561357207 */ /* 0x000fe40000000000 */
[----:B------:R-:W-:Y:S01]  /*22610*/  SEL R54, R100, R12, P0 ;  /* 0x0000000c64367207 */ /* 0x000fe20000000000 */
[----:B------:R-:W0:Y:S01]  /*22620*/  SHFL.IDX PT, R29, R29, R116, 0x1c1f ;  /* 0x001c1f741d1d7589 */ /* 0x000e2200000e0000 */
[----:B------:R-:W-:-:S02]  /*22630*/  SEL R55, R12, R100, P0 ;  /* 0x000000640c377207 */ /* 0x000fc40000000000 */
[----:B------:R-:W-:Y:S01]  /*22640*/  SEL R56, R11, R57, P0 ;  /* 0x000000390b387207 */ /* 0x000fe20000000000 */
[----:B------:R-:W-:Y:S01]  /*22650*/  SHFL.IDX PT, R30, R30, R0, 0x1c1f ;  /* 0x001c1f001e1e7589 */ /* 0x000fe200000e0000 */
[----:B------:R-:W-:Y:S02]  /*22660*/  SEL R57, R57, R11, P0 ;  /* 0x0000000b39397207 */ /* 0x000fe40000000000 */
[----:B------:R-:W-:Y:S01]  /*22670*/  SEL R60, R61, R113, P0 ;  /* 0x000000713d3c7207 */ /* 0x000fe20000000000 */
[----:B------:R-:W0:Y:S01]  /*22680*/  SHFL.IDX PT, R31, R31, R116, 0x1c1f ;  /* 0x001c1f741f1f7589 */ /* 0x000e2200000e0000 */
[----:B------:R-:W-:Y:S02]  /*22690*/  SEL R61, R113, R61, P0 ;  /* 0x0000003d713d7207 */ /* 0x000fe40000000000 */
[----:B-1----:R-:W-:Y:S01]  /*226a0*/  SEL R120, R3, R4, P0 ;  /* 0x0000000403787207 */ /* 0x002fe20000000000 */
[----:B------:R-:W-:Y:S01]  /*226b0*/  SHFL.IDX PT, R32, R32, R0, 0x1c1f ;  /* 0x001c1f0020207589 */ /* 0x000fe200000e0000 */
[----:B------:R-:W-:-:S02]  /*226c0*/  SEL R3, R4, R3, P0 ;  /* 0x0000000304037207 */ /* 0x000fc40000000000 */
[----:B--2---:R-:W-:Y:S01]  /*226d0*/  SEL R4, R5, R6, P0 ;  /* 0x0000000605047207 */ /* 0x004fe20000000000 */
[----:B------:R-:W1:Y:S01]  /*226e0*/  SHFL.IDX PT, R33, R33, R116, 0x1c1f ;  /* 0x001c1f7421217589 */ /* 0x000e6200000e0000 */
[----:B------:R-:W-:Y:S02]  /*226f0*/  SEL R64, R65, R137, P0 ;  /* 0x0000008941407207 */ /* 0x000fe40000000000 */
[----:B------:R-:W-:Y:S01]  /*22700*/  SEL R5, R6, R5, P0 ;  /* 0x0000000506057207 */ /* 0x000fe20000000000 */
[----:B------:R-:W-:Y:S01]  /*22710*/  SHFL.IDX PT, R34, R34, R0, 0x1c1f ;  /* 0x001c1f0022227589 */ /* 0x000fe200000e0000 */
[----:B------:R-:W-:Y:S02]  /*22720*/  SEL R65, R137, R65, P0 ;  /* 0x0000004189417207 */ /* 0x000fe40000000000 */
[----:B---3--:R-:W-:Y:S01]  /*22730*/  SEL R6, R7, R8, P0 ;  /* 0x0000000807067207 */ /* 0x008fe20000000000 */
[----:B------:R-:W2:Y:S01]  /*22740*/  SHFL.IDX PT, R35, R35, R116, 0x1c1f ;  /* 0x001c1f7423237589 */ /* 0x000ea200000e0000 */
        /* <DEDUP_REMOVED lines=8> */
[----:B------:R-:W-:Y:S01]  /*227d0*/  SHFL.IDX PT, R54, R54, R0, 0x1c1f ;  /* 0x001c1f0036367589 */ /* 0x000fe200000e0000 */
[----:B------:R-:W-:-:S02]  /*227e0*/  SEL R69, R136, R89, P0 ;  /* 0x0000005988457207 */ /* 0x000fc40000000000 */
[----:B----4-:R-:W-:Y:S01]  /*227f0*/  SEL R10, R20, R21, P0 ;  /* 0x00000015140a7207 */ /* 0x010fe20000000000 */
[----:B------:R-:W4:Y:S01]  /*22800*/  SHFL.IDX PT, R55, R55, R116, 0x1c1f ;  /* 0x001c1f7437377589 */ /* 0x000f2200000e0000 */
[----:B------:R-:W-:Y:S02]  /*22810*/  SEL R20, R21, R20, P0 ;  /* 0x0000001415147207 */ /* 0x000fe40000000000 */
[----:B------:R-:W-:Y:S01]  /*22820*/  SEL R72, R80, R134, P0 ;  /* 0x0000008650487207 */ /* 0x000fe20000000000 */
[----:B------:R-:W-:Y:S01]  /*22830*/  SHFL.IDX PT, R56, R56, R0, 0x1c1f ;  /* 0x001c1f0038387589 */ /* 0x000fe200000e0000 */
[----:B------:R-:W-:Y:S02]  /*22840*/  SEL R73, R134, R80, P0 ;  /* 0x0000005086497207 */ /* 0x000fe40000000000 */
[----:B------:R-:W-:Y:S01]  /*22850*/  SEL R88, R90, R44, P0 ;  /* 0x0000002c5a587207 */ /* 0x000fe20000000000 */
[----:B------:R-:W4:Y:S01]  /*22860*/  SHFL.IDX PT, R57, R57, R116, 0x1c1f ;  /* 0x001c1f7439397589 */ /* 0x000f2200000e0000 */
[----:B0-----:R-:W-:-:S02]  /*22870*/  SEL R21, R24, R25, P0 ;  /* 0x0000001918157207 */ /* 0x001fc40000000000 */
        /* <DEDUP_REMOVED lines=54> */
[----:B-1----:R-:W-:Y:S01]  /*22be0*/  SEL R31, R32, R33, P0 ;  /* 0x00000021201f7207 */ /* 0x002fe20000000000 */
[----:B------:R-:W-:Y:S01]  /*22bf0*/  SHFL.IDX PT, R87, R143, R116, 0x1c1f ;  /* 0x001c1f748f577589 */ /* 0x000fe200000e0000 */
[----:B------:R-:W-:Y:S02]  /*22c00*/  SEL R32, R33, R32, P0 ;  /* 0x0000002021207207 */ /* 0x000fe40000000000 */
[----:B--2---:R-:W-:Y:S01]  /*22c10*/  SEL R33, R34, R35, P0 ;  /* 0x0000002322217207 */ /* 0x004fe20000000000 */
[----:B------:R-:W1:Y:S01]  /*22c20*/  SHFL.IDX PT, R89, R142, R116, 0x1c1f ;  /* 0x001c1f748e597589 */ /* 0x000e6200000e0000 */
[----:B------:R-:W-:Y:S02]  /*22c30*/  SEL R34, R35, R34, P0 ;  /* 0x0000002223227207 */ /* 0x000fe40000000000 */
[----:B---3--:R-:W-:Y:S01]  /*22c40*/  SEL R35, R52, R53, P0 ;  /* 0x0000003534237207 */ /* 0x008fe20000000000 */
[----:B------:R-:W2:Y:S01]  /*22c50*/  SHFL.IDX PT, R83, R140, R116, 0x1c1f ;  /* 0x001c1f748c537589 */ /* 0x000ea200000e0000 */
[----:B------:R-:W-:-:S02]  /*22c60*/  SEL R52, R53, R52, P0 ;  /* 0x0000003435347207 */ /* 0x000fc40000000000 */
[----:B----4-:R-:W-:Y:S01]  /*22c70*/  SEL R53, R54, R55, P0 ;  /* 0x0000003736357207 */ /* 0x010fe20000000000 */
[----:B------:R-:W3:Y:S01]  /*22c80*/  SHFL.IDX PT, R85, R141, R116, 0x1c1f ;  /* 0x001c1f748d557589 */ /* 0x000ee200000e0000 */
[----:B------:R-:W-:Y:S02]  /*22c90*/  SEL R54, R55, R54, P0 ;  /* 0x0000003637367207 */ /* 0x000fe40000000000 */
[----:B------:R-:W-:Y:S01]  /*22ca0*/  SEL R55, R56, R57, P0 ;  /* 0x0000003938377207 */ /* 0x000fe20000000000 */
[----:B------:R-:W-:Y:S01]  /*22cb0*/  SHFL.IDX PT, R81, R138, R116, 0x1c1f ;  /* 0x001c1f748a517589 */ /* 0x000fe200000e0000 */
[----:B------:R-:W-:Y:S02]  /*22cc0*/  SEL R56, R57, R56, P0 ;  /* 0x0000003839387207 */ /* 0x000fe40000000000 */
[----:B0-----:R-:W-:Y:S01]  /*22cd0*/  SEL R57, R58, R59, P0 ;  /* 0x0000003b3a397207 */ /* 0x001fe20000000000 */
[----:B------:R-:W0:Y:S01]  /*22ce0*/  SHFL.IDX PT, R73, R73, R116, 0x1c1f ;  /* 0x001c1f7449497589 */ /* 0x000e2200000e0000 */
[----:B------:R-:W-:-:S02]  /*22cf0*/  SEL R58, R59, R58, P0 ;  /* 0x0000003a3b3a7207 */ /* 0x000fc40000000000 */
[----:B------:R-:W-:Y:S01]  /*22d00*/  SEL R59, R60, R61, P0 ;  /* 0x0000003d3c3b7207 */ /* 0x000fe20000000000 */
[----:B------:R-:W4:Y:S01]  /*22d10*/  SHFL.IDX PT, R77, R77, R116, 0x1c1f ;  /* 0x001c1f744d4d7589 */ /* 0x000f2200000e0000 */
        /* <DEDUP_REMOVED lines=20> */
[----:B------:R-:W-:Y:S01]  /*22e60*/  SHFL.IDX PT, R90, R90, R0, 0x1c1f ;  /* 0x001c1f005a5a7589 */ /* 0x000fe200000e0000 */
[----:B--2---:R-:W-:Y:S02]  /*22e70*/  SEL R112, R114, R83, P0 ;  /* 0x0000005372707207 */ /* 0x004fe40000000000 */
[----:B---3--:R-:W-:Y:S01]  /*22e80*/  SEL R117, R119, R85, P0 ;  /* 0x0000005577757207 */ /* 0x008fe20000000000 */
[----:B------:R-:W-:Y:S01]  /*22e90*/  SHFL.IDX PT, R92, R92, R0, 0x1c1f ;  /* 0x001c1f005c5c7589 */ /* 0x000fe200000e0000 */
[----:B0-----:R-:W-:-:S02]  /*22ea0*/  SEL R71, R72, R73, P0 ;  /* 0x0000004948477207 */ /* 0x001fc40000000000 */
[----:B----4-:R-:W-:Y:S01]  /*22eb0*/  SEL R75, R76, R77, P0 ;  /* 0x0000004d4c4b7207 */ /* 0x010fe20000000000 */
[----:B------:R-:W-:Y:S01]  /*22ec0*/  SHFL.IDX PT, R94, R94, R0, 0x1c1f ;  /* 0x001c1f005e5e7589 */ /* 0x000fe200000e0000 */
[----:B------:R-:W-:Y:S02]  /*22ed0*/  SEL R115, R89, R115, P0 ;  /* 0x0000007359737207 */ /* 0x000fe40000000000 */
[----:B------:R-:W-:Y:S01]  /*22ee0*/  SEL R114, R83, R114, P0 ;  /* 0x0000007253727207 */ /* 0x000fe20000000000 */
[----:B------:R-:W-:Y:S01]  /*22ef0*/  SHFL.IDX PT, R96, R96, R0, 0x1c1f ;  /* 0x001c1f0060607589 */ /* 0x000fe200000e0000 */
[----:B------:R-:W-:Y:S02]  /*22f00*/  SEL R119, R85, R119, P0 ;  /* 0x0000007755777207 */ /* 0x000fe40000000000 */
[----:B------:R-:W-:Y:S01]  /*22f10*/  SEL R72, R73, R72, P0 ;  /* 0x0000004849487207 */ /* 0x000fe20000000000 */
[----:B------:R-:W-:Y:S01]  /*22f20*/  SHFL.IDX PT, R98, R98, R0, 0x1c1f ;  /* 0x001c1f0062627589 */ /* 0x000fe200000e0000 */
[----:B------:R-:W-:-:S03]  /*22f30*/  SEL R76, R77, R76, P0 ;  /* 0x0000004c4d4c7207 */ /* 0x000fc60000000000 */
[----:B------:R-:W-:Y:S04]  /*22f40*/  SHFL.IDX PT, R100, R100, R0, 0x1c1f ;  /* 0x001c1f0064647589 */ /* 0x000fe800000e0000 */
[----:B------:R-:W-:Y:S04]  /*22f50*/  SHFL.IDX PT, R102, R102, R0, 0x1c1f ;  /* 0x001c1f0066667589 */ /* 0x000fe800000e0000 */
[----:B------:R-:W-:Y:S04]  /*22f60*/  SHFL.IDX PT, R104, R104, R0, 0x1c1f ;  /* 0x001c1f0068687589 */ /* 0x000fe800000e0000 */
[----:B------:R-:W-:Y:S04]  /*22f70*/  SHFL.IDX PT, R106, R106, R0, 0x1c1f ;  /* 0x001c1f006a6a7589 */ /* 0x000fe800000e0000 */
[----:B------:R-:W-:Y:S04]  /*22f80*/  SHFL.IDX PT, R108, R108, R0, 0x1c1f ;  /* 0x001c1f006c6c7589 */ /* 0x000fe800000e0000 */
[----:B------:R-:W0:Y:S04]  /*22f90*/  SHFL.IDX PT, R50, R50, R116, 0x1c1f ;  /* 0x001c1f7432327589 */ /* 0x000e2800000e0000 */
[----:B------:R-:W1:Y:S04]  /*22fa0*/  SHFL.IDX PT, R48, R48, R116, 0x1c1f ;  /* 0x001c1f7430307589 */ /* 0x000e6800000e0000 */
[----:B------:R-:W-:Y:S04]  /*22fb0*/  SHFL.IDX PT, R51, R51, R116, 0x1c1f ;  /* 0x001c1f7433337589 */ /* 0x000fe800000e0000 */
[----:B------:R-:W2:Y:S04]  /*22fc0*/  SHFL.IDX PT, R46, R46, R116, 0x1c1f ;  /* 0x001c1f742e2e7589 */ /* 0x000ea800000e0000 */
[----:B------:R-:W3:Y:S04]  /*22fd0*/  SHFL.IDX PT, R49, R49, R116, 0x1c1f ;  /* 0x001c1f7431317589 */ /* 0x000ee800000e0000 */
[----:B------:R-:W-:Y:S04]  /*22fe0*/  SHFL.IDX PT, R44, R44, R116, 0x1c1f ;  /* 0x001c1f742c2c7589 */ /* 0x000fe800000e0000 */
[----:B------:R-:W4:Y:S01]  /*22ff0*/  SHFL.IDX PT, R47, R47, R116, 0x1c1f ;  /* 0x001c1f742f2f7589 */ /* 0x000f2200000e0000 */
[----:B0-----:R-:W-:-:S02]  /*23000*/  SEL R73, R74, R50, P0 ;  /* 0x000000324a497207 */ /* 0x001fc40000000000 */
[----:B------:R-:W-:Y:S01]  /*23010*/  SEL R74, R50, R74, P0 ;  /* 0x0000004a324a7207 */ /* 0x000fe20000000000 */
[----:B------:R-:W0:Y:S01]  /*23020*/  SHFL.IDX PT, R42, R42, R116, 0x1c1f ;  /* 0x001c1f742a2a7589 */ /* 0x000e2200000e0000 */
[----:B-1----:R-:W-:Y:S02]  /*23030*/  SEL R77, R80, R48, P0 ;  /* 0x00000030504d7207 */ /* 0x002fe40000000000 */
[----:B------:R-:W-:Y:S01]  /*23040*/  SEL R80, R48, R80, P0 ;  /* 0x0000005030507207 */ /* 0x000fe20000000000 */
[----:B------:R-:W1:Y:S04]  /*23050*/  SHFL.IDX PT, R45, R45, R116, 0x1c1f ;  /* 0x001c1f742d2d7589 */ /* 0x000e6800000e0000 */
[----:B------:R-:W1:Y:S01]  /*23060*/  SHFL.IDX PT, R40, R40, R116, 0x1c1f ;  /* 0x001c1f7428287589 */ /* 0x000e6200000e0000 */
[----:B--2---:R-:W-:-:S02]  /*23070*/  SEL R83, R84, R46, P0 ;  /* 0x0000002e54537207 */ /* 0x004fc40000000000 */
[----:B------:R-:W-:Y:S01]  /*23080*/  SEL R84, R46, R84, P0 ;  /* 0x000000542e547207 */ /* 0x000fe20000000000 */
[----:B------:R-:W2:Y:S01]  /*23090*/  SHFL.IDX PT, R43, R43, R116, 0x1c1f ;  /* 0x001c1f742b2b7589 */ /* 0x000ea200000e0000 */
[----:B---3--:R-:W-:Y:S02]  /*230a0*/  SEL R85, R86, R49, P0 ;  /* 0x0000003156557207 */ /* 0x008fe40000000000 */
[----:B------:R-:W-:Y:S01]  /*230b0*/  SEL R86, R49, R86, P0 ;  /* 0x0000005631567207 */ /* 0x000fe20000000000 */
[----:B------:R-:W3:Y:S04]  /*230c0*/  SHFL.IDX PT, R38, R38, R116, 0x1c1f ;  /* 0x001c1f7426267589 */ /* 0x000ee800000e0000 */
[----:B------:R-:W3:Y:S01]  /*230d0*/  SHFL.IDX PT, R41, R41, R116, 0x1c1f ;  /* 0x001c1f7429297589 */ /* 0x000ee200000e0000 */
[----:B----4-:R-:W-:-:S02]  /*230e0*/  SEL R89, R90, R47, P0 ;  /* 0x0000002f5a597207 */ /* 0x010fc40000000000 */
[----:B------:R-:W-:Y:S01]  /*230f0*/  SEL R90, R47, R90, P0 ;  /* 0x0000005a2f5a7207 */ /* 0x000fe20000000000 */
[----:B------:R-:W4:Y:S01]  /*23100*/  SHFL.IDX PT, R37, R37, R116, 0x1c1f ;  /* 0x001c1f7425257589 */ /* 0x000f2200000e0000 */
[----:B0-----:R-:W-:Y:S02]  /*23110*/  SEL R91, R92, R42, P0 ;  /* 0x0000002a5c5b7207 */ /* 0x001fe40000000000 */
[----:B------:R-:W-:Y:S01]  /*23120*/  SEL R92, R42, R92, P0 ;  /* 0x0000005c2a5c7207 */ /* 0x000fe20000000000 */
[----:B------:R-:W0:Y:S01]  /*23130*/  SHFL.IDX PT, R39, R39, R116, 0x1c1f ;  /* 0x001c1f7427277589 */ /* 0x000e2200000e0000 */
[----:B-1----:R-:W-:Y:S02]  /*23140*/  SEL R93, R94, R45, P0 ;  /* 0x0000002d5e5d7207 */ /* 0x002fe40000000000 */
[----:B------:R-:W-:Y:S01]  /*23150*/  SEL R94, R45, R94, P0 ;  /* 0x0000005e2d5e7207 */ /* 0x000fe20000000000 */
[----:B------:R-:W1:Y:S01]  /*23160*/  SHFL.IDX PT, R36, R36, R116, 0x1c1f ;  /* 0x001c1f7424247589 */ /* 0x000e6200000e0000 */
[----:B------:R-:W-:-:S02]  /*23170*/  SEL R95, R96, R40, P0 ;  /* 0x00000028605f7207 */ /* 0x000fc40000000000 */
[----:B------:R-:W-:Y:S01]  /*23180*/  SEL R96, R40, R96, P0 ;  /* 0x0000006028607207 */ /* 0x000fe20000000000 */
[----:B------:R-:W0:Y:S01]  /*23190*/  SHFL.IDX PT, R124, R147, R0, 0x1c1f ;  /* 0x001c1f00937c7589 */ /* 0x000e2200000e0000 */
[----:B--2---:R-:W-:Y:S02]  /*231a0*/  SEL R97, R98, R43, P0 ;  /* 0x0000002b62617207 */ /* 0x004fe40000000000 */
[----:B------:R-:W-:Y:S01]  /*231b0*/  SEL R98, R43, R98, P0 ;  /* 0x000000622b627207 */ /* 0x000fe20000000000 */
[----:B------:R2:W0:Y:S01]  /*231c0*/  SHFL.IDX PT, R111, R111, R0, 0x1c1f ;  /* 0x001c1f006f6f7589 */ /* 0x00042200000e0000 */
[----:B---3--:R-:W-:Y:S02]  /*231d0*/  SEL R99, R100, R38, P0 ;  /* 0x0000002664637207 */ /* 0x008fe40000000000 */
[----:B------:R-:W-:Y:S01]  /*231e0*/  SEL R100, R38, R100, P0 ;  /* 0x0000006426647207 */ /* 0x000fe20000000000 */
[----:B------:R-:W3:Y:S01]  /*231f0*/  SHFL.IDX PT, R11, R148, R116, 0x1c1f ;  /* 0x001c1f74940b7589 */ /* 0x000ee200000e0000 */
[----:B------:R-:W-:-:S02]  /*23200*/  SEL R101, R102, R41, P0 ;  /* 0x0000002966657207 */ /* 0x000fc40000000000 */
[----:B------:R-:W-:Y:S01]  /*23210*/  SEL R102, R41, R102, P0 ;  /* 0x0000006629667207 */ /* 0x000fe20000000000 */
[----:B------:R1:W3:Y:S01]  /*23220*/  SHFL.IDX PT, R123, R123, R116, 0x1c1f ;  /* 0x001c1f747b7b7589 */ /* 0x0002e200000e0000 */
[----:B----4-:R-:W-:Y:S02]  /*23230*/  SEL R103, R104, R37, P0 ;  /* 0x0000002568677207 */ /* 0x010fe40000000000 */
[----:B--2---:R-:W-:Y:S02]  /*23240*/  SEL R0, R110, R2, P0 ;  /* 0x000000026e007207 */ /* 0x004fe40000000000 */
[----:B------:R-:W-:Y:S02]  /*23250*/  SEL R110, R2, R110, P0 ;  /* 0x0000006e026e7207 */ /* 0x000fe40000000000 */
[----:B------:R-:W-:Y:S02]  /*23260*/  SEL R2, R109, R87, P0 ;  /* 0x000000576d027207 */ /* 0x000fe40000000000 */
[----:B------:R-:W-:-:S02]  /*23270*/  SEL R109, R87, R109, P0 ;  /* 0x0000006d576d7207 */ /* 0x000fc40000000000 */
[----:B-1----:R-:W-:Y:S02]  /*23280*/  SEL R116, R118, R81, P0 ;  /* 0x0000005176747207 */ /* 0x002fe40000000000 */
[----:B------:R-:W-:Y:S02]  /*23290*/  SEL R118, R81, R118, P0 ;  /* 0x0000007651767207 */ /* 0x000fe40000000000 */
[----:B------:R-:W-:Y:S02]  /*232a0*/  SEL R81, R82, R51, P0 ;  /* 0x0000003352517207 */ /* 0x000fe40000000000 */
[----:B------:R-:W-:Y:S02]  /*232b0*/  SEL R87, R88, R44, P0 ;  /* 0x0000002c58577207 */ /* 0x000fe40000000000 */
[----:B0-----:R-:W-:Y:S02]  /*232c0*/  SEL R105, R106, R39, P0 ;  /* 0x000000276a697207 */ /* 0x001fe40000000000 */
[----:B------:R-:W-:-:S02]  /*232d0*/  SEL R107, R108, R36, P0 ;  /* 0x000000246c6b7207 */ /* 0x000fc40000000000 */
[----:B------:R-:W-:Y:S02]  /*232e0*/  SEL R82, R51, R82, P0 ;  /* 0x0000005233527207 */ /* 0x000fe40000000000 */
[----:B------:R-:W-:Y:S02]  /*232f0*/  SEL R88, R44, R88, P0 ;  /* 0x000000582c587207 */ /* 0x000fe40000000000 */
[----:B------:R-:W-:Y:S02]  /*23300*/  SEL R104, R37, R104, P0 ;  /* 0x0000006825687207 */ /* 0x000fe40000000000 */
[----:B------:R-:W-:Y:S02]  /*23310*/  SEL R106, R39, R106, P0 ;  /* 0x0000006a276a7207 */ /* 0x000fe40000000000 */
[----:B---3--:R-:W-:-:S07]  /*23320*/  SEL R108, R36, R108, P0 ;  /* 0x0000006c246c7207 */ /* 0x008fce0000000000 */
.L_x_921:
[----:B------:R-:W2:Y:S04]  /*23330*/  LDL.LU R127, [R1+0x54] ;  /* 0x00005400017f7983 */ /* 0x000ea80000300800 */
[----:B------:R-:W3:Y:S01]  /*23340*/  LDL.LU R126, [R1+0x58] ;  /* 0x00005800017e7983 */ /* 0x000ee20000300800 */
[----:B------:R-:W-:Y:S05]  /*23350*/  WARPSYNC.ALL ;  /* 0x0000000000007948 */ /* 0x000fea0003800000 */
[----:B------:R-:W-:Y:S01]  /*23360*/  F2FP.BF16.F32.PACK_AB R12, R2, R0 ;  /* 0x00000000020c723e */ /* 0x000fe200000010ff */
[----:B------:R-:W-:Y:S01]  /*23370*/  ULDC.64 UR4, c[0x0][0xc00] ;  /* 0x0003000000047ab9 */ /* 0x000fe20000000a00 */
[----:B------:R-:W-:Y:S01]  /*23380*/  F2FP.BF16.F32.PACK_AB R13, R65, R63 ;  /* 0x0000003f410d723e */ /* 0x000fe200000010ff */
[----:B------:R-:W-:Y:S01]  /*23390*/  ULDC.64 UR6, c[0x0][0xc08] ;  /* 0x0003020000067ab9 */ /* 0x000fe20000000a00 */
[----:B------:R-:W-:-:S02]  /*233a0*/  F2FP.BF16.F32.PACK_AB R14, R109, R110 ;  /* 0x0000006e6d0e723e */ /* 0x000fc400000010ff */
[----:B------:R-:W-:Y:S01]  /*233b0*/  F2FP.BF16.F32.PACK_AB R15, R66, R64 ;  /* 0x00000040420f723e */ /* 0x000fe200000010ff */
[----:B------:R-:W-:Y:S01]  /*233c0*/  BAR.SYNC.DEFER_BLOCKING 0x1, 0x100 ;  /* 0x0044000000007b1d */ /* 0x000fe20000010000 */
[----:B------:R-:W-:Y:S02]  /*233d0*/  F2FP.BF16.F32.PACK_AB R36, R112, R113 ;  /* 0x000000717024723e */ /* 0x000fe400000010ff */
[----:B------:R-:W-:Y:S02]  /*233e0*/  F2FP.BF16.F32.PACK_AB R37, R69, R67 ;  /* 0x000000434525723e */ /* 0x000fe400000010ff */
[----:B------:R-:W-:Y:S02]  /*233f0*/  F2FP.BF16.F32.PACK_AB R38, R114, R115 ;  /* 0x000000737226723e */ /* 0x000fe400000010ff */
[----:B------:R-:W-:Y:S02]  /*23400*/  F2FP.BF16.F32.PACK_AB R39, R70, R68 ;  /* 0x000000444627723e */ /* 0x000fe400000010ff */
[----:B------:R-:W-:-:S02]  /*23410*/  F2FP.BF16.F32.PACK_AB R40, R116, R117 ;  /* 0x000000757428723e */ /* 0x000fc400000010ff */
[----:B------:R-:W-:Y:S02]  /*23420*/  F2FP.BF16.F32.PACK_AB R41, R73, R71 ;  /* 0x000000474929723e */ /* 0x000fe400000010ff */
[----:B------:R-:W-:Y:S02]  /*23430*/  F2FP.BF16.F32.PACK_AB R42, R118, R119 ;  /* 0x00000077762a723e */ /* 0x000fe400000010ff */
[----:B------:R-:W-:Y:S02]  /*23440*/  F2FP.BF16.F32.PACK_AB R43, R74, R72 ;  /* 0x000000484a2b723e */ /* 0x000fe400000010ff */
[----:B------:R-:W-:Y:S02]  /*23450*/  F2FP.BF16.F32.PACK_AB R44, R120, R121 ;  /* 0x00000079782c723e */ /* 0x000fe400000010ff */
[----:B------:R-:W-:Y:S02]  /*23460*/  F2FP.BF16.F32.PACK_AB R45, R77, R75 ;  /* 0x0000004b4d2d723e */ /* 0x000fe400000010ff */
[----:B------:R-:W-:-:S02]  /*23470*/  F2FP.BF16.F32.PACK_AB R46, R3, R122 ;  /* 0x0000007a032e723e */ /* 0x000fc400000010ff */
[----:B------:R-:W-:Y:S01]  /*23480*/  F2FP.BF16.F32.PACK_AB R47, R80, R76 ;  /* 0x0000004c502f723e */ /* 0x000fe200000010ff */
[----:B------:R0:W-:Y:S01]  /*23490*/  STSM.16.M88.4 [R150], R12 ;  /* 0x0000000c96007844 */ /* 0x0001e20000000200 */
[----:B------:R-:W-:Y:S02]  /*234a0*/  F2FP.BF16.F32.PACK_AB R48, R6, R4 ;  /* 0x000000040630723e */ /* 0x000fe400000010ff */
[----:B------:R-:W-:Y:S01]  /*234b0*/  F2FP.BF16.F32.PACK_AB R49, R83, R81 ;  /* 0x000000515331723e */ /* 0x000fe200000010ff */
[----:B------:R1:W-:Y:S01]  /*234c0*/  STSM.16.M88.4 [R149], R36 ;  /* 0x0000002495007844 */ /* 0x0003e20000000200 */
[----:B------:R-:W-:Y:S02]  /*234d0*/  F2FP.BF16.F32.PACK_AB R50, R7, R5 ;  /* 0x000000050732723e */ /* 0x000fe400000010ff */
[----:B------:R-:W-:Y:S01]  /*234e0*/  F2FP.BF16.F32.PACK_AB R51, R84, R82 ;  /* 0x000000525433723e */ /* 0x000fe200000010ff */
[----:B------:R4:W-:Y:S04]  /*234f0*/  STSM.16.M88.4 [R151], R40 ;  /* 0x0000002897007844 */ /* 0x0009e80000000200 */
[----:B------:R-:W-:Y:S04]  /*23500*/  STSM.16.M88.4 [R152], R44 ;  /* 0x0000002c98007844 */ /* 0x000fe80000000200 */
[----:B------:R4:W-:Y:S01]  /*23510*/  STSM.16.M88.4 [R153], R48 ;  /* 0x0000003099007844 */ /* 0x0009e20000000200 */
[----:B0-----:R-:W-:-:S02]  /*23520*/  F2FP.BF16.F32.PACK_AB R12, R25, R21 ;  /* 0x00000015190c723e */ /* 0x001fc400000010ff */
[----:B------:R-:W-:Y:S02]  /*23530*/  F2FP.BF16.F32.PACK_AB R13, R91, R89 ;  /* 0x000000595b0d723e */ /* 0x000fe400000010ff */
[----:B-1----:R-:W-:Y:S02]  /*23540*/  F2FP.BF16.F32.PACK_AB R36, R10, R8 ;  /* 0x000000080a24723e */ /* 0x002fe400000010ff */
[----:B------:R-:W-:Y:S02]  /*23550*/  F2FP.BF16.F32.PACK_AB R37, R87, R85 ;  /* 0x000000555725723e */ /* 0x000fe400000010ff */
[----:B------:R-:W-:Y:S02]  /*23560*/  F2FP.BF16.F32.PACK_AB R38, R20, R9 ;  /* 0x000000091426723e */ /* 0x000fe400000010ff */
[----:B------:R-:W-:Y:S02]  /*23570*/  F2FP.BF16.F32.PACK_AB R39, R88, R86 ;  /* 0x000000565827723e */ /* 0x000fe400000010ff */
[----:B------:R-:W-:-:S02]  /*23580*/  F2FP.BF16.F32.PACK_AB R14, R26, R24 ;  /* 0x000000181a0e723e */ /* 0x000fc400000010ff */
[----:B------:R-:W-:Y:S01]  /*23590*/  F2FP.BF16.F32.PACK_AB R15, R92, R90 ;  /* 0x0000005a5c0f723e */ /* 0x000fe200000010ff */
[----:B------:R0:W-:Y:S01]  /*235a0*/  STSM.16.M88.4 [R154], R36 ;  /* 0x000000249a007844 */ /* 0x0001e20000000200 */
[----:B----4-:R-:W-:Y:S02]  /*235b0*/  F2FP.BF16.F32.PACK_AB R40, R29, R27 ;  /* 0x0000001b1d28723e */ /* 0x010fe400000010ff */
[----:B------:R-:W-:Y:S01]  /*235c0*/  F2FP.BF16.F32.PACK_AB R41, R95, R93 ;  /* 0x0000005d5f29723e */ /* 0x000fe200000010ff */
[----:B------:R1:W-:Y:S01]  /*235d0*/  STSM.16.M88.4 [R155], R12 ;  /* 0x0000000c9b007844 */ /* 0x0003e20000000200 */
[----:B------:R-:W-:Y:S02]  /*235e0*/  F2FP.BF16.F32.PACK_AB R42, R30, R28 ;  /* 0x0000001c1e2a723e */ /* 0x000fe400000010ff */
[----:B------:R-:W-:Y:S02]  /*235f0*/  F2FP.BF16.F32.PACK_AB R43, R96, R94 ;  /* 0x0000005e602b723e */ /* 0x000fe400000010ff */
[----:B------:R-:W-:-:S02]  /*23600*/  SEL R48, R124, R11, P0 ;  /* 0x0000000b7c307207 */ /* 0x000fc40000000000 */
[----:B------:R-:W-:Y:S01]  /*23610*/  SEL R50, R11, R124, P0 ;  /* 0x0000007c0b327207 */ /* 0x000fe20000000000 */
[----:B------:R-:W-:Y:S01]  /*23620*/  STSM.16.M88.4 [R156], R40 ;  /* 0x000000289c007844 */ /* 0x000fe20000000200 */
[----:B------:R-:W-:Y:S02]  /*23630*/  SEL R49, R111, R123, P0 ;  /* 0x0000007b6f317207 */ /* 0x000fe40000000000 */
[----:B------:R-:W-:Y:S02]  /*23640*/  SEL R51, R123, R111, P0 ;  /* 0x0000006f7b337207 */ /* 0x000fe40000000000 */
[----:B0-----:R-:W-:Y:S01]  /*23650*/  F2FP.BF16.F32.PACK_AB R36, R33, R31 ;  /* 0x0000001f2124723e */ /* 0x001fe200000010ff */
[----:B------:R-:W0:Y:S01]  /*23660*/  LDC R111, c[0x0][0xbe8] ;  /* 0x0002fa00ff6f7b82 */ /* 0x000e220000000800 */
[----:B------:R-:W-:Y:S02]  /*23670*/  F2FP.BF16.F32.PACK_AB R37, R99, R97 ;  /* 0x000000616325723e */ /* 0x000fe400000010ff */
[----:B------:R-:W-:-:S02]  /*23680*/  F2FP.BF16.F32.PACK_AB R38, R34, R32 ;  /* 0x000000202226723e */ /* 0x000fc400000010ff */
[----:B------:R-:W-:Y:S02]  /*23690*/  F2FP.BF16.F32.PACK_AB R39, R100, R98 ;  /* 0x000000626427723e */ /* 0x000fe400000010ff */
[----:B------:R-:W-:Y:S02]  /*236a0*/  F2FP.BF16.F32.PACK_AB R44, R53, R35 ;  /* 0x00000023352c723e */ /* 0x000fe400000010ff */
[----:B------:R-:W-:Y:S01]  /*236b0*/  F2FP.BF16.F32.PACK_AB R45, R103, R101 ;  /* 0x00000065672d723e */ /* 0x000fe200000010ff */
[----:B------:R4:W-:Y:S01]  /*236c0*/  STSM.16.M88.4 [R157], R36 ;  /* 0x000000249d007844 */ /* 0x0009e20000000200 */
[----:B------:R-:W-:Y:S02]  /*236d0*/  F2FP.BF16.F32.PACK_AB R46, R54, R52 ;  /* 0x00000034362e723e */ /* 0x000fe400000010ff */
[----:B------:R-:W-:Y:S02]  /*236e0*/  F2FP.BF16.F32.PACK_AB R47, R104, R102 ;  /* 0x00000066682f723e */ /* 0x000fe400000010ff */
[----:B-1----:R-:W-:-:S02]  /*236f0*/  F2FP.BF16.F32.PACK_AB R12, R57, R55 ;  /* 0x00000037390c723e */ /* 0x002fc400000010ff */
[----:B------:R-:W-:Y:S01]  /*23700*/  F2FP.BF16.F32.PACK_AB R13, R107, R105 ;  /* 0x000000696b0d723e */ /* 0x000fe200000010ff */
[----:B------:R-:W-:Y:S01]  /*23710*/  STSM.16.M88.4 [R158], R44 ;  /* 0x0000002c9e007844 */ /* 0x000fe20000000200 */
[----:B------:R-:W-:Y:S02]  /*23720*/  F2FP.BF16.F32.PACK_AB R14, R58, R56 ;  /* 0x000000383a0e723e */ /* 0x000fe400000010ff */
[----:B------:R-:W-:Y:S02]  /*23730*/  F2FP.BF16.F32.PACK_AB R15, R108, R106 ;  /* 0x0000006a6c0f723e */ /* 0x000fe400000010ff */
[----:B------:R-:W-:Y:S02]  /*23740*/  ISETP.NE.U32.AND P0, PT, RZ, UR4, PT ;  /* 0x00000004ff007c0c */ /* 0x000fe4000bf05070 */
[----:B----4-:R-:W-:Y:S01]  /*23750*/  F2FP.BF16.F32.PACK_AB R36, R61, R59 ;  /* 0x0000003b3d24723e */ /* 0x010fe200000010ff */
[----:B------:R-:W-:Y:S01]  /*23760*/  STSM.16.M88.4 [R159], R12 ;  /* 0x0000000c9f007844 */ /* 0x000fe20000000200 */
[----:B------:R-:W-:-:S02]  /*23770*/  F2FP.BF16.F32.PACK_AB R38, R62, R60 ;  /* 0x0000003c3e26723e */ /* 0x000fc400000010ff */
[----:B------:R-:W-:Y:S02]  /*23780*/  F2FP.BF16.F32.PACK_AB R37, R49, R48 ;  /* 0x000000303125723e */ /* 0x000fe400000010ff */
[----:B------:R-:W-:Y:S02]  /*23790*/  F2FP.BF16.F32.PACK_AB R39, R51, R50 ;  /* 0x000000323327723e */ /* 0x000fe400000010ff */
[----:B------:R-:W-:-:S03]  /*237a0*/  ISETP.NE.AND.EX P0, PT, RZ, UR5, PT, P0 ;  /* 0x00000005ff007c0c */ /* 0x000fc6000bf05300 */
[----:B------:R1:W-:Y:S01]  /*237b0*/  STSM.16.M88.4 [R160], R36 ;  /* 0x00000024a0007844 */ /* 0x0003e20000000200 */
[----:B------:R-:W-:Y:S01]  /*237c0*/  BAR.SYNC.DEFER_BLOCKING 0x1, 0x100 ;  /* 0x0044000000007b1d */ /* 0x000fe20000010000 */
[----:B--2---:R-:W-:-:S04]  /*237d0*/  IADD3 R40, P1, R127, UR4, RZ ;  /* 0x000000047f287c10 */ /* 0x004fc8000ff3e0ff */
[----:B---3--:R-:W-:-:S05]  /*237e0*/  IADD3.X R41, R126, UR5, RZ, P1, !PT ;  /* 0x000000057e297c10 */ /* 0x008fca0008ffe4ff */
[----:B------:R-:W5:Y:S01]  /*237f0*/  @P0 LDG.E R125, desc[UR50][R40.64] ;  /* 0x00000032287d0981 */ /* 0x000f62000c1e1900 */
[----:B------:R-:W-:-:S04]  /*23800*/  ISETP.NE.U32.AND P3, PT, RZ, UR6, PT ;  /* 0x00000006ff007c0c */ /* 0x000fc8000bf65070 */
[----:B------:R-:W-:Y:S01]  /*23810*/  ISETP.NE.AND.EX P3, PT, RZ, UR7, PT, P3 ;  /* 0x00000007ff007c0c */ /* 0x000fe2000bf65330 */
[----:B-1----:R-:W-:Y:S01]  /*23820*/  IMAD.MOV.U32 R38, RZ, RZ, 0x9b8 ;  /* 0x000009b8ff267424 */ /* 0x002fe200078e00ff */
[----:B------:R-:W-:-:S04]  /*23830*/  ISETP.GT.AND P2, PT, R161, 0x1, PT ;  /* 0x00000001a100780c */ /* 0x000fc80003f44270 */
[----:B------:R-:W-:-:S07]  /*23840*/  SEL R38, R38, 0x978, P2 ;  /* 0x0000097826267807 */ /* 0x000fce0001000000 */
[----:B------:R-:W-:Y:S01]  /*23850*/  @P3 IADD3 R12, P1, R127, UR6, RZ ;  /* 0x000000067f0c3c10 */ /* 0x000fe2000ff3e0ff */
[----:B------:R-:W-:Y:S02]  /*23860*/  ULDC UR6, c[0x0][0xa88] ;  /* 0x0002a20000067ab9 */ /* 0x000fe40000000800 */
[----:B------:R-:W-:Y:S02]  /*23870*/  MOV R43, UR6 ;  /* 0x00000006002b7c02 */ /* 0x000fe40008000f00 */
[----:B------:R-:W-:Y:S01]  /*23880*/  @P3 IADD3.X R13, R126, UR7, RZ, P1, !PT ;  /* 0x000000077e0d3c10 */ /* 0x000fe20008ffe4ff */
[----:B------:R1:W2:Y:S04]  /*23890*/  LDC.64 R36, c[0x0][R38+0x218] ;  /* 0x0000860026247b82 */ /* 0x0002a80000000a00 */
[----:B------:R3:W5:Y:S01]  /*238a0*/  @P3 LDG.E R43, desc[UR50][R12.64] ;  /* 0x000000320c2b3981 */ /* 0x000762000c1e1900 */
[----:B0-----:R-:W-:-:S03]  /*238b0*/  ISETP.NE.AND P1, PT, R111, 0x1, PT ;  /* 0x000000016f00780c */ /* 0x001fc60003f25270 */
[----:B------:R1:W0:Y:S08]  /*238c0*/  LDC.64 R14, c[0x0][R38+0x228] ;  /* 0x00008a00260e7b82 */ /* 0x0002300000000a00 */
[----:B---3--:R1:W3:Y:S01]  /*238d0*/  LDC.64 R12, c[0x0][R38+0x220] ;  /* 0x00008800260c7b82 */ /* 0x0082e20000000a00 */
[----:B------:R-:W-:Y:S05]  /*238e0*/  @P3 BRA `(.L_x_605) ;  /* 0x0000000000103947 */ /* 0x000fea0003800000 */
[----:B------:R-:W-:Y:S05]  /*238f0*/  @!P0 BRA `(.L_x_605) ;  /* 0x00000000000c8947 */ /* 0x000fea0003800000 */
[----:B------:R-:W4:Y:S04]  /*23900*/  LDG.E R42, desc[UR50][R40.64] ;  /* 0x00000032282a7981 */ /* 0x000f28000c1e1900 */
[----:B-----5:R-:W4:Y:S02]  /*23910*/  LDG.E R43, desc[UR50][R40.64+0x4] ;  /* 0x00000432282b7981 */ /* 0x020f24000c1e1900 */
[----:B----4-:R-:W-:-:S07]  /*23920*/  IMAD.IADD R43, R43, 0x1, -R42 ;  /* 0x000000012b2b7824 */ /* 0x010fce00078e0a2a */
.L_x_605:
[----:B------:R-:W4:Y:S01]  /*23930*/  LDL.LU R11, [R1+0x4c] ;  /* 0x00004c00010b7983 */ /* 0x000f220000300800 */
[----:B------:R-:W-:Y:S01]  /*23940*/  ISETP.NE.U32.AND P0, PT, RZ, UR4, PT ;  /* 0x00000004ff007c0c */ /* 0x000fe2000bf05070 */
[----:B-1----:R-:W1:Y:S02]  /*23950*/  LDC.64 R38, c[0x0][R38+0x210] ;  /* 0x0000840026267b82 */ /* 0x002e640000000a00 */
[----:B------:R-:W2:Y:S04]  /*23960*/  LDL.LU R40, [R1+0x5c] ;  /* 0x00005c0001287983 */ /* 0x000ea80000300800 */
[----:B------:R-:W3:Y:S02]  /*23970*/  LDL R42, [R1+0x138] ;  /* 0x00013800012a7983 */ /* 0x000ee40000100800 */
[----:B------:R-:W0:Y:S02]  /*23980*/  @P1 LDC R123, c[0x0][0xbec] ;  /* 0x0002fb00ff7b1b82 */ /* 0x000e240000000800 */
[----:B------:R-:W3:Y:S04]  /*23990*/  LDL R126, [R1+0x60] ;  /* 0x00006000017e7983 */ /* 0x000ee80000100800 */
[----:B------:R-:W3:Y:S01]  /*239a0*/  LDL R124, [R1+0x64] ;  /* 0x00006400017c7983 */ /* 0x000ee20000100800 */
[----:B------:R-:W-:Y:S01]  /*239b0*/  ISETP.NE.AND.EX P0, PT, RZ, UR5, PT, P0 ;  /* 0x00000005ff007c0c */ /* 0x000fe2000bf05300 */
[----:B------:R-:W1:Y:S02]  /*239c0*/  @P1 LDC R127, c[0x0][0xbf0] ;  /* 0x0002fc00ff7f1b82 */ /* 0x000e640000000800 */
[----:B------:R-:W3:Y:S04]  /*239d0*/  LDL R132, [R1+0x134] ;  /* 0x0001340001847983 */ /* 0x000ee80000100800 */
[----:B------:R-:W3:Y:S01]  /*239e0*/  LDL R128, [R1+0xc8] ;  /* 0x0000c80001807983 */ /* 0x000ee20000100800 */
[----:B----4-:R-:W-:-:S02]  /*239f0*/  SEL R11, R11, RZ, !P0 ;  /* 0x000000ff0b0b7207 */ /* 0x010fc40004000000 */
[----:B--2---:R-:W-:-:S03]  /*23a00*/  SEL R45, R40, RZ, !P0 ;  /* 0x000000ff282d7207 */ /* 0x004fc60004000000 */
[----:B---3--:R-:W-:Y:S01]  /*23a10*/  IMAD R13, R13, R11, RZ ;  /* 0x0000000b0d0d7224 */ /* 0x008fe200078e02ff */
[----:B------:R-:W2:Y:S03]  /*23a20*/  LDC.64 R40, c[0x0][0xba8] ;  /* 0x0002ea00ff287b82 */ /* 0x000ea60000000a00 */
[C---:B------:R-:W-:Y:S02]  /*23a30*/  IMAD R47, R12.reuse, R45, R13 ;  /* 0x0000002d0c2f7224 */ /* 0x040fe400078e020d */
[----:B------:R-:W-:Y:S02]  /*23a40*/  IMAD R45, R37, R223, RZ ;  /* 0x000000df252d7224 */ /* 0x000fe400078e02ff */
[----:B------:R-:W-:-:S04]  /*23a50*/  IMAD.WIDE.U32 R12, R12, R11, RZ ;  /* 0x0000000b0c0c7225 */ /* 0x000fc800078e00ff */
[----:B------:R-:W-:-:S04]  /*23a60*/  IMAD.WIDE.U32 R36, R36, R223, RZ ;  /* 0x000000df24247225 */ /* 0x000fc800078e00ff */
[----:B------:R-:W-:Y:S01]  /*23a70*/  IMAD R42, R126, 0x80, R42 ;  /* 0x000000807e2a7824 */ /* 0x000fe200078e022a */
[----:B-----5:R-:W-:Y:S01]  /*23a80*/  IADD3 R44, P0, P3, R12, R36, R125 ;  /* 0x000000240c2c7210 */ /* 0x020fe20007b1e07d */
[----:B------:R-:W-:Y:S02]  /*23a90*/  IMAD.IADD R46, R13, 0x1, R47 ;  /* 0x000000010d2e7824 */ /* 0x000fe400078e022f */
[----:B0-----:R-:W-:Y:S01]  /*23aa0*/  @P1 IMAD.HI.U32 R12, R42, R123, RZ ;  /* 0x0000007b2a0c1227 */ /* 0x001fe200078e00ff */
[----:B------:R-:W-:Y:S02]  /*23ab0*/  IADD3 R45, R37, R45, RZ ;  /* 0x0000002d252d7210 */ /* 0x000fe40007ffe0ff */
[----:B------:R-:W-:Y:S01]  /*23ac0*/  SEL R13, R124, RZ, P2 ;  /* 0x000000ff7c0d7207 */ /* 0x000fe20001000000 */
[----:B------:R-:W-:Y:S01]  /*23ad0*/  IMAD.MOV.U32 R37, RZ, RZ, R42 ;  /* 0x000000ffff257224 */ /* 0x000fe200078e002a */
[----:B-1----:R-:W-:Y:S01]  /*23ae0*/  @P1 SHF.R.U32.HI R37, RZ, R127, R12 ;  /* 0x0000007fff251219 */ /* 0x002fe2000001160c */
[----:B--2---:R-:W0:Y:S02]  /*23af0*/  @!P2 LDC R40, c[0x0][0xb50] ;  /* 0x0002d400ff28ab82 */ /* 0x004e240000000800 */
[-C--:B------:R-:W-:Y:S01]  /*23b00*/  IMAD R47, R15, R13.reuse, RZ ;  /* 0x0000000d0f2f7224 */ /* 0x080fe200078e02ff */
[----:B------:R-:W-:Y:S01]  /*23b10*/  SHF.R.S32.HI R36, RZ, 0x1f, R125 ;  /* 0x0000001fff247819 */ /* 0x000fe2000001147d */
[----:B------:R-:W-:-:S04]  /*23b20*/  IMAD.WIDE.U32 R14, R14, R13, RZ ;  /* 0x0000000d0e0e7225 */ /* 0x000fc800078e00ff */
[----:B------:R-:W1:Y:S01]  /*23b30*/  @!P2 LDC R41, c[0x0][0xb54] ;  /* 0x0002d500ff29ab82 */ /* 0x000e620000000800 */
[----:B------:R-:W-:Y:S01]  /*23b40*/  IMAD.MOV R13, RZ, RZ, -R37 ;  /* 0x000000ffff0d7224 */ /* 0x000fe200078e0a25 */
[----:B------:R-:W-:Y:S01]  /*23b50*/  IADD3.X R45, R46, R45, R36, P0, P3 ;  /* 0x0000002d2e2d7210 */ /* 0x000fe200007e6424 */
[----:B------:R-:W-:Y:S01]  /*23b60*/  IMAD.IADD R47, R15, 0x1, R47 ;  /* 0x000000010f2f7824 */ /* 0x000fe200078e022f */
[----:B------:R-:W-:Y:S01]  /*23b70*/  IADD3 R14, P0, P3, R37, R44, R14 ;  /* 0x0000002c250e7210 */ /* 0x000fe20007b1e00e */
[----:B------:R-:W-:Y:S01]  /*23b80*/  IMAD R13, R111, R13, R42 ;  /* 0x0000000d6f0d7224 */ /* 0x000fe200078e022a */
[----:B------:R-:W-:-:S04]  /*23b90*/  SHF.R.S32.HI R12, RZ, 0x1f, R37 ;  /* 0x0000001fff0c7819 */ /* 0x000fc80000011425 */
[----:B------:R-:W-:Y:S01]  /*23ba0*/  IADD3.X R15, R12, R45, R47, P0, P3 ;  /* 0x0000002d0c0f7210 */ /* 0x000fe200007e642f */
[-C--:B------:R-:W-:Y:S01]  /*23bb0*/  IMAD R12, R39, R13.reuse, RZ ;  /* 0x0000000d270c7224 */ /* 0x080fe200078e02ff */
[----:B------:R-:W-:Y:S01]  /*23bc0*/  SHF.R.S32.HI R37, RZ, 0x1f, R13 ;  /* 0x0000001fff257819 */ /* 0x000fe2000001140d */
[----:B------:R-:W-:-:S04]  /*23bd0*/  IMAD.WIDE.U32 R14, R38, R13, R14 ;  /* 0x0000000d260e7225 */ /* 0x000fc800078e000e */
[----:B------:R-:W-:Y:S01]  /*23be0*/  IMAD R37, R38, R37, R12 ;  /* 0x0000002526257224 */ /* 0x000fe200078e020c */
[----:B0-----:R-:W-:-:S03]  /*23bf0*/  LEA R40, P0, R14, R40, 0x2 ;  /* 0x000000280e287211 */ /* 0x001fc600078010ff */
[----:B------:R-:W-:-:S05]  /*23c00*/  IMAD.IADD R12, R15, 0x1, R37 ;  /* 0x000000010f0c7824 */ /* 0x000fca00078e0225 */
[----:B-1----:R-:W-:Y:S02]  /*23c10*/  LEA.HI.X R41, R14, R41, R12, 0x2, P0 ;  /* 0x000000290e297211 */ /* 0x002fe400000f140c */
[----:B------:R-:W-:Y:S01]  /*23c20*/  SHFL.IDX PT, R12, R40, RZ, 0x1c1f ;  /* 0x001c1fff280c7589 */ /* 0x000fe200000e0000 */
[----:B------:R-:W-:-:S03]  /*23c30*/  LEA R37, R126, R132, 0x7 ;  /* 0x000000847e257211 */ /* 0x000fc600078e38ff */
[----:B------:R-:W0:Y:S04]  /*23c40*/  SHFL.IDX PT, R13, R41, RZ, 0x1c1f ;  /* 0x001c1fff290d7589 */ /* 0x000e2800000e0000 */
[----:B------:R-:W-:Y:S04]  /*23c50*/  SHFL.IDX PT, R14, R40, 0x1, 0x1c1f ;  /* 0x003c1f00280e7f89 */ /* 0x000fe800000e0000 */
[----:B------:R-:W1:Y:S01]  /*23c60*/  SHFL.IDX PT, R15, R41, 0x1, 0x1c1f ;  /* 0x003c1f00290f7f89 */ /* 0x000e6200000e0000 */
[----:B------:R-:W-:Y:S01]  /*23c70*/  IMAD R38, R43, R111, RZ ;  /* 0x0000006f2b267224 */ /* 0x000fe200078e02ff */
[----:B------:R-:W-:Y:S01]  /*23c80*/  LOP3.LUT P0, RZ, R128, 0x3, RZ, 0xc0, !PT ;  /* 0x0000000380ff7812 */ /* 0x000fe2000780c0ff */
[----:B------:R-:W-:-:S03]  /*23c90*/  VIADD R39, R37, 0x8 ;  /* 0x0000000825277836 */ /* 0x000fc60000000000 */
[-C--:B------:R-:W-:Y:S02]  /*23ca0*/  ISETP.GE.OR P3, PT, R37, R38.reuse, P0 ;  /* 0x000000262500720c */ /* 0x080fe40000766670 */
[----:B------:R-:W-:-:S11]  /*23cb0*/  ISETP.GE.OR P0, PT, R39, R38, P0 ;  /* 0x000000262700720c */ /* 0x000fd60000706670 */
[----:B0-----:R0:W-:Y:S04]  /*23cc0*/  @!P3 ST.E desc[UR50][R12.64], R145 ;  /* 0x000000910c00b985 */ /* 0x0011e8000c101932 */
[----:B-1----:R0:W-:Y:S01]  /*23cd0*/  @!P0 ST.E desc[UR50][R14.64], R146 ;  /* 0x000000920e008985 */ /* 0x0021e2000c101932 */
[----:B------:R-:W-:Y:S05]  /*23ce0*/  @P2 BRA `(.L_x_606) ;  /* 0x0000000c00782947 */ /* 0x000fea0003800000 */
[----:B------:R-:W-:Y:S01]  /*23cf0*/  VIADD R0, R162, 0xffffff80 ;  /* 0xffffff80a2007836 */ /* 0x000fe20000000000 */
[----:B0-----:R-:W0:Y:S01]  /*23d00*/  @P1 LDC R13, c[0x0][0xbec] ;  /* 0x0002fb00ff0d1b82 */ /* 0x001e220000000800 */
[----:B------:R-:W-:-:S03]  /*23d10*/  ULDC.64 UR4, c[0x0][0xaa0] ;  /* 0x0002a80000047ab9 */ /* 0x000fc60000000a00 */
[----:B------:R-:W-:-:S04]  /*23d20*/  SHF.R.S32.HI R3, RZ, 0x1f, R0 ;  /* 0x0000001fff037819 */ /* 0x000fc80000011400 */
[----:B------:R-:W-:Y:S01]  /*23d30*/  LEA.HI R3, R3, R0, RZ, 0x3 ;  /* 0x0000000003037211 */ /* 0x000fe200078f18ff */
[----:B------:R-:W1:Y:S03]  /*23d40*/  @P1 LDC R15, c[0x0][0xbf0] ;  /* 0x0002fc00ff0f1b82 */ /* 0x000e660000000800 */
[----:B------:R-:W-:Y:S02]  /*23d50*/  LOP3.LUT R5, R3, 0xfffffff8, RZ, 0xc0, !PT ;  /* 0xfffffff803057812 */ /* 0x000fe400078ec0ff */
[----:B------:R-:W-:-:S03]  /*23d60*/  SHF.R.S32.HI R8, RZ, 0x3, R3 ;  /* 0x00000003ff087819 */ /* 0x000fc60000011403 */
[----:B------:R-:W-:-:S04]  /*23d70*/  IMAD.IADD R21, R0, 0x1, -R5 ;  /* 0x0000000100157824 */ /* 0x000fc800078e0a05 */
[----:B------:R-:W-:-:S05]  /*23d80*/  IMAD.SHL.U32 R37, R21, 0x8, RZ ;  /* 0x0000000815257824 */ /* 0x000fca00078e00ff */
[----:B------:R-:W-:-:S05]  /*23d90*/  LEA R3, R8, R37, 0x6 ;  /* 0x0000002508037211 */ /* 0x000fca00078e30ff */
[----:B------:R-:W-:-:S03]  /*23da0*/  IMAD.WIDE R78, R3, 0x2, R78 ;  /* 0x00000002034e7825 */ /* 0x000fc600078e024e */
        /* <DEDUP_REMOVED lines=10> */
[----:B------:R-:W-:Y:S01]  /*23e50*/  LOP3.LUT R48, R49, 0x380, RZ, 0xc0, !PT ;  /* 0x0000038031307812 */ /* 0x000fe200078ec0ff */
[----:B------:R-:W-:Y:S01]  /*23e60*/  IMAD R36, R36, UR4, RZ ;  /* 0x0000000424247c24 */ /* 0x000fe2000f8e02ff */
[----:B------:R-:W-:Y:S01]  /*23e70*/  LOP3.LUT R28, R29, 0x380, RZ, 0xc0, !PT ;  /* 0x000003801d1c7812 */ /* 0x000fe200078ec0ff */
[----:B------:R-:W5:Y:S01]  /*23e80*/  LD.E.128 R24, desc[UR50][R24.64] ;  /* 0x0000003218187980 */ /* 0x000f62000c101d00 */
        /* <DEDUP_REMOVED lines=17> */
[C---:B------:R-:W-:Y:S01]  /*23fa0*/  LOP3.LUT R5, R78.reuse, 0x380, RZ, 0xc0, !PT ;  /* 0x000003804e057812 */ /* 0x040fe200078ec0ff */
[----:B------:R-:W-:Y:S01]  /*23fb0*/  IMAD R9, R125, UR5, R36 ;  /* 0x000000057d097c24 */ /* 0x000fe2000f8e0224 */
[----:B------:R-:W-:Y:S01]  /*23fc0*/  IADD3.X R45, RZ, R79, RZ, P2, !PT ;  /* 0x0000004fff2d7210 */ /* 0x000fe200017fe4ff */
[----:B------:R-:W5:Y:S01]  /*23fd0*/  LD.E.128 R28, desc[UR50][R28.64] ;  /* 0x000000321c1c7980 */ /* 0x000f62000c101d00 */
[C---:B------:R-:W-:Y:S02]  /*23fe0*/  IADD3 R3, P3, R78.reuse, 0xb000, RZ ;  /* 0x0000b0004e037810 */ /* 0x040fe40007f7e0ff */
[C---:B------:R-:W-:Y:S01]  /*23ff0*/  IADD3 R53, P4, R78.reuse, 0x7000, RZ ;  /* 0x000070004e357810 */ /* 0x040fe20007f9e0ff */
[----:B------:R-:W5:Y:S01]  /*24000*/  LD.E.128 R32, desc[UR50][R32.64] ;  /* 0x0000003220207980 */ /* 0x000f62000c101d00 */
[C---:B------:R-:W-:Y:S01]  /*24010*/  IADD3 R57, P5, R78.reuse, 0x8000, RZ ;  /* 0x000080004e397810 */ /* 0x040fe20007fbe0ff */
[----:B------:R-:W-:Y:S01]  /*24020*/  IMAD.X R69, RZ, RZ, R79, P3 ;  /* 0x000000ffff457224 */ /* 0x000fe200018e064f */
[C---:B------:R-:W-:Y:S01]  /*24030*/  IADD3 R61, P0, R78.reuse, 0x9000, RZ ;  /* 0x000090004e3d7810 */ /* 0x040fe20007f1e0ff */
[----:B------:R-:W5:Y:S01]  /*24040*/  LD.E.128 R40, desc[UR50][R40.64] ;  /* 0x0000003228287980 */ /* 0x000f62000c101d00 */
[----:B------:R-:W-:-:S02]  /*24050*/  IADD3 R65, P2, R78, 0xa000, RZ ;  /* 0x0000a0004e417810 */ /* 0x000fc40007f5e0ff */
[----:B------:R-:W-:Y:S01]  /*24060*/  LOP3.LUT R0, R3, 0x380, RZ, 0xc0, !PT ;  /* 0x0000038003007812 */ /* 0x000fe200078ec0ff */
[----:B------:R-:W5:Y:S01]  /*24070*/  LD.E.128 R44, desc[UR50][R44.64] ;  /* 0x000000322c2c7980 */ /* 0x000f62000c101d00 */
[----:B------:R-:W-:Y:S02]  /*24080*/  LOP3.LUT R52, R53, 0x380, RZ, 0xc0, !PT ;  /* 0x0000038035347812 */ /* 0x000fe400078ec0ff */
[----:B------:R-:W-:Y:S01]  /*24090*/  LOP3.LUT R56, R57, 0x380, RZ, 0xc0, !PT ;  /* 0x0000038039387812 */ /* 0x000fe200078ec0ff */
[----:B------:R-:W5:Y:S01]  /*240a0*/  LD.E.128 R48, desc[UR50][R48.64] ;  /* 0x0000003230307980 */ /* 0x000f62000c101d00 */
[----:B------:R-:W-:Y:S02]  /*240b0*/  LOP3.LUT R60, R61, 0x380, RZ, 0xc0, !PT ;  /* 0x000003803d3c7812 */ /* 0x000fe400078ec0ff */
[----:B------:R-:W-:Y:S02]  /*240c0*/  LOP3.LUT R64, R65, 0x380, RZ, 0xc0, !PT ;  /* 0x0000038041407812 */ /* 0x000fe400078ec0ff */
[----:B------:R-:W-:-:S02]  /*240d0*/  SHF.R.U64 R0, R0, 0x3, RZ ;  /* 0x0000000300007819 */ /* 0x000fc400000012ff */
[----:B------:R-:W-:Y:S02]  /*240e0*/  SHF.R.U64 R52, R52, 0x3, RZ ;  /* 0x0000000334347819 */ /* 0x000fe400000012ff */
[----:B------:R-:W-:Y:S02]  /*240f0*/  SHF.R.U64 R56, R56, 0x3, RZ ;  /* 0x0000000338387819 */ /* 0x000fe400000012ff */
[----:B------:R-:W-:Y:S02]  /*24100*/  SHF.R.U64 R60, R60, 0x3, RZ ;  /* 0x000000033c3c7819 */ /* 0x000fe400000012ff */
[----:B------:R-:W-:Y:S02]  /*24110*/  SHF.R.U64 R64, R64, 0x3, RZ ;  /* 0x0000000340407819 */ /* 0x000fe400000012ff */
[----:B------:R-:W-:Y:S02]  /*24120*/  SHF.R.U64 R5, R5, 0x3, RZ ;  /* 0x0000000305057819 */ /* 0x000fe400000012ff */
[----:B------:R-:W-:Y:S01]  /*24130*/  LOP3.LUT R68, R0, R3, RZ, 0x3c, !PT ;  /* 0x0000000300447212 */ /* 0x000fe200078e3cff */
[----:B------:R-:W-:Y:S01]  /*24140*/  IMAD.WIDE.U32 R2, R125, UR4, RZ ;  /* 0x000000047d027c25 */ /* 0x000fe2000f8e00ff */
        /* <DEDUP_REMOVED lines=8> */
[----:B------:R-:W-:Y:S01]  /*241d0*/  IADD3.X R65, RZ, R79, RZ, P2, !PT ;  /* 0x0000004fff417210 */ /* 0x000fe200017fe4ff */
[----:B------:R-:W-:Y:S01]  /*241e0*/  IMAD.X R61, RZ, RZ, R79, P0 ;  /* 0x000000ffff3d7224 */ /* 0x000fe200000e064f */
[----:B------:R-:W-:Y:S01]  /*241f0*/  LOP3.LUT R78, R5, R78, RZ, 0x3c, !PT ;  /* 0x0000004e054e7212 */ /* 0x000fe200078e3cff */
[----:B------:R-:W-:Y:S01]  /*24200*/  IMAD.IADD R3, R3, 0x1, R9 ;  /* 0x0000000103037824 */ /* 0x000fe200078e0209 */
[----:B------:R-:W5:Y:S01]  /*24210*/  LD.E.128 R52, desc[UR50][R52.64] ;  /* 0x0000003234347980 */ /* 0x000f62000c101d00 */
[----:B------:R-:W-:-:S02]  /*24220*/  IMAD R14, R126, 0x80, R0 ;  /* 0x000000807e0e7824 */ /* 0x000fc400078e0200 */
[C---:B------:R-:W-:Y:S01]  /*24230*/  IMAD.WIDE.U32 R2, R223.reuse, UR4, R2 ;  /* 0x00000004df027c25 */ /* 0x040fe2000f8e0002 */
[----:B------:R2:W5:Y:S01]  /*24240*/  LD.E.128 R4, desc[UR50][R78.64] ;  /* 0x000000324e047980 */ /* 0x000562000c101d00 */
[----:B------:R-:W-:Y:S02]  /*24250*/  SHF.R.S32.HI R10, RZ, 0x1f, R11 ;  /* 0x0000001fff0a7819 */ /* 0x000fe4000001140b */
[----:B0-----:R-:W-:Y:S01]  /*24260*/  @P1 IMAD.HI.U32 R0, R14, R13, RZ ;  /* 0x0000000d0e001227 */ /* 0x001fe200078e00ff */
[----:B------:R-:W5:Y:S04]  /*24270*/  LD.E.128 R56, desc[UR50][R56.64] ;  /* 0x0000003238387980 */ /* 0x000f68000c101d00 */
[----:B------:R-:W5:Y:S04]  /*24280*/  LD.E.128 R60, desc[UR50][R60.64] ;  /* 0x000000323c3c7980 */ /* 0x000f68000c101d00 */
        /* <DEDUP_REMOVED lines=8> */
[----:B------:R-:W-:Y:S01]  /*24310*/  IMAD R3, R223, UR5, R3 ;  /* 0x00000005df037c24 */ /* 0x000fe2000f8e0203 */
[----:B------:R-:W-:Y:S01]  /*24320*/  MOV R9, R14 ;  /* 0x0000000e00097202 */ /* 0x000fe20000000f00 */
[----:B------:R-:W-:Y:S01]  /*24330*/  ULDC.64 UR4, c[0x0][0xaf0] ;  /* 0x0002bc0000047ab9 */ /* 0x000fe20000000a00 */
[----:B-1----:R-:W-:Y:S01]  /*24340*/  @P1 SHF.R.U32.HI R9, RZ, R15, R0 ;  /* 0x0000000fff091219 */ /* 0x002fe20000011600 */
[----:B------:R-:W-:-:S03]  /*24350*/  IMAD R10, R10, UR4, RZ ;  /* 0x000000040a0a7c24 */ /* 0x000fc6000f8e02ff */
[----:B------:R-:W-:Y:S01]  /*24360*/  SHF.R.S32.HI R0, RZ, 0x1f, R9 ;  /* 0x0000001fff007819 */ /* 0x000fe20000011409 */
[C---:B------:R-:W-:Y:S02]  /*24370*/  IMAD R13, R11.reuse, UR5, R10 ;  /* 0x000000050b0d7c24 */ /* 0x040fe4000f8e020a */
[----:B------:R-:W-:Y:S01]  /*24380*/  IMAD.WIDE.U32 R2, R11, UR4, R2 ;  /* 0x000000040b027c25 */ /* 0x000fe2000f8e0002 */
[----:B------:R-:W-:-:S03]  /*24390*/  ULDC.64 UR4, c[0x0][0xae0] ;  /* 0x0002b80000047ab9 */ /* 0x000fc60000000a00 */
[----:B------:R-:W-:Y:S02]  /*243a0*/  IMAD.MOV R12, RZ, RZ, -R9 ;  /* 0x000000ffff0c7224 */ /* 0x000fe400078e0a09 */
[----:B------:R-:W-:Y:S02]  /*243b0*/  IMAD R10, R0, UR4, RZ ;  /* 0x00000004000a7c24 */ /* 0x000fe4000f8e02ff */
[----:B------:R-:W-:Y:S02]  /*243c0*/  IMAD.IADD R3, R3, 0x1, R13 ;  /* 0x0000000103037824 */ /* 0x000fe400078e020d */
[----:B------:R-:W-:Y:S02]  /*243d0*/  IMAD R111, R111, R12, R14 ;  /* 0x0000000c6f6f7224 */ /* 0x000fe400078e020e */
[----:B------:R-:W-:Y:S02]  /*243e0*/  VIADD R0, R18, 0x33420 ;  /* 0x0003342012007836 */ /* 0x000fe40000000000 */
[----:B------:R-:W-:-:S03]  /*243f0*/  IMAD.WIDE.U32 R2, R9, UR4, R2 ;  /* 0x0000000409027c25 */ /* 0x000fc6000f8e0002 */
[----:B------:R-:W-:Y:S01]  /*24400*/  PRMT R0, RZ, 0x654, R0 ;  /* 0x00000654ff007816 */ /* 0x000fe20000000000 */
[----:B------:R-:W-:Y:S01]  /*24410*/  IMAD R11, R9, UR5, R10 ;  /* 0x00000005090b7c24 */ /* 0x000fe2000f8e020a */
[----:B------:R-:W-:Y:S01]  /*24420*/  SHF.R.S32.HI R9, RZ, 0x1f, R111 ;  /* 0x0000001fff097819 */ /* 0x000fe2000001146f */
[----:B------:R-:W-:Y:S01]  /*24430*/  ULDC.64 UR4, c[0x0][0xad8] ;  /* 0x0002b60000047ab9 */ /* 0x000fe20000000a00 */
[----:B0-----:R0:W-:Y:S01]  /*24440*/  SYNCS.ARRIVE.TRANS64.RED.A1T0 RZ, [R0+URZ], RZ ;  /* 0x000000ff00ff79a7 */ /* 0x0011e2000810043f */
[----:B------:R-:W-:Y:S02]  /*24450*/  IMAD.IADD R3, R3, 0x1, R11 ;  /* 0x0000000103037824 */ /* 0x000fe400078e020b */
[----:B0-----:R-:W-:Y:S02]  /*24460*/  IMAD R0, R9, UR4, RZ ;  /* 0x0000000409007c24 */ /* 0x001fe4000f8e02ff */
[----:B------:R-:W-:-:S04]  /*24470*/  IMAD.WIDE.U32 R2, R111, UR4, R2 ;  /* 0x000000046f027c25 */ /* 0x000fc8000f8e0002 */
[----:B------:R-:W-:Y:S01]  /*24480*/  IMAD R21, R111, UR5, R0 ;  /* 0x000000056f157c24 */ /* 0x000fe2000f8e0200 */
[----:B------:R-:W-:Y:S02]  /*24490*/  ULDC.64 UR4, c[0x0][0xa80] ;  /* 0x0002a00000047ab9 */ /* 0x000fe40000000a00 */
[----:B------:R-:W-:Y:S02]  /*244a0*/  LEA R20, P0, R2, UR4, 0x1 ;  /* 0x0000000402147c11 */ /* 0x000fe4000f8008ff */
[----:B------:R-:W-:Y:S01]  /*244b0*/  IADD3 R21, R3, R21, RZ ;  /* 0x0000001503157210 */ /* 0x000fe20007ffe0ff */
[----:B------:R-:W-:-:S03]  /*244c0*/  UMOV UR4, 0xffffffff ;  /* 0xffffffff00047882 */ /* 0x000fc60000000000 */
[----:B------:R-:W-:Y:S01]  /*244d0*/  LEA.HI.X R21, R2, UR5, R21, 0x1, P0 ;  /* 0x0000000502157c11 */ /* 0x000fe200080f0c15 */
[C---:B------:R-:W-:Y:S02]  /*244e0*/  VIADD R73, R37.reuse, 0x40 ;  /* 0x0000004025497836 */ /* 0x040fe40000000000 */
[----:B------:R-:W-:Y:S01]  /*244f0*/  VIADD R75, R37, 0x80 ;  /* 0x00000080254b7836 */ /* 0x000fe20000000000 */
[----:B--2---:R-:W-:Y:S06]  /*24500*/  BRA.DIV UR4, `(.L_x_607) ;  /* 0x000000f604407947 */ /* 0x004fec000b800000 */
[----:B------:R0:W1:Y:S04]  /*24510*/  SHFL.IDX PT, R0, R21, RZ, 0x181f ;  /* 0x00181fff15007589 */ /* 0x00006800000e0000 */
[----:B------:R0:W2:Y:S02]  /*24520*/  SHFL.IDX PT, R14, R20, RZ, 0x181f ;  /* 0x00181fff140e7589 */ /* 0x0000a400000e0000 */
.L_x_924:
[----:B------:R-:W-:Y:S01]  /*24530*/  IMAD R39, R126, 0x80, R8 ;  /* 0x000000807e277824 */ /* 0x000fe200078e0208 */
[----:B------:R-:W-:Y:S01]  /*24540*/  BSSY B1, `(.L_x_608) ;  /* 0x0000014000017945 */ /* 0x000fe20003800000 */
[----:B------:R-:W-:-:S03]  /*24550*/  SHF.R.S32.HI R36, RZ, 0x1f, R75 ;  /* 0x0000001fff247819 */ /* 0x000fc6000001144b */
[----:B------:R-:W-:-:S13]  /*24560*/  ISETP.GE.AND P0, PT, R39, R38, PT ;  /* 0x000000262700720c */ /* 0x000fda0003f06270 */
[----:B------:R-:W-:Y:S05]  /*24570*/  @P0 BRA `(.L_x_609) ;  /* 0x0000000000400947 */ /* 0x000fea0003800000 */
[----:B------:R-:W-:Y:S01]  /*24580*/  ULDC UR4, c[0x0][0xac8] ;  /* 0x0002b20000047ab9 */ /* 0x000fe20000000800 */
[----:B------:R-:W-:Y:S02]  /*24590*/  SHF.R.S32.HI R3, RZ, 0x1f, R37 ;  /* 0x0000001fff037819 */ /* 0x000fe40000011425 */
[----:B------:R-:W-:Y:S02]  /*245a0*/  ISETP.GE.AND P0, PT, R37, UR4, PT ;  /* 0x0000000425007c0c */ /* 0x000fe4000bf06270 */
[----:B------:R-:W-:Y:S02]  /*245b0*/  ISETP.GE.AND P1, PT, R73, UR4, PT ;  /* 0x0000000449007c0c */ /* 0x000fe4000bf26270 */
[----:B------:R-:W-:Y:S02]  /*245c0*/  ISETP.GE.AND P2, PT, R75, UR4, PT ;  /* 0x000000044b007c0c */ /* 0x000fe4000bf46270 */
[----:B------:R-:W-:Y:S02]  /*245d0*/  SHF.R.S32.HI R9, RZ, 0x1f, R73 ;  /* 0x0000001fff097819 */ /* 0x000fe40000011449 */
[----:B------:R-:W-:-:S05]  /*245e0*/  SHF.R.S32.HI R11, RZ, 0x1f, R75 ;  /* 0x0000001fff0b7819 */ /* 0x000fca000001144b */
[-C--:B--2---:R-:W-:Y:S02]  /*245f0*/  @!P0 LEA R2, P3, R37, R14.reuse, 0x1 ;  /* 0x0000000e25028211 */ /* 0x084fe400078608ff */
[-C--:B------:R-:W-:Y:S02]  /*24600*/  @!P1 LEA R8, P4, R73, R14.reuse, 0x1 ;  /* 0x0000000e49089211 */ /* 0x080fe400078808ff */
[----:B------:R-:W-:Y:S02]  /*24610*/  @!P2 LEA R10, P5, R75, R14, 0x1 ;  /* 0x0000000e4b0aa211 */ /* 0x000fe400078a08ff */
[-C--:B-1----:R-:W-:Y:S02]  /*24620*/  @!P0 LEA.HI.X R3, R37, R0.reuse, R3, 0x1, P3 ;  /* 0x0000000025038211 */ /* 0x082fe400018f0c03 */
[-C--:B------:R-:W-:Y:S02]  /*24630*/  @!P1 LEA.HI.X R9, R73, R0.reuse, R9, 0x1, P4 ;  /* 0x0000000049099211 */ /* 0x080fe400020f0c09 */
[----:B------:R-:W-:Y:S01]  /*24640*/  @!P2 LEA.HI.X R11, R75, R0, R11, 0x1, P5 ;  /* 0x000000004b0ba211 */ /* 0x000fe200028f0c0b */
[----:B-----5:R3:W-:Y:S04]  /*24650*/  @!P0 ST.E.128 desc[UR50][R2.64], R4 ;  /* 0x0000000402008985 */ /* 0x0207e8000c101d32 */
[----:B------:R3:W-:Y:S04]  /*24660*/  @!P1 ST.E.128 desc[UR50][R8.64], R40 ;  /* 0x0000002808009985 */ /* 0x0007e8000c101d32 */
[----:B------:R3:W-:Y:S02]  /*24670*/  @!P2 ST.E.128 desc[UR50][R10.64], R56 ;  /* 0x000000380a00a985 */ /* 0x0007e4000c101d32 */
.L_x_609:
[----:B------:R-:W-:Y:S05]  /*24680*/  BSYNC B1 ;  /* 0x0000000000017941 */ /* 0x000fea0003800000 */
.L_x_608:
[----:B------:R-:W-:Y:S01]  /*24690*/  UMOV UR4, 0xffffffff ;  /* 0xffffffff00047882 */ /* 0x000fe20000000000 */
[----:B---3-5:R-:W-:Y:S02]  /*246a0*/  SHF.R.S32.HI R6, RZ, 0x1f, R73 ;  /* 0x0000001fff067819 */ /* 0x028fe40000011449 */
[----:B------:R-:W-:Y:S01]  /*246b0*/  SHF.R.S32.HI R7, RZ, 0x1f, R37 ;  /* 0x0000001fff077819 */ /* 0x000fe20000011425 */
[----:B------:R-:W-:Y:S06]  /*246c0*/  BRA.DIV UR4, `(.L_x_610) ;  /* 0x000000f604047947 */ /* 0x000fec000b800000 */
[----:B-1----:R1:W3:Y:S04]  /*246d0*/  SHFL.IDX PT, R0, R21, 0x1, 0x181f ;  /* 0x00381f0015007f89 */ /* 0x0022e800000e0000 */
[----:B--2---:R1:W2:Y:S02]  /*246e0*/  SHFL.IDX PT, R14, R20, 0x1, 0x181f ;  /* 0x00381f00140e7f89 */ /* 0x0042a400000e0000 */
.L_x_928:
[----:B------:R-:W-:Y:S01]  /*246f0*/  VIADD R3, R39, 0x20 ;  /* 0x0000002027037836 */ /* 0x000fe20000000000 */
[----:B------:R-:W-:Y:S04]  /*24700*/  BSSY B1, `(.L_x_611) ;  /* 0x0000010000017945 */ /* 0x000fe80003800000 */
[----:B------:R-:W-:-:S13]  /*24710*/  ISETP.GE.AND P0, PT, R3, R38, PT ;  /* 0x000000260300720c */ /* 0x000fda0003f06270 */
[----:B------:R-:W-:Y:S05]  /*24720*/  @P0 BRA `(.L_x_612) ;  /* 0x0000000000340947 */ /* 0x000fea0003800000 */
[----:B------:R-:W-:Y:S02]  /*24730*/  ULDC UR4, c[0x0][0xac8] ;  /* 0x0002b20000047ab9 */ /* 0x000fe40000000800 */
[----:B------:R-:W-:Y:S02]  /*24740*/  ISETP.GE.AND P3, PT, R37, UR4, PT ;  /* 0x0000000425007c0c */ /* 0x000fe4000bf66270 */
[----:B------:R-:W-:Y:S02]  /*24750*/  ISETP.GE.AND P4, PT, R73, UR4, PT ;  /* 0x0000000449007c0c */ /* 0x000fe4000bf86270 */
[----:B------:R-:W-:-:S09]  /*24760*/  ISETP.GE.AND P5, PT, R75, UR4, PT ;  /* 0x000000044b007c0c */ /* 0x000fd2000bfa6270 */
[-C--:B--2---:R-:W-:Y:S02]  /*24770*/  @!P3 LEA R4, P0, R37, R14.reuse, 0x1 ;  /* 0x0000000e2504b211 */ /* 0x084fe400078008ff */
        /* <DEDUP_REMOVED lines=8> */
.L_x_612:
[----:B------:R-:W-:Y:S05]  /*24800*/  BSYNC B1 ;  /* 0x0000000000017941 */ /* 0x000fea0003800000 */
.L_x_611:
[----:B------:R-:W-:-:S03]  /*24810*/  UMOV UR4, 0xffffffff ;  /* 0xffffffff00047882 */ /* 0x000fc60000000000 */
[----:B------:R-:W-:Y:S05]  /*24820*/  BRA.DIV UR4, `(.L_x_613) ;  /* 0x000000f204f47947 */ /* 0x000fea000b800000 */
[----:B---3--:R3:W0:Y:S04]  /*24830*/  SHFL.IDX PT, R0, R21, 0x2, 0x181f ;  /* 0x00581f0015007f89 */ /* 0x00862800000e0000 */
[----:B--2-4-:R3:W2:Y:S02]  /*24840*/  SHFL.IDX PT, R14, R20, 0x2, 0x181f ;  /* 0x00581f00140e7f89 */ /* 0x0146a400000e0000 */
.L_x_932:
[----:B------:R-:W-:Y:S01]  /*24850*/  IADD3 R3, R39, 0x40, RZ ;  /* 0x0000004027037810 */ /* 0x000fe20007ffe0ff */
[----:B------:R-:W-:Y:S03]  /*24860*/  BSSY B1, `(.L_x_614) ;  /* 0x0000010000017945 */ /* 0x000fe60003800000 */
        /* <DEDUP_REMOVED lines=15> */
.L_x_615:
[----:B------:R-:W-:Y:S05]  /*24960*/  BSYNC B1 ;  /* 0x0000000000017941 */ /* 0x000fea0003800000 */
.L_x_614:
[----:B------:R-:W-:-:S03]  /*24970*/  UMOV UR4, 0xffffffff ;  /* 0xffffffff00047882 */ /* 0x000fc60000000000 */
[----:B------:R-:W-:Y:S05]  /*24980*/  BRA.DIV UR4, `(.L_x_616) ;  /* 0x000000f204e47947 */ /* 0x000fea000b800000 */
[----:B0-----:R0:W0:Y:S04]  /*24990*/  SHFL.IDX PT, R0, R21, 0x3, 0x181f ;  /* 0x00781f0015007f89 */ /* 0x00102800000e0000 */
[----:B--2-4-:R2:W4:Y:S02]  /*249a0*/  SHFL.IDX PT, R14, R20, 0x3, 0x181f ;  /* 0x00781f00140e7f89 */ /* 0x01452400000e0000 */
.L_x_936:
[----:B------:R-:W-:-:S05]  /*249b0*/  VIADD R3, R39, 0x60 ;  /* 0x0000006027037836 */ /* 0x000fca0000000000 */
[----:B------:R-:W-:-:S13]  /*249c0*/  ISETP.GE.AND P0, PT, R3, R38, PT ;  /* 0x000000260300720c */ /* 0x000fda0003f06270 */
[----:B------:R-:W-:Y:S05]  /*249d0*/  @P0 BRA `(.L_x_617) ;  /* 0x0000002c003c0947 */ /* 0x000fea0003800000 */
[----:B------:R-:W-:Y:S02]  /*249e0*/  ULDC UR4, c[0x0][0xac8] ;  /* 0x0002b20000047ab9 */ /* 0x000fe40000000800 */
[----:B------:R-:W-:Y:S02]  /*249f0*/  ISETP.GE.AND P2, PT, R37, UR4, PT ;  /* 0x0000000425007c0c */ /* 0x000fe4000bf46270 */
[----:B------:R-:W-:-:S11]  /*24a00*/  ISETP.GE.AND P3, PT, R73, UR4, PT ;  /* 0x0000000449007c0c */ /* 0x000fd6000bf66270 */
[-C--:B----4-:R-:W-:Y:S02]  /*24a10*/  @!P2 LEA R2, P0, R37, R14.reuse, 0x1 ;  /* 0x0000000e2502a211 */ /* 0x090fe400078008ff */
[----:B------:R-:W-:Y:S02]  /*24a20*/  @!P3 LEA R4, P1, R73, R14, 0x1 ;  /* 0x0000000e4904b211 */ /* 0x000fe400078208ff */
[-C--:B0-----:R-:W-:Y:S02]  /*24a30*/  @!P2 LEA.HI.X R3, R37, R0.reuse, R7, 0x1, P0 ;  /* 0x000000002503a211 */ /* 0x081fe400000f0c07 */
[----:B------:R-:W-:Y:S02]  /*24a40*/  @!P3 LEA.HI.X R5, R73, R0, R6, 0x1, P1 ;  /* 0x000000004905b211 */ /* 0x000fe400008f0c06 */
[----:B------:R-:W-:Y:S01]  /*24a50*/  ISETP.GE.AND P0, PT, R75, UR4, PT ;  /* 0x000000044b007c0c */ /* 0x000fe2000bf06270 */
[----:B------:R0:W-:Y:S04]  /*24a60*/  @!P2 ST.E.128 desc[UR50][R2.64], R32 ;  /* 0x000000200200a985 */ /* 0x0001e8000c101d32 */
[----:B------:R0:W-:Y:S08]  /*24a70*/  @!P3 ST.E.128 desc[UR50][R4.64], R52 ;  /* 0x000000340400b985 */ /* 0x0001f0000c101d32 */
[----:B------:R-:W-:Y:S05]  /*24a80*/  @P0 BRA `(.L_x_617) ;  /* 0x0000002c00100947 */ /* 0x000fea0003800000 */
[----:B------:R-:W-:-:S04]  /*24a90*/  LEA R14, P0, R75, R14, 0x1 ;  /* 0x0000000e4b0e7211 */ /* 0x000fc800078008ff */
[----:B------:R-:W-:-:S05]  /*24aa0*/  LEA.HI.X R15, R75, R0, R36, 0x1, P0 ;  /* 0x000000004b0f7211 */ /* 0x000fca00000f0c24 */
[----:B------:R4:W-:Y:S01]  /*24ab0*/  ST.E.128 desc[UR50][R14.64], R68 ;  /* 0x000000440e007985 */ /* 0x0009e2000c101d32 */
[----:B------:R-:W-:Y:S05]  /*24ac0*/  BRA `(.L_x_617) ;  /* 0x0000002c00007947 */ /* 0x000fea0003800000 */
.L_x_606:
[----:B------:R-:W-:Y:S01]  /*24ad0*/  ULDC.64 UR4, c[0x0][0xb08] ;  /* 0x0002c20000047ab9 */ /* 0x000fe20000000a00 */
[----:B------:R-:W1:Y:S01]  /*24ae0*/  @P1 LDC R41, c[0x0][0xbec] ;  /* 0x0002fb00ff291b82 */ /* 0x000e620000000800 */
[----:B------:R-:W-:Y:S01]  /*24af0*/  IMAD R36, R36, UR4, RZ ;  /* 0x0000000424247c24 */ /* 0x000fe2000f8e02ff */
[----:B0-----:R-:W-:Y:S01]  /*24b00*/  SHF.R.S32.HI R14, RZ, 0x1f, R11 ;  /* 0x0000001fff0e7819 */ /* 0x001fe2000001140b */
[----:B------:R-:W-:-:S04]  /*24b10*/  IMAD.WIDE.U32 R12, R125, UR4, RZ ;  /* 0x000000047d0c7c25 */ /* 0x000fc8000f8e00ff */
[----:B------:R-:W-:Y:S01]  /*24b20*/  IMAD R125, R125, UR5, R36 ;  /* 0x000000057d7d7c24 */ /* 0x000fe2000f8e0224 */
[----:B------:R-:W-:Y:S01]  /*24b30*/  ULDC.64 UR4, c[0x0][0xb38] ;  /* 0x0002ce0000047ab9 */ /* 0x000fe20000000a00 */
[----:B------:R-:W0:Y:S02]  /*24b40*/  @P1 LDC R36, c[0x0][0xbf0] ;  /* 0x0002fc00ff241b82 */ /* 0x000e240000000800 */
[----:B------:R-:W-:Y:S02]  /*24b50*/  IMAD.IADD R13, R13, 0x1, R125 ;  /* 0x000000010d0d7824 */ /* 0x000fe400078e027d */
[----:B------:R-:W-:-:S04]  /*24b60*/  IMAD.WIDE.U32 R12, R223, UR4, R12 ;  /* 0x00000004df0c7c25 */ /* 0x000fc8000f8e000c */
[----:B------:R-:W-:Y:S01]  /*24b70*/  IMAD R13, R223, UR5, R13 ;  /* 0x00000005df0d7c24 */ /* 0x000fe2000f8e020d */
[----:B------:R-:W-:Y:S02]  /*24b80*/  ULDC.64 UR4, c[0x0][0xb40] ;  /* 0x0002d00000047ab9 */ /* 0x000fe40000000a00 */
[----:B------:R-:W-:Y:S02]  /*24b90*/  IMAD R14, R14, UR4, RZ ;  /* 0x000000040e0e7c24 */ /* 0x000fe4000f8e02ff */
[----:B------:R-:W-:-:S04]  /*24ba0*/  IMAD.WIDE.U32 R12, R11, UR4, R12 ;  /* 0x000000040b0c7c25 */ /* 0x000fc8000f8e000c */
[----:B------:R-:W-:Y:S01]  /*24bb0*/  IMAD R15, R11, UR5, R14 ;  /* 0x000000050b0f7c24 */ /* 0x000fe2000f8e020e */
[----:B------:R-:W-:Y:S01]  /*24bc0*/  ULDC.64 UR4, c[0x0][0xb48] ;  /* 0x0002d20000047ab9 */ /* 0x000fe20000000a00 */
[----:B-1----:R-:W-:-:S04]  /*24bd0*/  @P1 IMAD.HI.U32 R41, R42, R41, RZ ;  /* 0x000000292a291227 */ /* 0x002fc800078e00ff */
[----:B------:R-:W-:Y:S02]  /*24be0*/  IMAD.IADD R13, R13, 0x1, R15 ;  /* 0x000000010d0d7824 */ /* 0x000fe400078e020f */
[----:B------:R-:W-:Y:S01]  /*24bf0*/  IMAD.MOV.U32 R11, RZ, RZ, R42 ;  /* 0x000000ffff0b7224 */ /* 0x000fe200078e002a */
[----:B0-----:R-:W-:Y:S01]  /*24c00*/  @P1 SHF.R.U32.HI R11, RZ, R36, R41 ;  /* 0x00000024ff0b1219 */ /* 0x001fe20000011629 */
[----:B------:R-:W-:-:S03]  /*24c10*/  IMAD.WIDE.U32 R12, R124, UR4, R12 ;  /* 0x000000047c0c7c25 */ /* 0x000fc6000f8e000c */
[----:B------:R-:W-:Y:S01]  /*24c20*/  SHF.R.S32.HI R14, RZ, 0x1f, R11 ;  /* 0x0000001fff0e7819 */ /* 0x000fe2000001140b */
[----:B------:R-:W-:Y:S01]  /*24c30*/  IMAD R13, R124, UR5, R13 ;  /* 0x000000057c0d7c24 */ /* 0x000fe2000f8e020d */
[----:B------:R-:W-:Y:S01]  /*24c40*/  IADD3 R15, -R11, RZ, RZ ;  /* 0x000000ff0b0f7210 */ /* 0x000fe20007ffe1ff */
[----:B------:R-:W-:Y:S01]  /*24c50*/  ULDC.64 UR4, c[0x0][0xb30] ;  /* 0x0002cc0000047ab9 */ /* 0x000fe20000000a00 */
[----:B------:R-:W-:Y:S02]  /*24c60*/  VIADD R36, R18, 0x33420 ;  /* 0x0003342012247836 */ /* 0x000fe40000000000 */
[----:B------:R-:W-:Y:S02]  /*24c70*/  IMAD R14, R14, UR4, RZ ;  /* 0x000000040e0e7c24 */ /* 0x000fe4000f8e02ff */
[----:B------:R-:W-:Y:S01]  /*24c80*/  IMAD R111, R111, R15, R42 ;  /* 0x0000000f6f6f7224 */ /* 0x000fe200078e022a */
[----:B------:R-:W-:Y:S01]  /*24c90*/  PRMT R36, RZ, 0x654, R36 ;  /* 0x00000654ff247816 */ /* 0x000fe20000000024 */
[----:B------:R-:W-:-:S02]  /*24ca0*/  IMAD R15, R11, UR5, R14 ;  /* 0x000000050b0f7c24 */ /* 0x000fc4000f8e020e */
[----:B------:R-:W-:Y:S01]  /*24cb0*/  IMAD.WIDE.U32 R12, R11, UR4, R12 ;  /* 0x000000040b0c7c25 */ /* 0x000fe2000f8e000c */
[----:B------:R-:W-:Y:S01]  /*24cc0*/  SHF.R.S32.HI R11, RZ, 0x1f, R111 ;  /* 0x0000001fff0b7819 */ /* 0x000fe2000001146f */
[----:B------:R-:W-:Y:S01]  /*24cd0*/  ULDC.64 UR4, c[0x0][0xb28] ;  /* 0x0002ca0000047ab9 */ /* 0x000fe20000000a00 */
[----:B------:R0:W-:Y:S01]  /*24ce0*/  SYNCS.ARRIVE.TRANS64.RED.A1T0 RZ, [R36+URZ], RZ ;  /* 0x000000ff24ff79a7 */ /* 0x0001e2000810043f */
[----:B------:R-:W-:Y:S02]  /*24cf0*/  IMAD.IADD R13, R13, 0x1, R15 ;  /* 0x000000010d0d7824 */ /* 0x000fe400078e020f */
[----:B------:R-:W-:Y:S02]  /*24d00*/  IMAD R14, R11, UR4, RZ ;  /* 0x000000040b0e7c24 */ /* 0x000fe4000f8e02ff */
[----:B------:R-:W-:-:S04]  /*24d10*/  IMAD.WIDE.U32 R12, R111, UR4, R12 ;  /* 0x000000046f0c7c25 */ /* 0x000fc8000f8e000c */
[----:B------:R-:W-:Y:S01]  /*24d20*/  IMAD R41, R111, UR5, R14 ;  /* 0x000000056f297c24 */ /* 0x000fe2000f8e020e */
[----:B------:R-:W-:Y:S02]  /*24d30*/  ULDC.64 UR4, c[0x0][0xb00] ;  /* 0x0002c00000047ab9 */ /* 0x000fe40000000a00 */
[----:B------:R-:W-:Y:S01]  /*24d40*/  LEA R40, P0, R12, UR4, 0x2 ;  /* 0x000000040c287c11 */ /* 0x000fe2000f8010ff */
[----:B------:R-:W-:Y:S01]  /*24d50*/  IMAD.IADD R41, R13, 0x1, R41 ;  /* 0x000000010d297824 */ /* 0x000fe200078e0229 */
[----:B------:R-:W-:-:S04]  /*24d60*/  UMOV UR4, 0xffffffff ;  /* 0xffffffff00047882 */ /* 0x000fc80000000000 */
[----:B------:R-:W-:Y:S01]  /*24d70*/  LEA.HI.X R41, R12, UR5, R41, 0x2, P0 ;  /* 0x000000050c297c11 */ /* 0x000fe200080f1429 */
[----:B0-----:R-:W-:Y:S06]  /*24d80*/  BRA.DIV UR4, `(.L_x_618) ;  /* 0x000000f2042c7947 */ /* 0x001fec000b800000 */
[----:B------:R0:W1:Y:S04]  /*24d90*/  SHFL.IDX PT, R42, R41, RZ, 0x1c1f ;  /* 0x001c1fff292a7589 */ /* 0x00006800000e0000 */
[----:B------:R0:W2:Y:S02]  /*24da0*/  SHFL.IDX PT, R43, R40, RZ, 0x1c1f ;  /* 0x001c1fff282b7589 */ /* 0x0000a400000e0000 */
.L_x_939:
[----:B------:R-:W-:Y:S01]  /*24db0*/  ISETP.GE.AND P0, PT, R37, R38, PT ;  /* 0x000000262500720c */ /* 0x000fe20003f06270 */
[----:B------:R-:W-:-:S12]  /*24dc0*/  BSSY B1, `(.L_x_619) ;  /* 0x00000c0000017945 */ /* 0x000fd80003800000 */
[----:B------:R-:W-:Y:S05]  /*24dd0*/  @P0 BRA `(.L_x_620) ;  /* 0x0000000800f80947 */ /* 0x000fea0003800000 */
[----:B------:R-:W3:Y:S01]  /*24de0*/  LDL R44, [R1+0xc4] ;  /* 0x0000c400012c7983 */ /* 0x000ee20000100800 */
[----:B------:R-:W-:-:S03]  /*24df0*/  ULDC UR4, c[0x0][0xac8] ;  /* 0x0002b20000047ab9 */ /* 0x000fc60000000800 */
[----:B------:R-:W4:Y:S04]  /*24e00*/  LDL R36, [R1+0x68] ;  /* 0x0000680001247983 */ /* 0x000f280000100800 */
[----:B------:R-:W5:Y:S04]  /*24e10*/  LDL R45, [R1+0x124] ;  /* 0x00012400012d7983 */ /* 0x000f680000100800 */
        /* <DEDUP_REMOVED lines=10> */
[----:B------:R-:W5:Y:S01]  /*24ec0*/  LDL R123, [R1+0x110] ;  /* 0x00011000017b7983 */ /* 0x000f620000100800 */
[----:B---3--:R-:W-:-:S02]  /*24ed0*/  ISETP.GE.AND P3, PT, R44, UR4, PT ;  /* 0x000000042c007c0c */ /* 0x008fc4000bf66270 */
[----:B----4-:R-:W-:-:S11]  /*24ee0*/  ISETP.GE.AND P2, PT, R36, UR4, PT ;  /* 0x0000000424007c0c */ /* 0x010fd6000bf46270 */
[C---:B--2---:R-:W-:Y:S02]  /*24ef0*/  @!P3 LEA R12, P4, R44.reuse, R43, 0x2 ;  /* 0x0000002b2c0cb211 */ /* 0x044fe400078810ff */
[----:B-----5:R-:W-:Y:S02]  /*24f00*/  ISETP.GE.AND P1, PT, R47, UR4, PT ;  /* 0x000000042f007c0c */ /* 0x020fe4000bf26270 */
[-C--:B-1----:R-:W-:Y:S01]  /*24f10*/  @!P2 MOV R15, R42.reuse ;  /* 0x0000002a000fa202 */ /* 0x082fe20000000f00 */
[----:B------:R-:W-:Y:S01]  /*24f20*/  @!P2 IMAD.MOV.U32 R14, RZ, RZ, R43 ;  /* 0x000000ffff0ea224 */ /* 0x000fe200078e002b */
[----:B------:R-:W-:Y:S02]  /*24f30*/  @!P3 LEA.HI.X R13, R44, R42, R45, 0x2, P4 ;  /* 0x0000002a2c0db211 */ /* 0x000fe400020f142d */
[----:B------:R-:W2:Y:S01]  /*24f40*/  LDL R44, [R1+0xa8] ;  /* 0x0000a800012c7983 */ /* 0x000ea20000100800 */
[----:B------:R-:W-:-:S03]  /*24f50*/  @!P2 IMAD.WIDE R14, R36, 0x4, R14 ;  /* 0x00000004240ea825 */ /* 0x000fc600078e020e */
[----:B------:R-:W3:Y:S01]  /*24f60*/  LDL R45, [R1+0xa4] ;  /* 0x0000a400012d7983 */ /* 0x000ee20000100800 */
[----:B------:R-:W-:Y:S02]  /*24f70*/  @!P2 IMAD.MOV.U32 R36, RZ, RZ, R0 ;  /* 0x000000ffff24a224 */ /* 0x000fe400078e0000 */
[----:B------:R-:W-:Y:S02]  /*24f80*/  @!P2 IMAD.MOV.U32 R37, RZ, RZ, R2 ;  /* 0x000000ffff25a224 */ /* 0x000fe400078e0002 */
[----:B------:R-:W-:Y:S01]  /*24f90*/  @!P3 IMAD.MOV.U32 R111, RZ, RZ, R109 ;  /* 0x000000ffff6fb224 */ /* 0x000fe200078e006d */
[----:B------:R-:W4:Y:S04]  /*24fa0*/  LDL R2, [R1+0x10c] ;  /* 0x00010c0001027983 */ /* 0x000f280000100800 */
[----:B------:R1:W-:Y:S04]  /*24fb0*/  @!P2 ST.E.64 desc[UR50][R14.64], R36 ;  /* 0x000000240e00a985 */ /* 0x0003e8000c101b32 */
[----:B------:R5:W-:Y:S01]  /*24fc0*/  @!P3 ST.E.64 desc[UR50][R12.64], R110 ;  /* 0x0000006e0c00b985 */ /* 0x000be2000c101b32 */
[----:B------:R-:W-:-:S02]  /*24fd0*/  ISETP.GE.AND P0, PT, R11, UR4, PT ;  /* 0x000000040b007c0c */ /* 0x000fc4000bf06270 */
[----:B------:R-:W-:Y:S01]  /*24fe0*/  @!P1 LOP3.LUT R115, R115, R114, RZ, 0x3c, !PT ;  /* 0x0000007273739212 */ /* 0x000fe200078e3cff */
[----:B------:R-:W4:Y:S04]  /*24ff0*/  LDL R0, [R1+0x94] ;  /* 0x0000940001007983 */ /* 0x000f280000100800 */
[----:B------:R-:W4:Y:S04]  /*25000*/  LDL R109, [R1+0xf0] ;  /* 0x0000f000016d7983 */ /* 0x000f280000100800 */
[----:B-1----:R-:W4:Y:S01]  /*25010*/  LDL R37, [R1+0x104] ;  /* 0x0001040001257983 */ /* 0x002f220000100800 */
[----:B-----5:R-:W-:-:S02]  /*25020*/  @!P1 LEA R12, P5, R47, R43, 0x2 ;  /* 0x0000002b2f0c9211 */ /* 0x020fc400078a10ff */
[----:B------:R-:W-:Y:S01]  /*25030*/  ISETP.GE.AND P2, PT, R125, UR4, PT ;  /* 0x000000047d007c0c */ /* 0x000fe2000bf46270 */
[----:B------:R-:W5:Y:S01]  /*25040*/  LDL R36, [R1+0x9c] ;  /* 0x00009c0001247983 */ /* 0x000f620000100800 */
[----:B------:R-:W-:-:S03]  /*25050*/  @!P1 LEA.HI.X R13, R47, R42, R127, 0x2, P5 ;  /* 0x0000002a2f0d9211 */ /* 0x000fc600028f147f */
[----:B------:R-:W5:Y:S01]  /*25060*/  LDL R47, [R1+0x108] ;  /* 0x00010800012f7983 */ /* 0x000f620000100800 */
[-C--:B------:R-:W-:Y:S02]  /*25070*/  @!P0 LOP3.LUT R113, R113, R112.reuse, RZ, 0x3c, !PT ;  /* 0x0000007071718212 */ /* 0x080fe400078e3cff */
[----:B------:R-:W-:Y:S01]  /*25080*/  ISETP.GE.AND P3, PT, R46, UR4, PT ;  /* 0x000000042e007c0c */ /* 0x000fe2000bf66270 */
[----:B------:R-:W5:Y:S01]  /*25090*/  LDL R111, [R1+0xfc] ;  /* 0x0000fc00016f7983 */ /* 0x000f620000100800 */
[----:B------:R-:W-:Y:S02]  /*250a0*/  @!P0 LEA R14, P4, R11, R43, 0x2 ;  /* 0x0000002b0b0e8211 */ /* 0x000fe400078810ff */
[----:B------:R-:W-:Y:S01]  /*250b0*/  @!P0 LOP3.LUT R112, R113, R112, RZ, 0x3c, !PT ;  /* 0x0000007071708212 */ /* 0x000fe200078e3cff */
[----:B------:R-:W5:Y:S01]  /*250c0*/  LDL R110, [R1+0xf8] ;  /* 0x0000f800016e7983 */ /* 0x000f620000100800 */
[----:B------:R-:W-:Y:S02]  /*250d0*/  @!P1 LOP3.LUT R114, R115, R114, RZ, 0x3c, !PT ;  /* 0x0000007273729212 */ /* 0x000fe400078e3cff */
[----:B------:R-:W-:-:S02]  /*250e0*/  @!P0 LEA.HI.X R15, R11, R42, R128, 0x2, P4 ;  /* 0x0000002a0b0f8211 */ /* 0x000fc400020f1480 */
[----:B------:R-:W-:Y:S01]  /*250f0*/  @!P0 LOP3.LUT R113, R113, R112, RZ, 0x3c, !PT ;  /* 0x0000007071718212 */ /* 0x000fe200078e3cff */
[----:B------:R-:W5:Y:S01]  /*25100*/  LDL R11, [R1+0xa0] ;  /* 0x0000a000010b7983 */ /* 0x000f620000100800 */
[----:B------:R-:W-:Y:S02]  /*25110*/  @!P1 LOP3.LUT R115, R115, R114, RZ, 0x3c, !PT ;  /* 0x0000007273739212 */ /* 0x000fe400078e3cff */
[-C--:B------:R-:W-:Y:S01]  /*25120*/  @!P2 LOP3.LUT R117, R117, R116.reuse, RZ, 0x3c, !PT ;  /* 0x000000747575a212 */ /* 0x080fe200078e3cff */
[----:B------:R1:W-:Y:S04]  /*25130*/  @!P0 ST.E.64 desc[UR50][R14.64], R112 ;  /* 0x000000700e008985 */ /* 0x0003e8000c101b32 */
[----:B------:R0:W-:Y:S01]  /*25140*/  @!P1 ST.E.64 desc[UR50][R12.64], R114 ;  /* 0x000000720c009985 */ /* 0x0001e2000c101b32 */
[----:B------:R-:W-:-:S02]  /*25150*/  @!P2 LOP3.LUT R116, R117, R116, RZ, 0x3c, !PT ;  /* 0x000000747574a212 */ /* 0x000fc400078e3cff */
[----:B------:R-:W-:Y:S02]  /*25160*/  @!P3 LOP3.LUT R119, R119, R118, RZ, 0x3c, !PT ;  /* 0x000000767777b212 */ /* 0x000fe400078e3cff */
[----:B------:R-:W-:Y:S02]  /*25170*/  @!P2 LOP3.LUT R117, R117, R116, RZ, 0x3c, !PT ;  /* 0x000000747575a212 */ /* 0x000fe400078e3cff */
[CC--:B-1----:R-:W-:Y:S01]  /*25180*/  @!P2 LEA R14, P4, R125.reuse, R43.reuse, 0x2 ;  /* 0x0000002b7d0ea211 */ /* 0x0c2fe200078810ff */
[----:B------:R-:W5:Y:S01]  /*25190*/  LDL R112, [R1+0x100] ;  /* 0x0001000001707983 */ /* 0x000f620000100800 */
[C---:B0-----:R-:W-:Y:S02]  /*251a0*/  @!P3 LEA R12, P5, R46.reuse, R43, 0x2 ;  /* 0x0000002b2e0cb211 */ /* 0x041fe400078a10ff */
[-C--:B------:R-:W-:Y:S02]  /*251b0*/  @!P2 LEA.HI.X R15, R125, R42.reuse, R126, 0x2, P4 ;  /* 0x0000002a7d0fa211 */ /* 0x080fe400020f147e */
[----:B------:R-:W-:-:S02]  /*251c0*/  @!P3 LEA.HI.X R13, R46, R42, R124, 0x2, P5 ;  /* 0x0000002a2e0db211 */ /* 0x000fc400028f147c */
[----:B------:R-:W5:Y:S01]  /*251d0*/  LDL R46, [R1+0x98] ;  /* 0x00009800012e7983 */ /* 0x000f620000100800 */
[----:B------:R-:W-:Y:S02]  /*251e0*/  ISETP.GE.AND P0, PT, R79, UR4, PT ;  /* 0x000000044f007c0c */ /* 0x000fe4000bf06270 */
[----:B------:R-:W-:Y:S01]  /*251f0*/  ISETP.GE.AND P1, PT, R78, UR4, PT ;  /* 0x000000044e007c0c */ /* 0x000fe2000bf26270 */
[----:B------:R0:W-:Y:S01]  /*25200*/  @!P2 ST.E.64 desc[UR50][R14.64], R116 ;  /* 0x000000740e00a985 */ /* 0x0001e2000c101b32 */
[----:B------:R-:W-:-:S04]  /*25210*/  @!P3 LOP3.LUT R118, R119, R118, RZ, 0x3c, !PT ;  /* 0x000000767776b212 */ /* 0x000fc800078e3cff */
[----:B------:R-:W-:-:S05]  /*25220*/  @!P3 LOP3.LUT R119, R119, R118, RZ, 0x3c, !PT ;  /* 0x000000767777b212 */ /* 0x000fca00078e3cff */
[----:B------:R1:W-:Y:S01]  /*25230*/  @!P3 ST.E.64 desc[UR50][R12.64], R118 ;  /* 0x000000760c00b985 */ /* 0x0003e2000c101b32 */
[-C--:B0-----:R-:W-:Y:S02]  /*25240*/  @!P0 LEA R14, P4, R79, R43.reuse, 0x2 ;  /* 0x0000002b4f0e8211 */ /* 0x081fe400078810ff */
[----:B------:R-:W-:Y:S02]  /*25250*/  @!P0 LOP3.LUT R121, R121, R120, RZ, 0x3c, !PT ;  /* 0x0000007879798212 */ /* 0x000fe400078e3cff */
[----:B------:R-:W-:Y:S02]  /*25260*/  @!P0 LEA.HI.X R15, R79, R42, R123, 0x2, P4 ;  /* 0x0000002a4f0f8211 */ /* 0x000fe400020f147b */
[----:B-1----:R-:W-:Y:S01]  /*25270*/  @!P1 LEA R12, P5, R78, R43, 0x2 ;  /* 0x0000002b4e0c9211 */ /* 0x002fe200078a10ff */
[----:B------:R-:W-:Y:S01]  /*25280*/  @!P1 IMAD.MOV.U32 R123, RZ, RZ, R3 ;  /* 0x000000ffff7b9224 */ /* 0x000fe200078e0003 */
[C---:B------:R-:W-:Y:S01]  /*25290*/  @!P0 LOP3.LUT R120, R121.reuse, R120, RZ, 0x3c, !PT ;  /* 0x0000007879788212 */ /* 0x040fe200078e3cff */
[----:B------:R-:W5:Y:S03]  /*252a0*/  LDL R79, [R1+0x90] ;  /* 0x00009000014f7983 */ /* 0x000f660000100800 */
[----:B------:R-:W-:-:S05]  /*252b0*/  @!P0 LOP3.LUT R121, R121, R120, RZ, 0x3c, !PT ;  /* 0x0000007879798212 */ /* 0x000fca00078e3cff */
[----:B------:R0:W-:Y:S01]  /*252c0*/  @!P0 ST.E.64 desc[UR50][R14.64], R120 ;  /* 0x000000780e008985 */ /* 0x0001e2000c101b32 */
[----:B--2---:R-:W-:Y:S02]  /*252d0*/  ISETP.GE.AND P2, PT, R44, UR4, PT ;  /* 0x000000042c007c0c */ /* 0x004fe4000bf46270 */
[----:B---3--:R-:W-:Y:S02]  /*252e0*/  ISETP.GE.AND P3, PT, R45, UR4, PT ;  /* 0x000000042d007c0c */ /* 0x008fe4000bf66270 */
[----:B----4-:R-:W-:Y:S02]  /*252f0*/  @!P1 LEA.HI.X R13, R78, R42, R2, 0x2, P5 ;  /* 0x0000002a4e0d9211 */ /* 0x010fe400028f1402 */
[----:B------:R-:W2:Y:S07]  /*25300*/  LDL R78, [R1+0x8c] ;  /* 0x00008c00014e7983 */ /* 0x000eae0000100800 */
[C---:B------:R-:W-:Y:S01]  /*25310*/  @!P2 LEA R2, P4, R44.reuse, R43, 0x2 ;  /* 0x0000002b2c02a211 */ /* 0x040fe200078810ff */
[----:B0-----:R-:W-:Y:S01]  /*25320*/  @!P2 IMAD.MOV.U32 R15, RZ, RZ, R6 ;  /* 0x000000ffff0fa224 */ /* 0x001fe200078e0006 */
[----:B------:R-:W-:Y:S01]  /*25330*/  @!P2 MOV R14, R4 ;  /* 0x00000004000ea202 */ /* 0x000fe20000000f00 */
[----:B------:R0:W-:Y:S01]  /*25340*/  @!P1 ST.E.64 desc[UR50][R12.64], R122 ;  /* 0x0000007a0c009985 */ /* 0x0001e2000c101b32 */
[----:B-----5:R-:W-:-:S03]  /*25350*/  @!P2 LEA.HI.X R3, R44, R42, R47, 0x2, P4 ;  /* 0x0000002a2c03a211 */ /* 0x020fc600020f142f */
[----:B------:R-:W3:Y:S01]  /*25360*/  LDL R44, [R1+0xf4] ;  /* 0x0000f400012c7983 */ /* 0x000ee20000100800 */
[----:B0-----:R-:W-:-:S03]  /*25370*/  @!P3 LEA R12, P5, R45, R43, 0x2 ;  /* 0x0000002b2d0cb211 */ /* 0x001fc600078a10ff */
[----:B------:R0:W-:Y:S01]  /*25380*/  @!P2 ST.E.64 desc[UR50][R2.64], R14 ;  /* 0x0000000e0200a985 */ /* 0x0001e2000c101b32 */
[----:B------:R-:W-:Y:S02]  /*25390*/  @!P3 LEA.HI.X R13, R45, R42, R37, 0x2, P5 ;  /* 0x0000002a2d0db211 */ /* 0x000fe400028f1425 */
[----:B------:R-:W-:Y:S01]  /*253a0*/  ISETP.GE.AND P0, PT, R11, UR4, PT ;  /* 0x000000040b007c0c */ /* 0x000fe2000bf06270 */
[----:B------:R-:W4:Y:S01]  /*253b0*/  LDL R47, [R1+0x88] ;  /* 0x00008800012f7983 */ /* 0x000f220000100800 */
[----:B------:R-:W-:-:S03]  /*253c0*/  ISETP.GE.AND P1, PT, R36, UR4, PT ;  /* 0x0000000424007c0c */ /* 0x000fc6000bf26270 */
[----:B------:R-:W5:Y:S01]  /*253d0*/  LDL R45, [R1+0x84] ;  /* 0x00008400012d7983 */ /* 0x000f620000100800 */
[----:B0-----:R-:W-:Y:S02]  /*253e0*/  @!P3 IMAD.MOV.U32 R2, RZ, RZ, R5 ;  /* 0x000000ffff02b224 */ /* 0x001fe400078e0005 */
[----:B------:R-:W-:Y:S01]  /*253f0*/  @!P3 IMAD.MOV.U32 R3, RZ, RZ, R7 ;  /* 0x000000ffff03b224 */ /* 0x000fe200078e0007 */
[----:B------:R-:W-:Y:S01]  /*25400*/  ISETP.GE.AND P4, PT, R0, UR4, PT ;  /* 0x0000000400007c0c */ /* 0x000fe2000bf86270 */
[----:B------:R-:W5:Y:S04]  /*25410*/  LDL R37, [R1+0x80] ;  /* 0x0000800001257983 */ /* 0x000f680000100800 */
[----:B------:R0:W-:Y:S04]  /*25420*/  @!P3 ST.E.64 desc[UR50][R12.64], R2 ;  /* 0x000000020c00b985 */ /* 0x0001e8000c101b32 */
[----:B------:R-:W5:Y:S04]  /*25430*/  LDL R15, [R1+0x78] ;  /* 0x00007800010f7983 */ /* 0x000f680000100800 */
[----:B------:R-:W5:Y:S04]  /*25440*/  LDL R14, [R1+0xd4] ;  /* 0x0000d400010e7983 */ /* 0x000f680000100800 */
[----:B0-----:R-:W4:Y:S01]  /*25450*/  LDL R12, [R1+0xec] ;  /* 0x0000ec00010c7983 */ /* 0x001f220000100800 */
[----:B------:R-:W-:-:S02]  /*25460*/  ISETP.GE.AND P2, PT, R46, UR4, PT ;  /* 0x000000042e007c0c */ /* 0x000fc4000bf46270 */
[CC--:B------:R-:W-:Y:S01]  /*25470*/  @!P0 LEA R4, P5, R11.reuse, R43.reuse, 0x2 ;  /* 0x0000002b0b048211 */ /* 0x0c0fe200078a10ff */
[----:B------:R-:W5:Y:S01]  /*25480*/  LDL R13, [R1+0x74] ;  /* 0x00007400010d7983 */ /* 0x000f620000100800 */
[CC--:B------:R-:W-:Y:S02]  /*25490*/  @!P1 LEA R2, P3, R36.reuse, R43.reuse, 0x2 ;  /* 0x0000002b24029211 */ /* 0x0c0fe400078610ff */
[----:B------:R-:W-:Y:S01]  /*254a0*/  @!P0 LEA.HI.X R5, R11, R42, R112, 0x2, P5 ;  /* 0x0000002a0b058211 */ /* 0x000fe200028f1470 */
[----:B------:R-:W-:Y:S01]  /*254b0*/  @!P0 IMAD.MOV.U32 R11, RZ, RZ, R10 ;  /* 0x000000ffff0b8224 */ /* 0x000fe200078e000a */
[----:B------:R-:W-:Y:S02]  /*254c0*/  @!P0 MOV R10, R8 ;  /* 0x00000008000a8202 */ /* 0x000fe40000000f00 */
[----:B------:R-:W-:Y:S01]  /*254d0*/  @!P1 LEA.HI.X R3, R36, R42, R111, 0x2, P3 ;  /* 0x0000002a24039211 */ /* 0x000fe200018f146f */
[----:B------:R-:W5:Y:S02]  /*254e0*/  LDL R8, [R1+0xe8] ;  /* 0x0000e80001087983 */ /* 0x000f640000100800 */
[----:B------:R-:W-:-:S02]  /*254f0*/  @!P2 LEA R6, P3, R46, R43, 0x2 ;  /* 0x0000002b2e06a211 */ /* 0x000fc400078610ff */
[----:B------:R0:W-:Y:S04]  /*25500*/  @!P0 ST.E.64 desc[UR50][R4.64], R10 ;  /* 0x0000000a04008985 */ /* 0x0001e8000c101b32 */
[----:B------:R-:W5:Y:S01]  /*25510*/  LDL R36, [R1+0x7c] ;  /* 0x00007c0001247983 */ /* 0x000f620000100800 */
[----:B------:R-:W-:-:S03]  /*25520*/  @!P2 LEA.HI.X R7, R46, R42, R110, 0x2, P3 ;  /* 0x0000002a2e07a211 */ /* 0x000fc600018f146e */
[----:B------:R-:W5:Y:S01]  /*25530*/  LDL R46, [R1+0xe4] ;  /* 0x0000e400012e7983 */ /* 0x000f620000100800 */
[----:B0-----:R-:W-:-:S03]  /*25540*/  @!P1 IMAD.MOV.U32 R4, RZ, RZ, R9 ;  /* 0x000000ffff049224 */ /* 0x001fc600078e0009 */
[----:B------:R-:W5:Y:S01]  /*25550*/  LDL R11, [R1+0x70] ;  /* 0x00007000010b7983 */ /* 0x000f620000100800 */
[----:B------:R-:W-:-:S03]  /*25560*/  @!P1 IMAD.MOV.U32 R5, RZ, RZ, R20 ;  /* 0x000000ffff059224 */ /* 0x000fc600078e0014 */
[----:B------:R-:W5:Y:S04]  /*25570*/  LDL R20, [R1+0xd8] ;  /* 0x0000d80001147983 */ /* 0x000f680000100800 */
[----:B------:R0:W-:Y:S04]  /*25580*/  @!P1 ST.E.64 desc[UR50][R2.64], R4 ;  /* 0x0000000402009985 */ /* 0x0001e8000c101b32 */
[----:B------:R-:W5:Y:S01]  /*25590*/  LDL R10, [R1+0xcc] ;  /* 0x0000cc00010a7983 */ /* 0x000f620000100800 */
[----:B0-----:R-:W-:Y:S01]  /*255a0*/  @!P4 LEA R2, P5, R0, R43, 0x2 ;  /* 0x0000002b0002c211 */ /* 0x001fe200078a10ff */
[----:B------:R-:W-:-:S02]  /*255b0*/  @!P2 IMAD.MOV.U32 R4, RZ, RZ, R21 ;  /* 0x000000ffff04a224 */ /* 0x000fc400078e0015 */
[----:B------:R-:W5:Y:S01]  /*255c0*/  LDL R21, [R1+0xdc] ;  /* 0x0000dc0001157983 */ /* 0x000f620000100800 */
[----:B------:R-:W-:Y:S01]  /*255d0*/  @!P2 IMAD.MOV.U32 R5, RZ, RZ, R25 ;  /* 0x000000ffff05a224 */ /* 0x000fe200078e0019 */
[----:B------:R-:W-:-:S04]  /*255e0*/  @!P4 MOV R25, R26 ;  /* 0x0000001a0019c202 */ /* 0x000fc80000000f00 */
[----:B------:R-:W-:Y:S01]  /*255f0*/  @!P2 ST.E.64 desc[UR50][R6.64], R4 ;  /* 0x000000040600a985 */ /* 0x000fe2000c101b32 */
[----:B--2---:R-:W-:Y:S02]  /*25600*/  ISETP.GE.AND P1, PT, R78, UR4, PT ;  /* 0x000000044e007c0c */ /* 0x004fe4000bf26270 */
[----:B---3--:R-:W-:Y:S02]  /*25610*/  @!P4 LEA.HI.X R3, R0, R42, R44, 0x2, P5 ;  /* 0x0000002a0003c211 */ /* 0x008fe400028f142c */
[----:B------:R-:W2:Y:S04]  /*25620*/  LDL R44, [R1+0xe0] ;  /* 0x0000e000012c7983 */ /* 0x000ea80000100800 */
[----:B------:R-:W3:Y:S04]  /*25630*/  LDL R0, [R1+0x6c] ;  /* 0x00006c0001007983 */ /* 0x000ee80000100800 */
[----:B------:R0:W-:Y:S02]  /*25640*/  @!P4 ST.E.64 desc[UR50][R2.64], R24 ;  /* 0x000000180200c985 */ /* 0x0001e4000c101b32 */
[----:B0-----:R-:W-:-:S04]  /*25650*/  @!P1 LEA R2, P5, R78, R43, 0x2 ;  /* 0x0000002b4e029211 */ /* 0x001fc800078a10ff */
[----:B----4-:R-:W-:Y:S02]  /*25660*/  @!P1 LEA.HI.X R3, R78, R42, R12, 0x2, P5 ;  /* 0x0000002a4e039211 */ /* 0x010fe400028f140c */
[----:B------:R-:W4:Y:S01]  /*25670*/  LDL R12, [R1+0xd0] ;  /* 0x0000d000010c7983 */ /* 0x000f220000100800 */
[----:B------:R-:W-:Y:S02]  /*25680*/  ISETP.GE.AND P0, PT, R79, UR4, PT ;  /* 0x000000044f007c0c */ /* 0x000fe4000bf06270 */
[----:B------:R-:W-:Y:S02]  /*25690*/  ISETP.GE.AND P2, PT, R47, UR4, PT ;  /* 0x000000042f007c0c */ /* 0x000fe4000bf46270 */
[----:B-----5:R-:W-:-:S09]  /*256a0*/  ISETP.GE.AND P4, PT, R45, UR4, PT ;  /* 0x000000042d007c0c */ /* 0x020fd2000bf86270 */
[C---:B------:R-:W-:Y:S01]  /*256b0*/  @!P0 LEA R4, P3, R79.reuse, R43, 0x2 ;  /* 0x0000002b4f048211 */ /* 0x040fe200078610ff */
[----:B------:R-:W-:Y:S02]  /*256c0*/  @!P0 IMAD.MOV.U32 R6, RZ, RZ, R27 ;  /* 0x000000ffff068224 */ /* 0x000fe400078e001b */
[----:B------:R-:W-:Y:S01]  /*256d0*/  @!P0 IMAD.MOV.U32 R7, RZ, RZ, R29 ;  /* 0x000000ffff078224 */ /* 0x000fe200078e001d */
[----:B------:R-:W-:Y:S01]  /*256e0*/  @!P0 LEA.HI.X R5, R79, R42, R109, 0x2, P3 ;  /* 0x0000002a4f058211 */ /* 0x000fe200018f146d */
[----:B------:R-:W-:Y:S01]  /*256f0*/  @!P1 IMAD.MOV.U32 R29, RZ, RZ, R30 ;  /* 0x000000ffff1d9224 */ /* 0x000fe200078e001e */
[----:B------:R-:W-:-:S03]  /*25700*/  ISETP.GE.AND P3, PT, R37, UR4, PT ;  /* 0x0000000425007c0c */ /* 0x000fc6000bf66270 */
[----:B------:R0:W-:Y:S04]  /*25710*/  @!P0 ST.E.64 desc[UR50][R4.64], R6 ;  /* 0x0000000604008985 */ /* 0x0001e8000c101b32 */
[----:B------:R1:W-:Y:S01]  /*25720*/  @!P1 ST.E.64 desc[UR50][R2.64], R28 ;  /* 0x0000001c02009985 */ /* 0x0003e2000c101b32 */
[----:B0-----:R-:W-:-:S04]  /*25730*/  @!P2 LEA R4, P0, R47, R43, 0x2 ;  /* 0x0000002b2f04a211 */ /* 0x001fc800078010ff */
[-C--:B------:R-:W-:Y:S02]  /*25740*/  @!P2 LEA.HI.X R5, R47, R42.reuse, R8, 0x2, P0 ;  /* 0x0000002a2f05a211 */ /* 0x080fe400000f1408 */
[C---:B-1----:R-:W-:Y:S02]  /*25750*/  @!P4 LEA R2, P1, R45.reuse, R43, 0x2 ;  /* 0x0000002b2d02c211 */ /* 0x042fe400078210ff */
[----:B------:R-:W-:Y:S01]  /*25760*/  ISETP.GE.AND P0, PT, R36, UR4, PT ;  /* 0x0000000424007c0c */ /* 0x000fe2000bf06270 */
[----:B------:R-:W-:Y:S01]  /*25770*/  @!P2 IMAD.MOV.U32 R6, RZ, RZ, R31 ;  /* 0x000000ffff06a224 */ /* 0x000fe200078e001f */
[----:B------:R-:W-:Y:S01]  /*25780*/  @!P2 MOV R7, R33 ;  /* 0x000000210007a202 */ /* 0x000fe20000000f00 */
[----:B------:R-:W-:Y:S01]  /*25790*/  @!P4 IMAD.MOV.U32 R33, RZ, RZ, R34 ;  /* 0x000000ffff21c224 */ /* 0x000fe200078e0022 */
[----:B------:R-:W-:Y:S02]  /*257a0*/  @!P4 LEA.HI.X R3, R45, R42, R46, 0x2, P1 ;  /* 0x0000002a2d03c211 */ /* 0x000fe400008f142e */
[----:B------:R-:W-:Y:S01]  /*257b0*/  ISETP.GE.AND P1, PT, R15, UR4, PT ;  /* 0x000000040f007c0c */ /* 0x000fe2000bf26270 */
[----:B------:R0:W-:Y:S01]  /*257c0*/  @!P2 ST.E.64 desc[UR50][R4.64], R6 ;  /* 0x000000060400a985 */ /* 0x0001e2000c101b32 */
[----:B------:R-:W-:-:S03]  /*257d0*/  @!P3 LEA R8, P5, R37, R43, 0x2 ;  /* 0x0000002b2508b211 */ /* 0x000fc600078a10ff */
[----:B------:R1:W-:Y:S01]  /*257e0*/  @!P4 ST.E.64 desc[UR50][R2.64], R32 ;  /* 0x000000200200c985 */ /* 0x0003e2000c101b32 */
[----:B------:R-:W-:Y:S02]  /*257f0*/  ISETP.GE.AND P4, PT, R13, UR4, PT ;  /* 0x000000040d007c0c */ /* 0x000fe4000bf86270 */
[C---:B0-----:R-:W-:Y:S01]  /*25800*/  @!P0 LEA R4, P2, R36.reuse, R43, 0x2 ;  /* 0x0000002b24048211 */ /* 0x041fe200078410ff */
[----:B-1----:R-:W-:Y:S02]  /*25810*/  @!P3 IMAD.MOV.U32 R2, RZ, RZ, R35 ;  /* 0x000000ffff02b224 */ /* 0x002fe400078e0023 */
[----:B------:R-:W-:Y:S01]  /*25820*/  @!P3 IMAD.MOV.U32 R3, RZ, RZ, R53 ;  /* 0x000000ffff03b224 */ /* 0x000fe200078e0035 */
[-C--:B------:R-:W-:Y:S01]  /*25830*/  @!P0 LEA.HI.X R5, R36, R42.reuse, R21, 0x2, P2 ;  /* 0x0000002a24058211 */ /* 0x080fe200010f1415 */
[----:B------:R-:W-:Y:S01]  /*25840*/  @!P0 IMAD.MOV.U32 R53, RZ, RZ, R54 ;  /* 0x000000ffff358224 */ /* 0x000fe200078e0036 */
[----:B--2---:R-:W-:Y:S02]  /*25850*/  @!P3 LEA.HI.X R9, R37, R42, R44, 0x2, P5 ;  /* 0x0000002a2509b211 */ /* 0x004fe400028f142c */
[----:B------:R-:W-:-:S03]  /*25860*/  ISETP.GE.AND P5, PT, R11, UR4, PT ;  /* 0x000000040b007c0c */ /* 0x000fc6000bfa6270 */
[----:B------:R0:W-:Y:S01]  /*25870*/  @!P3 ST.E.64 desc[UR50][R8.64], R2 ;  /* 0x000000020800b985 */ /* 0x0001e2000c101b32 */
[----:B---3--:R-:W-:-:S03]  /*25880*/  ISETP.GE.AND P3, PT, R0, UR4, PT ;  /* 0x0000000400007c0c */ /* 0x008fc6000bf66270 */
[----:B------:R1:W-:Y:S01]  /*25890*/  @!P0 ST.E.64 desc[UR50][R4.64], R52 ;  /* 0x0000003404008985 */ /* 0x0003e2000c101b32 */
[-C--:B------:R-:W-:Y:S02]  /*258a0*/  @!P4 LEA R6, P0, R13, R43.reuse, 0x2 ;  /* 0x0000002b0d06c211 */ /* 0x080fe400078010ff */
[----:B0-----:R-:W-:-:S04]  /*258b0*/  @!P1 LEA R2, P2, R15, R43, 0x2 ;  /* 0x0000002b0f029211 */ /* 0x001fc800078410ff */
[-C--:B------:R-:W-:Y:S01]  /*258c0*/  @!P1 LEA.HI.X R3, R15, R42.reuse, R20, 0x2, P2 ;  /* 0x0000002a0f039211 */ /* 0x080fe200010f1414 */
[----:B-1----:R-:W-:Y:S01]  /*258d0*/  @!P1 IMAD.MOV.U32 R5, RZ, RZ, R57 ;  /* 0x000000ffff059224 */ /* 0x002fe200078e0039 */
[----:B------:R-:W-:Y:S01]  /*258e0*/  @!P1 MOV R4, R55 ;  /* 0x0000003700049202 */ /* 0x000fe20000000f00 */
[----:B------:R-:W-:Y:S01]  /*258f0*/  @!P4 IMAD.MOV.U32 R57, RZ, RZ, R58 ;  /* 0x000000ffff39c224 */ /* 0x000fe200078e003a */
[----:B------:R-:W-:-:S03]  /*25900*/  @!P4 LEA.HI.X R7, R13, R42, R14, 0x2, P0 ;  /* 0x0000002a0d07c211 */ /* 0x000fc600000f140e */
[----:B------:R0:W-:Y:S04]  /*25910*/  @!P1 ST.E.64 desc[UR50][R2.64], R4 ;  /* 0x0000000402009985 */ /* 0x0001e8000c101b32 */
[----:B------:R1:W-:Y:S01]  /*25920*/  @!P4 ST.E.64 desc[UR50][R6.64], R56 ;  /* 0x000000380600c985 */ /* 0x0003e2000c101b32 */
[CC--:B0-----:R-:W-:Y:S02]  /*25930*/  @!P5 LEA R2, P1, R11.reuse, R43.reuse, 0x2 ;  /* 0x0000002b0b02d211 */ /* 0x0c1fe400078210ff */
[C---:B------:R-:W-:Y:S02]  /*25940*/  @!P3 LEA R4, P2, R0.reuse, R43, 0x2 ;  /* 0x0000002b0004b211 */ /* 0x040fe400078410ff */
[-C--:B----4-:R-:W-:Y:S01]  /*25950*/  @!P5 LEA.HI.X R3, R11, R42.reuse, R12, 0x2, P1 ;  /* 0x0000002a0b03d211 */ /* 0x090fe200008f140c */
[----:B-1----:R-:W-:Y:S01]  /*25960*/  @!P5 IMAD.MOV.U32 R6, RZ, RZ, R59 ;  /* 0x000000ffff06d224 */ /* 0x002fe200078e003b */
[----:B------:R-:W-:Y:S01]  /*25970*/  @!P3 LEA.HI.X R5, R0, R42, R10, 0x2, P2 ;  /* 0x0000002a0005b211 */ /* 0x000fe200010f140a */
[----:B------:R-:W-:Y:S01]  /*25980*/  @!P5 IMAD.MOV.U32 R7, RZ, RZ, R61 ;  /* 0x000000ffff07d224 */ /* 0x000fe200078e003d */
[----:B------:R-:W-:-:S04]  /*25990*/  @!P3 MOV R61, R62 ;  /* 0x0000003e003db202 */ /* 0x000fc80000000f00 */
[----:B------:R3:W-:Y:S04]  /*259a0*/  @!P5 ST.E.64 desc[UR50][R2.64], R6 ;  /* 0x000000060200d985 */ /* 0x0007e8000c101b32 */
[----:B------:R3:W-:Y:S02]  /*259b0*/  @!P3 ST.E.64 desc[UR50][R4.64], R60 ;  /* 0x0000003c0400b985 */ /* 0x0007e4000c101b32 */
.L_x_620:
[----:B------:R-:W-:Y:S05]  /*259c0*/  BSYNC B1 ;  /* 0x0000000000017941 */ /* 0x000fea0003800000 */
.L_x_619:
[----:B------:R-:W-:-:S03]  /*259d0*/  UMOV UR4, 0xffffffff ;  /* 0xffffffff00047882 */ /* 0x000fc60000000000 */
[----:B------:R-:W-:Y:S05]  /*259e0*/  BRA.DIV UR4, `(.L_x_621) ;  /* 0x000000e6044c7947 */ /* 0x000fea000b800000 */
[----:B0-----:R-:W0:Y:S04]  /*259f0*/  SHFL.IDX PT, R41, R41, 0x1, 0x1c1f ;  /* 0x003c1f0029297f89 */ /* 0x001e2800000e0000 */
[----:B------:R4:W0:Y:S02]  /*25a00*/  SHFL.IDX PT, R14, R40, 0x1, 0x1c1f ;  /* 0x003c1f00280e7f89 */ /* 0x00082400000e0000 */
.L_x_943:
[----:B------:R-:W-:-:S13]  /*25a10*/  ISETP.GE.AND P0, PT, R39, R38, PT ;  /* 0x000000262700720c */ /* 0x000fda0003f06270 */
[----:B------:R-:W-:Y:S05]  /*25a20*/  @P0 BRA `(.L_x_617) ;  /* 0x0000001c00280947 */ /* 0x000fea0003800000 */
[----:B--2---:R-:W2:Y:S01]  /*25a30*/  LDL R43, [R1+0x68] ;  /* 0x00006800012b7983 */ /* 0x004ea20000100800 */
[----:B------:R-:W-:-:S03]  /*25a40*/  ULDC UR4, c[0x0][0xac8] ;  /* 0x0002b20000047ab9 */ /* 0x000fc60000000800 */
[----:B------:R-:W5:Y:S04]  /*25a50*/  LDL R55, [R1+0xc4] ;  /* 0x0000c40001377983 */ /* 0x000f680000100800 */
[----:B----4-:R-:W4:Y:S04]  /*25a60*/  LDL R40, [R1+0x124] ;  /* 0x0001240001287983 */ /* 0x010f280000100800 */
[----:B---3--:R-:W3:Y:S04]  /*25a70*/  LDL R6, [R1+0xfc] ;  /* 0x0000fc0001067983 */ /* 0x008ee80000100800 */
[----:B------:R-:W3:Y:S04]  /*25a80*/  LDL R36, [R1+0x120] ;  /* 0x0001200001247983 */ /* 0x000ee80000100800 */
        /* <DEDUP_REMOVED lines=13> */
[----:B-1----:R-:W3:Y:S04]  /*25b60*/  LDL R42, [R1+0xa4] ;  /* 0x0000a400012a7983 */ /* 0x002ee80000100800 */
        /* <DEDUP_REMOVED lines=19> */
[----:B------:R-:W3:Y:S01]  /*25ca0*/  LDL R0, [R1+0x6c] ;  /* 0x00006c0001007983 */ /* 0x000ee20000100800 */
[----:B--2---:R-:W-:-:S02]  /*25cb0*/  ISETP.GE.AND P3, PT, R43, UR4, PT ;  /* 0x000000042b007c0c */ /* 0x004fc4000bf66270 */
[----:B-----5:R-:W-:Y:S01]  /*25cc0*/  ISETP.GE.AND P0, PT, R55, UR4, PT ;  /* 0x0000000437007c0c */ /* 0x020fe2000bf06270 */
[----:B----4-:R-:W-:-:S10]  /*25cd0*/  IMAD.MOV.U32 R60, RZ, RZ, R40 ;  /* 0x000000ffff3c7224 */ /* 0x010fd400078e0028 */
[----:B0-----:R-:W-:Y:S02]  /*25ce0*/  @!P3 IMAD.MOV.U32 R2, RZ, RZ, R14 ;  /* 0x000000ffff02b224 */ /* 0x001fe400078e000e */
[----:B------:R-:W-:Y:S02]  /*25cf0*/  @!P3 IMAD.MOV.U32 R3, RZ, RZ, R41 ;  /* 0x000000ffff03b224 */ /* 0x000fe400078e0029 */
[----:B---3--:R-:W-:Y:S01]  /*25d00*/  IMAD.MOV.U32 R40, RZ, RZ, R6 ;  /* 0x000000ffff287224 */ /* 0x008fe200078e0006 */
[----:B------:R-:W-:Y:S01]  /*25d10*/  @!P0 LEA R6, P4, R55, R14, 0x2 ;  /* 0x0000000e37068211 */ /* 0x000fe200078810ff */
[----:B------:R-:W-:Y:S02]  /*25d20*/  IMAD.MOV.U32 R53, RZ, RZ, R36 ;  /* 0x000000ffff357224 */ /* 0x000fe400078e0024 */
[----:B------:R-:W-:Y:S01]  /*25d30*/  @!P3 IMAD.WIDE R2, R43, 0x4, R2 ;  /* 0x000000042b02b825 */ /* 0x000fe200078e0202 */
[----:B------:R-:W2:Y:S03]  /*25d40*/  LDL R36, [R1+0x110] ;  /* 0x0001100001247983 */ /* 0x000ea60000100800 */
[----:B------:R-:W-:-:S02]  /*25d50*/  IMAD.MOV.U32 R47, RZ, RZ, R32 ;  /* 0x000000ffff2f7224 */ /* 0x000fc400078e0020 */
[----:B------:R-:W-:Y:S02]  /*25d60*/  IMAD.MOV.U32 R45, RZ, RZ, R27 ;  /* 0x000000ffff2d7224 */ /* 0x000fe400078e001b */
[----:B------:R-:W-:Y:S02]  /*25d70*/  IMAD.MOV.U32 R43, RZ, RZ, R5 ;  /* 0x000000ffff2b7224 */ /* 0x000fe400078e0005 */
[----:B------:R-:W-:Y:S02]  /*25d80*/  IMAD.MOV.U32 R27, RZ, RZ, R13 ;  /* 0x000000ffff1b7224 */ /* 0x000fe400078e000d */
[----:B------:R-:W-:Y:S01]  /*25d90*/  IMAD.MOV.U32 R13, RZ, RZ, R7 ;  /* 0x000000ffff0d7224 */ /* 0x000fe200078e0007 */
[----:B------:R-:W-:Y:S01]  /*25da0*/  @!P0 LEA.HI.X R7, R55, R41, R60, 0x2, P4 ;  /* 0x0000002937078211 */ /* 0x000fe200020f143c */
[----:B------:R-:W-:Y:S02]  /*25db0*/  IMAD.MOV.U32 R55, RZ, RZ, R47 ;  /* 0x000000ffff377224 */ /* 0x000fe400078e002f */
[----:B------:R-:W-:-:S02]  /*25dc0*/  IMAD.MOV.U32 R47, RZ, RZ, R43 ;  /* 0x000000ffff2f7224 */ /* 0x000fc400078e002b */
[----:B------:R-:W-:Y:S01]  /*25dd0*/  IMAD.MOV.U32 R43, RZ, RZ, R34 ;  /* 0x000000ffff2b7224 */ /* 0x000fe200078e0022 */
[----:B------:R-:W-:Y:S02]  /*25de0*/  MOV R34, R31 ;  /* 0x0000001f00227202 */ /* 0x000fe40000000f00 */
[----:B------:R-:W3:Y:S01]  /*25df0*/  LDL R31, [R1+0x100] ;  /* 0x00010000011f7983 */ /* 0x000ee20000100800 */
[----:B------:R-:W-:Y:S01]  /*25e00*/  ISETP.GE.AND P1, PT, R59, UR4, PT ;  /* 0x000000043b007c0c */ /* 0x000fe2000bf26270 */
[----:B------:R-:W-:Y:S02]  /*25e10*/  @!P3 IMAD.MOV.U32 R5, RZ, RZ, R65 ;  /* 0x000000ffff05b224 */ /* 0x000fe400078e0041 */
[----:B------:R-:W-:Y:S01]  /*25e20*/  IMAD.MOV.U32 R32, RZ, RZ, R25 ;  /* 0x000000ffff207224 */ /* 0x000fe200078e0019 */
[----:B------:R-:W-:Y:S01]  /*25e30*/  MOV R25, R4 ;  /* 0x0000000400197202 */ /* 0x000fe20000000f00 */
[----:B------:R-:W-:Y:S02]  /*25e40*/  @!P3 IMAD.MOV.U32 R4, RZ, RZ, R63 ;  /* 0x000000ffff04b224 */ /* 0x000fe400078e003f */
[----:B------:R-:W-:Y:S01]  /*25e50*/  IMAD.MOV.U32 R60, RZ, RZ, R53 ;  /* 0x000000ffff3c7224 */ /* 0x000fe200078e0035 */
[----:B------:R-:W-:-:S02]  /*25e60*/  MOV R53, R45 ;  /* 0x0000002d00357202 */ /* 0x000fc40000000f00 */
[----:B------:R0:W-:Y:S03]  /*25e70*/  @!P3 ST.E.64 desc[UR50][R2.64], R4 ;  /* 0x000000040200b985 */ /* 0x0001e6000c101b32 */
[----:B0-----:R-:W-:-:S04]  /*25e80*/  @!P1 LEA R2, P5, R59, R14, 0x2 ;  /* 0x0000000e3b029211 */ /* 0x001fc800078a10ff */
[----:B------:R-:W-:Y:S01]  /*25e90*/  @!P1 LEA.HI.X R3, R59, R41, R60, 0x2, P5 ;  /* 0x000000293b039211 */ /* 0x000fe200028f143c */
[----:B------:R-:W-:Y:S02]  /*25ea0*/  IMAD.MOV.U32 R59, RZ, RZ, R55 ;  /* 0x000000ffff3b7224 */ /* 0x000fe400078e0037 */
[----:B------:R-:W-:Y:S01]  /*25eb0*/  IMAD.MOV.U32 R55, RZ, RZ, R53 ;  /* 0x000000ffff377224 */ /* 0x000fe200078e0035 */
[----:B------:R-:W-:Y:S01]  /*25ec0*/  MOV R53, R47 ;  /* 0x0000002f00357202 */ /* 0x000fe20000000f00 */
[----:B--2---:R-:W-:Y:S02]  /*25ed0*/  IMAD.MOV.U32 R45, RZ, RZ, R36 ;  /* 0x000000ffff2d7224 */ /* 0x004fe400078e0024 */
[----:B------:R-:W-:Y:S02]  /*25ee0*/  IMAD.MOV.U32 R36, RZ, RZ, R33 ;  /* 0x000000ffff247224 */ /* 0x000fe400078e0021 */
[----:B------:R-:W-:Y:S02]  /*25ef0*/  IMAD.MOV.U32 R33, RZ, RZ, R29 ;  /* 0x000000ffff217224 */ /* 0x000fe400078e001d */
[----:B------:R-:W-:Y:S01]  /*25f00*/  IMAD.MOV.U32 R47, RZ, RZ, R45 ;  /* 0x000000ffff2f7224 */ /* 0x000fe200078e002d */
[----:B------:R-:W-:Y:S01]  /*25f10*/  ISETP.GE.AND P2, PT, R58, UR4, PT ;  /* 0x000000043a007c0c */ /* 0x000fe2000bf46270 */
[----:B------:R-:W-:-:S02]  /*25f20*/  IMAD.MOV.U32 R45, RZ, RZ, R43 ;  /* 0x000000ffff2d7224 */ /* 0x000fc400078e002b */
[----:B------:R-:W-:Y:S02]  /*25f30*/  @!P0 IMAD.MOV.U32 R65, RZ, RZ, R66 ;  /* 0x000000ffff418224 */ /* 0x000fe400078e0042 */
[----:B------:R-:W-:Y:S01]  /*25f40*/  IMAD.MOV.U32 R44, RZ, RZ, R42 ;  /* 0x000000ffff2c7224 */ /* 0x000fe200078e002a */
[----:B------:R-:W-:Y:S01]  /*25f50*/  ISETP.GE.AND P3, PT, R57, UR4, PT ;  /* 0x0000000439007c0c */ /* 0x000fe2000bf66270 */
[----:B------:R-:W-:Y:S01]  /*25f60*/  IMAD.MOV.U32 R43, RZ, RZ, R36 ;  /* 0x000000ffff2b7224 */ /* 0x000fe200078e0024 */
[----:B------:R-:W2:Y:S01]  /*25f70*/  LDL R29, [R1+0x80] ;  /* 0x00008000011d7983 */ /* 0x000ea20000100800 */
[----:B------:R-:W-:Y:S01]  /*25f80*/  IMAD.MOV.U32 R36, RZ, RZ, R33 ;  /* 0x000000ffff247224 */ /* 0x000fe200078e0021 */
[----:B---3--:R-:W-:Y:S02]  /*25f90*/  MOV R33, R31 ;  /* 0x0000001f00217202 */ /* 0x008fe40000000f00 */
[----:B------:R-:W3:Y:S04]  /*25fa0*/  LDL R31, [R1+0xf4] ;  /* 0x0000f400011f7983 */ /* 0x000ee80000100800 */
[----:B------:R0:W-:Y:S01]  /*25fb0*/  @!P0 ST.E.64 desc[UR50][R6.64], R64 ;  /* 0x0000004006008985 */ /* 0x0001e2000c101b32 */
[----:B------:R-:W-:-:S02]  /*25fc0*/  MOV R42, R37 ;  /* 0x00000025002a7202 */ /* 0x000fc40000000f00 */
[----:B------:R-:W-:Y:S02]  /*25fd0*/  MOV R37, R24 ;  /* 0x0000001800257202 */ /* 0x000fe40000000f00 */
[----:B------:R-:W4:Y:S01]  /*25fe0*/  LDL R24, [R1+0x90] ;  /* 0x0000900001187983 */ /* 0x000f220000100800 */
[----:B0-----:R-:W-:-:S04]  /*25ff0*/  @!P2 LEA R6, P4, R58, R14, 0x2 ;  /* 0x0000000e3a06a211 */ /* 0x001fc800078810ff */
[----:B------:R-:W-:Y:S01]  /*26000*/  @!P2 LEA.HI.X R7, R58, R41, R59, 0x2, P4 ;  /* 0x000000293a07a211 */ /* 0x000fe200020f143b */
[----:B------:R-:W-:Y:S02]  /*26010*/  IMAD.MOV.U32 R58, RZ, RZ, R55 ;  /* 0x000000ffff3a7224 */ /* 0x000fe400078e0037 */
[----:B------:R-:W-:Y:S01]  /*26020*/  IMAD.MOV.U32 R55, RZ, RZ, R53 ;  /* 0x000000ffff377224 */ /* 0x000fe200078e0035 */
[----:B------:R-:W-:Y:S01]  /*26030*/  MOV R53, R47 ;  /* 0x0000002f00357202 */ /* 0x000fe20000000f00 */
[----:B------:R-:W-:Y:S02]  /*26040*/  IMAD.MOV.U32 R47, RZ, RZ, R45 ;  /* 0x000000ffff2f7224 */ /* 0x000fe400078e002d */
[----:B------:R-:W-:Y:S02]  /*26050*/  IMAD.MOV.U32 R45, RZ, RZ, R43 ;  /* 0x000000ffff2d7224 */ /* 0x000fe400078e002b */
[----:B------:R-:W-:Y:S02]  /*26060*/  IMAD.MOV.U32 R43, RZ, RZ, R36 ;  /* 0x000000ffff2b7224 */ /* 0x000fe400078e0024 */
[----:B------:R-:W-:-:S02]  /*26070*/  IMAD.MOV.U32 R36, RZ, RZ, R33 ;  /* 0x000000ffff247224 */ /* 0x000fc400078e0021 */
[----:B------:R-:W-:Y:S02]  /*26080*/  @!P1 IMAD.MOV.U32 R4, RZ, RZ, R67 ;  /* 0x000000ffff049224 */ /* 0x000fe400078e0043 */
[----:B------:R-:W-:-:S05]  /*26090*/  @!P1 IMAD.MOV.U32 R5, RZ, RZ, R69 ;  /* 0x000000ffff059224 */ /* 0x000fca00078e0045 */
[----:B------:R0:W-:Y:S02]  /*260a0*/  @!P1 ST.E.64 desc[UR50][R2.64], R4 ;  /* 0x0000000402009985 */ /* 0x0001e4000c101b32 */
[----:B0-----:R-:W-:-:S04]  /*260b0*/  @!P3 LEA R2, P5, R57, R14, 0x2 ;  /* 0x0000000e3902b211 */ /* 0x001fc800078a10ff */
[----:B------:R-:W-:Y:S02]  /*260c0*/  @!P3 LEA.HI.X R3, R57, R41, R58, 0x2, P5 ;  /* 0x000000293903b211 */ /* 0x000fe400028f143a */
[----:B------:R-:W-:Y:S01]  /*260d0*/  MOV R57, R55 ;  /* 0x0000003700397202 */ /* 0x000fe20000000f00 */
[----:B------:R-:W-:Y:S02]  /*260e0*/  IMAD.MOV.U32 R55, RZ, RZ, R53 ;  /* 0x000000ffff377224 */ /* 0x000fe400078e0035 */
[----:B------:R-:W-:Y:S02]  /*260f0*/  IMAD.MOV.U32 R53, RZ, RZ, R47 ;  /* 0x000000ffff357224 */ /* 0x000fe400078e002f */
[----:B------:R-:W-:Y:S02]  /*26100*/  IMAD.MOV.U32 R47, RZ, RZ, R43 ;  /* 0x000000ffff2f7224 */ /* 0x000fe400078e002b */
[----:B------:R-:W-:Y:S01]  /*26110*/  IMAD.MOV.U32 R43, RZ, RZ, R36 ;  /* 0x000000ffff2b7224 */ /* 0x000fe200078e0024 */
[----:B---3--:R-:W-:Y:S01]  /*26120*/  MOV R33, R31 ;  /* 0x0000001f00217202 */ /* 0x008fe20000000f00 */
[----:B------:R-:W-:-:S02]  /*26130*/  IMAD.MOV.U32 R31, RZ, RZ, R21 ;  /* 0x000000ffff1f7224 */ /* 0x000fc400078e0015 */
[----:B------:R-:W-:Y:S02]  /*26140*/  IMAD.MOV.U32 R21, RZ, RZ, R12 ;  /* 0x000000ffff157224 */ /* 0x000fe400078e000c */
[----:B------:R-:W-:Y:S02]  /*26150*/  IMAD.MOV.U32 R12, RZ, RZ, R8 ;  /* 0x000000ffff0c7224 */ /* 0x000fe400078e0008 */
[----:B------:R-:W3:Y:S01]  /*26160*/  LDL R8, [R1+0xe0] ;  /* 0x0000e00001087983 */ /* 0x000ee20000100800 */
[----:B------:R-:W-:Y:S01]  /*26170*/  MOV R36, R33 ;  /* 0x0000002100247202 */ /* 0x000fe20000000f00 */
[----:B------:R-:W-:Y:S02]  /*26180*/  IMAD.MOV.U32 R33, RZ, RZ, R21 ;  /* 0x000000ffff217224 */ /* 0x000fe400078e0015 */
[----:B------:R-:W5:Y:S01]  /*26190*/  LDL R21, [R1+0x74] ;  /* 0x0000740001157983 */ /* 0x000f620000100800 */
[----:B------:R-:W-:Y:S01]  /*261a0*/  ISETP.GE.AND P0, PT, R56, UR4, PT ;  /* 0x0000000438007c0c */ /* 0x000fe2000bf06270 */
[----:B------:R-:W-:Y:S01]  /*261b0*/  @!P2 IMAD.MOV.U32 R69, RZ, RZ, R70 ;  /* 0x000000ffff45a224 */ /* 0x000fe200078e0046 */
[----:B------:R-:W-:Y:S01]  /*261c0*/  ISETP.GE.AND P1, PT, R54, UR4, PT ;  /* 0x0000000436007c0c */ /* 0x000fe2000bf26270 */
[----:B------:R-:W-:-:S03]  /*261d0*/  @!P3 IMAD.MOV.U32 R4, RZ, RZ, R71 ;  /* 0x000000ffff04b224 */ /* 0x000fc600078e0047 */
[----:B------:R0:W-:Y:S01]  /*261e0*/  @!P2 ST.E.64 desc[UR50][R6.64], R68 ;  /* 0x000000440600a985 */ /* 0x0001e2000c101b32 */
[----:B------:R-:W-:Y:S01]  /*261f0*/  ISETP.GE.AND P2, PT, R52, UR4, PT ;  /* 0x0000000434007c0c */ /* 0x000fe2000bf46270 */
[----:B------:R-:W-:-:S05]  /*26200*/  @!P3 IMAD.MOV.U32 R5, RZ, RZ, R73 ;  /* 0x000000ffff05b224 */ /* 0x000fca00078e0049 */
[----:B------:R1:W-:Y:S01]  /*26210*/  @!P3 ST.E.64 desc[UR50][R2.64], R4 ;  /* 0x000000040200b985 */ /* 0x0003e2000c101b32 */
[----:B------:R-:W-:Y:S01]  /*26220*/  @!P0 IMAD.MOV.U32 R73, RZ, RZ, R74 ;  /* 0x000000ffff498224 */ /* 0x000fe200078e004a */
[----:B------:R-:W-:Y:S02]  /*26230*/  ISETP.GE.AND P3, PT, R46, UR4, PT ;  /* 0x000000042e007c0c */ /* 0x000fe4000bf66270 */
[----:B0-----:R-:W-:-:S04]  /*26240*/  @!P0 LEA R6, P4, R56, R14, 0x2 ;  /* 0x0000000e38068211 */ /* 0x001fc800078810ff */
[----:B------:R-:W-:Y:S02]  /*26250*/  @!P0 LEA.HI.X R7, R56, R41, R57, 0x2, P4 ;  /* 0x0000002938078211 */ /* 0x000fe400020f1439 */
[C---:B-1----:R-:W-:Y:S01]  /*26260*/  @!P1 LEA R2, P5, R54.reuse, R14, 0x2 ;  /* 0x0000000e36029211 */ /* 0x042fe200078a10ff */
[----:B------:R-:W-:Y:S02]  /*26270*/  @!P1 IMAD.MOV.U32 R5, RZ, RZ, R77 ;  /* 0x000000ffff059224 */ /* 0x000fe400078e004d */
[----:B------:R0:W-:Y:S01]  /*26280*/  @!P0 ST.E.64 desc[UR50][R6.64], R72 ;  /* 0x0000004806008985 */ /* 0x0001e2000c101b32 */
[----:B------:R-:W-:Y:S02]  /*26290*/  @!P1 MOV R4, R75 ;  /* 0x0000004b00049202 */ /* 0x000fe40000000f00 */
[----:B------:R-:W-:Y:S02]  /*262a0*/  @!P1 LEA.HI.X R3, R54, R41, R55, 0x2, P5 ;  /* 0x0000002936039211 */ /* 0x000fe400028f1437 */
[----:B------:R-:W-:Y:S01]  /*262b0*/  ISETP.GE.AND P0, PT, R44, UR4, PT ;  /* 0x000000042c007c0c */ /* 0x000fe2000bf06270 */
[----:B------:R-:W-:-:S02]  /*262c0*/  @!P2 IMAD.MOV.U32 R77, RZ, RZ, R80 ;  /* 0x000000ffff4da224 */ /* 0x000fc400078e0050 */
[----:B------:R1:W-:Y:S01]  /*262d0*/  @!P1 ST.E.64 desc[UR50][R2.64], R4 ;  /* 0x0000000402009985 */ /* 0x0003e2000c101b32 */
[----:B------:R-:W-:Y:S02]  /*262e0*/  ISETP.GE.AND P1, PT, R42, UR4, PT ;  /* 0x000000042a007c0c */ /* 0x000fe4000bf26270 */
[----:B0-----:R-:W-:-:S04]  /*262f0*/  @!P2 LEA R6, P4, R52, R14, 0x2 ;  /* 0x0000000e3406a211 */ /* 0x001fc800078810ff */
[----:B------:R-:W-:Y:S02]  /*26300*/  @!P2 LEA.HI.X R7, R52, R41, R53, 0x2, P4 ;  /* 0x000000293407a211 */ /* 0x000fe400020f1435 */
[----:B-1----:R-:W-:-:S03]  /*26310*/  @!P3 LEA R2, P5, R46, R14, 0x2 ;  /* 0x0000000e2e02b211 */ /* 0x002fc600078a10ff */
[----:B------:R0:W-:Y:S01]  /*26320*/  @!P2 ST.E.64 desc[UR50][R6.64], R76 ;  /* 0x0000004c0600a985 */ /* 0x0001e2000c101b32 */
[----:B------:R-:W-:Y:S01]  /*26330*/  ISETP.GE.AND P2, PT, R37, UR4, PT ;  /* 0x0000000425007c0c */ /* 0x000fe2000bf46270 */
[----:B------:R-:W-:Y:S01]  /*26340*/  @!P3 IMAD.MOV.U32 R4, RZ, RZ, R81 ;  /* 0x000000ffff04b224 */ /* 0x000fe200078e0051 */
[----:B------:R-:W-:Y:S01]  /*26350*/  @!P3 LEA.HI.X R3, R46, R41, R47, 0x2, P5 ;  /* 0x000000292e03b211 */ /* 0x000fe200028f142f */
[----:B------:R-:W-:Y:S01]  /*26360*/  @!P3 IMAD.MOV.U32 R5, RZ, RZ, R83 ;  /* 0x000000ffff05b224 */ /* 0x000fe200078e0053 */
[----:B------:R-:W-:Y:S02]  /*26370*/  ISETP.GE.AND P4, PT, R32, UR4, PT ;  /* 0x0000000420007c0c */ /* 0x000fe4000bf86270 */
[----:B------:R-:W-:Y:S02]  /*26380*/  @!P0 MOV R83, R84 ;  /* 0x0000005400538202 */ /* 0x000fe40000000f00 */
[----:B------:R1:W-:Y:S01]  /*26390*/  @!P3 ST.E.64 desc[UR50][R2.64], R4 ;  /* 0x000000040200b985 */ /* 0x0003e2000c101b32 */
[----:B0-----:R-:W-:-:S04]  /*263a0*/  @!P0 LEA R6, P5, R44, R14, 0x2 ;  /* 0x0000000e2c068211 */ /* 0x001fc800078a10ff */
[----:B------:R-:W-:Y:S02]  /*263b0*/  @!P0 LEA.HI.X R7, R44, R41, R45, 0x2, P5 ;  /* 0x000000292c078211 */ /* 0x000fe400028f142d */
[----:B-1----:R-:W-:-:S03]  /*263c0*/  @!P1 LEA R2, P3, R42, R14, 0x2 ;  /* 0x0000000e2a029211 */ /* 0x002fc600078610ff */
[----:B------:R0:W-:Y:S01]  /*263d0*/  @!P0 ST.E.64 desc[UR50][R6.64], R82 ;  /* 0x0000005206008985 */ /* 0x0001e2000c101b32 */
[----:B------:R-:W-:Y:S01]  /*263e0*/  @!P1 IMAD.MOV.U32 R4, RZ, RZ, R85 ;  /* 0x000000ffff049224 */ /* 0x000fe200078e0055 */
[----:B------:R-:W-:Y:S01]  /*263f0*/  @!P1 LEA.HI.X R3, R42, R41, R43, 0x2, P3 ;  /* 0x000000292a039211 */ /* 0x000fe200018f142b */
[----:B------:R-:W-:Y:S01]  /*26400*/  @!P1 IMAD.MOV.U32 R5, RZ, RZ, R87 ;  /* 0x000000ffff059224 */ /* 0x000fe200078e0057 */
[----:B------:R-:W-:Y:S01]  /*26410*/  ISETP.GE.AND P0, PT, R35, UR4, PT ;  /* 0x0000000423007c0c */ /* 0x000fe2000bf06270 */
[----:B------:R-:W-:-:S03]  /*26420*/  @!P2 IMAD.MOV.U32 R87, RZ, RZ, R88 ;  /* 0x000000ffff57a224 */ /* 0x000fc600078e0058 */
[----:B------:R1:W-:Y:S01]  /*26430*/  @!P1 ST.E.64 desc[UR50][R2.64], R4 ;  /* 0x0000000402009985 */ /* 0x0003e2000c101b32 */
[CC--:B0-----:R-:W-:Y:S02]  /*26440*/  @!P2 LEA R6, P3, R37.reuse, R14.reuse, 0x2 ;  /* 0x0000000e2506a211 */ /* 0x0c1fe400078610ff */
[----:B----4-:R-:W-:Y:S02]  /*26450*/  ISETP.GE.AND P1, PT, R24, UR4, PT ;  /* 0x0000000418007c0c */ /* 0x010fe4000bf26270 */
[----:B------:R-:W-:Y:S02]  /*26460*/  @!P2 LEA.HI.X R7, R37, R41, R40, 0x2, P3 ;  /* 0x000000292507a211 */ /* 0x000fe400018f1428 */
[----:B-1----:R-:W-:-:S03]  /*26470*/  @!P4 LEA R2, P5, R32, R14, 0x2 ;  /* 0x0000000e2002c211 */ /* 0x002fc600078a10ff */
[----:B------:R0:W-:Y:S01]  /*26480*/  @!P2 ST.E.64 desc[UR50][R6.64], R86 ;  /* 0x000000560600a985 */ /* 0x0001e2000c101b32 */
[----:B------:R-:W-:Y:S02]  /*26490*/  ISETP.GE.AND P2, PT, R12, UR4, PT ;  /* 0x000000040c007c0c */ /* 0x000fe4000bf46270 */
[----:B------:R-:W-:Y:S01]  /*264a0*/  @!P4 LEA.HI.X R3, R32, R41, R34, 0x2, P5 ;  /* 0x000000292003c211 */ /* 0x000fe200028f1422 */
[----:B------:R-:W-:Y:S01]  /*264b0*/  IMAD.MOV.U32 R34, RZ, RZ, R30 ;  /* 0x000000ffff227224 */ /* 0x000fe200078e001e */
[----:B------:R-:W-:Y:S01]  /*264c0*/  MOV R32, R9 ;  /* 0x0000000900207202 */ /* 0x000fe20000000f00 */
[----:B0-----:R-:W-:Y:S02]  /*264d0*/  @!P4 IMAD.MOV.U32 R6, RZ, RZ, R89 ;  /* 0x000000ffff06c224 */ /* 0x001fe400078e0059 */
[----:B------:R-:W-:Y:S01]  /*264e0*/  @!P4 IMAD.MOV.U32 R7, RZ, RZ, R91 ;  /* 0x000000ffff07c224 */ /* 0x000fe200078e005b */
[----:B------:R-:W-:Y:S01]  /*264f0*/  @!P1 LEA R4, P5, R24, R14, 0x2 ;  /* 0x0000000e18049211 */ /* 0x000fe200078a10ff */
[----:B------:R-:W-:-:S03]  /*26500*/  @!P0 IMAD.MOV.U32 R91, RZ, RZ, R92 ;  /* 0x000000ffff5b8224 */ /* 0x000fc600078e005c */
[----:B------:R0:W-:Y:S01]  /*26510*/  @!P4 ST.E.64 desc[UR50][R2.64], R6 ;  /* 0x000000060200c985 */ /* 0x0001e2000c101b32 */
[----:B------:R-:W-:Y:S02]  /*26520*/  ISETP.GE.AND P4, PT, R33, UR4, PT ;  /* 0x0000000421007c0c */ /* 0x000fe4000bf86270 */
[----:B------:R-:W-:Y:S01]  /*26530*/  @!P1 LEA.HI.X R5, R24, R41, R26, 0x2, P5 ;  /* 0x0000002918059211 */ /* 0x000fe200028f141a */
[----:B------:R-:W-:Y:S01]  /*26540*/  IMAD.MOV.U32 R26, RZ, RZ, R10 ;  /* 0x000000ffff1a7224 */ /* 0x000fe200078e000a */
[----:B------:R-:W-:Y:S01]  /*26550*/  MOV R24, R11 ;  /* 0x0000000b00187202 */ /* 0x000fe20000000f00 */
[----:B0-----:R-:W-:Y:S02]  /*26560*/  @!P1 IMAD.MOV.U32 R2, RZ, RZ, R93 ;  /* 0x000000ffff029224 */ /* 0x001fe400078e005d */
[----:B------:R-:W-:Y:S02]  /*26570*/  @!P1 IMAD.MOV.U32 R3, RZ, RZ, R95 ;  /* 0x000000ffff039224 */ /* 0x000fe400078e005f */
[----:B------:R-:W-:-:S02]  /*26580*/  @!P2 IMAD.MOV.U32 R95, RZ, RZ, R96 ;  /* 0x000000ffff5fa224 */ /* 0x000fc400078e0060 */
[----:B---3--:R-:W-:Y:S01]  /*26590*/  IMAD.MOV.U32 R30, RZ, RZ, R8 ;  /* 0x000000ffff1e7224 */ /* 0x008fe200078e0008 */
[----:B------:R-:W-:-:S04]  /*265a0*/  @!P0 LEA R8, P3, R35, R14, 0x2 ;  /* 0x0000000e23088211 */ /* 0x000fc800078610ff */
[----:B------:R-:W-:Y:S02]  /*265b0*/  @!P0 LEA.HI.X R9, R35, R41, R36, 0x2, P3 ;  /* 0x0000002923098211 */ /* 0x000fe400018f1424 */
[----:B------:R-:W-:-:S03]  /*265c0*/  ISETP.GE.AND P3, PT, R31, UR4, PT ;  /* 0x000000041f007c0c */ /* 0x000fc6000bf66270 */
[----:B------:R-:W-:Y:S01]  /*265d0*/  @!P0 ST.E.64 desc[UR50][R8.64], R90 ;  /* 0x0000005a08008985 */ /* 0x000fe2000c101b32 */
[----:B------:R-:W-:-:S03]  /*265e0*/  @!P2 LEA R10, P0, R12, R14, 0x2 ;  /* 0x0000000e0c0aa211 */ /* 0x000fc600078010ff */
[----:B------:R0:W-:Y:S01]  /*265f0*/  @!P1 ST.E.64 desc[UR50][R4.64], R2 ;  /* 0x0000000204009985 */ /* 0x0001e2000c101b32 */
[-C--:B------:R-:W-:Y:S02]  /*26600*/  @!P2 LEA.HI.X R11, R12, R41.reuse, R13, 0x2, P0 ;  /* 0x000000290c0ba211 */ /* 0x080fe400000f140d */
[-C--:B------:R-:W-:Y:S02]  /*26610*/  @!P4 LEA R6, P1, R33, R14.reuse, 0x2 ;  /* 0x0000000e2106c211 */ /* 0x080fe400078210ff */
[----:B--2---:R-:W-:Y:S02]  /*26620*/  ISETP.GE.AND P0, PT, R29, UR4, PT ;  /* 0x000000041d007c0c */ /* 0x004fe4000bf06270 */
[----:B------:R-:W-:Y:S02]  /*26630*/  @!P4 LEA.HI.X R7, R33, R41, R34, 0x2, P1 ;  /* 0x000000292107c211 */ /* 0x000fe400008f1422 */
[----:B------:R-:W-:Y:S02]  /*26640*/  ISETP.GE.AND P1, PT, R27, UR4, PT ;  /* 0x000000041b007c0c */ /* 0x000fe4000bf26270 */
[----:B------:R-:W-:-:S02]  /*26650*/  @!P3 LEA R12, P5, R31, R14, 0x2 ;  /* 0x0000000e1f0cb211 */ /* 0x000fc400078a10ff */
[----:B0-----:R-:W-:Y:S01]  /*26660*/  @!P4 MOV R2, R97 ;  /* 0x000000610002c202 */ /* 0x001fe20000000f00 */
[----:B------:R-:W-:Y:S01]  /*26670*/  @!P4 IMAD.MOV.U32 R3, RZ, RZ, R99 ;  /* 0x000000ffff03c224 */ /* 0x000fe200078e0063 */
[----:B------:R-:W-:Y:S01]  /*26680*/  @!P3 LEA.HI.X R13, R31, R41, R32, 0x2, P5 ;  /* 0x000000291f0db211 */ /* 0x000fe200028f1420 */
[----:B------:R-:W-:Y:S01]  /*26690*/  @!P3 IMAD.MOV.U32 R99, RZ, RZ, R100 ;  /* 0x000000ffff63b224 */ /* 0x000fe200078e0064 */
[----:B------:R-:W-:Y:S01]  /*266a0*/  @!P2 ST.E.64 desc[UR50][R10.64], R94 ;  /* 0x0000005e0a00a985 */ /* 0x000fe2000c101b32 */
[----:B------:R-:W-:-:S03]  /*266b0*/  @!P0 LEA R4, P2, R29, R14, 0x2 ;  /* 0x0000000e1d048211 */ /* 0x000fc600078410ff */
[----:B------:R0:W-:Y:S01]  /*266c0*/  @!P4 ST.E.64 desc[UR50][R6.64], R2 ;  /* 0x000000020600c985 */ /* 0x0001e2000c101b32 */
[----:B------:R-:W-:Y:S02]  /*266d0*/  ISETP.GE.AND P4, PT, R25, UR4, PT ;  /* 0x0000000419007c0c */ /* 0x000fe4000bf86270 */
[----:B-----5:R-:W-:Y:S01]  /*266e0*/  ISETP.GE.AND P5, PT, R21, UR4, PT ;  /* 0x0000000415007c0c */ /* 0x020fe2000bfa6270 */
[----:B------:R1:W-:Y:S01]  /*266f0*/  @!P3 ST.E.64 desc[UR50][R12.64], R98 ;  /* 0x000000620c00b985 */ /* 0x0003e2000c101b32 */
[----:B------:R-:W-:Y:S02]  /*26700*/  ISETP.GE.AND P3, PT, R15, UR4, PT ;  /* 0x000000040f007c0c */ /* 0x000fe4000bf66270 */
[----:B------:R-:W-:Y:S02]  /*26710*/  @!P0 LEA.HI.X R5, R29, R41, R30, 0x2, P2 ;  /* 0x000000291d058211 */ /* 0x000fe400010f141e */
[----:B------:R-:W-:-:S04]  /*26720*/  @!P1 LEA R8, P2, R27, R14, 0x2 ;  /* 0x0000000e1b089211 */ /* 0x000fc800078410ff */
[----:B------:R-:W-:Y:S01]  /*26730*/  @!P1 LEA.HI.X R9, R27, R41, R28, 0x2, P2 ;  /* 0x000000291b099211 */ /* 0x000fe200010f141c */
[----:B0-----:R-:W-:Y:S02]  /*26740*/  @!P0 IMAD.MOV.U32 R2, RZ, RZ, R101 ;  /* 0x000000ffff028224 */ /* 0x001fe400078e0065 */
[----:B------:R-:W-:Y:S01]  /*26750*/  @!P0 IMAD.MOV.U32 R3, RZ, RZ, R103 ;  /* 0x000000ffff038224 */ /* 0x000fe200078e0067 */
[----:B------:R-:W-:-:S04]  /*26760*/  @!P1 MOV R103, R104 ;  /* 0x0000006800679202 */ /* 0x000fc80000000f00 */
[----:B------:R0:W-:Y:S01]  /*26770*/  @!P0 ST.E.64 desc[UR50][R4.64], R2 ;  /* 0x0000000204008985 */ /* 0x0001e2000c101b32 */
[----:B------:R-:W-:-:S03]  /*26780*/  @!P4 LEA R6, P0, R25, R14, 0x2 ;  /* 0x0000000e1906c211 */ /* 0x000fc600078010ff */
[----:B------:R2:W-:Y:S01]  /*26790*/  @!P1 ST.E.64 desc[UR50][R8.64], R102 ;  /* 0x0000006608009985 */ /* 0x0005e2000c101b32 */
[-C--:B------:R-:W-:Y:S02]  /*267a0*/  @!P5 LEA R10, P1, R21, R14.reuse, 0x2 ;  /* 0x0000000e150ad211 */ /* 0x080fe400078210ff */
[----:B-1----:R-:W-:Y:S02]  /*267b0*/  @!P3 LEA R12, P2, R15, R14, 0x2 ;  /* 0x0000000e0f0cb211 */ /* 0x002fe400078410ff */
[-C--:B------:R-:W-:Y:S02]  /*267c0*/  @!P4 LEA.HI.X R7, R25, R41.reuse, R26, 0x2, P0 ;  /* 0x000000291907c211 */ /* 0x080fe400000f141a */
[-C--:B------:R-:W-:Y:S01]  /*267d0*/  @!P5 LEA.HI.X R11, R21, R41.reuse, R24, 0x2, P1 ;  /* 0x00000029150bd211 */ /* 0x080fe200008f1418 */
[----:B0-----:R-:W-:Y:S02]  /*267e0*/  @!P4 IMAD.MOV.U32 R2, RZ, RZ, R105 ;  /* 0x000000ffff02c224 */ /* 0x001fe400078e0069 */
[----:B------:R-:W-:Y:S01]  /*267f0*/  @!P4 IMAD.MOV.U32 R3, RZ, RZ, R107 ;  /* 0x000000ffff03c224 */ /* 0x000fe200078e006b */
[----:B------:R-:W-:Y:S01]  /*26800*/  @!P3 LEA.HI.X R13, R15, R41, R20, 0x2, P2 ;  /* 0x000000290f0db211 */ /* 0x000fe200010f1414 */
[----:B------:R-:W-:-:S03]  /*26810*/  @!P5 IMAD.MOV.U32 R107, RZ, RZ, R108 ;  /* 0x000000ffff6bd224 */ /* 0x000fc600078e006c */
[----:B------:R2:W-:Y:S04]  /*26820*/  @!P4 ST.E.64 desc[UR50][R6.64], R2 ;  /* 0x000000020600c985 */ /* 0x0005e8000c101b32 */
[----:B------:R2:W-:Y:S04]  /*26830*/  @!P5 ST.E.64 desc[UR50][R10.64], R106 ;  /* 0x0000006a0a00d985 */ /* 0x0005e8000c101b32 */
[----:B------:R2:W-:Y:S01]  /*26840*/  @!P3 ST.E.64 desc[UR50][R12.64], R48 ;  /* 0x000000300c00b985 */ /* 0x0005e2000c101b32 */
[----:B------:R-:W-:-:S13]  /*26850*/  ISETP.GE.AND P0, PT, R0, UR4, PT ;  /* 0x0000000400007c0c */ /* 0x000fda000bf06270 */
[----:B--2---:R-:W-:Y:S05]  /*26860*/  @P0 BRA `(.L_x_617) ;  /* 0x0000000c00980947 */ /* 0x004fea0003800000 */
[----:B------:R-:W2:Y:S01]  /*26870*/  LDL R20, [R1+0xcc] ;  /* 0x0000cc0001147983 */ /* 0x000ea20000100800 */
[----:B------:R-:W-:-:S04]  /*26880*/  LEA R14, P0, R0, R14, 0x2 ;  /* 0x0000000e000e7211 */ /* 0x000fc800078010ff */
[----:B--2---:R-:W-:-:S05]  /*26890*/  LEA.HI.X R15, R0, R41, R20, 0x2, P0 ;  /* 0x00000029000f7211 */ /* 0x004fca00000f1414 */
[----:B------:R0:W-:Y:S01]  /*268a0*/  ST.E.64 desc[UR50][R14.64], R50 ;  /* 0x000000320e007985 */ /* 0x0001e2000c101b32 */
[----:B------:R-:W-:Y:S05]  /*268b0*/  BRA `(.L_x_617) ;  /* 0x0000000c00847947 */ /* 0x000fea0003800000 */
.L_x_603:
[----:B------:R-:W2:Y:S01]  /*268c0*/  LDL.LU R4, [R1+0x54] ;  /* 0x0000540001047983 */ /* 0x000ea20000300800 */
[----:B------:R-:W-:Y:S01]  /*268d0*/  ULDC.64 UR6, c[0x0][0xc08] ;  /* 0x0003020000067ab9 */ /* 0x000fe20000000a00 */
[----:B------:R-:W-:Y:S02]  /*268e0*/  ULDC.64 UR4, c[0x0][0xc00] ;  /* 0x0003000000047ab9 */ /* 0x000fe40000000a00 */
[----:B------:R-:W3:Y:S01]  /*268f0*/  LDL.LU R0, [R1+0x58] ;  /* 0x0000580001007983 */ /* 0x000ee20000300800 */
[----:B------:R-:W-:Y:S01]  /*26900*/  ISETP.NE.U32.AND P1, PT, RZ, UR6, PT ;  /* 0x00000006ff007c0c */ /* 0x000fe2000bf25070 */
[----:B------:R-:W-:Y:S01]  /*26910*/  IMAD.MOV.U32 R15, RZ, RZ, RZ ;  /* 0x000000ffff0f7224 */ /* 0x000fe200078e00ff */
[----:B------:R-:W-:Y:S02]  /*26920*/  ISETP.NE.U32.AND P0, PT, RZ, UR4, PT ;  /* 0x00000004ff007c0c */ /* 0x000fe4000bf05070 */
[----:B------:R-:W-:Y:S02]  /*26930*/  ISETP.NE.AND.EX P1, PT, RZ, UR7, PT, P1 ;  /* 0x00000007ff007c0c */ /* 0x000fe4000bf25310 */
[----:B------:R-:W-:Y:S01]  /*26940*/  ISETP.NE.AND.EX P0, PT, RZ, UR5, PT, P0 ;  /* 0x00000005ff007c0c */ /* 0x000fe2000bf05300 */
[----:B------:R-:W1:Y:S01]  /*26950*/  S2R R28, SR_TID.X ;  /* 0x00000000001c7919 */ /* 0x000e620000002100 */
[----:B--2---:R-:W-:Y:S01]  /*26960*/  IADD3 R2, P2, R4, UR4, RZ ;  /* 0x0000000404027c10 */ /* 0x004fe2000ff5e0ff */
[----:B------:R-:W-:-:S03]  /*26970*/  ULDC UR4, c[0x0][0xa88] ;  /* 0x0002a20000047ab9 */ /* 0x000fc60000000800 */
[----:B---3--:R-:W-:-:S05]  /*26980*/  IADD3.X R3, R0, UR5, RZ, P2, !PT ;  /* 0x0000000500037c10 */ /* 0x008fca00097fe4ff */
[----:B------:R-:W-:Y:S02]  /*26990*/  @P1 IADD3 R4, P2, R4, UR6, RZ ;  /* 0x0000000604041c10 */ /* 0x000fe4000ff5e0ff */
[----:B------:R-:W-:Y:S01]  /*269a0*/  MOV R20, UR4 ;  /* 0x0000000400147c02 */ /* 0x000fe20008000f00 */
[----:B------:R2:W5:Y:S01]  /*269b0*/  @P0 LDG.E R15, desc[UR50][R2.64] ;  /* 0x00000032020f0981 */ /* 0x000562000c1e1900 */
[----:B------:R-:W-:-:S05]  /*269c0*/  @P1 IADD3.X R5, R0, UR7, RZ, P2, !PT ;  /* 0x0000000700051c10 */ /* 0x000fca00097fe4ff */
[----:B------:R2:W5:Y:S01]  /*269d0*/  @P1 LDG.E R20, desc[UR50][R4.64] ;  /* 0x0000003204141981 */ /* 0x000562000c1e1900 */
[----:B-1----:R-:W-:Y:S01]  /*269e0*/  VIADD R0, R28, 0xffffff80 ;  /* 0xffffff801c007836 */ /* 0x002fe20000000000 */
[----:B------:R-:W-:-:S04]  /*269f0*/  ISETP.GT.AND P2, PT, R161, 0x1, PT ;  /* 0x00000001a100780c */ /* 0x000fc80003f44270 */
[----:B------:R-:W-:Y:S01]  /*26a00*/  ISETP.GT.AND P3, PT, R0, 0x7f, PT ;  /* 0x0000007f0000780c */ /* 0x000fe20003f64270 */
[----:B------:R-:W-:-:S12]  /*26a10*/  @P1 BRA `(.L_x_622) ;  /* 0x0000000000101947 */ /* 0x000fd80003800000 */
[----:B------:R-:W-:Y:S05]  /*26a20*/  @!P0 BRA `(.L_x_622) ;  /* 0x00000000000c8947 */ /* 0x000fea0003800000 */
[----:B--2---:R-:W2:Y:S04]  /*26a30*/  LDG.E R5, desc[UR50][R2.64] ;  /* 0x0000003202057981 */ /* 0x004ea8000c1e1900 */
[----:B-----5:R-:W2:Y:S02]  /*26a40*/  LDG.E R20, desc[UR50][R2.64+0x4] ;  /* 0x0000043202147981 */ /* 0x020ea4000c1e1900 */
[----:B--2---:R-:W-:-:S07]  /*26a50*/  IMAD.IADD R20, R20, 0x1, -R5 ;  /* 0x0000000114147824 */ /* 0x004fce00078e0a05 */
.L_x_622:
[----:B--2---:R-:W2:Y:S04]  /*26a60*/  LDL.LU R2, [R1+0x4c] ;  /* 0x00004c0001027983 */ /* 0x004ea80000300800 */
[----:B------:R-:W3:Y:S01]  /*26a70*/  LDL.LU R0, [R1+0x5c] ;  /* 0x00005c0001007983 */ /* 0x000ee20000300800 */
[----:B------:R-:W-:Y:S01]  /*26a80*/  BSSY B1, `(.L_x_623) ;  /* 0x0000038000017945 */ /* 0x000fe20003800000 */
[----:B-----5:R-:W-:Y:S02]  /*26a90*/  SHF.R.S32.HI R14, RZ, 0x1f, R15 ;  /* 0x0000001fff0e7819 */ /* 0x020fe4000001140f */
[----:B--2---:R-:W-:Y:S02]  /*26aa0*/  SEL R25, R2, RZ, !P0 ;  /* 0x000000ff02197207 */ /* 0x004fe40004000000 */
[----:B---3--:R-:W-:Y:S01]  /*26ab0*/  SEL R24, R0, RZ, !P0 ;  /* 0x000000ff00187207 */ /* 0x008fe20004000000 */
[----:B------:R-:W-:Y:S06]  /*26ac0*/  @P3 BRA `(.L_x_624) ;  /* 0x0000000000cc3947 */ /* 0x000fec0003800000 */
[----:B------:R-:W2:Y:S01]  /*26ad0*/  LDL R0, [R1+0x60] ;  /* 0x0000600001007983 */ /* 0x000ea20000100800 */
[----:B------:R-:W1:Y:S02]  /*26ae0*/  LDC R29, c[0x0][0xbe8] ;  /* 0x0002fa00ff1d7b82 */ /* 0x000e640000000800 */
[----:B-1----:R-:W-:Y:S02]  /*26af0*/  IMAD R2, R20, R29, RZ ;  /* 0x0000001d14027224 */ /* 0x002fe400078e02ff */
[----:B--2---:R-:W-:-:S04]  /*26b00*/  IMAD R0, R0, 0x80, R28 ;  /* 0x0000008000007824 */ /* 0x004fc800078e021c */
[----:B------:R-:W-:-:S05]  /*26b10*/  VIADD R27, R0, 0xffffff80 ;  /* 0xffffff80001b7836 */ /* 0x000fca0000000000 */
[----:B------:R-:W-:-:S13]  /*26b20*/  ISETP.GE.AND P0, PT, R27, R2, PT ;  /* 0x000000021b00720c */ /* 0x000fda0003f06270 */
[----:B------:R-:W-:Y:S05]  /*26b30*/  @P0 BRA `(.L_x_624) ;  /* 0x0000000000b00947 */ /* 0x000fea0003800000 */
[----:B------:R-:W2:Y:S01]  /*26b40*/  LDL.LU R30, [R1+0x64] ;  /* 0x00006400011e7983 */ /* 0x000ea20000300800 */
[----:B------:R-:W-:Y:S01]  /*26b50*/  ISETP.GT.AND P3, PT, R161, 0x1, PT ;  /* 0x00000001a100780c */ /* 0x000fe20003f64270 */
[----:B------:R-:W1:Y:S01]  /*26b60*/  LDC.64 R2, c[0x0][0xba8] ;  /* 0x0002ea00ff027b82 */ /* 0x000e620000000a00 */
[----:B------:R-:W-:Y:S01]  /*26b70*/  MOV R0, 0x9b8 ;  /* 0x000009b800007802 */ /* 0x000fe20000000f00 */
[----:B------:R-:W-:Y:S01]  /*26b80*/  IMAD.MOV.U32 R21, RZ, RZ, R27 ;  /* 0x000000ffff157224 */ /* 0x000fe200078e001b */
[----:B------:R-:W-:Y:S02]  /*26b90*/  ISETP.NE.AND P0, PT, R29, 0x1, PT ;  /* 0x000000011d00780c */ /* 0x000fe40003f05270 */
[----:B------:R-:W-:-:S04]  /*26ba0*/  SEL R26, R0, 0x978, P3 ;  /* 0x00000978001a7807 */ /* 0x000fc80001800000 */
[----:B------:R-:W3:Y:S08]  /*26bb0*/  LDC.64 R10, c[0x0][R26+0x220] ;  /* 0x000088001a0a7b82 */ /* 0x000ef00000000a00 */
[----:B------:R-:W4:Y:S08]  /*26bc0*/  LDC.64 R8, c[0x0][R26+0x218] ;  /* 0x000086001a087b82 */ /* 0x000f300000000a00 */
[----:B------:R-:W5:Y:S08]  /*26bd0*/  LDC.64 R6, c[0x0][R26+0x228] ;  /* 0x00008a001a067b82 */ /* 0x000f700000000a00 */
[----:B------:R-:W0:Y:S08]  /*26be0*/  LDC.64 R4, c[0x0][R26+0x210] ;  /* 0x000084001a047b82 */ /* 0x000e300000000a00 */
[----:B------:R-:W4:Y:S08]  /*26bf0*/  @P0 LDC R0, c[0x0][0xbec] ;  /* 0x0002fb00ff000b82 */ /* 0x000f300000000800 */
[----:B------:R-:W5:Y:S01]  /*26c00*/  @P0 LDC R33, c[0x0][0xbf0] ;  /* 0x0002fc00ff210b82 */ /* 0x000f620000000800 */
[----:B---3--:R-:W-:-:S07]  /*26c10*/  IMAD R11, R11, R25, RZ ;  /* 0x000000190b0b7224 */ /* 0x008fce00078e02ff */
[----:B-1----:R-:W1:Y:S01]  /*26c20*/  @!P3 LDC R2, c[0x0][0xb50] ;  /* 0x0002d400ff02bb82 */ /* 0x002e620000000800 */
[----:B------:R-:W-:Y:S02]  /*26c30*/  IMAD R11, R10, R24, R11 ;  /* 0x000000180a0b7224 */ /* 0x000fe400078e020b */
[----:B----4-:R-:W-:-:S05]  /*26c40*/  @P0 IMAD.HI.U32 R0, R27, R0, RZ ;  /* 0x000000001b000227 */ /* 0x010fca00078e00ff */
[----:B------:R-:W3:Y:S01]  /*26c50*/  @!P3 LDC R3, c[0x0][0xb54] ;  /* 0x0002d500ff03bb82 */ /* 0x000ee20000000800 */
[-C--:B------:R-:W-:Y:S02]  /*26c60*/  IMAD R31, R9, R223.reuse, RZ ;  /* 0x000000df091f7224 */ /* 0x080fe400078e02ff */
[----:B------:R-:W-:Y:S01]  /*26c70*/  IMAD.WIDE.U32 R12, R8, R223, RZ ;  /* 0x000000df080c7225 */ /* 0x000fe200078e00ff */
[----:B-----5:R-:W-:-:S03]  /*26c80*/  @P0 SHF.R.U32.HI R21, RZ, R33, R0 ;  /* 0x00000021ff150219 */ /* 0x020fc60000011600 */
[----:B------:R-:W-:-:S04]  /*26c90*/  IMAD.WIDE.U32 R8, R10, R25, RZ ;  /* 0x000000190a087225 */ /* 0x000fc800078e00ff */
[----:B------:R-:W-:Y:S01]  /*26ca0*/  IMAD.IADD R13, R31, 0x1, R13 ;  /* 0x000000011f0d7824 */ /* 0x000fe200078e020d */
[----:B------:R-:W-:Y:S01]  /*26cb0*/  IADD3 R12, P0, P1, R8, R12, R15 ;  /* 0x0000000c080c7210 */ /* 0x000fe2000791e00f */
[----:B------:R-:W-:Y:S02]  /*26cc0*/  IMAD.MOV R0, RZ, RZ, -R21 ;  /* 0x000000ffff007224 */ /* 0x000fe400078e0a15 */
[----:B------:R-:W-:Y:S02]  /*26cd0*/  IMAD.IADD R11, R9, 0x1, R11 ;  /* 0x00000001090b7824 */ /* 0x000fe400078e020b */
[----:B------:R-:W-:-:S03]  /*26ce0*/  IMAD R9, R29, R0, R27 ;  /* 0x000000001d097224 */ /* 0x000fc600078e021b */
[----:B------:R-:W-:Y:S02]  /*26cf0*/  IADD3.X R0, R11, R13, R14, P0, P1 ;  /* 0x0000000d0b007210 */ /* 0x000fe400007e240e */
[----:B------:R-:W-:Y:S02]  /*26d00*/  SHF.R.S32.HI R11, RZ, 0x1f, R9 ;  /* 0x0000001fff0b7819 */ /* 0x000fe40000011409 */
[----:B--2---:R-:W-:-:S05]  /*26d10*/  SEL R33, R30, RZ, P3 ;  /* 0x000000ff1e217207 */ /* 0x004fca0001800000 */
[-C--:B------:R-:W-:Y:S02]  /*26d20*/  IMAD R31, R7, R33.reuse, RZ ;  /* 0x00000021071f7224 */ /* 0x080fe400078e02ff */
[----:B------:R-:W-:-:S03]  /*26d30*/  IMAD.WIDE.U32 R6, R6, R33, RZ ;  /* 0x0000002106067225 */ /* 0x000fc600078e00ff */
[----:B------:R-:W-:Y:S02]  /*26d40*/  IADD3 R6, P0, P1, R21, R12, R6 ;  /* 0x0000000c15067210 */ /* 0x000fe4000791e006 */
[----:B------:R-:W-:Y:S02]  /*26d50*/  IADD3 R7, R31, R7, RZ ;  /* 0x000000071f077210 */ /* 0x000fe40007ffe0ff */
[----:B------:R-:W-:-:S04]  /*26d60*/  SHF.R.S32.HI R21, RZ, 0x1f, R21 ;  /* 0x0000001fff157819 */ /* 0x000fc80000011415 */
[----:B------:R-:W-:Y:S01]  /*26d70*/  IADD3.X R7, R21, R0, R7, P0, P1 ;  /* 0x0000000015077210 */ /* 0x000fe200007e2407 */
[----:B0-----:R-:W-:-:S04]  /*26d80*/  IMAD R0, R5, R9, RZ ;  /* 0x0000000905007224 */ /* 0x001fc800078e02ff */
[C---:B------:R-:W-:Y:S02]  /*26d90*/  IMAD R11, R4.reuse, R11, R0 ;  /* 0x0000000b040b7224 */ /* 0x040fe400078e0200 */
[----:B------:R-:W-:-:S04]  /*26da0*/  IMAD.WIDE.U32 R4, R4, R9, R6 ;  /* 0x0000000904047225 */ /* 0x000fc800078e0006 */
[----:B------:R-:W-:Y:S01]  /*26db0*/  IMAD.IADD R0, R5, 0x1, R11 ;  /* 0x0000000105007824 */ /* 0x000fe200078e020b */
[----:B-1----:R-:W-:Y:S01]  /*26dc0*/  LEA R2, P0, R4, R2, 0x2 ;  /* 0x0000000204027211 */ /* 0x002fe200078010ff */
[----:B------:R-:W-:-:S03]  /*26dd0*/  IMAD.MOV.U32 R5, RZ, RZ, -0x800000 ;  /* 0xff800000ff057424 */ /* 0x000fc600078e00ff */
[----:B---3--:R-:W-:-:S05]  /*26de0*/  LEA.HI.X R3, R4, R3, R0, 0x2, P0 ;  /* 0x0000000304037211 */ /* 0x008fca00000f1400 */
[----:B------:R1:W-:Y:S04]  /*26df0*/  STG.E desc[UR50][R2.64], R5 ;  /* 0x0000000502007986 */ /* 0x0003e8000c101932 */
.L_x_624:
[----:B------:R-:W-:Y:S05]  /*26e00*/  BSYNC B1 ;  /* 0x0000000000017941 */ /* 0x000fea0003800000 */
.L_x_623:
[----:B------:R-:W-:Y:S05]  /*26e10*/  @P2 BRA `(.L_x_617) ;  /* 0x00000008002c2947 */ /* 0x000fea0003800000 */
[----:B------:R-:W2:Y:S01]  /*26e20*/  LDL R26, [R1+0x60] ;  /* 0x00006000011a7983 */ /* 0x000ea20000100800 */
[----:B------:R-:W3:Y:S01]  /*26e30*/  LDC R21, c[0x0][0xbe8] ;  /* 0x0002fa00ff157b82 */ /* 0x000ee20000000800 */
[----:B------:R-:W-:Y:S01]  /*26e40*/  VIADD R4, R28, 0xffffff80 ;  /* 0xffffff801c047836 */ /* 0x000fe20000000000 */
[----:B------:R-:W-:Y:S01]  /*26e50*/  ULDC.64 UR4, c[0x0][0xaa0] ;  /* 0x0002a80000047ab9 */ /* 0x000fe20000000a00 */
[----:B------:R-:W-:Y:S01]  /*26e60*/  ULDC.64 UR6, c[0x0][0xaf0] ;  /* 0x0002bc0000067ab9 */ /* 0x000fe20000000a00 */
[----:B------:R-:W-:Y:S02]  /*26e70*/  IMAD R0, R14, UR4, RZ ;  /* 0x000000040e007c24 */ /* 0x000fe4000f8e02ff */
[----:B-1----:R-:W-:Y:S02]  /*26e80*/  SHF.R.S32.HI R3, RZ, 0x1f, R4 ;  /* 0x0000001fff037819 */ /* 0x002fe40000011404 */
[----:B------:R-:W-:Y:S02]  /*26e90*/  IMAD R5, R15, UR5, R0 ;  /* 0x000000050f057c24 */ /* 0x000fe4000f8e0200 */
[----:B------:R-:W-:Y:S01]  /*26ea0*/  LEA.HI R7, R3, R4, RZ, 0x3 ;  /* 0x0000000403077211 */ /* 0x000fe200078f18ff */
[----:B------:R-:W-:Y:S01]  /*26eb0*/  IMAD.WIDE.U32 R2, R15, UR4, RZ ;  /* 0x000000040f027c25 */ /* 0x000fe2000f8e00ff */
[----:B------:R-:W-:-:S02]  /*26ec0*/  ULDC.64 UR4, c[0x0][0xae8] ;  /* 0x0002ba0000047ab9 */ /* 0x000fc40000000a00 */
[----:B------:R-:W-:Y:S02]  /*26ed0*/  LOP3.LUT R9, R7, 0xfffffff8, RZ, 0xc0, !PT ;  /* 0xfffffff807097812 */ /* 0x000fe400078ec0ff */
[----:B------:R-:W-:Y:S02]  /*26ee0*/  SHF.R.S32.HI R27, RZ, 0x3, R7 ;  /* 0x00000003ff1b7819 */ /* 0x000fe40000011407 */
[----:B------:R-:W-:Y:S01]  /*26ef0*/  IADD3 R3, R3, R5, RZ ;  /* 0x0000000503037210 */ /* 0x000fe20007ffe0ff */
[----:B------:R-:W-:Y:S02]  /*26f00*/  IMAD.IADD R8, R4, 0x1, -R9 ;  /* 0x0000000104087824 */ /* 0x000fe400078e0a09 */
[----:B------:R-:W-:Y:S02]  /*26f10*/  IMAD R4, R24, UR6, RZ ;  /* 0x0000000618047c24 */ /* 0x000fe4000f8e02ff */
[----:B------:R-:W-:Y:S01]  /*26f20*/  IMAD R0, R8, 0x20, R27 ;  /* 0x0000002008007824 */ /* 0x000fe200078e021b */
[----:B---3--:R-:W-:Y:S01]  /*26f30*/  ISETP.NE.AND P0, PT, R21, 0x1, PT ;  /* 0x000000011500780c */ /* 0x008fe20003f05270 */
[----:B------:R-:W-:-:S04]  /*26f40*/  IMAD.WIDE.U32 R2, R223, UR4, R2 ;  /* 0x00000004df027c25 */ /* 0x000fc8000f8e0002 */
[----:B------:R-:W-:Y:S01]  /*26f50*/  IMAD R3, R223, UR5, R3 ;  /* 0x00000005df037c24 */ /* 0x000fe2000f8e0203 */
[----:B------:R-:W-:Y:S01]  /*26f60*/  ULDC.64 UR4, c[0x0][0xae0] ;  /* 0x0002b80000047ab9 */ /* 0x000fe20000000a00 */
[C---:B------:R-:W-:Y:S02]  /*26f70*/  IMAD R7, R25.reuse, UR7, R4 ;  /* 0x0000000719077c24 */ /* 0x040fe4000f8e0204 */
[----:B------:R-:W-:-:S04]  /*26f80*/  IMAD.WIDE.U32 R2, R25, UR6, R2 ;  /* 0x0000000619027c25 */ /* 0x000fc8000f8e0002 */
[----:B------:R-:W1:Y:S01]  /*26f90*/  @P0 LDC R6, c[0x0][0xbec] ;  /* 0x0002fb00ff060b82 */ /* 0x000e620000000800 */
[----:B------:R-:W-:-:S07]  /*26fa0*/  IADD3 R3, R3, R7, RZ ;  /* 0x0000000703037210 */ /* 0x000fce0007ffe0ff */
[----:B------:R-:W3:Y:S01]  /*26fb0*/  @P0 LDC R11, c[0x0][0xbf0] ;  /* 0x0002fc00ff0b0b82 */ /* 0x000ee20000000800 */
[----:B--2---:R-:W-:-:S04]  /*26fc0*/  IMAD R9, R26, 0x80, R0 ;  /* 0x000000801a097824 */ /* 0x004fc800078e0200 */
[----:B-1----:R-:W-:-:S04]  /*26fd0*/  @P0 IMAD.HI.U32 R0, R9, R6, RZ ;  /* 0x0000000609000227 */ /* 0x002fc800078e00ff */
[----:B------:R-:W-:Y:S01]  /*26fe0*/  IMAD.MOV.U32 R5, RZ, RZ, R9 ;  /* 0x000000ffff057224 */ /* 0x000fe200078e0009 */
[----:B---3--:R-:W-:-:S04]  /*26ff0*/  @P0 SHF.R.U32.HI R5, RZ, R11, R0 ;  /* 0x0000000bff050219 */ /* 0x008fc80000011600 */
[--C-:B------:R-:W-:Y:S01]  /*27000*/  SHF.R.S32.HI R0, RZ, 0x1f, R5.reuse ;  /* 0x0000001fff007819 */ /* 0x100fe20000011405 */
[----:B------:R-:W-:Y:S02]  /*27010*/  IMAD.MOV R4, RZ, RZ, -R5 ;  /* 0x000000ffff047224 */ /* 0x000fe400078e0a05 */
[----:B------:R-:W-:-:S04]  /*27020*/  IMAD.WIDE.U32 R2, R5, UR4, R2 ;  /* 0x0000000405027c25 */ /* 0x000fc8000f8e0002 */
[----:B------:R-:W-:Y:S02]  /*27030*/  IMAD R0, R0, UR4, RZ ;  /* 0x0000000400007c24 */ /* 0x000fe4000f8e02ff */
[----:B------:R-:W-:Y:S02]  /*27040*/  IMAD R7, R21, R4, R9 ;  /* 0x0000000415077224 */ /* 0x000fe400078e0209 */
[----:B------:R-:W-:Y:S01]  /*27050*/  IMAD R5, R5, UR5, R0 ;  /* 0x0000000505057c24 */ /* 0x000fe2000f8e0200 */
[----:B------:R-:W-:Y:S02]  /*27060*/  ULDC.64 UR4, c[0x0][0xad8] ;  /* 0x0002b60000047ab9 */ /* 0x000fe40000000a00 */
[----:B------:R-:W-:Y:S01]  /*27070*/  SHF.R.S32.HI R0, RZ, 0x1f, R7 ;  /* 0x0000001fff007819 */ /* 0x000fe20000011407 */
[----:B------:R-:W-:-:S04]  /*27080*/  IMAD.IADD R3, R3, 0x1, R5 ;  /* 0x0000000103037824 */ /* 0x000fc800078e0205 */
[----:B------:R-:W-:Y:S02]  /*27090*/  IMAD R0, R0, UR4, RZ ;  /* 0x0000000400007c24 */ /* 0x000fe4000f8e02ff */
[----:B------:R-:W-:-:S04]  /*270a0*/  IMAD.WIDE.U32 R4, R7, UR4, R2 ;  /* 0x0000000407047c25 */ /* 0x000fc8000f8e0002 */
[----:B------:R-:W-:Y:S01]  /*270b0*/  IMAD R9, R7, UR5, R0 ;  /* 0x0000000507097c24 */ /* 0x000fe2000f8e0200 */
[----:B------:R-:W-:Y:S01]  /*270c0*/  ULDC.64 UR4, c[0x0][0xa80] ;  /* 0x0002a00000047ab9 */ /* 0x000fe20000000a00 */
[----:B------:R-:W-:Y:S01]  /*270d0*/  IMAD.SHL.U32 R7, R8, 0x8, RZ ;  /* 0x0000000808077824 */ /* 0x000fe200078e00ff */
[C---:B------:R-:W-:Y:S01]  /*270e0*/  LEA R2, P0, R4.reuse, UR4, 0x1 ;  /* 0x0000000404027c11 */ /* 0x040fe2000f8008ff */
[----:B------:R-:W-:Y:S01]  /*270f0*/  IMAD.IADD R3, R5, 0x1, R9 ;  /* 0x0000000105037824 */ /* 0x000fe200078e0209 */
[----:B------:R-:W-:Y:S01]  /*27100*/  UMOV UR4, 0xffffffff ;  /* 0xffffffff00047882 */ /* 0x000fe20000000000 */
[C---:B------:R-:W-:Y:S01]  /*27110*/  VIADD R9, R7.reuse, 0x80 ;  /* 0x0000008007097836 */ /* 0x040fe20000000000 */
[----:B------:R-:W-:Y:S02]  /*27120*/  IADD3 R25, R7, 0x40, RZ ;  /* 0x0000004007197810 */ /* 0x000fe40007ffe0ff */
[----:B------:R-:W-:Y:S02]  /*27130*/  LEA.HI.X R3, R4, UR5, R3, 0x1, P0 ;  /* 0x0000000504037c11 */ /* 0x000fe400080f0c03 */
[----:B------:R-:W-:-:S02]  /*27140*/  SHF.R.S32.HI R5, RZ, 0x1f, R7 ;  /* 0x0000001fff057819 */ /* 0x000fc40000011407 */
[----:B------:R-:W-:Y:S02]  /*27150*/  SHF.R.S32.HI R8, RZ, 0x1f, R9 ;  /* 0x0000001fff087819 */ /* 0x000fe40000011409 */
[----:B------:R-:W-:Y:S01]  /*27160*/  SHF.R.S32.HI R10, RZ, 0x1f, R25 ;  /* 0x0000001fff0a7819 */ /* 0x000fe20000011419 */
[----:B------:R-:W-:Y:S06]  /*27170*/  BRA.DIV UR4, `(.L_x_625) ;  /* 0x000000ce04b07947 */ /* 0x000fec000b800000 */
[----:B------:R1:W2:Y:S04]  /*27180*/  SHFL.IDX PT, R0, R3, RZ, 0x181f ;  /* 0x00181fff03007589 */ /* 0x0002a800000e0000 */
[----:B------:R1:W3:Y:S02]  /*27190*/  SHFL.IDX PT, R14, R2, RZ, 0x181f ;  /* 0x00181fff020e7589 */ /* 0x0002e400000e0000 */
.L_x_946:
[----:B------:R-:W-:Y:S01]  /*271a0*/  IMAD R21, R20, R21, RZ ;  /* 0x0000001514157224 */ /* 0x000fe200078e02ff */
[----:B------:R-:W-:Y:S01]  /*271b0*/  BSSY B1, `(.L_x_626) ;  /* 0x0000011000017945 */ /* 0x000fe20003800000 */
[----:B------:R-:W-:-:S05]  /*271c0*/  IMAD R6, R26, 0x80, R27 ;  /* 0x000000801a067824 */ /* 0x000fca00078e021b */
[----:B------:R-:W-:-:S13]  /*271d0*/  ISETP.GE.AND P0, PT, R6, R21, PT ;  /* 0x000000150600720c */ /* 0x000fda0003f06270 */
[----:B------:R-:W-:Y:S05]  /*271e0*/  @P0 BRA `(.L_x_627) ;  /* 0x0000000000340947 */ /* 0x000fea0003800000 */
[----:B------:R-:W-:Y:S02]  /*271f0*/  ULDC UR4, c[0x0][0xac8] ;  /* 0x0002b20000047ab9 */ /* 0x000fe40000000800 */
[----:B------:R-:W-:Y:S02]  /*27200*/  ISETP.GE.AND P3, PT, R7, UR4, PT ;  /* 0x0000000407007c0c */ /* 0x000fe4000bf66270 */
[----:B------:R-:W-:Y:S02]  /*27210*/  ISETP.GE.AND P4, PT, R25, UR4, PT ;  /* 0x0000000419007c0c */ /* 0x000fe4000bf86270 */
[----:B------:R-:W-:-:S09]  /*27220*/  ISETP.GE.AND P5, PT, R9, UR4, PT ;  /* 0x0000000409007c0c */ /* 0x000fd2000bfa6270 */
[-C--:B---3--:R-:W-:Y:S02]  /*27230*/  @!P3 LEA R12, P0, R7, R14.reuse, 0x1 ;  /* 0x0000000e070cb211 */ /* 0x088fe400078008ff */
[-C--:B------:R-:W-:Y:S02]  /*27240*/  @!P4 LEA R26, P1, R25, R14.reuse, 0x1 ;  /* 0x0000000e191ac211 */ /* 0x080fe400078208ff */
[----:B------:R-:W-:Y:S02]  /*27250*/  @!P5 LEA R14, P2, R9, R14, 0x1 ;  /* 0x0000000e090ed211 */ /* 0x000fe400078408ff */
[-C--:B--2---:R-:W-:Y:S02]  /*27260*/  @!P3 LEA.HI.X R13, R7, R0.reuse, R5, 0x1, P0 ;  /* 0x00000000070db211 */ /* 0x084fe400000f0c05 */
[-C--:B------:R-:W-:Y:S02]  /*27270*/  @!P4 LEA.HI.X R27, R25, R0.reuse, R10, 0x1, P1 ;  /* 0x00000000191bc211 */ /* 0x080fe400008f0c0a */
[----:B------:R-:W-:Y:S01]  /*27280*/  @!P5 LEA.HI.X R15, R9, R0, R8, 0x1, P2 ;  /* 0x00000000090fd211 */ /* 0x000fe200010f0c08 */
[----:B------:R4:W-:Y:S04]  /*27290*/  @!P3 ST.E.128 desc[UR50][R12.64], RZ ;  /* 0x000000ff0c00b985 */ /* 0x0009e8000c101d32 */
[----:B------:R4:W-:Y:S04]  /*272a0*/  @!P4 ST.E.128 desc[UR50][R26.64], RZ ;  /* 0x000000ff1a00c985 */ /* 0x0009e8000c101d32 */
[----:B------:R4:W-:Y:S02]  /*272b0*/  @!P5 ST.E.128 desc[UR50][R14.64], RZ ;  /* 0x000000ff0e00d985 */ /* 0x0009e4000c101d32 */
.L_x_627:
[----:B------:R-:W-:Y:S05]  /*272c0*/  BSYNC B1 ;  /* 0x0000000000017941 */ /* 0x000fea0003800000 */
.L_x_626:
[----:B------:R-:W-:-:S03]  /*272d0*/  UMOV UR4, 0xffffffff ;  /* 0xffffffff00047882 */ /* 0x000fc60000000000 */
[----:B------:R-:W-:Y:S05]  /*272e0*/  BRA.DIV UR4, `(.L_x_628) ;  /* 0x000000ce04887947 */ /* 0x000fea000b800000 */
[----:B--2---:R2:W0:Y:S04]  /*272f0*/  SHFL.IDX PT, R0, R3, 0x1, 0x181f ;  /* 0x00381f0003007f89 */ /* 0x00442800000e0000 */
[----:B---34-:R2:W3:Y:S02]  /*27300*/  SHFL.IDX PT, R14, R2, 0x1, 0x181f ;  /* 0x00381f00020e7f89 */ /* 0x0184e400000e0000 */
.L_x_950:
        /* <DEDUP_REMOVED lines=17> */
.L_x_630:
[----:B------:R-:W-:Y:S05]  /*27420*/  BSYNC B1 ;  /* 0x0000000000017941 */ /* 0x000fea0003800000 */
.L_x_629:
[----:B------:R-:W-:-:S03]  /*27430*/  UMOV UR4, 0xffffffff ;  /* 0xffffffff00047882 */ /* 0x000fc60000000000 */
[----:B------:R-:W-:Y:S05]  /*27440*/  BRA.DIV UR4, `(.L_x_631) ;  /* 0x000000ce04787947 */ /* 0x000fea000b800000 */
[----:B0-----:R0:W0:Y:S04]  /*27450*/  SHFL.IDX PT, R0, R3, 0x2, 0x181f ;  /* 0x00581f0003007f89 */ /* 0x00102800000e0000 */
[----:B---34-:R3:W4:Y:S02]  /*27460*/  SHFL.IDX PT, R14, R2, 0x2, 0x181f ;  /* 0x00581f00020e7f89 */ /* 0x01872400000e0000 */
.L_x_954:
        /* <DEDUP_REMOVED lines=17> */
.L_x_633:
[----:B------:R-:W-:Y:S05]  /*27580*/  BSYNC B1 ;  /* 0x0000000000017941 */ /* 0x000fea0003800000 */
.L_x_632:
[----:B------:R-:W-:-:S03]  /*27590*/  UMOV UR4, 0xffffffff ;  /* 0xffffffff00047882 */ /* 0x000fc60000000000 */
[----:B------:R-:W-:Y:S05]  /*275a0*/  BRA.DIV UR4, `(.L_x_634) ;  /* 0x000000ce04687947 */ /* 0x000fea000b800000 */
[----:B0-----:R0:W0:Y:S04]  /*275b0*/  SHFL.IDX PT, R0, R3, 0x3, 0x181f ;  /* 0x00781f0003007f89 */ /* 0x00102800000e0000 */
[----:B----4-:R4:W0:Y:S02]  /*275c0*/  SHFL.IDX PT, R14, R2, 0x3, 0x181f ;  /* 0x00781f00020e7f89 */ /* 0x01082400000e0000 */
.L_x_958:
[----:B-1234-:R-:W-:-:S05]  /*275d0*/  VIADD R2, R6, 0x60 ;  /* 0x0000006006027836 */ /* 0x01efca0000000000 */
[----:B------:R-:W-:-:S13]  /*275e0*/  ISETP.GE.AND P0, PT, R2, R21, PT ;  /* 0x000000150200720c */ /* 0x000fda0003f06270 */
[----:B------:R-:W-:Y:S05]  /*275f0*/  @P0 BRA `(.L_x_617) ;  /* 0x0000000000340947 */ /* 0x000fea0003800000 */
[----:B------:R-:W-:Y:S02]  /*27600*/  ULDC UR4, c[0x0][0xac8] ;  /* 0x0002b20000047ab9 */ /* 0x000fe40000000800 */
[----:B------:R-:W-:Y:S02]  /*27610*/  ISETP.GE.AND P3, PT, R7, UR4, PT ;  /* 0x0000000407007c0c */ /* 0x000fe4000bf66270 */
[----:B------:R-:W-:Y:S02]  /*27620*/  ISETP.GE.AND P4, PT, R25, UR4, PT ;  /* 0x0000000419007c0c */ /* 0x000fe4000bf86270 */
[----:B------:R-:W-:-:S09]  /*27630*/  ISETP.GE.AND P5, PT, R9, UR4, PT ;  /* 0x0000000409007c0c */ /* 0x000fd2000bfa6270 */
[-C--:B0-----:R-:W-:Y:S02]  /*27640*/  @!P3 LEA R2, P0, R7, R14.reuse, 0x1 ;  /* 0x0000000e0702b211 */ /* 0x081fe400078008ff */
[-C--:B------:R-:W-:Y:S02]  /*27650*/  @!P4 LEA R4, P1, R25, R14.reuse, 0x1 ;  /* 0x0000000e1904c211 */ /* 0x080fe400078208ff */
[----:B------:R-:W-:Y:S02]  /*27660*/  @!P5 LEA R14, P2, R9, R14, 0x1 ;  /* 0x0000000e090ed211 */ /* 0x000fe400078408ff */
[-C--:B------:R-:W-:Y:S02]  /*27670*/  @!P3 LEA.HI.X R3, R7, R0.reuse, R5, 0x1, P0 ;  /* 0x000000000703b211 */ /* 0x080fe400000f0c05 */
[-C--:B------:R-:W-:Y:S02]  /*27680*/  @!P4 LEA.HI.X R5, R25, R0.reuse, R10, 0x1, P1 ;  /* 0x000000001905c211 */ /* 0x080fe400008f0c0a */
[----:B------:R-:W-:Y:S01]  /*27690*/  @!P5 LEA.HI.X R15, R9, R0, R8, 0x1, P2 ;  /* 0x00000000090fd211 */ /* 0x000fe200010f0c08 */
[----:B------:R0:W-:Y:S04]  /*276a0*/  @!P3 ST.E.128 desc[UR50][R2.64], RZ ;  /* 0x000000ff0200b985 */ /* 0x0001e8000c101d32 */
[----:B------:R0:W-:Y:S04]  /*276b0*/  @!P4 ST.E.128 desc[UR50][R4.64], RZ ;  /* 0x000000ff0400c985 */ /* 0x0001e8000c101d32 */
[----:B------:R0:W-:Y:S02]  /*276c0*/  @!P5 ST.E.128 desc[UR50][R14.64], RZ ;  /* 0x000000ff0e00d985 */ /* 0x0001e4000c101d32 */
.L_x_617:
[----:B------:R-:W-:Y:S05]  /*276d0*/  BSYNC B0 ;  /* 0x0000000000007941 */ /* 0x000fea0003800000 */
.L_x_602:
[----:B------:R-:W-:Y:S02]  /*276e0*/  ULDC UR4, c[0x0][0xc3c] ;  /* 0x00030f0000047ab9 */ /* 0x000fe40000000800 */
[----:B------:R-:W-:-:S13]  /*276f0*/  ISETP.GE.AND P0, PT, R131, UR4, PT ;  /* 0x0000000483007c0c */ /* 0x000fda000bf06270 */
[----:B------:R-:W-:Y:S05]  /*27700*/  @!P0 BRA `(.L_x_635) ;  /* 0xfffffda000a48947 */ /* 0x000fea000383ffff */
[----:B------:R-:W-:Y:S05]  /*27710*/  BRA `(.L_x_423) ;  /* 0x0000008400e47947 */ /* 0x000fea0003800000 */
.L_x_421:
[----:B------:R-:W-:-:S08]  /*27720*/  NOP ;  /* 0x0000000000007918 */ /* 0x000fd00000000000 */
[----:B------:R-:W0:-:S00]  /*27730*/  USETMAXREG.DEALLOC.CTAPOOL 0x28 ;  /* 0x00000028000079c8 */ /* 0x000e0000080e0500 */
[----:B0-----:R-:W2:Y:S01]  /*27740*/  LDL.LU R3, [R1+0x8] ;  /* 0x0000080001037983 */ /* 0x001ea20000300800 */
[----:B------:R-:W-:-:S06]  /*27750*/  LOP3.LUT R0, R0, 0x3, RZ, 0xc0, !PT ;  /* 0x0000000300007812 */ /* 0x000fcc00078ec0ff */
[----:B------:R-:W0:Y:S02]  /*27760*/  SHFL.IDX PT, R0, R0, RZ, 0x1f ;  /* 0x00001fff00007589 */ /* 0x000e2400000e0000 */
[----:B0-----:R-:W-:-:S13]  /*27770*/  ISETP.NE.AND P0, PT, R0, RZ, PT ;  /* 0x000000ff0000720c */ /* 0x001fda0003f05270 */
[----:B------:R-:W-:Y:S01]  /*27780*/  @P0 BAR.SYNC.DEFER_BLOCKING 0x5, 0x180 ;  /* 0x0146000000000b1d */ /* 0x000fe20000010000 */
[----:B--2---:R-:W-:-:S04]  /*27790*/  LOP3.LUT R3, R3, 0xffffff7f, RZ, 0xc0, !PT ;  /* 0xffffff7f03037812 */ /* 0x004fc800078ec0ff */
[----:B------:R-:W-:-:S05]  /*277a0*/  @P0 LOP3.LUT R3, R3, 0x80, RZ, 0xfc, !PT ;  /* 0x0000008003030812 */ /* 0x000fca00078efcff */
[----:B------:R0:W-:Y:S02]  /*277b0*/  STL [R1+0x8], R3 ;  /* 0x0000080301007387 */ /* 0x0001e40000100800 */
[----:B0-----:R-:W-:-:S04]  /*277c0*/  @P0 MOV R3, 0x400 ;  /* 0x0000040000030802 */ /* 0x001fc80000000f00 */
[----:B------:R-:W-:-:S05]  /*277d0*/  @P0 LEA R2, R2, R3, 0x18 ;  /* 0x0000000302020211 */ /* 0x000fca00078ec0ff */
[----:B------:R0:W1:Y:S01]  /*277e0*/  @P0 LDS.128 R16, [R2+0x334d0] ;  /* 0x0334d00002100984 */ /* 0x0000620000000c00 */
[----:B------:R-:W-:Y:S06]  /*277f0*/  @P0 BAR.ARV 0x4, 0x180 ;  /* 0x0106000000000b1d */ /* 0x000fec0000002000 */
[----:B------:R-:W-:Y:S05]  /*27800*/  @P0 BRA `(.L_x_636) ;  /* 0x0000000800980947 */ /* 0x000fea0003800000 */
[----:B------:R-:W2:Y:S01]  /*27810*/  S2R R4, SR_TID.X ;  /* 0x0000000000047919 */ /* 0x000ea20000002100 */
[----:B------:R-:W-:Y:S01]  /*27820*/  ULDC UR4, c[0x0][0xc3c] ;  /* 0x00030f0000047ab9 */ /* 0x000fe20000000800 */
[----:B------:R-:W-:Y:S01]  /*27830*/  MOV R0, RZ ;  /* 0x000000ff00007202 */ /* 0x000fe20000000f00 */
[----:B------:R-:W-:Y:S01]  /*27840*/  IMAD.MOV.U32 R9, RZ, RZ, RZ ;  /* 0x000000ffff097224 */ /* 0x000fe200078e00ff */
[----:B------:R-:W3:Y:S01]  /*27850*/  S2UR UR6, SR_CTAID.X ;  /* 0x00000000000679c3 */ /* 0x000ee20000002500 */
[----:B------:R-:W-:Y:S01]  /*27860*/  ULDC UR5, c[0x0][0xc38] ;  /* 0x00030e0000057ab9 */ /* 0x000fe20000000800 */
[----:B--2---:R-:W-:-:S04]  /*27870*/  LOP3.LUT R7, R4, 0x1f, RZ, 0xc0, !PT ;  /* 0x0000001f04077812 */ /* 0x004fc800078ec0ff */
[----:B------:R-:W-:-:S04]  /*27880*/  ISETP.NE.AND P0, PT, R7, 0x1f, PT ;  /* 0x0000001f0700780c */ /* 0x000fc80003f05270 */
[----:B------:R-:W-:-:S13]  /*27890*/  ISETP.GE.OR P1, PT, R7, UR4, !P0 ;  /* 0x0000000407007c0c */ /* 0x000fda000c726670 */
[----:B------:R-:W2:Y:S08]  /*278a0*/  @!P1 LDC.64 R4, c[0x0][0xc80] ;  /* 0x00032000ff049b82 */ /* 0x000eb00000000a00 */
[----:B0-----:R-:W0:Y:S01]  /*278b0*/  @!P1 LDC.64 R2, c[0x0][0xc78] ;  /* 0x00031e00ff029b82 */ /* 0x001e220000000a00 */
[----:B--2---:R-:W-:-:S05]  /*278c0*/  @!P1 IMAD.WIDE.U32 R4, R7, 0x4, R4 ;  /* 0x0000000407049825 */ /* 0x004fca00078e0004 */
[----:B------:R-:W2:Y:S01]  /*278d0*/  @!P1 LDG.E R0, desc[UR50][R4.64] ;  /* 0x0000003204009981 */ /* 0x000ea2000c1e1900 */
[----:B0-----:R-:W-:-:S05]  /*278e0*/  @!P1 IMAD.WIDE.U32 R2, R7, 0x4, R2 ;  /* 0x0000000407029825 */ /* 0x001fca00078e0002 */
[----:B------:R-:W2:Y:S01]  /*278f0*/  @!P1 LDG.E R9, desc[UR50][R2.64] ;  /* 0x0000003202099981 */ /* 0x000ea2000c1e1900 */
[C---:B------:R-:W-:Y:S02]  /*27900*/  ISETP.NE.AND P1, PT, R7.reuse, RZ, PT ;  /* 0x000000ff0700720c */ /* 0x040fe40003f25270 */
[C---:B------:R-:W-:Y:S02]  /*27910*/  ISETP.GE.U32.AND P2, PT, R7.reuse, 0x2, PT ;  /* 0x000000020700780c */ /* 0x040fe40003f46070 */
[C---:B------:R-:W-:Y:S02]  /*27920*/  ISETP.GE.U32.AND P3, PT, R7.reuse, 0x4, PT ;  /* 0x000000040700780c */ /* 0x040fe40003f66070 */
[C---:B------:R-:W-:Y:S02]  /*27930*/  ISETP.GE.U32.AND P4, PT, R7.reuse, 0x8, PT ;  /* 0x000000080700780c */ /* 0x040fe40003f86070 */
[----:B------:R-:W-:Y:S01]  /*27940*/  ISETP.GE.U32.AND P5, PT, R7, 0x10, PT ;  /* 0x000000100700780c */ /* 0x000fe20003fa6070 */
[----:B------:R-:W-:Y:S01]  /*27950*/  UMOV UR4, URZ ;  /* 0x0000003f00047c82 */ /* 0x000fe20008000000 */
[----:B--2---:R-:W-:-:S05]  /*27960*/  IMAD R6, R0, R9, RZ ;  /* 0x0000000900067224 */ /* 0x004fca00078e02ff */
        /* <DEDUP_REMOVED lines=10> */
[----:B0-----:R-:W-:-:S04]  /*27a10*/  SEL R2, R2, RZ, P4 ;  /* 0x000000ff02027207 */ /* 0x001fc80002000000 */
[----:B------:R-:W-:-:S05]  /*27a20*/  IADD3 R2, R3, R2, RZ ;  /* 0x0000000203027210 */ /* 0x000fca0007ffe0ff */
[----:B------:R-:W0:Y:S02]  /*27a30*/  SHFL.UP PT, R4, R2, 0x10, RZ ;  /* 0x0600000002047989 */ /* 0x000e2400000e00ff */
[----:B0-----:R-:W-:-:S05]  /*27a40*/  SEL R5, R4, RZ, P5 ;  /* 0x000000ff04057207 */ /* 0x001fca0002800000 */
[----:B------:R-:W-:-:S05]  /*27a50*/  IMAD.IADD R5, R2, 0x1, R5 ;  /* 0x0000000102057824 */ /* 0x000fca00078e0205 */
[----:B------:R-:W0:Y:S02]  /*27a60*/  SHFL.IDX PT, R6, R5, 0x1f, 0x1f ;  /* 0x03e01f0005067f89 */ /* 0x000e2400000e0000 */
[----:B0-----:R-:W-:-:S05]  /*27a70*/  IMAD R6, R6, UR5, RZ ;  /* 0x0000000506067c24 */ /* 0x001fca000f8e02ff */
[----:B---3--:R-:W-:Y:S01]  /*27a80*/  ISETP.GT.AND P6, PT, R6, UR6, PT ;  /* 0x0000000606007c0c */ /* 0x008fe2000bfc4270 */
[----:B------:R-:W-:-:S12]  /*27a90*/  IMAD.MOV.U32 R3, RZ, RZ, R6 ;  /* 0x000000ffff037224 */ /* 0x000fd800078e0006 */
[----:B------:R-:W-:Y:S05]  /*27aa0*/  @P6 BRA `(.L_x_637) ;  /* 0x0000000000a06947 */ /* 0x000fea0003800000 */
[----:B------:R-:W-:Y:S01]  /*27ab0*/  IMAD.MOV.U32 R6, RZ, RZ, R3 ;  /* 0x000000ffff067224 */ /* 0x000fe200078e0003 */
[----:B------:R-:W-:Y:S01]  /*27ac0*/  UMOV UR4, URZ ;  /* 0x0000003f00047c82 */ /* 0x000fe20008000000 */
[----:B------:R-:W-:-:S05]  /*27ad0*/  ULDC UR5, c[0x0][0xc38] ;  /* 0x00030e0000057ab9 */ /* 0x000fca0000000800 */
.L_x_639:
[----:B------:R-:W0:Y:S01]  /*27ae0*/  LDC R0, c[0x0][0xc3c] ;  /* 0x00030f00ff007b82 */ /* 0x000e220000000800 */
[----:B------:R-:W-:Y:S01]  /*27af0*/  UIADD3 UR4, UR4, 0x1f, URZ ;  /* 0x0000001f04047890 */ /* 0x000fe2000fffe03f */
[----:B------:R-:W-:Y:S02]  /*27b00*/  ULDC UR7, c[0x0][0xc3c] ;  /* 0x00030f0000077ab9 */ /* 0x000fe40000000800 */
[----:B-1----:R-:W-:-:S03]  /*27b10*/  IMAD.U32 R19, RZ, RZ, UR7 ;  /* 0x00000007ff137e24 */ /* 0x002fc6000f8e00ff */
[----:B0-----:R-:W-:-:S13]  /*27b20*/  ISETP.LE.AND P6, PT, R0, UR4, PT ;  /* 0x0000000400007c0c */ /* 0x001fda000bfc3270 */
[----:B------:R-:W-:Y:S05]  /*27b30*/  @P6 BRA `(.L_x_638) ;  /* 0x0000000400a86947 */ /* 0x000fea0003800000 */
[----:B------:R-:W-:-:S04]  /*27b40*/  IADD3 R9, R7, UR4, RZ ;  /* 0x0000000407097c10 */ /* 0x000fc8000fffe0ff */
[----:B------:R-:W-:Y:S01]  /*27b50*/  ISETP.GE.OR P6, PT, R9, R0, !P0 ;  /* 0x000000000900720c */ /* 0x000fe200047c6670 */
[----:B------:R-:W-:-:S12]  /*27b60*/  IMAD.MOV.U32 R0, RZ, RZ, RZ ;  /* 0x000000ffff007224 */ /* 0x000fd800078e00ff */
[----:B------:R-:W0:Y:S08]  /*27b70*/  @!P6 LDC.64 R4, c[0x0][0xc80] ;  /* 0x00032000ff04eb82 */ /* 0x000e300000000a00 */
[----:B------:R-:W1:Y:S01]  /*27b80*/  @!P6 LDC.64 R2, c[0x0][0xc78] ;  /* 0x00031e00ff02eb82 */ /* 0x000e620000000a00 */
[----:B0-----:R-:W-:-:S05]  /*27b90*/  @!P6 IMAD.WIDE R4, R9, 0x4, R4 ;  /* 0x000000040904e825 */ /* 0x001fca00078e0204 */
[----:B------:R-:W2:Y:S01]  /*27ba0*/  @!P6 LDG.E R0, desc[UR50][R4.64] ;  /* 0x000000320400e981 */ /* 0x000ea2000c1e1900 */
[----:B-1----:R-:W-:-:S04]  /*27bb0*/  @!P6 IMAD.WIDE R2, R9, 0x4, R2 ;  /* 0x000000040902e825 */ /* 0x002fc800078e0202 */
[----:B------:R-:W-:-:S06]  /*27bc0*/  IMAD.MOV.U32 R9, RZ, RZ, RZ ;  /* 0x000000ffff097224 */ /* 0x000fcc00078e00ff */
[----:B------:R-:W2:Y:S02]  /*27bd0*/  @!P6 LDG.E R9, desc[UR50][R2.64] ;  /* 0x000000320209e981 */ /* 0x000ea4000c1e1900 */
        /* <DEDUP_REMOVED lines=13> */
[----:B------:R-:W0:Y:S02]  /*27cb0*/  SHFL.UP PT, R2, R3, 0x10, RZ ;  /* 0x0600000003027989 */ /* 0x000e2400000e00ff */
[----:B0-----:R-:W-:-:S05]  /*27cc0*/  SEL R2, R2, RZ, P5 ;  /* 0x000000ff02027207 */ /* 0x001fca0002800000 */
[----:B------:R-:W-:-:S05]  /*27cd0*/  IMAD.IADD R5, R3, 0x1, R2 ;  /* 0x0000000103057824 */ /* 0x000fca00078e0202 */
[----:B------:R-:W0:Y:S02]  /*27ce0*/  SHFL.IDX PT, R2, R5, 0x1f, 0x1f ;  /* 0x03e01f0005027f89 */ /* 0x000e2400000e0000 */
[----:B0-----:R-:W-:-:S04]  /*27cf0*/  IMAD R3, R2, UR5, RZ ;  /* 0x0000000502037c24 */ /* 0x001fc8000f8e02ff */
[----:B------:R-:W-:-:S05]  /*27d00*/  IMAD.IADD R6, R3, 0x1, R6 ;  /* 0x0000000103067824 */ /* 0x000fca00078e0206 */
[----:B------:R-:W-:-:S13]  /*27d10*/  ISETP.GT.AND P6, PT, R6, UR6, PT ;  /* 0x0000000606007c0c */ /* 0x000fda000bfc4270 */
[----:B------:R-:W-:Y:S05]  /*27d20*/  @!P6 BRA `(.L_x_639) ;  /* 0xfffffffc006ce947 */ /* 0x000fea000383ffff */
.L_x_637:
[----:B------:R-:W-:Y:S02]  /*27d30*/  IMAD.IADD R10, R6, 0x1, -R3 ;  /* 0x00000001060a7824 */ /* 0x000fe400078e0a03 */
[----:B-1----:R-:W-:Y:S02]  /*27d40*/  IMAD.MOV.U32 R16, RZ, RZ, RZ ;  /* 0x000000ffff107224 */ /* 0x002fe400078e00ff */
[----:B------:R-:W-:-:S05]  /*27d50*/  IMAD R2, R5, UR5, R10 ;  /* 0x0000000505027c24 */ /* 0x000fca000f8e020a */
[----:B------:R-:W-:-:S13]  /*27d60*/  ISETP.GT.AND P0, PT, R2, UR6, PT ;  /* 0x0000000602007c0c */ /* 0x000fda000bf04270 */
[----:B------:R-:W-:-:S04]  /*27d70*/  VOTE.ANY R6, PT, !P0 ;  /* 0x0000000000067806 */ /* 0x000fc800040e0100 */
[----:B------:R-:W0:Y:S01]  /*27d80*/  POPC R19, R6 ;  /* 0x0000000600137309 */ /* 0x000e220000000000 */
[----:B------:R-:W-:Y:S01]  /*27d90*/  ISETP.NE.AND P0, PT, R6, RZ, PT ;  /* 0x000000ff0600720c */ /* 0x000fe20003f05270 */
[----:B0-----:R-:W0:Y:S04]  /*27da0*/  SHFL.IDX PT, R0, R0, R19, 0x1f ;  /* 0x00001f1300007589 */ /* 0x001e2800000e0000 */
[----:B------:R1:W2:Y:S01]  /*27db0*/  SHFL.IDX PT, R9, R9, R19, 0x1f ;  /* 0x00001f1309097589 */ /* 0x0002a200000e0000 */
[----:B0-----:R-:W-:-:S04]  /*27dc0*/  IABS R4, R0 ;  /* 0x0000000000047213 */ /* 0x001fc80000000000 */
[----:B------:R-:W0:Y:S08]  /*27dd0*/  I2F.RP R8, R4 ;  /* 0x0000000400087306 */ /* 0x000e300000209400 */
[----:B0-----:R-:W0:Y:S02]  /*27de0*/  MUFU.RCP R8, R8 ;  /* 0x0000000800087308 */ /* 0x001e240000001000 */
[----:B0-----:R-:W-:-:S06]  /*27df0*/  IADD3 R2, R8, 0xffffffe, RZ ;  /* 0x0ffffffe08027810 */ /* 0x001fcc0007ffe0ff */
[----:B------:R-:W0:Y:S02]  /*27e00*/  F2I.FTZ.U32.TRUNC.NTZ R3, R2 ;  /* 0x0000000200037305 */ /* 0x000e24000021f000 */
[----:B0-----:R-:W-:Y:S01]  /*27e10*/  IMAD.MOV R11, RZ, RZ, -R3 ;  /* 0x000000ffff0b7224 */ /* 0x001fe200078e0a03 */
[----:B-12---:R-:W-:Y:S06]  /*27e20*/  @!P0 BRA `(.L_x_640) ;  /* 0x0000000000088947 */ /* 0x006fec0003800000 */
[----:B------:R-:W-:-:S06]  /*27e30*/  VIADD R16, R19, 0xffffffff ;  /* 0xffffffff13107836 */ /* 0x000fcc0000000000 */
[----:B------:R0:W1:Y:S02]  /*27e40*/  SHFL.IDX PT, R16, R5, R16, 0x1f ;  /* 0x00001f1005107589 */ /* 0x00006400000e0000 */
.L_x_640:
[----:B-1----:R-:W-:Y:S01]  /*27e50*/  IMAD R16, R16, UR5, R10 ;  /* 0x0000000510107c24 */ /* 0x002fe2000f8e020a */
[----:B------:R-:W-:Y:S01]  /*27e60*/  IABS R10, R0 ;  /* 0x00000000000a7213 */ /* 0x000fe20000000000 */
[----:B------:R-:W-:Y:S01]  /*27e70*/  IMAD R11, R11, R4, RZ ;  /* 0x000000040b0b7224 */ /* 0x000fe200078e02ff */
[----:B0-----:R-:W-:Y:S01]  /*27e80*/  IABS R5, R9 ;  /* 0x0000000900057213 */ /* 0x001fe20000000000 */
[----:B------:R-:W-:Y:S01]  /*27e90*/  IMAD.MOV.U32 R2, RZ, RZ, RZ ;  /* 0x000000ffff027224 */ /* 0x000fe200078e00ff */
[----:B------:R-:W-:Y:S01]  /*27ea0*/  IADD3 R17, -R16, UR6, RZ ;  /* 0x0000000610117c10 */ /* 0x000fe2000fffe1ff */
[----:B------:R-:W-:Y:S01]  /*27eb0*/  VIADD R19, R19, UR4 ;  /* 0x0000000413137c36 */ /* 0x000fe20008000000 */
[----:B------:R-:W-:Y:S01]  /*27ec0*/  IADD3 R10, RZ, -R10, RZ ;  /* 0x8000000aff0a7210 */ /* 0x000fe20007ffe0ff */
[----:B------:R-:W-:Y:S01]  /*27ed0*/  IMAD.HI.U32 R2, R3, R11, R2 ;  /* 0x0000000b03027227 */ /* 0x000fe200078e0002 */
[----:B------:R-:W-:Y:S01]  /*27ee0*/  IABS R8, R17 ;  /* 0x0000001100087213 */ /* 0x000fe20000000000 */
[----:B------:R-:W0:Y:S04]  /*27ef0*/  I2F.RP R6, R5 ;  /* 0x0000000500067306 */ /* 0x000e280000209400 */
[----:B------:R-:W-:-:S02]  /*27f00*/  IMAD.MOV.U32 R3, RZ, RZ, R8 ;  /* 0x000000ffff037224 */ /* 0x000fc400078e0008 */
[----:B------:R-:W-:Y:S02]  /*27f10*/  IMAD.MOV.U32 R8, RZ, RZ, R10 ;  /* 0x000000ffff087224 */ /* 0x000fe400078e000a */
[----:B------:R-:W-:-:S04]  /*27f20*/  IMAD.HI.U32 R2, R2, R3, RZ ;  /* 0x0000000302027227 */ /* 0x000fc800078e00ff */
[----:B------:R-:W-:Y:S01]  /*27f30*/  IMAD R3, R2, R8, R3 ;  /* 0x0000000802037224 */ /* 0x000fe200078e0203 */
[----:B0-----:R-:W0:Y:S04]  /*27f40*/  MUFU.RCP R6, R6 ;  /* 0x0000000600067308 */ /* 0x001e280000001000 */
[----:B------:R-:W-:-:S13]  /*27f50*/  ISETP.GT.U32.AND P1, PT, R4, R3, PT ;  /* 0x000000030400720c */ /* 0x000fda0003f24070 */
[----:B------:R-:W-:Y:S01]  /*27f60*/  @!P1 IMAD.IADD R3, R3, 0x1, -R4 ;  /* 0x0000000103039824 */ /* 0x000fe200078e0a04 */
[----:B------:R-:W-:Y:S01]  /*27f70*/  @!P1 IADD3 R2, R2, 0x1, RZ ;  /* 0x0000000102029810 */ /* 0x000fe20007ffe0ff */
[----:B0-----:R-:W-:Y:S01]  /*27f80*/  VIADD R8, R6, 0xffffffe ;  /* 0x0ffffffe06087836 */ /* 0x001fe20000000000 */
[----:B------:R-:W-:Y:S02]  /*27f90*/  ISETP.NE.AND P1, PT, R0, RZ, PT ;  /* 0x000000ff0000720c */ /* 0x000fe40003f25270 */
[----:B------:R-:W-:Y:S02]  /*27fa0*/  ISETP.GE.U32.AND P0, PT, R3, R4, PT ;  /* 0x000000040300720c */ /* 0x000fe40003f06070 */
[----:B------:R-:W-:Y:S01]  /*27fb0*/  LOP3.LUT R4, R17, R0, RZ, 0x3c, !PT ;  /* 0x0000000011047212 */ /* 0x000fe200078e3cff */
[----:B------:R0:W1:Y:S03]  /*27fc0*/  F2I.FTZ.U32.TRUNC.NTZ R3, R8 ;  /* 0x0000000800037305 */ /* 0x000066000021f000 */
[----:B------:R-:W-:-:S02]  /*27fd0*/  ISETP.GE.AND P2, PT, R4, RZ, PT ;  /* 0x000000ff0400720c */ /* 0x000fc40003f46270 */
[----:B0-----:R-:W-:-:S05]  /*27fe0*/  IABS R8, R9 ;  /* 0x0000000900087213 */ /* 0x001fca0000000000 */
[----:B------:R-:W-:Y:S01]  /*27ff0*/  @P0 VIADD R2, R2, 0x1 ;  /* 0x0000000102020836 */ /* 0x000fe20000000000 */
[----:B------:R-:W-:-:S03]  /*28000*/  IADD3 R8, RZ, -R8, RZ ;  /* 0x80000008ff087210 */ /* 0x000fc60007ffe0ff */
[----:B------:R-:W-:Y:S02]  /*28010*/  IMAD.MOV.U32 R6, RZ, RZ, R2 ;  /* 0x000000ffff067224 */ /* 0x000fe400078e0002 */
[----:B-1----:R-:W-:Y:S02]  /*28020*/  IMAD.MOV R2, RZ, RZ, -R3 ;  /* 0x000000ffff027224 */ /* 0x002fe400078e0a03 */
[----:B------:R-:W-:Y:S01]  /*28030*/  @!P2 IMAD.MOV R6, RZ, RZ, -R6 ;  /* 0x000000ffff06a224 */ /* 0x000fe200078e0a06 */
[----:B------:R-:W-:Y:S01]  /*28040*/  @!P1 LOP3.LUT R6, RZ, R0, RZ, 0x33, !PT ;  /* 0x00000000ff069212 */ /* 0x000fe200078e33ff */
[----:B------:R-:W-:Y:S02]  /*28050*/  IMAD R11, R2, R5, RZ ;  /* 0x00000005020b7224 */ /* 0x000fe400078e02ff */
[----:B------:R-:W-:Y:S01]  /*28060*/  IMAD.MOV.U32 R2, RZ, RZ, RZ ;  /* 0x000000ffff027224 */ /* 0x000fe200078e00ff */
[-C--:B------:R-:W-:Y:S01]  /*28070*/  IABS R4, R6.reuse ;  /* 0x0000000600047213 */ /* 0x080fe20000000000 */
[----:B------:R-:W-:-:S02]  /*28080*/  IMAD R0, R0, R6, RZ ;  /* 0x0000000600007224 */ /* 0x000fc400078e02ff */
[----:B------:R-:W-:-:S03]  /*28090*/  IMAD.HI.U32 R2, R3, R11, R2 ;  /* 0x0000000b03027227 */ /* 0x000fc600078e0002 */
[----:B------:R-:W-:Y:S01]  /*280a0*/  IADD3 R17, R17, -R0, RZ ;  /* 0x8000000011117210 */ /* 0x000fe20007ffe0ff */
[----:B------:R-:W-:Y:S02]  /*280b0*/  IMAD.MOV.U32 R3, RZ, RZ, R4 ;  /* 0x000000ffff037224 */ /* 0x000fe400078e0004 */
[----:B------:R-:W-:Y:S02]  /*280c0*/  IMAD.MOV.U32 R4, RZ, RZ, R8 ;  /* 0x000000ffff047224 */ /* 0x000fe400078e0008 */
[----:B------:R-:W-:-:S04]  /*280d0*/  IMAD.HI.U32 R2, R2, R3, RZ ;  /* 0x0000000302027227 */ /* 0x000fc800078e00ff */
[----:B------:R-:W-:Y:S01]  /*280e0*/  IMAD R4, R2, R4, R3 ;  /* 0x0000000402047224 */ /* 0x000fe200078e0203 */
[----:B------:R-:W-:-:S04]  /*280f0*/  LOP3.LUT R3, R6, R9, RZ, 0x3c, !PT ;  /* 0x0000000906037212 */ /* 0x000fc800078e3cff */
[----:B------:R-:W-:Y:S02]  /*28100*/  ISETP.GT.U32.AND P1, PT, R5, R4, PT ;  /* 0x000000040500720c */ /* 0x000fe40003f24070 */
[----:B------:R-:W-:-:S11]  /*28110*/  ISETP.GE.AND P2, PT, R3, RZ, PT ;  /* 0x000000ff0300720c */ /* 0x000fd60003f46270 */
[----:B------:R-:W-:Y:S01]  /*28120*/  @!P1 IMAD.IADD R4, R4, 0x1, -R5 ;  /* 0x0000000104049824 */ /* 0x000fe200078e0a05 */
[----:B------:R-:W-:Y:S02]  /*28130*/  @!P1 IADD3 R2, R2, 0x1, RZ ;  /* 0x0000000102029810 */ /* 0x000fe40007ffe0ff */
[----:B------:R-:W-:Y:S02]  /*28140*/  ISETP.NE.AND P1, PT, R9, RZ, PT ;  /* 0x000000ff0900720c */ /* 0x000fe40003f25270 */
[----:B------:R-:W-:-:S13]  /*28150*/  ISETP.GE.U32.AND P0, PT, R4, R5, PT ;  /* 0x000000050400720c */ /* 0x000fda0003f06070 */
[----:B------:R-:W-:-:S04]  /*28160*/  @P0 VIADD R2, R2, 0x1 ;  /* 0x0000000102020836 */ /* 0x000fc80000000000 */
[----:B------:R-:W-:Y:S01]  /*28170*/  @!P2 IMAD.MOV R2, RZ, RZ, -R2 ;  /* 0x000000ffff02a224 */ /* 0x000fe200078e0a02 */
[----:B------:R-:W-:-:S05]  /*28180*/  @!P1 LOP3.LUT R2, RZ, R9, RZ, 0x33, !PT ;  /* 0x00000009ff029212 */ /* 0x000fca00078e33ff */
[----:B------:R-:W-:-:S04]  /*28190*/  IMAD.MOV R18, RZ, RZ, -R2 ;  /* 0x000000ffff127224 */ /* 0x000fc800078e0a02 */
[C---:B------:R-:W-:Y:S02]  /*281a0*/  IMAD R18, R9.reuse, R18, R6 ;  /* 0x0000001209127224 */ /* 0x040fe400078e0206 */
[----:B------:R-:W-:-:S04]  /*281b0*/  IMAD R9, R9, 0x1000000, R2 ;  /* 0x0100000009097824 */ /* 0x000fc800078e0202 */
[----:B------:R-:W-:Y:S01]  /*281c0*/  IMAD R18, R18, 0x10000, R9 ;  /* 0x0001000012127824 */ /* 0x000fe200078e0209 */
[----:B------:R-:W-:Y:S06]  /*281d0*/  BRA `(.L_x_641) ;  /* 0x00000000000c7947 */ /* 0x000fec0003800000 */
.L_x_638:
[----:B------:R-:W-:Y:S01]  /*281e0*/  IMAD.MOV.U32 R17, RZ, RZ, RZ ;  /* 0x000000ffff117224 */ /* 0x000fe200078e00ff */
[----:B------:R-:W-:Y:S01]  /*281f0*/  MOV R18, RZ ;  /* 0x000000ff00127202 */ /* 0x000fe20000000f00 */
[----:B------:R-:W-:-:S07]  /*28200*/  IMAD.U32 R16, RZ, RZ, UR6 ;  /* 0x00000006ff107e24 */ /* 0x000fce000f8e00ff */
.L_x_641:
[----:B------:R-:W-:-:S13]  /*28210*/  ISETP.NE.AND P0, PT, R7, RZ, PT ;  /* 0x000000ff0700720c */ /* 0x000fda0003f05270 */
[----:B------:R-:W0:Y:S01]  /*28220*/  @!P0 S2R R3, SR_CgaCtaId ;  /* 0x0000000000038919 */ /* 0x000e220000008800 */
[----:B------:R-:W-:-:S04]  /*28230*/  @!P0 MOV R0, 0x400 ;  /* 0x0000040000008802 */ /* 0x000fc80000000f00 */
[----:B0-----:R-:W-:-:S05]  /*28240*/  @!P0 LEA R0, R3, R0, 0x18 ;  /* 0x0000000003008211 */ /* 0x001fca00078ec0ff */
[----:B------:R2:W-:Y:S01]  /*28250*/  @!P0 STS.128 [R0+0x334d0], R16 ;  /* 0x0334d01000008388 */ /* 0x0005e20000000c00 */
[----:B------:R-:W-:Y:S06]  /*28260*/  BAR.ARV 0x5, 0x180 ;  /* 0x0146000000007b1d */ /* 0x000fec0000002000 */
.L_x_636:
[----:B------:R3:W-:Y:S01]  /*28270*/  STL [R1+0x30], RZ ;  /* 0x000030ff01007387 */ /* 0x0007e20000100800 */
[----:B------:R-:W-:Y:S01]  /*28280*/  ULDC UR4, c[0x0][0xc3c] ;  /* 0x00030f0000047ab9 */ /* 0x000fe20000000800 */
[----:B------:R-:W-:Y:S01]  /*28290*/  IMAD.MOV.U32 R33, RZ, RZ, 0x1 ;  /* 0x00000001ff217424 */ /* 0x000fe200078e00ff */
[----:B-1----:R-:W-:Y:S01]  /*282a0*/  ISETP.GE.AND P0, PT, R19, UR4, PT ;  /* 0x0000000413007c0c */ /* 0x002fe2000bf06270 */
[----:B------:R-:W-:-:S12]  /*282b0*/  IMAD.MOV.U32 R29, RZ, RZ, RZ ;  /* 0x000000ffff1d7224 */ /* 0x000fd800078e00ff */
[----:B---3--:R-:W-:Y:S05]  /*282c0*/  @P0 BRA `(.L_x_642) ;  /* 0x0000007400fc0947 */ /* 0x008fea0003800000 */
[----:B------:R-:W0:Y:S01]  /*282d0*/  S2R R9, SR_TID.X ;  /* 0x0000000000097919 */ /* 0x000e220000002100 */
[----:B------:R-:W1:Y:S01]  /*282e0*/  S2UR UR4, SR_CgaCtaId ;  /* 0x00000000000479c3 */ /* 0x000e620000008800 */
[----:B------:R-:W-:Y:S01]  /*282f0*/  MOV R22, 0x400 ;  /* 0x0000040000167802 */ /* 0x000fe20000000f00 */
[----:B------:R-:W-:Y:S01]  /*28300*/  BSSY B7, `(.L_x_642) ;  /* 0x000077b000077945 */ /* 0x000fe20003800000 */
[----:B------:R-:W-:Y:S01]  /*28310*/  MOV R35, 0x1 ;  /* 0x0000000100237802 */ /* 0x000fe20000000f00 */
[----:B------:R-:W-:Y:S01]  /*28320*/  IMAD.MOV.U32 R31, RZ, RZ, RZ ;  /* 0x000000ffff1f7224 */ /* 0x000fe200078e00ff */
[----:B------:R-:W-:Y:S01]  /*28330*/  ULDC.64 UR40, c[0x0][0x198] ;  /* 0x0000660000287ab9 */ /* 0x000fe20000000a00 */
[----:B------:R-:W-:Y:S01]  /*28340*/  IMAD.MOV.U32 R29, RZ, RZ, RZ ;  /* 0x000000ffff1d7224 */ /* 0x000fe200078e00ff */
[----:B------:R-:W-:Y:S01]  /*28350*/  ULOP3.LUT UR39, UR36, 0x2, URZ, 0xfc, !UPT ;  /* 0x0000000224277892 */ /* 0x000fe2000f8efc3f */
[----:B------:R-:W-:Y:S01]  /*28360*/  IMAD.MOV.U32 R33, RZ, RZ, 0x1 ;  /* 0x00000001ff217424 */ /* 0x000fe200078e00ff */
[----:B------:R-:W-:Y:S01]  /*28370*/  ULOP3.LUT UR37, UR36, 0x1, URZ, 0xfc, !UPT ;  /* 0x0000000124257892 */ /* 0x000fe2000f8efc3f */
[----:B------:R-:W-:Y:S01]  /*28380*/  ULDC UR38, c[0x0][0xc] ;  /* 0x0000030000267ab9 */ /* 0x000fe20000000800 */
[C---:B0-----:R-:W-:Y:S01]  /*28390*/  IMAD.SHL.U32 R2, R9.reuse, 0x40, RZ ;  /* 0x0000004009027824 */ /* 0x041fe200078e00ff */
[----:B------:R-:W-:Y:S01]  /*283a0*/  SHF.R.U32.HI R3, RZ, 0x1, R9 ;  /* 0x00000001ff037819 */ /* 0x000fe20000011609 */
[C---:B------:R-:W-:Y:S01]  /*283b0*/  IMAD.SHL.U32 R36, R9.reuse, 0x10, RZ ;  /* 0x0000001009247824 */ /* 0x040fe200078e00ff */
[C---:B------:R-:W-:Y:S01]  /*283c0*/  LOP3.LUT R11, R9.reuse, 0x7f, RZ, 0xc0, !PT ;  /* 0x0000007f090b7812 */ /* 0x040fe200078ec0ff */
[----:B------:R-:W-:Y:S01]  /*283d0*/  IMAD.SHL.U32 R8, R9, 0x4, RZ ;  /* 0x0000000409087824 */ /* 0x000fe200078e00ff */
[----:B--2---:R-:W-:-:S02]  /*283e0*/  LOP3.LUT R0, R2, 0x180, RZ, 0xc0, !PT ;  /* 0x0000018002007812 */ /* 0x004fc400078ec0ff */
[----:B------:R-:W-:Y:S01]  /*283f0*/  SHF.L.U32 R6, R9, 0x1, RZ ;  /* 0x0000000109067819 */ /* 0x000fe200000006ff */
[----:B------:R-:W-:Y:S01]  /*28400*/  IMAD.SHL.U32 R4, R11, 0x10, RZ ;  /* 0x000000100b047824 */ /* 0x000fe200078e00ff */
[----:B------:R-:W-:Y:S01]  /*28410*/  LOP3.LUT R3, R0, 0x30, R3, 0xf8, !PT ;  /* 0x0000003000037812 */ /* 0x000fe200078ef803 */
[C---:B------:R-:W-:Y:S01]  /*28420*/  IMAD.SHL.U32 R0, R9.reuse, 0x20, RZ ;  /* 0x0000002009007824 */ /* 0x040fe200078e00ff */
[----:B------:R-:W-:Y:S02]  /*28430*/  LOP3.LUT R5, R36, 0x1b0, RZ, 0xc0, !PT ;  /* 0x000001b024057812 */ /* 0x000fe400078ec0ff */
[----:B------:R-:W-:Y:S01]  /*28440*/  LOP3.LUT R7, R4, 0x600, RZ, 0xc0, !PT ;  /* 0x0000060004077812 */ /* 0x000fe200078ec0ff */
[----:B------:R-:W-:Y:S01]  /*28450*/  IMAD.SHL.U32 R4, R9, 0x8, RZ ;  /* 0x0000000809047824 */ /* 0x000fe200078e00ff */
[----:B------:R-:W-:Y:S02]  /*28460*/  LOP3.LUT R6, R5, 0x30, R6, 0x78, !PT ;  /* 0x0000003005067812 */ /* 0x000fe400078e7806 */
[----:B------:R-:W-:-:S02]  /*28470*/  LOP3.LUT R5, R0, 0x80, RZ, 0xc0, !PT ;  /* 0x0000008000057812 */ /* 0x000fc400078ec0ff */
[----:B------:R-:W-:Y:S02]  /*28480*/  LOP3.LUT R3, R3, 0x30, R4, 0x78, !PT ;  /* 0x0000003003037812 */ /* 0x000fe400078e7804 */
[----:B------:R-:W-:Y:S02]  /*28490*/  LOP3.LUT R5, R5, 0x10, R9, 0xf8, !PT ;  /* 0x0000001005057812 */ /* 0x000fe400078ef809 */
[C---:B------:R-:W-:Y:S02]  /*284a0*/  LOP3.LUT R9, R7.reuse, 0x40, R36, 0xf8, !PT ;  /* 0x0000004007097812 */ /* 0x040fe400078ef824 */
[----:B------:R-:W-:Y:S02]  /*284b0*/  LOP3.LUT R7, R7, 0x60, R0, 0xf8, !PT ;  /* 0x0000006007077812 */ /* 0x000fe400078ef800 */
[----:B------:R-:W-:Y:S02]  /*284c0*/  LOP3.LUT R10, R9, R6, RZ, 0xfc, !PT ;  /* 0x00000006090a7212 */ /* 0x000fe400078efcff */
[----:B------:R-:W-:-:S02]  /*284d0*/  LOP3.LUT R2, R3, 0x640, R2, 0xf8, !PT ;  /* 0x0000064003027812 */ /* 0x000fc400078ef802 */
[----:B------:R-:W-:Y:S01]  /*284e0*/  LOP3.LUT R5, R5, 0x10, R8, 0x78, !PT ;  /* 0x0000001005057812 */ /* 0x000fe200078e7808 */
[----:B------:R-:W-:Y:S01]  /*284f0*/  STL [R1+0x10], R10 ;  /* 0x0000100a01007387 */ /* 0x000fe20000100800 */
[--C-:B------:R-:W-:Y:S02]  /*28500*/  LOP3.LUT R4, R7, 0x100, R0.reuse, 0xf8, !PT ;  /* 0x0000010007047812 */ /* 0x100fe400078ef800 */
[----:B------:R-:W-:Y:S01]  /*28510*/  SHF.R.U32.HI R3, RZ, 0x2, R11 ;  /* 0x00000002ff037819 */ /* 0x000fe2000001160b */
[----:B------:R0:W-:Y:S01]  /*28520*/  STL [R1+0x18], R2 ;  /* 0x0000180201007387 */ /* 0x0001e20000100800 */
[----:B------:R-:W-:Y:S02]  /*28530*/  LOP3.LUT R36, R36, 0x30, RZ, 0xc0, !PT ;  /* 0x0000003024247812 */ /* 0x000fe400078ec0ff */
[----:B------:R-:W-:Y:S02]  /*28540*/  LOP3.LUT R0, R3, 0x60, R0, 0xf8, !PT ;  /* 0x0000006003007812 */ /* 0x000fe400078ef800 */
[----:B------:R-:W-:-:S02]  /*28550*/  LOP3.LUT R3, R36, 0x80, RZ, 0xfc, !PT ;  /* 0x0000008024037812 */ /* 0x000fc400078efcff */
[----:B0-----:R-:W-:-:S05]  /*28560*/  LOP3.LUT R2, R4, R5, RZ, 0xfc, !PT ;  /* 0x0000000504027212 */ /* 0x001fca00078efcff */
[----:B------:R1:W-:Y:S04]  /*28570*/  STL [R1+0x14], R2 ;  /* 0x0000140201007387 */ /* 0x0003e80000100800 */
[----:B------:R-:W-:Y:S01]  /*28580*/  STL [R1+0x30], RZ ;  /* 0x000030ff01007387 */ /* 0x000fe20000100800 */
[----:B-1----:R-:W-:-:S05]  /*28590*/  IMAD.U32 R2, RZ, RZ, UR4 ;  /* 0x00000004ff027e24 */ /* 0x002fca000f8e00ff */
[----:B------:R-:W-:Y:S01]  /*285a0*/  LEA R22, R2, R22, 0x18 ;  /* 0x0000001602167211 */ /* 0x000fe200078ec0ff */
[----:B------:R0:W-:Y:S02]  /*285b0*/  STL [R1+0xc], R2 ;  /* 0x00000c0201007387 */ /* 0x0001e40000100800 */
[----:B0-----:R-:W-:Y:S02]  /*285c0*/  LOP3.LUT R2, R36, 0x40, RZ, 0xfc, !PT ;  /* 0x0000004024027812 */ /* 0x001fe400078efcff */
[----:B------:R-:W-:Y:S02]  /*285d0*/  LOP3.LUT R2, R0, 0x80, RZ, 0xfc, !PT ;  /* 0x0000008000027812 */ /* 0x000fe400078efcff */
[----:B------:R-:W-:-:S05]  /*285e0*/  IADD3 R0, R22, R10, RZ ;  /* 0x0000000a16007210 */ /* 0x000fca0007ffe0ff */
[----:B------:R0:W-:Y:S02]  /*285f0*/  STL [R1+0x1c], R0 ;  /* 0x00001c0001007387 */ /* 0x0001e40000100800 */
.L_x_764:
[----:B-123--:R-:W1:Y:S02]  /*28600*/  LDC.64 R2, c[0x0][0xc88] ;  /* 0x00032200ff027b82 */ /* 0x00ee640000000a00 */
[----:B-1----:R-:W-:-:S05]  /*28610*/  IMAD.WIDE R2, R19, 0x4, R2 ;  /* 0x0000000413027825 */ /* 0x002fca00078e0202 */
[----:B------:R-:W0:Y:S01]  /*28620*/  LDG.E R23, desc[UR50][R2.64] ;  /* 0x0000003202177981 */ /* 0x000e22000c1e1900 */
[----:B------:R-:W-:Y:S05]  /*28630*/  YIELD ;  /* 0x0000000000007946 */ /* 0x000fea0003800000 */
[----:B------:R-:W-:Y:S01]  /*28640*/  ULDC.64 UR4, c[0x0][0xa28] ;  /* 0x00028a0000047ab9 */ /* 0x000fe20000000a00 */
[----:B------:R-:W-:Y:S01]  /*28650*/  ULDC.64 UR8, c[0x0][0xa18] ;  /* 0x0002860000087ab9 */ /* 0x000fe20000000a00 */
[----:B------:R-:W-:Y:S01]  /*28660*/  ISETP.NE.U32.AND P0, PT, RZ, UR4, PT ;  /* 0x00000004ff007c0c */ /* 0x000fe2000bf05070 */
[----:B------:R-:W-:Y:S01]  /*28670*/  IMAD.MOV.U32 R37, RZ, RZ, RZ ;  /* 0x000000ffff257224 */ /* 0x000fe200078e00ff */
[----:B------:R-:W-:-:S02]  /*28680*/  ULDC.64 UR6, c[0x0][0xa10] ;  /* 0x0002840000067ab9 */ /* 0x000fc40000000a00 */
[----:B------:R-:W-:Y:S02]  /*28690*/  ISETP.NE.AND.EX P0, PT, RZ, UR5, PT, P0 ;  /* 0x00000005ff007c0c */ /* 0x000fe4000bf05300 */
[----:B------:R-:W-:-:S04]  /*286a0*/  ISETP.NE.U32.AND P2, PT, RZ, UR6, PT ;  /* 0x00000006ff007c0c */ /* 0x000fc8000bf45070 */
[----:B------:R-:W-:Y:S01]  /*286b0*/  ISETP.NE.AND.EX P2, PT, RZ, UR7, PT, P2 ;  /* 0x00000007ff007c0c */ /* 0x000fe2000bf45320 */
[----:B------:R-:W-:Y:S01]  /*286c0*/  IMAD.MOV.U32 R27, RZ, RZ, RZ ;  /* 0x000000ffff1b7224 */ /* 0x000fe200078e00ff */
[----:B0---4-:R-:W-:-:S05]  /*286d0*/  SHF.R.S32.HI R0, RZ, 0x1f, R23 ;  /* 0x0000001fff007819 */ /* 0x011fca0000011417 */
[C---:B------:R-:W-:Y:S01]  /*286e0*/  @P0 LEA R2, P1, R23.reuse, UR4, 0x2 ;  /* 0x0000000417020c11 */ /* 0x040fe2000f8210ff */
[C---:B------:R-:W-:Y:S01]  /*286f0*/  IMAD.SHL.U32 R24, R23.reuse, 0x4, RZ ;  /* 0x0000000417187824 */ /* 0x040fe200078e00ff */
[C-C-:B------:R-:W-:Y:S01]  /*28700*/  SHF.L.U64.HI R25, R23.reuse, 0x2, R0.reuse ;  /* 0x0000000217197819 */ /* 0x140fe20000010200 */
[----:B------:R0:W-:Y:S01]  /*28710*/  STL [R1+0x28], R0 ;  /* 0x0000280001007387 */ /* 0x0001e20000100800 */
[----:B------:R-:W-:Y:S01]  /*28720*/  @P0 LEA.HI.X R3, R23, UR5, R0, 0x2, P1 ;  /* 0x0000000517030c11 */ /* 0x000fe200088f1400 */
[----:B------:R-:W-:Y:S01]  /*28730*/  ULDC.64 UR4, c[0x0][0xa00] ;  /* 0x0002800000047ab9 */ /* 0x000fe20000000a00 */
[----:B------:R-:W-:-:S03]  /*28740*/  ISETP.NE.U32.AND P1, PT, RZ, UR8, PT ;  /* 0x00000008ff007c0c */ /* 0x000fc6000bf25070 */
[----:B------:R1:W5:Y:S01]  /*28750*/  @P0 LDG.E R37, desc[UR50][R2.64] ;  /* 0x0000003202250981 */ /* 0x000362000c1e1900 */
[----:B------:R-:W-:Y:S02]  /*28760*/  ISETP.NE.AND.EX P1, PT, RZ, UR9, PT, P1 ;  /* 0x00000009ff007c0c */ /* 0x000fe4000bf25310 */
[----:B------:R-:W-:Y:S01]  /*28770*/  ISETP.NE.U32.AND P0, PT, RZ, UR4, PT ;  /* 0x00000004ff007c0c */ /* 0x000fe2000bf05070 */
[----:B0-----:R-:W-:Y:S01]  /*28780*/  IMAD.MOV.U32 R0, RZ, RZ, RZ ;  /* 0x000000ffff007224 */ /* 0x001fe200078e00ff */
[C---:B------:R-:W-:Y:S02]  /*28790*/  IADD3 R4, P4, R24.reuse, UR6, RZ ;  /* 0x0000000618047c10 */ /* 0x040fe4000ff9e0ff */
[----:B------:R-:W-:Y:S02]  /*287a0*/  ISETP.NE.AND.EX P0, PT, RZ, UR5, PT, P0 ;  /* 0x00000005ff007c0c */ /* 0x000fe4000bf05300 */
[----:B------:R-:W-:Y:S02]  /*287b0*/  IADD3.X R5, R25, UR7, RZ, P4, !PT ;  /* 0x0000000719057c10 */ /* 0x000fe4000a7fe4ff */
[----:B-1----:R-:W-:Y:S01]  /*287c0*/  IADD3 R2, P3, R24, UR4, RZ ;  /* 0x0000000418027c10 */ /* 0x002fe2000ff7e0ff */
[----:B------:R-:W-:-:S02]  /*287d0*/  ULDC UR4, c[0x0][0x288] ;  /* 0x0000a20000047ab9 */ /* 0x000fc40000000800 */
[----:B------:R-:W5:Y:S01]  /*287e0*/  @P2 LDG.E R0, desc[UR50][R4.64] ;  /* 0x0000003204002981 */ /* 0x000f62000c1e1900 */
[C---:B------:R-:W-:Y:S02]  /*287f0*/  IADD3.X R3, R25.reuse, UR5, RZ, P3, !PT ;  /* 0x0000000519037c10 */ /* 0x040fe40009ffe4ff */
[----:B------:R-:W-:Y:S02]  /*28800*/  @P1 IADD3 R6, P3, R24, UR8, RZ ;  /* 0x0000000818061c10 */ /* 0x000fe4000ff7e0ff */
[----:B------:R-:W-:Y:S01]  /*28810*/  MOV R8, UR4 ;  /* 0x0000000400087c02 */ /* 0x000fe20008000f00 */
[----:B------:R-:W5:Y:S01]  /*28820*/  @P0 LDG.E R27, desc[UR50][R2.64] ;  /* 0x00000032021b0981 */ /* 0x000f62000c1e1900 */
[----:B------:R-:W-:Y:S01]  /*28830*/  @P1 IADD3.X R7, R25, UR9, RZ, P3, !PT ;  /* 0x0000000919071c10 */ /* 0x000fe20009ffe4ff */
[----:B------:R-:W-:-:S04]  /*28840*/  ULDC.64 UR4, c[0x0][0x418] ;  /* 0x0001060000047ab9 */ /* 0x000fc80000000a00 */
[----:B------:R0:W2:Y:S01]  /*28850*/  @P1 LDG.E R8, desc[UR50][R6.64] ;  /* 0x0000003206081981 */ /* 0x0000a2000c1e1900 */
[----:B------:R-:W-:-:S03]  /*28860*/  UISETP.NE.U32.AND UP0, UPT, UR4, URZ, UPT ;  /* 0x0000003f0400728c */ /* 0x000fc6000bf05070 */
[----:B------:R-:W-:Y:S01]  /*28870*/  ULDC UR4, c[0x0][0x424] ;  /* 0x0001090000047ab9 */ /* 0x000fe20000000800 */
[----:B------:R-:W-:-:S03]  /*28880*/  UISETP.NE.AND.EX UP0, UPT, UR5, URZ, UPT, UP0 ;  /* 0x0000003f0500728c */ /* 0x000fc6000bf05300 */
[----:B------:R-:W-:Y:S01]  /*28890*/  ULDC UR5, c[0x0][0x2f0] ;  /* 0x0000bc0000057ab9 */ /* 0x000fe20000000800 */
[----:B------:R-:W-:-:S04]  /*288a0*/  USEL UR4, UR4, 0x1, UP0 ;  /* 0x0000000104047887 */ /* 0x000fc80008000000 */
[----:B------:R-:W-:-:S03]  /*288b0*/  UIMAD UR4, UR4, UR5, URZ ;  /* 0x00000005040472a4 */ /* 0x000fc6000f8e023f */
[----:B------:R-:W-:Y:S02]  /*288c0*/  ULDC UR5, c[0x0][0x348] ;  /* 0x0000d20000057ab9 */ /* 0x000fe40000000800 */
[----:B0-----:R-:W-:Y:S01]  /*288d0*/  IMAD.U32 R6, RZ, RZ, UR5 ;  /* 0x00000005ff067e24 */ /* 0x001fe2000f8e00ff */
[----:B--2---:R0:W-:Y:S02]  /*288e0*/  STL [R1+0x2c], R8 ;  /* 0x00002c0801007387 */ /* 0x0041e40000100800 */
[----:B0-----:R-:W-:Y:S01]  /*288f0*/  IMAD.U32 R8, RZ, RZ, UR4 ;  /* 0x00000004ff087e24 */ /* 0x001fe2000f8e00ff */
[----:B------:R-:W-:Y:S06]  /*28900*/  @P1 BRA `(.L_x_643) ;  /* 0x0000000000141947 */ /* 0x000fec0003800000 */
[----:B------:R-:W-:Y:S05]  /*28910*/  @!P0 BRA `(.L_x_643) ;  /* 0x0000000000108947 */ /* 0x000fea0003800000 */
[----:B------:R-:W2:Y:S04]  /*28920*/  LDG.E R7, desc[UR50][R2.64] ;  /* 0x0000003202077981 */ /* 0x000ea8000c1e1900 */
[----:B------:R-:W2:Y:S02]  /*28930*/  LDG.E R2, desc[UR50][R2.64+0x4] ;  /* 0x0000043202027981 */ /* 0x000ea4000c1e1900 */
[----:B--2---:R-:W-:-:S05]  /*28940*/  IMAD.IADD R2, R2, 0x1, -R7 ;  /* 0x0000000102027824 */ /* 0x004fca00078e0a07 */
[----:B------:R0:W-:Y:S02]  /*28950*/  STL [R1+0x2c], R2 ;  /* 0x00002c0201007387 */ /* 0x0001e40000100800 */
.L_x_643:
[----:B------:R-:W-:Y:S01]  /*28960*/  ULDC.64 UR4, c[0x0][0xa20] ;  /* 0x0002880000047ab9 */ /* 0x000fe20000000a00 */
[C---:B------:R-:W-:Y:S01]  /*28970*/  LOP3.LUT R7, R18.reuse, 0xff000000, RZ, 0xc0, !PT ;  /* 0xff00000012077812 */ /* 0x040fe200078ec0ff */
[----:B------:R-:W-:Y:S01]  /*28980*/  IMAD.MOV.U32 R32, RZ, RZ, R23 ;  /* 0x000000ffff207224 */ /* 0x000fe200078e0017 */
[----:B------:R-:W-:Y:S02]  /*28990*/  ISETP.NE.U32.AND P0, PT, RZ, UR4, PT ;  /* 0x00000004ff007c0c */ /* 0x000fe4000bf05070 */
[----:B------:R-:W-:Y:S02]  /*289a0*/  SHF.R.U32.HI R7, RZ, 0x8, R7 ;  /* 0x00000008ff077819 */ /* 0x000fe40000011607 */
[----:B------:R-:W-:Y:S02]  /*289b0*/  ISETP.NE.AND.EX P0, PT, RZ, UR5, PT, P0 ;  /* 0x00000005ff007c0c */ /* 0x000fe4000bf05300 */
[C---:B0-----:R-:W-:Y:S02]  /*289c0*/  LOP3.LUT R2, R18.reuse, 0xff0000, RZ, 0xc0, !PT ;  /* 0x00ff000012027812 */ /* 0x041fe400078ec0ff */
[----:B------:R-:W-:-:S02]  /*289d0*/  LOP3.LUT R18, R18, 0xffff, RZ, 0xc0, !PT ;  /* 0x0000ffff12127812 */ /* 0x000fc400078ec0ff */
[----:B------:R-:W-:-:S07]  /*289e0*/  LEA.HI R7, R2, R7, RZ, 0x10 ;  /* 0x0000000702077211 */ /* 0x000fce00078f80ff */
[----:B------:R-:W-:Y:S05]  /*289f0*/  @!P0 BRA `(.L_x_644) ;  /* 0x0000000000108947 */ /* 0x000fea0003800000 */
[----:B------:R-:W-:-:S04]  /*28a00*/  IADD3 R2, P0, R24, UR4, RZ ;  /* 0x0000000418027c10 */ /* 0x000fc8000ff1e0ff */
[----:B------:R-:W-:-:S05]  /*28a10*/  IADD3.X R3, R25, UR5, RZ, P0, !PT ;  /* 0x0000000519037c10 */ /* 0x000fca00087fe4ff */
[----:B------:R0:W5:Y:S01]  /*28a20*/  LDG.E R8, desc[UR50][R2.64] ;  /* 0x0000003202087981 */ /* 0x000162000c1e1900 */
[----:B------:R-:W-:Y:S05]  /*28a30*/  BRA `(.L_x_645) ;  /* 0x0000000000247947 */ /* 0x000fea0003800000 */
.L_x_644:
[----:B------:R-:W-:Y:S02]  /*28a40*/  ULDC.64 UR4, c[0x0][0xa08] ;  /* 0x0002820000047ab9 */ /* 0x000fe40000000a00 */
[----:B------:R-:W-:-:S04]  /*28a50*/  ISETP.NE.U32.AND P0, PT, RZ, UR4, PT ;  /* 0x00000004ff007c0c */ /* 0x000fc8000bf05070 */
[----:B------:R-:W-:-:S13]  /*28a60*/  ISETP.NE.AND.EX P0, PT, RZ, UR5, PT, P0 ;  /* 0x00000005ff007c0c */ /* 0x000fda000bf05300 */
[----:B------:R-:W-:Y:S05]  /*28a70*/  @!P0 BRA `(.L_x_645) ;  /* 0x0000000000148947 */ /* 0x000fea0003800000 */
[----:B------:R-:W0:Y:S02]  /*28a80*/  LDC.64 R2, c[0x0][0xa08] ;  /* 0x00028200ff027b82 */ /* 0x000e240000000a00 */
[----:B0-----:R-:W-:-:S05]  /*28a90*/  IMAD.WIDE R2, R32, 0x4, R2 ;  /* 0x0000000420027825 */ /* 0x001fca00078e0202 */
[----:B------:R-:W2:Y:S04]  /*28aa0*/  LDG.E R8, desc[UR50][R2.64] ;  /* 0x0000003202087981 */ /* 0x000ea8000c1e1900 */
[----:B------:R-:W2:Y:S02]  /*28ab0*/  LDG.E R2, desc[UR50][R2.64+0x4] ;  /* 0x0000043202027981 */ /* 0x000ea4000c1e1900 */
[----:B--2---:R-:W-:-:S07]  /*28ac0*/  IADD3 R8, -R8, R2, RZ ;  /* 0x0000000208087210 */ /* 0x004fce0007ffe1ff */
.L_x_645:
[----:B0-----:R-:W2:Y:S04]  /*28ad0*/  @P2 LDG.E R2, desc[UR50][R4.64] ;  /* 0x0000003204022981 */ /* 0x001ea8000c1e1900 */
[----:B------:R0:W2:Y:S01]  /*28ae0*/  @P2 LDG.E R4, desc[UR50][R4.64+0x4] ;  /* 0x0000043204042981 */ /* 0x0000a2000c1e1900 */
[----:B-----5:R-:W-:Y:S01]  /*28af0*/  IMAD.IADD R8, R8, 0x1, -R37 ;  /* 0x0000000108087824 */ /* 0x020fe200078e0a25 */
[----:B------:R-:W-:Y:S01]  /*28b00*/  BSSY B0, `(.L_x_646) ;  /* 0x0000029000007945 */ /* 0x000fe20003800000 */
[----:B------:R-:W-:Y:S02]  /*28b10*/  MOV R3, RZ ;  /* 0x000000ff00037202 */ /* 0x000fe40000000f00 */
[----:B0-----:R-:W-:Y:S01]  /*28b20*/  SHF.R.U32.HI R5, RZ, 0x10, R7 ;  /* 0x00000010ff057819 */ /* 0x001fe20000011607 */
[----:B--2---:R-:W-:Y:S01]  /*28b30*/  @P2 IMAD.IADD R6, R4, 0x1, -R2 ;  /* 0x0000000104062824 */ /* 0x004fe200078e0a02 */
[----:B------:R-:W-:-:S03]  /*28b40*/  LOP3.LUT R4, R7, 0xff, RZ, 0xc0, !PT ;  /* 0x000000ff07047812 */ /* 0x000fc600078ec0ff */
[----:B------:R-:W-:-:S04]  /*28b50*/  IMAD.IADD R26, R8, 0x1, R6 ;  /* 0x00000001081a7824 */ /* 0x000fc800078e0206 */
[C---:B------:R-:W-:Y:S01]  /*28b60*/  VIADD R28, R26.reuse, 0x9f ;  /* 0x0000009f1a1c7836 */ /* 0x040fe20000000000 */
[----:B------:R-:W-:-:S03]  /*28b70*/  ISETP.GE.AND P1, PT, R26, 0x1, PT ;  /* 0x000000011a00780c */ /* 0x000fc60003f26270 */
[----:B------:R-:W-:-:S05]  /*28b80*/  IMAD.HI R28, R28, 0x66666667, RZ ;  /* 0x666666671c1c7827 */ /* 0x000fca00078e02ff */
[----:B------:R-:W-:-:S04]  /*28b90*/  SHF.R.U32.HI R2, RZ, 0x1f, R28 ;  /* 0x0000001fff027819 */ /* 0x000fc8000001161c */
[----:B------:R-:W-:Y:S01]  /*28ba0*/  LEA.HI.SX32 R28, R28, R2, 0x1a ;  /* 0x000000021c1c7211 */ /* 0x000fe200078fd2ff */
[----:B------:R-:W-:Y:S06]  /*28bb0*/  @!P1 BRA `(.L_x_647) ;  /* 0x0000000000749947 */ /* 0x000fec0003800000 */
[----:B------:R-:W-:Y:S01]  /*28bc0*/  ISETP.NE.AND P0, PT, R5, RZ, PT ;  /* 0x000000ff0500720c */ /* 0x000fe20003f05270 */
[----:B------:R-:W-:-:S03]  /*28bd0*/  ULDC UR4, c[0x0][0x9f0] ;  /* 0x00027c0000047ab9 */ /* 0x000fc60000000800 */
[----:B------:R-:W-:-:S04]  /*28be0*/  SEL R7, R5, UR4, P0 ;  /* 0x0000000405077c07 */ /* 0x000fc80008000000 */
[----:B------:R-:W-:Y:S02]  /*28bf0*/  IABS R10, R7 ;  /* 0x00000007000a7213 */ /* 0x000fe40000000000 */
[----:B------:R-:W-:Y:S02]  /*28c00*/  IADD3 R9, R7, -0x1, R28 ;  /* 0xffffffff07097810 */ /* 0x000fe40007ffe01c */
[----:B------:R-:W0:Y:S08]  /*28c10*/  I2F.RP R2, R10 ;  /* 0x0000000a00027306 */ /* 0x000e300000209400 */
[----:B0-----:R-:W0:Y:S02]  /*28c20*/  MUFU.RCP R2, R2 ;  /* 0x0000000200027308 */ /* 0x001e240000001000 */
[----:B0-----:R-:W-:-:S06]  /*28c30*/  VIADD R2, R2, 0xffffffe ;  /* 0x0ffffffe02027836 */ /* 0x001fcc0000000000 */
[----:B------:R0:W1:Y:S02]  /*28c40*/  F2I.FTZ.U32.TRUNC.NTZ R3, R2 ;  /* 0x0000000200037305 */ /* 0x000064000021f000 */
[----:B0-----:R-:W-:-:S04]  /*28c50*/  LOP3.LUT R2, R9, R7, RZ, 0x3c, !PT ;  /* 0x0000000709027212 */ /* 0x001fc800078e3cff */
[----:B------:R-:W-:Y:S01]  /*28c60*/  ISETP.GE.AND P4, PT, R2, RZ, PT ;  /* 0x000000ff0200720c */ /* 0x000fe20003f86270 */
[----:B-1----:R-:W-:-:S04]  /*28c70*/  IMAD.MOV R2, RZ, RZ, -R3 ;  /* 0x000000ffff027224 */ /* 0x002fc800078e0a03 */
[----:B------:R-:W-:Y:S02]  /*28c80*/  IMAD R11, R2, R10, RZ ;  /* 0x0000000a020b7224 */ /* 0x000fe400078e02ff */
[----:B------:R-:W-:-:S04]  /*28c90*/  IMAD.MOV.U32 R2, RZ, RZ, RZ ;  /* 0x000000ffff027224 */ /* 0x000fc800078e00ff */
[----:B------:R-:W-:Y:S01]  /*28ca0*/  IMAD.HI.U32 R11, R3, R11, R2 ;  /* 0x0000000b030b7227 */ /* 0x000fe200078e0002 */
[----:B------:R-:W-:Y:S02]  /*28cb0*/  IABS R2, R9 ;  /* 0x0000000900027213 */ /* 0x000fe40000000000 */
[----:B------:R-:W-:-:S03]  /*28cc0*/  IABS R3, R7 ;  /* 0x0000000700037213 */ /* 0x000fc60000000000 */
[----:B------:R-:W-:-:S04]  /*28cd0*/  IMAD.HI.U32 R11, R11, R2, RZ ;  /* 0x000000020b0b7227 */ /* 0x000fc800078e00ff */
[----:B------:R-:W-:-:S04]  /*28ce0*/  IMAD.MOV R3, RZ, RZ, -R3 ;  /* 0x000000ffff037224 */ /* 0x000fc800078e0a03 */
[----:B------:R-:W-:-:S05]  /*28cf0*/  IMAD R2, R11, R3, R2 ;  /* 0x000000030b027224 */ /* 0x000fca00078e0202 */
[----:B------:R-:W-:-:S13]  /*28d00*/  ISETP.GT.U32.AND P3, PT, R10, R2, PT ;  /* 0x000000020a00720c */ /* 0x000fda0003f64070 */
[-C--:B------:R-:W-:Y:S01]  /*28d10*/  @!P3 IADD3 R2, R2, -R10.reuse, RZ ;  /* 0x8000000a0202b210 */ /* 0x080fe20007ffe0ff */
[----:B------:R-:W-:Y:S01]  /*28d20*/  @!P3 VIADD R11, R11, 0x1 ;  /* 0x000000010b0bb836 */ /* 0x000fe20000000000 */
[----:B------:R-:W-:Y:S02]  /*28d30*/  ISETP.NE.AND P3, PT, R7, RZ, PT ;  /* 0x000000ff0700720c */ /* 0x000fe40003f65270 */
[----:B------:R-:W-:-:S13]  /*28d40*/  ISETP.GE.U32.AND P0, PT, R2, R10, PT ;  /* 0x0000000a0200720c */ /* 0x000fda0003f06070 */
[----:B------:R-:W-:-:S04]  /*28d50*/  @P0 VIADD R11, R11, 0x1 ;  /* 0x000000010b0b0836 */ /* 0x000fc80000000000 */
[----:B------:R-:W-:-:S04]  /*28d60*/  IMAD.MOV.U32 R3, RZ, RZ, R11 ;  /* 0x000000ffff037224 */ /* 0x000fc800078e000b */
[----:B------:R-:W-:Y:S01]  /*28d70*/  @!P4 IMAD.MOV R3, RZ, RZ, -R3 ;  /* 0x000000ffff03c224 */ /* 0x000fe200078e0a03 */
[----:B------:R-:W-:-:S07]  /*28d80*/  @!P3 LOP3.LUT R3, RZ, R7, RZ, 0x33, !PT ;  /* 0x00000007ff03b212 */ /* 0x000fce00078e33ff */
.L_x_647:
[----:B------:R-:W-:Y:S05]  /*28d90*/  BSYNC B0 ;  /* 0x0000000000007941 */ /* 0x000fea0003800000 */
.L_x_646:
[-C--:B------:R-:W-:Y:S01]  /*28da0*/  IMAD R2, R4, R3.reuse, RZ ;  /* 0x0000000304027224 */ /* 0x080fe200078e02ff */
[----:B------:R-:W-:Y:S04]  /*28db0*/  BSSY B0, `(.L_x_648) ;  /* 0x0000151000007945 */ /* 0x000fe80003800000 */
[C---:B------:R-:W-:Y:S01]  /*28dc0*/  VIADDMNMX R3, R2.reuse, R3, R28, PT ;  /* 0x0000000302037246 */ /* 0x040fe2000380011c */
[----:B------:R-:W-:-:S04]  /*28dd0*/  IMAD R2, R2, 0xa0, -R8 ;  /* 0x000000a002027824 */ /* 0x000fc800078e0a08 */
[----:B------:R-:W-:-:S05]  /*28de0*/  IMAD R3, R3, 0xa0, -R8 ;  /* 0x000000a003037824 */ /* 0x000fca00078e0a08 */
[----:B------:R-:W-:Y:S02]  /*28df0*/  VIMNMX R3, R3, R6, PT ;  /* 0x0000000603037248 */ /* 0x000fe40003fe0100 */
[----:B------:R-:W-:-:S04]  /*28e00*/  VIMNMX R6, RZ, R2, !PT ;  /* 0x00000002ff067248 */ /* 0x000fc80007fe0100 */
[----:B------:R-:W-:Y:S01]  /*28e10*/  ISETP.GT.AND P0, PT, R3, R6, PT ;  /* 0x000000060300720c */ /* 0x000fe20003f04270 */
[----:B------:R-:W-:-:S05]  /*28e20*/  IMAD.WIDE.U32 R6, R6, -0x33333333, RZ ;  /* 0xcccccccd06067825 */ /* 0x000fca00078e00ff */
[----:B------:R-:W-:-:S07]  /*28e30*/  SHF.R.U32.HI R6, RZ, 0x7, R7 ;  /* 0x00000007ff067819 */ /* 0x000fce0000011607 */
[----:B------:R-:W-:Y:S01]  /*28e40*/  @P0 IADD3 R2, R3, 0x9f, RZ ;  /* 0x0000009f03020810 */ /* 0x000fe20007ffe0ff */
[----:B------:R-:W-:-:S04]  /*28e50*/  IMAD.MOV.U32 R3, RZ, RZ, R6 ;  /* 0x000000ffff037224 */ /* 0x000fc800078e0006 */
[----:B------:R-:W-:-:S05]  /*28e60*/  @P0 IMAD.HI R2, R2, 0x66666667, RZ ;  /* 0x6666666702020827 */ /* 0x000fca00078e02ff */
[----:B------:R-:W-:-:S04]  /*28e70*/  @P0 SHF.R.U32.HI R7, RZ, 0x1f, R2 ;  /* 0x0000001fff070819 */ /* 0x000fc80000011602 */
[----:B------:R-:W-:Y:S02]  /*28e80*/  @P0 LEA.HI.SX32 R3, R2, R7, 0x1a ;  /* 0x0000000702030211 */ /* 0x000fe400078fd2ff */
[----:B------:R-:W-:Y:S02]  /*28e90*/  PLOP3.LUT P0, PT, PT, PT, PT, 0x80, 0x0 ;  /* 0x000000000000781c */ /* 0x000fe40003f0f070 */
[----:B------:R-:W-:-:S13]  /*28ea0*/  ISETP.GT.AND P3, PT, R3, R6, PT ;  /* 0x000000060300720c */ /* 0x000fda0003f64270 */
[----:B------:R-:W-:Y:S05]  /*28eb0*/  @!P3 BRA `(.L_x_649) ;  /* 0x000000140000b947 */ /* 0x000fea0003800000 */
[----:B------:R-:W-:Y:S01]  /*28ec0*/  UMOV UR4, 0xffffffff ;  /* 0xffffffff00047882 */ /* 0x000fe20000000000 */
[----:B------:R-:W-:Y:S02]  /*28ed0*/  SEL R2, R32, RZ, !P2 ;  /* 0x000000ff20027207 */ /* 0x000fe40005000000 */
[----:B------:R-:W-:Y:S05]  /*28ee0*/  BRA.DIV UR4, `(.L_x_650) ;  /* 0x000000b604607947 */ /* 0x000fea000b800000 */
[----:B------:R-:W0:Y:S02]  /*28ef0*/  S2R R7, SR_TID.X ;  /* 0x0000000000077919 */ /* 0x000e240000002100 */
[----:B0-----:R-:W-:-:S04]  /*28f00*/  SHF.R.U32.HI R7, RZ, 0x5, R7 ;  /* 0x00000005ff077819 */ /* 0x001fc80000011607 */
[----:B------:R-:W-:-:S05]  /*28f10*/  LOP3.LUT R7, R7, 0x3, RZ, 0xc0, !PT ;  /* 0x0000000307077812 */ /* 0x000fca00078ec0ff */
[----:B------:R0:W1:Y:S02]  /*28f20*/  SHFL.IDX PT, R14, R7, RZ, 0x1f ;  /* 0x00001fff070e7589 */ /* 0x00006400000e0000 */
.L_x_961:
[----:B-1----:R-:W-:Y:S02]  /*28f30*/  ISETP.NE.AND P0, PT, R14, RZ, PT ;  /* 0x000000ff0e00720c */ /* 0x002fe40003f05270 */
[----:B------:R-:W-:-:S11]  /*28f40*/  PLOP3.LUT P6, PT, PT, PT, PT, 0x8, 0x0 ;  /* 0x000000000000781c */ /* 0x000fd60003fce170 */
[----:B------:R-:W-:Y:S05]  /*28f50*/  @P0 BRA `(.L_x_651) ;  /* 0x00000000000c0947 */ /* 0x000fea0003800000 */
[----:B------:R-:W-:-:S03]  /*28f60*/  UMOV UR4, 0xffffffff ;  /* 0xffffffff00047882 */ /* 0x000fc60000000000 */
[----:B------:R-:W-:Y:S05]  /*28f70*/  BRA.DIV UR4, `(.L_x_652) ;  /* 0x000000b604707947 */ /* 0x000fea000b800000 */
[----:B------:R-:W-:-:S13]  /*28f80*/  ELECT P6, URZ, PT ;  /* 0x00000000003f782f */ /* 0x000fda00038c0000 */
.L_x_651:
[----:B0-----:R-:W2:Y:S01]  /*28f90*/  LDL R7, [R1+0x30] ;  /* 0x0000300001077983 */ /* 0x001ea20000100800 */
[----:B------:R-:W-:Y:S01]  /*28fa0*/  BSSY B1, `(.L_x_653) ;  /* 0x0000008000017945 */ /* 0x000fe20003800000 */
[----:B--2---:R-:W-:-:S05]  /*28fb0*/  VIADD R7, R7, 0x1 ;  /* 0x0000000107077836 */ /* 0x004fca0000000000 */
[----:B------:R-:W-:-:S04]  /*28fc0*/  LEA.HI R8, R7, R7, RZ, 0x1 ;  /* 0x0000000707087211 */ /* 0x000fc800078f08ff */
[----:B------:R-:W-:-:S05]  /*28fd0*/  LOP3.LUT R8, R8, 0xfffffffe, RZ, 0xc0, !PT ;  /* 0xfffffffe08087812 */ /* 0x000fca00078ec0ff */
[----:B------:R-:W-:-:S05]  /*28fe0*/  IMAD.IADD R7, R7, 0x1, -R8 ;  /* 0x0000000107077824 */ /* 0x000fca00078e0a08 */
[----:B------:R-:W-:-:S04]  /*28ff0*/  SHF.L.U32 R7, R7, 0x1f, RZ ;  /* 0x0000001f07077819 */ /* 0x000fc800000006ff */
[----:B------:R-:W0:Y:S02]  /*29000*/  SYNCS.PHASECHK.TRANS64.TRYWAIT P0, [R22+URZ+0x33420], R7 ;  /* 0x03342007160075a7 */ /* 0x000e24000800017f */
[----:B0-----:R-:W-:Y:S05]  /*29010*/  @!P0 BRA `(.L_x_654) ;  /* 0x000000b400688947 */ /* 0x001fea0003800000 */
.L_x_964:
[----:B------:R-:W-:Y:S05]  /*29020*/  BSYNC B1 ;  /* 0x0000000000017941 */ /* 0x000fea0003800000 */
.L_x_653:
[----:B------:R-:W-:Y:S04]  /*29030*/  BSSY B1, `(.L_x_655) ;  /* 0x000008b000017945 */ /* 0x000fe80003800000 */
[----:B------:R-:W-:Y:S05]  /*29040*/  @!P6 BRA `(.L_x_656) ;  /* 0x000000080024e947 */ /* 0x000fea0003800000 */
[----:B------:R-:W-:Y:S01]  /*29050*/  IMAD R11, R31, 0x8, R22 ;  /* 0x000000081f0b7824 */ /* 0x000fe200078e0216 */
[----:B------:R-:W-:Y:S01]  /*29060*/  SHF.L.U32 R10, R35, 0x1f, RZ ;  /* 0x0000001f230a7819 */ /* 0x000fe200000006ff */
[----:B------:R-:W1:Y:S01]  /*29070*/  S2R R8, SR_TID.X ;  /* 0x0000000000087919 */ /* 0x000e620000002100 */
[----:B------:R-:W-:Y:S02]  /*29080*/  BSSY B2, `(.L_x_657) ;  /* 0x0000005000027945 */ /* 0x000fe40003800000 */
[----:B------:R-:W2:Y:S01]  /*29090*/  SYNCS.PHASECHK.TRANS64.TRYWAIT P0, [R11+URZ+0x334a0], R10 ;  /* 0x0334a00a0b0075a7 */ /* 0x000ea2000800017f */
[----:B-1----:R-:W-:-:S04]  /*290a0*/  LOP3.LUT R8, R8, 0x7f, RZ, 0xc0, !PT ;  /* 0x0000007f08087812 */ /* 0x002fc800078ec0ff */
[----:B------:R-:W-:Y:S01]  /*290b0*/  ISETP.NE.AND P2, PT, R8, RZ, PT ;  /* 0x000000ff0800720c */ /* 0x000fe20003f45270 */
[----:B--2---:R-:W-:-:S12]  /*290c0*/  @!P0 BRA `(.L_x_658) ;  /* 0x000000b400508947 */ /* 0x004fd80003800000 */
.L_x_965:
[----:B------:R-:W-:Y:S05]  /*290d0*/  BSYNC B2 ;  /* 0x0000000000027941 */ /* 0x000fea0003800000 */
.L_x_657:
[----:B------:R-:W-:Y:S04]  /*290e0*/  BSSY B2, `(.L_x_659) ;  /* 0x0000009000027945 */ /* 0x000fe80003800000 */
[----:B------:R-:W-:Y:S05]  /*290f0*/  @P2 BRA `(.L_x_660) ;  /* 0x00000000001c2947 */ /* 0x000fea0003800000 */
[----:B0-----:R-:W0:Y:S02]  /*29100*/  S2R R7, SR_TID.X ;  /* 0x0000000000077919 */ /* 0x001e240000002100 */
[----:B0-----:R-:W-:Y:S02]  /*29110*/  LOP3.LUT R8, R7, 0x1f, RZ, 0xc0, !PT ;  /* 0x0000001f07087812 */ /* 0x001fe400078ec0ff */
[----:B------:R-:W-:Y:S02]  /*29120*/  MOV R7, 0x7800 ;  /* 0x0000780000077802 */ /* 0x000fe40000000f00 */
[----:B------:R-:W-:Y:S02]  /*29130*/  ISETP.NE.AND P0, PT, R8, RZ, PT ;  /* 0x000000ff0800720c */ /* 0x000fe40003f05270 */
[----:B------:R2:W-:Y:S11]  /*29140*/  SYNCS.ARRIVE.TRANS64 RZ, [R11+URZ+0x33490], R7 ;  /* 0x033490070bff79a7 */ /* 0x0005f6000800003f */
[----:B--2---:R-:W-:Y:S05]  /*29150*/  @!P0 BRA `(.L_x_660) ;  /* 0x0000000000048947 */ /* 0x004fea0003800000 */
[----:B------:R-:W-:Y:S01]  /*29160*/  BPT.TRAP 0x1 ;  /* 0x000000040000795c */ /* 0x000fe20000300000 */
.L_x_660:
[----:B------:R-:W-:Y:S05]  /*29170*/  BSYNC B2 ;  /* 0x0000000000027941 */ /* 0x000fea0003800000 */
.L_x_659:
[----:B------:R-:W-:Y:S01]  /*29180*/  IMAD.MOV.U32 R20, RZ, RZ, RZ ;  /* 0x000000ffff147224 */ /* 0x000fe200078e00ff */
[----:B------:R-:W-:Y:S01]  /*29190*/  UIADD3 UR4, UP0, UR40, 0x570, URZ ;  /* 0x0000057028047890 */ /* 0x000fe2000ff1e03f */
[----:B------:R-:W-:Y:S01]  /*291a0*/  IMAD R8, R3, 0xa0, R0 ;  /* 0x000000a003087824 */ /* 0x000fe200078e0200 */
[----:B------:R-:W-:Y:S01]  /*291b0*/  PLOP3.LUT P0, PT, PT, PT, PT, 0x80, 0x0 ;  /* 0x000000000000781c */ /* 0x000fe20003f0f070 */
[----:B------:R-:W-:Y:S01]  /*291c0*/  IMAD R9, R31, 0x7800, R22 ;  /* 0x000078001f097824 */ /* 0x000fe200078e0216 */
[----:B------:R-:W-:Y:S01]  /*291d0*/  R2UR UR10, R20 ;  /* 0x00000000140a72ca */ /* 0x000fe200000e0000 */
[----:B------:R-:W-:Y:S01]  /*291e0*/  VIADD R8, R8, 0xffffff60 ;  /* 0xffffff6008087836 */ /* 0x000fe20000000000 */
[----:B------:R-:W-:Y:S01]  /*291f0*/  UIADD3.X UR5, URZ, UR41, URZ, UP0, !UPT ;  /* 0x000000293f057290 */ /* 0x000fe200087fe43f */
[----:B0-----:R-:W-:Y:S01]  /*29200*/  VIADD R7, R11, 0x33490 ;  /* 0x000334900b077836 */ /* 0x001fe20000000000 */
[----:B------:R-:W-:Y:S01]  /*29210*/  UMOV UR6, 0x0 ;  /* 0x0000000000067882 */ /* 0x000fe20000000000 */
[----:B------:R-:W-:Y:S01]  /*29220*/  VIADD R12, R9, 0x24200 ;  /* 0x00024200090c7836 */ /* 0x000fe20000000000 */
[----:B------:R-:W-:-:S09]  /*29230*/  UMOV UR7, 0x12f00000 ;  /* 0x12f0000000077882 */ /* 0x000fd20000000000 */
.L_x_661:
[----:B------:R-:W-:-:S13]  /*29240*/  @P0 ELECT P3, URZ, PT ;  /* 0x00000000003f082f */ /* 0x000fda0003860000 */
[----:B------:R-:W-:Y:S02]  /*29250*/  @P3 R2UR UR13, R2 ;  /* 0x00000000020d32ca */ /* 0x000fe400000e0000 */
[----:B------:R-:W-:Y:S02]  /*29260*/  @P3 R2UR UR12, R18 ;  /* 0x00000000120c32ca */ /* 0x000fe400000e0000 */
[----:B------:R-:W-:Y:S02]  /*29270*/  @P3 R2UR UR11, R8 ;  /* 0x00000000080b32ca */ /* 0x000fe400000e0000 */
[----:B------:R-:W-:Y:S02]  /*29280*/  @P3 R2UR UR9, R7 ;  /* 0x00000000070932ca */ /* 0x000fe400000e0000 */
[----:B------:R-:W-:Y:S02]  /*29290*/  @P3 R2UR UR8, R12 ;  /* 0x000000000c0832ca */ /* 0x000fe400000e0000 */
[----:B------:R-:W-:-:S02]  /*292a0*/  @P3 PLOP3.LUT P0, PT, P3, PT, PT, 0x8, 0x0 ;  /* 0x000000000000381c */ /* 0x000fc40001f0e170 */
[----:B------:R-:W-:-:S09]  /*292b0*/  PLOP3.LUT P3, PT, PT, PT, PT, 0x8, 0x0 ;  /* 0x000000000000781c */ /* 0x000fd20003f6e170 */
[----:B------:R0:W-:Y:S02]  /*292c0*/  UTMALDG.4D [UR8], [UR4], desc[UR6] ;  /* 0x00000608040075b4 */ /* 0x0001e40008019000 */
[----:B0-----:R-:W-:Y:S05]  /*292d0*/  @P0 BRA.U.ANY `(.L_x_661) ;  /* 0xfffffffd00d80947 */ /* 0x001fea000393ffff */
[----:B------:R-:W-:Y:S01]  /*292e0*/  MOV R15, 0x40 ;  /* 0x00000040000f7802 */ /* 0x000fe20000000f00 */
[----:B------:R-:W-:Y:S01]  /*292f0*/  VIADD R12, R9, 0x26a00 ;  /* 0x00026a00090c7836 */ /* 0x000fe20000000000 */
[----:B------:R-:W-:Y:S01]  /*29300*/  PLOP3.LUT P0, PT, PT, PT, PT, 0x80, 0x0 ;  /* 0x000000000000781c */ /* 0x000fe20003f0f070 */
[----:B------:R-:W-:Y:S01]  /*29310*/  UMOV UR6, 0x0 ;  /* 0x0000000000067882 */ /* 0x000fe20000000000 */
[----:B------:R-:W-:Y:S01]  /*29320*/  R2UR UR10, R15 ;  /* 0x000000000f0a72ca */ /* 0x000fe200000e0000 */
[----:B------:R-:W-:-:S14]  /*29330*/  UMOV UR7, 0x12f00000 ;  /* 0x12f0000000077882 */ /* 0x000fdc0000000000 */
.L_x_662:
        /* <DEDUP_REMOVED lines=10> */
[----:B------:R-:W-:Y:S01]  /*293e0*/  IMAD.MOV.U32 R14, RZ, RZ, 0x80 ;  /* 0x00000080ff0e7424 */ /* 0x000fe200078e00ff */
[----:B------:R-:W-:Y:S01]  /*293f0*/  PLOP3.LUT P0, PT, PT, PT, PT, 0x80, 0x0 ;  /* 0x000000000000781c */ /* 0x000fe20003f0f070 */
[----:B------:R-:W-:Y:S01]  /*29400*/  VIADD R12, R9, 0x29200 ;  /* 0x00029200090c7836 */ /* 0x000fe20000000000 */
[----:B------:R-:W-:Y:S01]  /*29410*/  UMOV UR6, 0x0 ;  /* 0x0000000000067882 */ /* 0x000fe20000000000 */
[----:B------:R-:W-:Y:S01]  /*29420*/  UMOV UR7, 0x12f00000 ;  /* 0x12f0000000077882 */ /* 0x000fe20000000000 */
[----:B------:R-:W-:-:S15]  /*29430*/  R2UR UR10, R14 ;  /* 0x000000000e0a72ca */ /* 0x000fde00000e0000 */
.L_x_663:
        /* <DEDUP_REMOVED lines=10> */
[----:B------:R-:W0:Y:S01]  /*294e0*/  SYNCS.PHASECHK.TRANS64.TRYWAIT P0, [R11+URZ+0x334c0], R10 ;  /* 0x0334c00a0b0075a7 */ /* 0x000e22000800017f */
[----:B------:R-:W-:Y:S04]  /*294f0*/  BSSY B2, `(.L_x_664) ;  /* 0x0000002000027945 */ /* 0x000fe80003800000 */
[----:B0-----:R-:W-:Y:S05]  /*29500*/  @!P0 BRA `(.L_x_665) ;  /* 0x000000b000548947 */ /* 0x001fea0003800000 */
.L_x_966:
[----:B------:R-:W-:Y:S05]  /*29510*/  BSYNC B2 ;  /* 0x0000000000027941 */ /* 0x000fea0003800000 */
.L_x_664:
[----:B------:R-:W-:Y:S01]  /*29520*/  BSSY B2, `(.L_x_666) ;  /* 0x000000b000027945 */ /* 0x000fe20003800000 */
[----:B------:R-:W-:Y:S01]  /*29530*/  IMAD.MOV.U32 R12, RZ, RZ, 0x0 ;  /* 0x00000000ff0c7424 */ /* 0x000fe200078e00ff */
[----:B------:R-:W-:Y:S02]  /*29540*/  MOV R13, 0x12f00000 ;  /* 0x12f00000000d7802 */ /* 0x000fe40000000f00 */
[----:B------:R-:W-:Y:S05]  /*29550*/  @P2 BRA `(.L_x_667) ;  /* 0x00000000001c2947 */ /* 0x000fea0003800000 */
[----:B------:R-:W2:Y:S02]  /*29560*/  S2R R7, SR_TID.X ;  /* 0x0000000000077919 */ /* 0x000ea40000002100 */
[----:B--2---:R-:W-:Y:S01]  /*29570*/  LOP3.LUT R21, R7, 0x1f, RZ, 0xc0, !PT ;  /* 0x0000001f07157812 */ /* 0x004fe200078ec0ff */
[----:B------:R-:W-:-:S03]  /*29580*/  IMAD.MOV.U32 R7, RZ, RZ, 0x7800 ;  /* 0x00007800ff077424 */ /* 0x000fc600078e00ff */
[----:B------:R-:W-:Y:S01]  /*29590*/  ISETP.NE.AND P0, PT, R21, RZ, PT ;  /* 0x000000ff1500720c */ /* 0x000fe20003f05270 */
[----:B------:R2:W-:-:S12]  /*295a0*/  SYNCS.ARRIVE.TRANS64 RZ, [R11+URZ+0x334b0], R7 ;  /* 0x0334b0070bff79a7 */ /* 0x0005d8000800003f */
[----:B--2---:R-:W-:Y:S05]  /*295b0*/  @!P0 BRA `(.L_x_667) ;  /* 0x0000000000048947 */ /* 0x004fea0003800000 */
[----:B------:R-:W-:Y:S01]  /*295c0*/  BPT.TRAP 0x1 ;  /* 0x000000040000795c */ /* 0x000fe20000300000 */
.L_x_667:
[----:B------:R-:W-:Y:S05]  /*295d0*/  BSYNC B2 ;  /* 0x0000000000027941 */ /* 0x000fea0003800000 */
.L_x_666:
[----:B------:R-:W-:Y:S01]  /*295e0*/  R2UR UR10, R20 ;  /* 0x00000000140a72ca */ /* 0x000fe200000e0000 */
[----:B------:R-:W-:Y:S01]  /*295f0*/  UIADD3 UR4, UP0, UR40, 0x670, URZ ;  /* 0x0000067028047890 */ /* 0x000fe2000ff1e03f */
[----:B------:R-:W-:Y:S01]  /*29600*/  R2UR UR6, R12 ;  /* 0x000000000c0672ca */ /* 0x000fe200000e0000 */
[----:B01----:R-:W-:Y:S01]  /*29610*/  VIADD R11, R11, 0x334b0 ;  /* 0x000334b00b0b7836 */ /* 0x003fe20000000000 */
[----:B------:R-:W-:Y:S01]  /*29620*/  R2UR UR7, R13 ;  /* 0x000000000d0772ca */ /* 0x000fe200000e0000 */
[----:B------:R-:W-:Y:S01]  /*29630*/  VIADD R7, R9, 0xf200 ;  /* 0x0000f20009077836 */ /* 0x000fe20000000000 */
[----:B------:R-:W-:Y:S01]  /*29640*/  PLOP3.LUT P0, PT, PT, PT, PT, 0x80, 0x0 ;  /* 0x000000000000781c */ /* 0x000fe20003f0f070 */
[----:B------:R-:W-:-:S12]  /*29650*/  UIADD3.X UR5, URZ, UR41, URZ, UP0, !UPT ;  /* 0x000000293f057290 */ /* 0x000fd800087fe43f */
.L_x_668:
        /* <DEDUP_REMOVED lines=10> */
[----:B------:R-:W-:Y:S01]  /*29700*/  R2UR UR10, R15 ;  /* 0x000000000f0a72ca */ /* 0x000fe200000e0000 */
[----:B------:R-:W-:Y:S01]  /*29710*/  VIADD R7, R9, 0x11a00 ;  /* 0x00011a0009077836 */ /* 0x000fe20000000000 */
[----:B------:R-:W-:Y:S02]  /*29720*/  R2UR UR6, R12 ;  /* 0x000000000c0672ca */ /* 0x000fe400000e0000 */
[----:B------:R-:W-:Y:S02]  /*29730*/  R2UR UR7, R13 ;  /* 0x000000000d0772ca */ /* 0x000fe400000e0000 */
[----:B------:R-:W-:-:S13]  /*29740*/  PLOP3.LUT P0, PT, PT, PT, PT, 0x80, 0x0 ;  /* 0x000000000000781c */ /* 0x000fda0003f0f070 */
.L_x_669:
        /* <DEDUP_REMOVED lines=10> */
[----:B------:R-:W-:Y:S02]  /*297f0*/  R2UR UR10, R14 ;  /* 0x000000000e0a72ca */ /* 0x000fe400000e0000 */
[----:B------:R-:W-:Y:S02]  /*29800*/  R2UR UR6, R12 ;  /* 0x000000000c0672ca */ /* 0x000fe400000e0000 */
[----:B------:R-:W-:Y:S02]  /*29810*/  R2UR UR7, R13 ;  /* 0x000000000d0772ca */ /* 0x000fe400000e0000 */
[----:B------:R-:W-:Y:S02]  /*29820*/  PLOP3.LUT P0, PT, PT, PT, PT, 0x80, 0x0 ;  /* 0x000000000000781c */ /* 0x000fe40003f0f070 */
[----:B------:R-:W-:-:S11]  /*29830*/  IADD3 R9, R9, 0x14200, RZ ;  /* 0x0001420009097810 */ /* 0x000fd60007ffe0ff */
.L_x_670:
        /* <DEDUP_REMOVED lines=9> */
[----:B-1----:R-:W-:Y:S05]  /*298d0*/  @P0 BRA.U.ANY `(.L_x_670) ;  /* 0xfffffffd00d80947 */ /* 0x002fea000393ffff */
.L_x_656:
[----:B------:R-:W-:Y:S05]  /*298e0*/  BSYNC B1 ;  /* 0x0000000000017941 */ /* 0x000fea0003800000 */
.L_x_655:
[----:B------:R-:W-:Y:S01]  /*298f0*/  VIADD R11, R3, 0xfffffffe ;  /* 0xfffffffe030b7836 */ /* 0x000fe20000000000 */
[----:B------:R-:W-:Y:S01]  /*29900*/  PLOP3.LUT P0, PT, PT, PT, PT, 0x8, 0x0 ;  /* 0x000000000000781c */ /* 0x000fe20003f0e170 */
[----:B------:R-:W-:-:S03]  /*29910*/  VIADD R31, R31, 0x1 ;  /* 0x000000011f1f7836 */ /* 0x000fc60000000000 */
[----:B------:R-:W-:Y:S02]  /*29920*/  ISETP.GE.AND P3, PT, R11, R6, PT ;  /* 0x000000060b00720c */ /* 0x000fe40003f66270 */
[----:B------:R-:W-:-:S04]  /*29930*/  ISETP.NE.AND P2, PT, R31, 0x2, PT ;  /* 0x000000021f00780c */ /* 0x000fc80003f45270 */
[----:B------:R-:W-:Y:S02]  /*29940*/  SEL R3, RZ, 0x1, P2 ;  /* 0x00000001ff037807 */ /* 0x000fe40001000000 */
[----:B------:R-:W-:Y:S02]  /*29950*/  SEL R31, R31, RZ, P2 ;  /* 0x000000ff1f1f7207 */ /* 0x000fe40001000000 */
[----:B------:R-:W-:-:S03]  /*29960*/  LOP3.LUT R35, R35, R3, RZ, 0x3c, !PT ;  /* 0x0000000323237212 */ /* 0x000fc600078e3cff */
[----:B------:R-:W-:Y:S05]  /*29970*/  @!P3 BRA `(.L_x_649) ;  /* 0x000000080050b947 */ /* 0x000fea0003800000 */
.L_x_687:
[----:B------:R-:W-:Y:S05]  /*29980*/  YIELD ;  /* 0x0000000000007946 */ /* 0x000fea0003800000 */
        /* <DEDUP_REMOVED lines=10> */
.L_x_967:
[----:B------:R-:W-:Y:S05]  /*29a30*/  BSYNC B2 ;  /* 0x0000000000027941 */ /* 0x000fea0003800000 */
.L_x_673:
[----:B------:R-:W-:Y:S04]  /*29a40*/  BSSY B2, `(.L_x_675) ;  /* 0x0000009000027945 */ /* 0x000fe80003800000 */
[----:B------:R-:W-:Y:S05]  /*29a50*/  @P3 BRA `(.L_x_676) ;  /* 0x00000000001c3947 */ /* 0x000fea0003800000 */
[----:B------:R-:W0:Y:S02]  /*29a60*/  S2R R3, SR_TID.X ;  /* 0x0000000000037919 */ /* 0x000e240000002100 */
[----:B0-----:R-:W-:Y:S01]  /*29a70*/  LOP3.LUT R7, R3, 0x1f, RZ, 0xc0, !PT ;  /* 0x0000001f03077812 */ /* 0x001fe200078ec0ff */
[----:B------:R-:W-:-:S03]  /*29a80*/  IMAD.MOV.U32 R3, RZ, RZ, 0x7800 ;  /* 0x00007800ff037424 */ /* 0x000fc600078e00ff */
[----:B------:R-:W-:Y:S01]  /*29a90*/  ISETP.NE.AND P2, PT, R7, RZ, PT ;  /* 0x000000ff0700720c */ /* 0x000fe20003f45270 */
[----:B------:R2:W-:-:S12]  /*29aa0*/  SYNCS.ARRIVE.TRANS64 RZ, [R10+URZ+0x33490], R3 ;  /* 0x033490030aff79a7 */ /* 0x0005d8000800003f */
[----:B--2---:R-:W-:Y:S05]  /*29ab0*/  @!P2 BRA `(.L_x_676) ;  /* 0x000000000004a947 */ /* 0x004fea0003800000 */
[----:B------:R-:W-:Y:S01]  /*29ac0*/  BPT.TRAP 0x1 ;  /* 0x000000040000795c */ /* 0x000fe20000300000 */
.L_x_676:
[----:B------:R-:W-:Y:S05]  /*29ad0*/  BSYNC B2 ;  /* 0x0000000000027941 */ /* 0x000fea0003800000 */
.L_x_675:
[----:B------:R-:W-:Y:S01]  /*29ae0*/  MOV R14, RZ ;  /* 0x000000ff000e7202 */ /* 0x000fe20000000f00 */
[----:B------:R-:W-:Y:S01]  /*29af0*/  IMAD R8, R31, 0x7800, R22 ;  /* 0x000078001f087824 */ /* 0x000fe200078e0216 */
[----:B------:R-:W-:Y:S01]  /*29b00*/  UIADD3 UR4, UP0, UR40, 0x570, URZ ;  /* 0x0000057028047890 */ /* 0x000fe2000ff1e03f */
[----:B------:R-:W-:Y:S01]  /*29b10*/  PLOP3.LUT P2, PT, PT, PT, PT, 0x80, 0x0 ;  /* 0x000000000000781c */ /* 0x000fe20003f4f070 */
[----:B0-----:R-:W-:Y:S01]  /*29b20*/  IMAD R7, R11, 0xa0, R0 ;  /* 0x000000a00b077824 */ /* 0x001fe200078e0200 */
[----:B------:R-:W-:Y:S01]  /*29b30*/  R2UR UR10, R14 ;  /* 0x000000000e0a72ca */ /* 0x000fe200000e0000 */
[----:B------:R-:W-:Y:S01]  /*29b40*/  VIADD R3, R10, 0x33490 ;  /* 0x000334900a037836 */ /* 0x000fe20000000000 */
[----:B------:R-:W-:Y:S01]  /*29b50*/  UIADD3.X UR5, URZ, UR41, URZ, UP0, !UPT ;  /* 0x000000293f057290 */ /* 0x000fe200087fe43f */
[----:B------:R-:W-:Y:S01]  /*29b60*/  VIADD R12, R8, 0x24200 ;  /* 0x00024200080c7836 */ /* 0x000fe20000000000 */
[----:B------:R-:W-:Y:S01]  /*29b70*/  UMOV UR6, 0x0 ;  /* 0x0000000000067882 */ /* 0x000fe20000000000 */
[----:B------:R-:W-:-:S10]  /*29b80*/  UMOV UR7, 0x12f00000 ;  /* 0x12f0000000077882 */ /* 0x000fd40000000000 */
.L_x_677:
        /* <DEDUP_REMOVED lines=16> */
.L_x_678:
        /* <DEDUP_REMOVED lines=16> */
.L_x_679:
        /* <DEDUP_REMOVED lines=13> */
.L_x_968:
[----:B------:R-:W-:Y:S05]  /*29e60*/  BSYNC B2 ;  /* 0x0000000000027941 */ /* 0x000fea0003800000 */
.L_x_680:
[----:B------:R-:W-:Y:S01]  /*29e70*/  BSSY B2, `(.L_x_682) ;  /* 0x000000b000027945 */ /* 0x000fe20003800000 */
[----:B------:R-:W-:Y:S02]  /*29e80*/  IMAD.MOV.U32 R12, RZ, RZ, 0x0 ;  /* 0x00000000ff0c7424 */ /* 0x000fe400078e00ff */
[----:B------:R-:W-:Y:S01]  /*29e90*/  IMAD.MOV.U32 R13, RZ, RZ, 0x12f00000 ;  /* 0x12f00000ff0d7424 */ /* 0x000fe200078e00ff */
[----:B------:R-:W-:Y:S06]  /*29ea0*/  @P3 BRA `(.L_x_683) ;  /* 0x00000000001c3947 */ /* 0x000fec0003800000 */
[----:B------:R-:W2:Y:S02]  /*29eb0*/  S2R R3, SR_TID.X ;  /* 0x0000000000037919 */ /* 0x000ea40000002100 */
[----:B--2---:R-:W-:Y:S01]  /*29ec0*/  LOP3.LUT R21, R3, 0x1f, RZ, 0xc0, !PT ;  /* 0x0000001f03157812 */ /* 0x004fe200078ec0ff */
[----:B------:R-:W-:-:S03]  /*29ed0*/  IMAD.MOV.U32 R3, RZ, RZ, 0x7800 ;  /* 0x00007800ff037424 */ /* 0x000fc600078e00ff */
[----:B------:R-:W-:Y:S01]  /*29ee0*/  ISETP.NE.AND P2, PT, R21, RZ, PT ;  /* 0x000000ff1500720c */ /* 0x000fe20003f45270 */
[----:B------:R2:W-:-:S12]  /*29ef0*/  SYNCS.ARRIVE.TRANS64 RZ, [R10+URZ+0x334b0], R3 ;  /* 0x0334b0030aff79a7 */ /* 0x0005d8000800003f */
[----:B--2---:R-:W-:Y:S05]  /*29f00*/  @!P2 BRA `(.L_x_683) ;  /* 0x000000000004a947 */ /* 0x004fea0003800000 */
[----:B------:R-:W-:Y:S01]  /*29f10*/  BPT.TRAP 0x1 ;  /* 0x000000040000795c */ /* 0x000fe20000300000 */
.L_x_683:
[----:B------:R-:W-:Y:S05]  /*29f20*/  BSYNC B2 ;  /* 0x0000000000027941 */ /* 0x000fea0003800000 */
.L_x_682:
[----:B------:R-:W-:Y:S01]  /*29f30*/  R2UR UR10, R14 ;  /* 0x000000000e0a72ca */ /* 0x000fe200000e0000 */
[----:B------:R-:W-:Y:S01]  /*29f40*/  UIADD3 UR4, UP0, UR40, 0x670, URZ ;  /* 0x0000067028047890 */ /* 0x000fe2000ff1e03f */
[----:B------:R-:W-:Y:S01]  /*29f50*/  R2UR UR6, R12 ;  /* 0x000000000c0672ca */ /* 0x000fe200000e0000 */
[----:B------:R-:W-:Y:S01]  /*29f60*/  VIADD R3, R8, 0xf200 ;  /* 0x0000f20008037836 */ /* 0x000fe20000000000 */
[----:B------:R-:W-:Y:S01]  /*29f70*/  R2UR UR7, R13 ;  /* 0x000000000d0772ca */ /* 0x000fe200000e0000 */
[----:B------:R-:W-:Y:S01]  /*29f80*/  UIADD3.X UR5, URZ, UR41, URZ, UP0, !UPT ;  /* 0x000000293f057290 */ /* 0x000fe200087fe43f */
[----:B------:R-:W-:Y:S02]  /*29f90*/  PLOP3.LUT P2, PT, PT, PT, PT, 0x80, 0x0 ;  /* 0x000000000000781c */ /* 0x000fe40003f4f070 */
[----:B01----:R-:W-:-:S11]  /*29fa0*/  IADD3 R10, R10, 0x334b0, RZ ;  /* 0x000334b00a0a7810 */ /* 0x003fd60007ffe0ff */
.L_x_684:
        /* <DEDUP_REMOVED lines=15> */
.L_x_685:
        /* <DEDUP_REMOVED lines=15> */
.L_x_686:
        /* <DEDUP_REMOVED lines=10> */
.L_x_672:
[----:B------:R-:W-:Y:S05]  /*2a230*/  BSYNC B1 ;  /* 0x0000000000017941 */ /* 0x000fea0003800000 */
.L_x_671:
[----:B------:R-:W-:Y:S01]  /*2a240*/  ISETP.GT.AND P3, PT, R11, R6, PT ;  /* 0x000000060b00720c */ /* 0x000fe20003f64270 */
[----:B------:R-:W-:Y:S01]  /*2a250*/  VIADD R31, R31, 0x1 ;  /* 0x000000011f1f7836 */ /* 0x000fe20000000000 */
[----:B------:R-:W-:-:S04]  /*2a260*/  IADD3 R11, R11, -0x1, RZ ;  /* 0xffffffff0b0b7810 */ /* 0x000fc80007ffe0ff */
[----:B------:R-:W-:-:S04]  /*2a270*/  ISETP.NE.AND P2, PT, R31, 0x2, PT ;  /* 0x000000021f00780c */ /* 0x000fc80003f45270 */
[----:B------:R-:W-:Y:S02]  /*2a280*/  SEL R3, RZ, 0x1, P2 ;  /* 0x00000001ff037807 */ /* 0x000fe40001000000 */
[----:B------:R-:W-:Y:S02]  /*2a290*/  SEL R31, R31, RZ, P2 ;  /* 0x000000ff1f1f7207 */ /* 0x000fe40001000000 */
[----:B------:R-:W-:Y:S01]  /*2a2a0*/  LOP3.LUT R35, R35, R3, RZ, 0x3c, !PT ;  /* 0x0000000323237212 */ /* 0x000fe200078e3cff */
[----:B------:R-:W-:Y:S06]  /*2a2b0*/  @P3 BRA `(.L_x_687) ;  /* 0xfffffff400b03947 */ /* 0x000fec000383ffff */
.L_x_649:
[----:B------:R-:W-:Y:S05]  /*2a2c0*/  BSYNC B0 ;  /* 0x0000000000007941 */ /* 0x000fea0003800000 */
.L_x_648:
[----:B------:R-:W-:Y:S05]  /*2a2d0*/  @!P0 WARPSYNC.ALL ;  /* 0x0000000000008948 */ /* 0x000fea0003800000 */
[----:B------:R-:W-:Y:S01]  /*2a2e0*/  @!P0 BAR.SYNC.DEFER_BLOCKING 0xc, 0x180 ;  /* 0x0306000000008b1d */ /* 0x000fe20000010000 */
[----:B------:R-:W-:-:S05]  /*2a2f0*/  IMAD.MOV.U32 R0, RZ, RZ, RZ ;  /* 0x000000ffff007224 */ /* 0x000fca00078e00ff */
[----:B------:R-:W-:Y:S04]  /*2a300*/  BSSY B0, `(.L_x_688) ;  /* 0x000001e000007945 */ /* 0x000fe80003800000 */
[----:B------:R-:W-:Y:S05]  /*2a310*/  @!P1 BRA `(.L_x_689) ;  /* 0x0000000000709947 */ /* 0x000fea0003800000 */
[----:B------:R-:W-:-:S13]  /*2a320*/  ISETP.NE.AND P0, PT, R5, RZ, PT ;  /* 0x000000ff0500720c */ /* 0x000fda0003f05270 */
[----:B------:R-:W1:Y:S02]  /*2a330*/  @!P0 LDC R5, c[0x0][0x9f0] ;  /* 0x00027c00ff058b82 */ /* 0x000e640000000800 */
[-C--:B-1----:R-:W-:Y:S02]  /*2a340*/  IABS R0, R5.reuse ;  /* 0x0000000500007213 */ /* 0x082fe40000000000 */
[----:B0-----:R-:W-:Y:S02]  /*2a350*/  IABS R7, R5 ;  /* 0x0000000500077213 */ /* 0x001fe40000000000 */
[----:B------:R-:W0:Y:S02]  /*2a360*/  I2F.RP R2, R0 ;  /* 0x0000000000027306 */ /* 0x000e240000209400 */
[----:B------:R-:W-:-:S06]  /*2a370*/  IADD3 R7, RZ, -R7, RZ ;  /* 0x80000007ff077210 */ /* 0x000fcc0007ffe0ff */
[----:B0-----:R-:W0:Y:S02]  /*2a380*/  MUFU.RCP R2, R2 ;  /* 0x0000000200027308 */ /* 0x001e240000001000 */
[----:B0-----:R-:W-:-:S06]  /*2a390*/  VIADD R2, R2, 0xffffffe ;  /* 0x0ffffffe02027836 */ /* 0x001fcc0000000000 */
[----:B------:R-:W0:Y:S02]  /*2a3a0*/  F2I.FTZ.U32.TRUNC.NTZ R3, R2 ;  /* 0x0000000200037305 */ /* 0x000e24000021f000 */
[----:B0-----:R-:W-:-:S04]  /*2a3b0*/  IMAD.MOV R2, RZ, RZ, -R3 ;  /* 0x000000ffff027224 */ /* 0x001fc800078e0a03 */
[----:B------:R-:W-:Y:S02]  /*2a3c0*/  IMAD R6, R2, R0, RZ ;  /* 0x0000000002067224 */ /* 0x000fe400078e02ff */
[----:B------:R-:W-:-:S04]  /*2a3d0*/  IMAD.MOV.U32 R2, RZ, RZ, RZ ;  /* 0x000000ffff027224 */ /* 0x000fc800078e00ff */
[----:B------:R-:W-:Y:S01]  /*2a3e0*/  IMAD.HI.U32 R6, R3, R6, R2 ;  /* 0x0000000603067227 */ /* 0x000fe200078e0002 */
[----:B------:R-:W-:-:S04]  /*2a3f0*/  IADD3 R3, R28, -0x1, R5 ;  /* 0xffffffff1c037810 */ /* 0x000fc80007ffe005 */
[----:B------:R-:W-:Y:S02]  /*2a400*/  IABS R2, R3 ;  /* 0x0000000300027213 */ /* 0x000fe40000000000 */
[----:B------:R-:W-:-:S03]  /*2a410*/  LOP3.LUT R3, R3, R5, RZ, 0x3c, !PT ;  /* 0x0000000503037212 */ /* 0x000fc600078e3cff */
[----:B------:R-:W-:Y:S01]  /*2a420*/  IMAD.HI.U32 R6, R6, R2, RZ ;  /* 0x0000000206067227 */ /* 0x000fe200078e00ff */
[----:B------:R-:W-:-:S03]  /*2a430*/  ISETP.GE.AND P2, PT, R3, RZ, PT ;  /* 0x000000ff0300720c */ /* 0x000fc60003f46270 */
        /* <DEDUP_REMOVED lines=10> */
.L_x_689:
[----:B------:R-:W-:Y:S05]  /*2a4e0*/  BSYNC B0 ;  /* 0x0000000000007941 */ /* 0x000fea0003800000 */
.L_x_688:
[----:B------:R-:W-:-:S05]  /*2a4f0*/  IMAD R2, R4, R0, RZ ;  /* 0x0000000004027224 */ /* 0x000fca00078e02ff */
[----:B------:R1:W-:Y:S01]  /*2a500*/  STL [R1+0x4], R2 ;  /* 0x0000040201007387 */ /* 0x0003e20000100800 */
[----:B------:R-:W-:-:S04]  /*2a510*/  VIADDMNMX R28, R2, R0, R28, PT ;  /* 0x00000000021c7246 */ /* 0x000fc8000380011c */
[----:B------:R-:W-:-:S13]  /*2a520*/  ISETP.GT.AND P0, PT, R28, R2, PT ;  /* 0x000000021c00720c */ /* 0x000fda0003f04270 */
[----:B-1----:R-:W-:Y:S05]  /*2a530*/  @P0 BRA `(.L_x_690) ;  /* 0x0000000000440947 */ /* 0x002fea0003800000 */
        /* <DEDUP_REMOVED lines=13> */
[----:B0-----:R-:W0:Y:S01]  /*2a610*/  POPC R7, R4 ;  /* 0x0000000400077309 */ /* 0x001e220000000000 */
[----:B--2---:R-:W0:Y:S02]  /*2a620*/  SHFL.IDX PT, R0, R3, R0, 0x1f ;  /* 0x00001f0003007589 */ /* 0x004e2400000e0000 */
[----:B0-----:R-:W-:Y:S01]  /*2a630*/  IADD3 R16, R0, UR38, R7 ;  /* 0x0000002600107c10 */ /* 0x001fe2000fffe007 */
[----:B------:R-:W-:Y:S06]  /*2a640*/  BRA `(.L_x_691) ;  /* 0x0000004800007947 */ /* 0x000fec0003800000 */
.L_x_690:
        /* <DEDUP_REMOVED lines=8> */
[----:B------:R-:W-:Y:S01]  /*2a6d0*/  IMAD.U32 R4, RZ, RZ, UR6 ;  /* 0x00000006ff047e24 */ /* 0x000fe2000f8e00ff */
[----:B0-----:R-:W-:Y:S01]  /*2a6e0*/  MOV R7, UR9 ;  /* 0x0000000900077c02 */ /* 0x001fe20008000f00 */
[----:B------:R-:W0:Y:S01]  /*2a6f0*/  LDC.64 R2, c[0x4][R2] ;  /* 0x0100000002027b82 */ /* 0x000e220000000a00 */
[----:B------:R-:W-:Y:S01]  /*2a700*/  IMAD.U32 R5, RZ, RZ, UR7 ;  /* 0x00000007ff057e24 */ /* 0x000fe2000f8e00ff */
[----:B------:R-:W-:Y:S01]  /*2a710*/  MOV R13, RZ ;  /* 0x000000ff000d7202 */ /* 0x000fe20000000f00 */
[----:B------:R-:W-:Y:S02]  /*2a720*/  IMAD.U32 R6, RZ, RZ, UR8 ;  /* 0x00000008ff067e24 */ /* 0x000fe4000f8e00ff */
[----:B------:R-:W-:-:S02]  /*2a730*/  IMAD.U32 R10, RZ, RZ, UR4 ;  /* 0x00000004ff0a7e24 */ /* 0x000fc4000f8e00ff */
[----:B------:R-:W-:Y:S02]  /*2a740*/  IMAD.U32 R11, RZ, RZ, UR5 ;  /* 0x00000005ff0b7e24 */ /* 0x000fe4000f8e00ff */
[----:B------:R-:W-:Y:S02]  /*2a750*/  IMAD.MOV.U32 R8, RZ, RZ, 0x70 ;  /* 0x00000070ff087424 */ /* 0x000fe400078e00ff */
[----:B------:R-:W-:-:S07]  /*2a760*/  IMAD.MOV.U32 R12, RZ, RZ, 0x1 ;  /* 0x00000001ff0c7424 */ /* 0x000fce00078e00ff */
[----:B------:R-:W-:-:S07]  /*2a770*/  LEPC R20, `(.L_x_693) ;  /* 0x000000001014794e */ /* 0x000fce0000000000 */
[----:B0-----:R-:W-:Y:S05]  /*2a780*/  CALL.ABS.NOINC R2 ;  /* 0x0000000002007343 */ /* 0x001fea0003c00000 */
.L_x_693:
[----:B------:R-:W-:Y:S05]  /*2a790*/  BSYNC B6 ;  /* 0x0000000000067941 */ /* 0x000fea0003800000 */
.L_x_692:
[----:B------:R-:W2:Y:S01]  /*2a7a0*/  LDL.LU R30, [R1+0x8] ;  /* 0x00000800011e7983 */ /* 0x000ea20000300800 */
[----:B------:R-:W-:Y:S01]  /*2a7b0*/  VIADD R0, R22, 0xf200 ;  /* 0x0000f20016007836 */ /* 0x000fe20000000000 */
[----:B------:R-:W-:Y:S04]  /*2a7c0*/  BSSY B6, `(.L_x_694) ;  /* 0x0000016000067945 */ /* 0x000fe80003800000 */
[----:B------:R-:W-:Y:S02]  /*2a7d0*/  LOP3.LUT P0, RZ, R0, 0x1bf, RZ, 0xc0, !PT ;  /* 0x000001bf00ff7812 */ /* 0x000fe4000780c0ff */
[----:B--2---:R-:W-:-:S11]  /*2a7e0*/  LOP3.LUT R30, R30, 0xfffffffe, RZ, 0xc0, !PT ;  /* 0xfffffffe1e1e7812 */ /* 0x004fd600078ec0ff */
[----:B------:R-:W-:-:S05]  /*2a7f0*/  @P0 LOP3.LUT R30, R30, 0x1, RZ, 0xfc, !PT ;  /* 0x000000011e1e0812 */ /* 0x000fca00078efcff */
[----:B------:R1:W-:Y:S01]  /*2a800*/  STL [R1+0x8], R30 ;  /* 0x0000081e01007387 */ /* 0x0003e20000100800 */
        /* <DEDUP_REMOVED lines=16> */
[----:B01----:R-:W-:Y:S05]  /*2a910*/  CALL.ABS.NOINC R2 ;  /* 0x0000000002007343 */ /* 0x003fea0003c00000 */
.L_x_695:
[----:B------:R-:W-:Y:S05]  /*2a920*/  BSYNC B6 ;  /* 0x0000000000067941 */ /* 0x000fea0003800000 */
.L_x_694:
        /* <DEDUP_REMOVED lines=20> */
.L_x_697:
[----:B------:R-:W-:Y:S05]  /*2aa70*/  BSYNC B6 ;  /* 0x0000000000067941 */ /* 0x000fea0003800000 */
.L_x_696:
[----:B------:R-:W-:Y:S01]  /*2aa80*/  LOP3.LUT P6, RZ, R30, 0x1, RZ, 0xc0, !PT ;  /* 0x000000011eff7812 */ /* 0x000fe200078cc0ff */
[----:B------:R-:W-:-:S12]  /*2aa90*/  BSSY B6, `(.L_x_698) ;  /* 0x0000012000067945 */ /* 0x000fd80003800000 */
[----:B------:R-:W-:Y:S05]  /*2aaa0*/  @!P6 BRA `(.L_x_699) ;  /* 0x000000000040e947 */ /* 0x000fea0003800000 */
[----:B------:R-:W-:Y:S01]  /*2aab0*/  MOV R2, 0x0 ;  /* 0x0000000000027802 */ /* 0x000fe20000000f00 */
[----:B------:R-:W-:Y:S01]  /*2aac0*/  ULDC.64 UR4, c[0x4][0xc0] ;  /* 0x0100300000047ab9 */ /* 0x000fe20000000a00 */
[----:B------:R-:W-:Y:S01]  /*2aad0*/  ULDC.64 UR6, c[0x4][0xc8] ;  /* 0x0100320000067ab9 */ /* 0x000fe20000000a00 */
[----:B------:R-:W-:Y:S01]  /*2aae0*/  ULDC.64 UR8, c[0x4][0x20] ;  /* 0x0100080000087ab9 */ /* 0x000fe20000000a00 */
[----:B------:R-:W-:Y:S01]  /*2aaf0*/  IMAD.U32 R4, RZ, RZ, UR4 ;  /* 0x00000004ff047e24 */ /* 0x000fe2000f8e00ff */
[----:B------:R-:W-:Y:S01]  /*2ab00*/  MOV R10, UR8 ;  /* 0x00000008000a7c02 */ /* 0x000fe20008000f00 */
[----:B------:R-:W2:Y:S01]  /*2ab10*/  LDC.64 R2, c[0x4][R2] ;  /* 0x0100000002027b82 */ /* 0x000ea20000000a00 */
[----:B------:R-:W-:Y:S02]  /*2ab20*/  IMAD.U32 R5, RZ, RZ, UR5 ;  /* 0x00000005ff057e24 */ /* 0x000fe4000f8e00ff */
[----:B------:R-:W-:Y:S02]  /*2ab30*/  IMAD.U32 R6, RZ, RZ, UR6 ;  /* 0x00000006ff067e24 */ /* 0x000fe4000f8e00ff */
[----:B0-----:R-:W-:-:S02]  /*2ab40*/  IMAD.U32 R7, RZ, RZ, UR7 ;  /* 0x00000007ff077e24 */ /* 0x001fc4000f8e00ff */
[----:B------:R-:W-:Y:S02]  /*2ab50*/  IMAD.U32 R11, RZ, RZ, UR9 ;  /* 0x00000009ff0b7e24 */ /* 0x000fe4000f8e00ff */
[----:B------:R-:W-:Y:S02]  /*2ab60*/  IMAD.MOV.U32 R8, RZ, RZ, 0x70 ;  /* 0x00000070ff087424 */ /* 0x000fe400078e00ff */
[----:B------:R-:W-:Y:S02]  /*2ab70*/  IMAD.MOV.U32 R12, RZ, RZ, 0x1 ;  /* 0x00000001ff0c7424 */ /* 0x000fe400078e00ff */
[----:B------:R-:W-:-:S07]  /*2ab80*/  IMAD.MOV.U32 R13, RZ, RZ, RZ ;  /* 0x000000ffff0d7224 */ /* 0x000fce00078e00ff */
[----:B------:R-:W-:-:S07]  /*2ab90*/  LEPC R20, `(.L_x_699) ;  /* 0x000000001014794e */ /* 0x000fce0000000000 */
[----:B-12---:R-:W-:Y:S05]  /*2aba0*/  CALL.ABS.NOINC R2 ;  /* 0x0000000002007343 */ /* 0x006fea0003c00000 */
.L_x_699:
[----:B------:R-:W-:Y:S05]  /*2abb0*/  BSYNC B6 ;  /* 0x0000000000067941 */ /* 0x000fea0003800000 */
.L_x_698:
[----:B------:R-:W-:Y:S01]  /*2abc0*/  ULDC.64 UR4, c[0x0][0x9f8] ;  /* 0x00027e0000047ab9 */ /* 0x000fe20000000a00 */
[----:B------:R-:W2:Y:S01]  /*2abd0*/  S2R R2, SR_TID.X ;  /* 0x0000000000027919 */ /* 0x000ea20000002100 */
[----:B------:R-:W-:Y:S01]  /*2abe0*/  ISETP.NE.U32.AND P0, PT, RZ, UR4, PT ;  /* 0x00000004ff007c0c */ /* 0x000fe2000bf05070 */
[----:B------:R-:W3:Y:S03]  /*2abf0*/  LDC R12, c[0x0][0x430] ;  /* 0x00010c00ff0c7b82 */ /* 0x000ee60000000800 */
[----:B------:R-:W-:-:S13]  /*2ac00*/  ISETP.NE.AND.EX P0, PT, RZ, UR5, PT, P0 ;  /* 0x00000005ff007c0c */ /* 0x000fda000bf05300 */
[----:B------:R-:W-:-:S04]  /*2ac10*/  @P0 IADD3 R24, P1, R24, UR4, RZ ;  /* 0x0000000418180c10 */ /* 0x000fc8000ff3e0ff */
[----:B------:R-:W-:-:S05]  /*2ac20*/  @P0 IADD3.X R25, R25, UR5, RZ, P1, !PT ;  /* 0x0000000519190c10 */ /* 0x000fca0008ffe4ff */
[----:B------:R-:W4:Y:S01]  /*2ac30*/  @P0 LDG.E R32, desc[UR50][R24.64] ;  /* 0x0000003218200981 */ /* 0x000f22000c1e1900 */
[----:B---3--:R-:W-:Y:S02]  /*2ac40*/  ISETP.NE.AND P0, PT, R12, 0x1, PT ;  /* 0x000000010c00780c */ /* 0x008fe40003f05270 */
[----:B------:R-:W-:Y:S02]  /*2ac50*/  MOV R5, 0xa0 ;  /* 0x000000a000057802 */ /* 0x000fe40000000f00 */
[C---:B--2---:R-:W-:Y:S01]  /*2ac60*/  LOP3.LUT R20, R2.reuse, 0x7f, RZ, 0xc0, !PT ;  /* 0x0000007f02147812 */ /* 0x044fe200078ec0ff */
[----:B------:R-:W-:Y:S02]  /*2ac70*/  IMAD.SHL.U32 R2, R2, 0x20, RZ ;  /* 0x0000002002027824 */ /* 0x000fe400078e00ff */
[----:B------:R-:W-:Y:S01]  /*2ac80*/  IMAD R5, R28, R5, -0xa0 ;  /* 0xffffff601c057424 */ /* 0x000fe200078e0205 */
[----:B------:R-:W-:-:S04]  /*2ac90*/  SHF.R.U32.HI R20, RZ, 0x2, R20 ;  /* 0x00000002ff147819 */ /* 0x000fc80000011614 */
[----:B------:R-:W-:Y:S01]  /*2aca0*/  LOP3.LUT R2, R20, 0x60, R2, 0xf8, !PT ;  /* 0x0000006014027812 */ /* 0x000fe200078ef802 */
[----:B------:R-:W2:Y:S01]  /*2acb0*/  @P0 LDC R3, c[0x0][0x434] ;  /* 0x00010d00ff030b82 */ /* 0x000ea20000000800 */
[----:B------:R-:W3:Y:S03]  /*2acc0*/  S2R R20, SR_TID.X ;  /* 0x0000000000147919 */ /* 0x000ee60000002100 */
[----:B------:R-:W-:-:S04]  /*2acd0*/  IMAD.IADD R2, R2, 0x1, R5 ;  /* 0x0000000102027824 */ /* 0x000fc800078e0205 */
[----:B------:R-:W0:Y:S01]  /*2ace0*/  @P0 LDC R0, c[0x0][0x438] ;  /* 0x00010e00ff000b82 */ /* 0x000e220000000800 */
[C---:B------:R-:W-:Y:S01]  /*2acf0*/  ISETP.GE.AND P1, PT, R2.reuse, R26, PT ;  /* 0x0000001a0200720c */ /* 0x040fe20003f26270 */
[----:B------:R-:W-:-:S04]  /*2ad00*/  IMAD.IADD R6, R2, 0x1, R37 ;  /* 0x0000000102067824 */ /* 0x000fc800078e0225 */
[----:B------:R-:W-:Y:S02]  /*2ad10*/  IMAD.MOV.U32 R8, RZ, RZ, R6 ;  /* 0x000000ffff087224 */ /* 0x000fe400078e0006 */
[----:B------:R-:W1:Y:S01]  /*2ad20*/  @P0 LDC R9, c[0x0][0x434] ;  /* 0x00010d00ff090b82 */ /* 0x000e620000000800 */
[----:B--2---:R-:W-:-:S07]  /*2ad30*/  @P0 IMAD.HI.U32 R3, R6, R3, RZ ;  /* 0x0000000306030227 */ /* 0x004fce00078e00ff */
[----:B------:R-:W2:Y:S01]  /*2ad40*/  @P0 LDC R4, c[0x0][0x438] ;  /* 0x00010e00ff040b82 */ /* 0x000ea20000000800 */
[----:B0-----:R-:W-:Y:S02]  /*2ad50*/  @P0 SHF.R.U32.HI R8, RZ, R0, R3 ;  /* 0x00000000ff080219 */ /* 0x001fe40000011603 */
[----:B---3--:R-:W-:-:S05]  /*2ad60*/  LOP3.LUT R21, R20, 0x7f, RZ, 0xc0, !PT ;  /* 0x0000007f14157812 */ /* 0x008fca00078ec0ff */
[----:B------:R-:W0:Y:S01]  /*2ad70*/  @!P1 LDC.64 R2, c[0x0][0x428] ;  /* 0x00010a00ff029b82 */ /* 0x000e220000000a00 */
[----:B------:R-:W-:Y:S02]  /*2ad80*/  SHF.L.U32 R20, R20, 0x5, RZ ;  /* 0x0000000514147819 */ /* 0x000fe400000006ff */
[----:B------:R-:W-:-:S04]  /*2ad90*/  SHF.R.U32.HI R21, RZ, 0x2, R21 ;  /* 0x00000002ff157819 */ /* 0x000fc80000011615 */
[----:B------:R-:W-:-:S04]  /*2ada0*/  LOP3.LUT R20, R21, 0x60, R20, 0xf8, !PT ;  /* 0x0000006015147812 */ /* 0x000fc800078ef814 */
[----:B------:R-:W-:-:S05]  /*2adb0*/  LOP3.LUT R20, R20, 0x80, RZ, 0xfc, !PT ;  /* 0x0000008014147812 */ /* 0x000fca00078efcff */
[----:B------:R-:W-:-:S04]  /*2adc0*/  IMAD.IADD R5, R20, 0x1, R5 ;  /* 0x0000000114057824 */ /* 0x000fc800078e0205 */
[----:B------:R-:W-:-:S04]  /*2add0*/  IMAD.IADD R7, R5, 0x1, R37 ;  /* 0x0000000105077824 */ /* 0x000fc800078e0225 */
[----:B-1----:R-:W-:-:S04]  /*2ade0*/  @P0 IMAD.HI.U32 R9, R7, R9, RZ ;  /* 0x0000000907090227 */ /* 0x002fc800078e00ff */
[----:B------:R-:W-:Y:S01]  /*2adf0*/  IMAD.MOV.U32 R0, RZ, RZ, R7 ;  /* 0x000000ffff007224 */ /* 0x000fe200078e0007 */
[----:B--2---:R-:W-:Y:S01]  /*2ae00*/  @P0 SHF.R.U32.HI R0, RZ, R4, R9 ;  /* 0x00000004ff000219 */ /* 0x004fe20000011609 */
[--C-:B------:R-:W-:Y:S01]  /*2ae10*/  @!P1 IMAD.MOV.U32 R4, RZ, RZ, R8.reuse ;  /* 0x000000ffff049224 */ /* 0x100fe200078e0008 */
[----:B------:R-:W-:Y:S02]  /*2ae20*/  ISETP.GE.AND P0, PT, R5, R26, PT ;  /* 0x0000001a0500720c */ /* 0x000fe40003f06270 */
[----:B------:R-:W-:Y:S02]  /*2ae30*/  @!P1 SHF.R.S32.HI R5, RZ, 0x1f, R8 ;  /* 0x0000001fff059819 */ /* 0x000fe40000011408 */
[----:B------:R-:W-:Y:S02]  /*2ae40*/  ISETP.GT.U32.OR P0, PT, R20, 0x9f, P0 ;  /* 0x0000009f1400780c */ /* 0x000fe40000704470 */
[----:B------:R-:W-:Y:S01]  /*2ae50*/  LOP3.LUT R30, R30, 0xfffffff7, RZ, 0xc0, !PT ;  /* 0xfffffff71e1e7812 */ /* 0x000fe200078ec0ff */
[----:B------:R-:W-:Y:S01]  /*2ae60*/  UMOV UR4, 0xffffffff ;  /* 0xffffffff00047882 */ /* 0x000fe20000000000 */
[----:B----4-:R-:W-:Y:S01]  /*2ae70*/  SHF.R.S32.HI R13, RZ, 0x1f, R32 ;  /* 0x0000001fff0d7819 */ /* 0x010fe20000011420 */
[----:B0-----:R-:W-:-:S04]  /*2ae80*/  @!P1 IMAD.WIDE.U32 R4, R32, R2, R4 ;  /* 0x0000000220049225 */ /* 0x001fc800078e0004 */
[----:B------:R-:W-:Y:S01]  /*2ae90*/  @!P1 IMAD R9, R13, R2, RZ ;  /* 0x000000020d099224 */ /* 0x000fe200078e02ff */
[----:B------:R0:W-:Y:S03]  /*2aea0*/  STL [R1], R13 ;  /* 0x0000000d01007387 */ /* 0x0001e60000100800 */
[----:B------:R-:W-:Y:S02]  /*2aeb0*/  @!P1 IMAD R9, R32, R3, R9 ;  /* 0x0000000320099224 */ /* 0x000fe400078e0209 */
[----:B------:R-:W1:Y:S03]  /*2aec0*/  @!P1 LDC.64 R2, c[0x0][0x418] ;  /* 0x00010600ff029b82 */ /* 0x000e660000000a00 */
[----:B------:R-:W-:Y:S02]  /*2aed0*/  @!P1 IADD3 R9, R5, R9, RZ ;  /* 0x0000000905099210 */ /* 0x000fe40007ffe0ff */
[----:B-1----:R-:W-:Y:S01]  /*2aee0*/  @!P1 LEA R10, P2, R4, R2, 0x2 ;  /* 0x00000002040a9211 */ /* 0x002fe200078410ff */
[----:B------:R-:W-:-:S02]  /*2aef0*/  IMAD.MOV R2, RZ, RZ, -R8 ;  /* 0x000000ffff027224 */ /* 0x000fc400078e0a08 */
[----:B------:R-:W-:Y:S01]  /*2af00*/  @!P0 IMAD.MOV.U32 R8, RZ, RZ, R0 ;  /* 0x000000ffff088224 */ /* 0x000fe200078e0000 */
[----:B------:R-:W-:Y:S01]  /*2af10*/  @!P1 LEA.HI.X R11, R4, R3, R9, 0x2, P2 ;  /* 0x00000003040b9211 */ /* 0x000fe200010f1409 */
[----:B------:R-:W-:Y:S01]  /*2af20*/  IMAD R6, R12, R2, R6 ;  /* 0x000000020c067224 */ /* 0x000fe200078e0206 */
[----:B------:R-:W1:Y:S01]  /*2af30*/  @!P0 LDC.64 R4, c[0x0][0x418] ;  /* 0x00010600ff048b82 */ /* 0x000e620000000a00 */
[--C-:B------:R-:W-:Y:S01]  /*2af40*/  IMAD.MOV R2, RZ, RZ, -R0.reuse ;  /* 0x000000ffff027224 */ /* 0x100fe200078e0a00 */
[----:B------:R-:W-:-:S03]  /*2af50*/  @!P0 SHF.R.S32.HI R9, RZ, 0x1f, R0 ;  /* 0x0000001fff098819 */ /* 0x000fc60000011400 */
[----:B------:R-:W-:-:S03]  /*2af60*/  IMAD R7, R12, R2, R7 ;  /* 0x000000020c077224 */ /* 0x000fc600078e0207 */
[----:B------:R-:W2:Y:S08]  /*2af70*/  @!P0 LDC.64 R2, c[0x0][0x428] ;  /* 0x00010a00ff028b82 */ /* 0x000eb00000000a00 */
[----:B------:R-:W3:Y:S01]  /*2af80*/  LDC R0, c[0x0][0x2f4] ;  /* 0x0000bd00ff007b82 */ /* 0x000ee20000000800 */
[----:B--2---:R-:W-:-:S04]  /*2af90*/  @!P0 IMAD.WIDE.U32 R8, R32, R2, R8 ;  /* 0x0000000220088225 */ /* 0x004fc800078e0008 */
[----:B------:R-:W-:-:S04]  /*2afa0*/  @!P0 IMAD R2, R13, R2, RZ ;  /* 0x000000020d028224 */ /* 0x000fc800078e02ff */
[----:B------:R-:W-:Y:S01]  /*2afb0*/  @!P0 IMAD R3, R32, R3, R2 ;  /* 0x0000000320038224 */ /* 0x000fe200078e0202 */
[----:B-1----:R-:W-:-:S03]  /*2afc0*/  @!P0 LEA R2, P2, R8, R4, 0x2 ;  /* 0x0000000408028211 */ /* 0x002fc600078410ff */
[----:B------:R-:W-:-:S05]  /*2afd0*/  @!P0 IMAD.IADD R3, R3, 0x1, R9 ;  /* 0x0000000103038824 */ /* 0x000fca00078e0209 */
[----:B------:R-:W-:Y:S02]  /*2afe0*/  @!P0 LEA.HI.X R3, R8, R5, R3, 0x2, P2 ;  /* 0x0000000508038211 */ /* 0x000fe400010f1403 */
[----:B------:R-:W-:Y:S02]  /*2aff0*/  ISETP.GT.U32.AND P2, PT, R20, 0x9f, PT ;  /* 0x0000009f1400780c */ /* 0x000fe40003f44070 */
[----:B------:R-:W-:Y:S01]  /*2b000*/  MOV R5, RZ ;  /* 0x000000ff00057202 */ /* 0x000fe20000000f00 */
[----:B------:R-:W-:-:S05]  /*2b010*/  IMAD.U32 R12, RZ, RZ, UR39 ;  /* 0x00000027ff0c7e24 */ /* 0x000fca000f8e00ff */
[----:B------:R1:W5:Y:S01]  /*2b020*/  @!P1 LDG.E R5, desc[UR50][R10.64] ;  /* 0x000000320a059981 */ /* 0x000362000c1e1900 */
[----:B---3--:R-:W-:Y:S01]  /*2b030*/  ISETP.GE.AND P1, PT, R36, R0, PT ;  /* 0x000000002400720c */ /* 0x008fe20003f26270 */
[----:B------:R-:W-:-:S03]  /*2b040*/  IMAD.MOV.U32 R8, RZ, RZ, RZ ;  /* 0x000000ffff087224 */ /* 0x000fc600078e00ff */
[----:B------:R-:W-:Y:S02]  /*2b050*/  @P2 LOP3.LUT R30, R30, 0x8, RZ, 0xfc, !PT ;  /* 0x000000081e1e2812 */ /* 0x000fe400078efcff */
[----:B------:R-:W-:Y:S01]  /*2b060*/  ISETP.NE.AND P3, PT, R12, 0x3, PT ;  /* 0x000000030c00780c */ /* 0x000fe20003f65270 */
[----:B------:R1:W5:Y:S01]  /*2b070*/  @!P0 LDG.E R8, desc[UR50][R2.64] ;  /* 0x0000003202088981 */ /* 0x000362000c1e1900 */
[----:B------:R-:W-:Y:S02]  /*2b080*/  LOP3.LUT R30, R30, 0xffffffef, RZ, 0xc0, !PT ;  /* 0xffffffef1e1e7812 */ /* 0x000fe400078ec0ff */
[----:B0-----:R-:W-:Y:S02]  /*2b090*/  LOP3.LUT R13, R36, 0x40, RZ, 0xfc, !PT ;  /* 0x00000040240d7812 */ /* 0x001fe400078efcff */
[----:B------:R-:W-:Y:S02]  /*2b0a0*/  LOP3.LUT R30, R30, 0xfffffffb, RZ, 0xc0, !PT ;  /* 0xfffffffb1e1e7812 */ /* 0x000fe400078ec0ff */
[----:B------:R-:W-:-:S02]  /*2b0b0*/  ISETP.GE.AND P0, PT, R13, R0, PT ;  /* 0x000000000d00720c */ /* 0x000fc40003f06270 */
[----:B------:R-:W-:Y:S02]  /*2b0c0*/  @P1 LOP3.LUT R30, R30, 0x4, RZ, 0xfc, !PT ;  /* 0x000000041e1e1812 */ /* 0x000fe400078efcff */
[----:B------:R-:W-:Y:S02]  /*2b0d0*/  LOP3.LUT R13, R36, 0x80, RZ, 0xfc, !PT ;  /* 0x00000080240d7812 */ /* 0x000fe400078efcff */
[----:B------:R-:W-:-:S04]  /*2b0e0*/  @P3 LOP3.LUT R30, R30, 0x10, RZ, 0xfc, !PT ;  /* 0x000000101e1e3812 */ /* 0x000fc800078efcff */
[----:B------:R-:W-:-:S04]  /*2b0f0*/  LOP3.LUT R30, R30, 0xfffffffd, RZ, 0xc0, !PT ;  /* 0xfffffffd1e1e7812 */ /* 0x000fc800078ec0ff */
[----:B------:R-:W-:Y:S02]  /*2b100*/  @P0 LOP3.LUT R30, R30, 0x2, RZ, 0xfc, !PT ;  /* 0x000000021e1e0812 */ /* 0x000fe400078efcff */
[----:B------:R-:W-:Y:S02]  /*2b110*/  ISETP.GE.AND P0, PT, R13, R0, PT ;  /* 0x000000000d00720c */ /* 0x000fe40003f06270 */
[----:B------:R-:W-:-:S11]  /*2b120*/  LOP3.LUT R30, R30, 0xfffffffe, RZ, 0xc0, !PT ;  /* 0xfffffffe1e1e7812 */ /* 0x000fd600078ec0ff */
[----:B------:R-:W-:-:S05]  /*2b130*/  @P0 LOP3.LUT R30, R30, 0x1, RZ, 0xfc, !PT ;  /* 0x000000011e1e0812 */ /* 0x000fca00078efcff */
[----:B------:R1:W-:Y:S01]  /*2b140*/  STL [R1+0x8], R30 ;  /* 0x0000081e01007387 */ /* 0x0003e20000100800 */
[----:B------:R-:W-:Y:S05]  /*2b150*/  BRA.DIV UR4, `(.L_x_700) ;  /* 0x00000096047c7947 */ /* 0x000fea000b800000 */
.L_x_971:
[----:B------:R-:W-:Y:S01]  /*2b160*/  VIADD R9, R28, 0xffffffff ;  /* 0xffffffff1c097836 */ /* 0x000fe20000000000 */
[----:B------:R-:W-:Y:S06]  /*2b170*/  @!P3 BRA `(.L_x_701) ;  /* 0x000000000004b947 */ /* 0x000fec0003800000 */
[----:B------:R-:W-:Y:S01]  /*2b180*/  BPT.TRAP 0x1 ;  /* 0x000000040000795c */ /* 0x000fe20000300000 */
.L_x_701:
[----:B------:R-:W-:Y:S01]  /*2b190*/  IMAD R0, R29, 0x8, R22 ;  /* 0x000000081d007824 */ /* 0x000fe200078e0216 */
[----:B-1----:R-:W-:Y:S01]  /*2b1a0*/  SHF.L.U32 R2, R33, 0x1f, RZ ;  /* 0x0000001f21027819 */ /* 0x002fe200000006ff */
[----:B------:R-:W-:Y:S01]  /*2b1b0*/  BSSY B0, `(.L_x_702) ;  /* 0x0000005000007945 */ /* 0x000fe20003800000 */
[----:B------:R-:W-:Y:S02]  /*2b1c0*/  SHF.R.S32.HI R25, RZ, 0x1f, R6 ;  /* 0x0000001fff197819 */ /* 0x000fe40000011406 */
[----:B------:R-:W0:Y:S01]  /*2b1d0*/  SYNCS.PHASECHK.TRANS64.TRYWAIT P0, [R0+URZ+0x33480], R2 ;  /* 0x03348002000075a7 */ /* 0x000e22000800017f */
[----:B------:R1:W-:Y:S02]  /*2b1e0*/  STL [R1+0x24], R2 ;  /* 0x0000240201007387 */ /* 0x0003e40000100800 */
[----:B01----:R-:W-:Y:S05]  /*2b1f0*/  @!P0 BRA `(.L_x_703) ;  /* 0x0000009400848947 */ /* 0x003fea0003800000 */
.L_x_972:
[----:B------:R-:W-:Y:S05]  /*2b200*/  BSYNC B0 ;  /* 0x0000000000007941 */ /* 0x000fea0003800000 */
.L_x_702:
[----:B------:R-:W2:Y:S01]  /*2b210*/  LDL R13, [R1+0x10] ;  /* 0x00001000010d7983 */ /* 0x000ea20000100800 */
[----:B------:R-:W-:Y:S01]  /*2b220*/  ULDC.64 UR4, c[0x0][0x328] ;  /* 0x0000ca0000047ab9 */ /* 0x000fe20000000a00 */
[----:B-----5:R-:W-:Y:S01]  /*2b230*/  SHF.R.S32.HI R30, RZ, 0x1f, R5 ;  /* 0x0000001fff1e7819 */ /* 0x020fe20000011405 */
[----:B------:R-:W-:Y:S01]  /*2b240*/  ULDC.64 UR6, c[0x0][0x338] ;  /* 0x0000ce0000067ab9 */ /* 0x000fe20000000a00 */
[----:B------:R-:W3:Y:S01]  /*2b250*/  LDL.LU R12, [R1+0x8] ;  /* 0x00000800010c7983 */ /* 0x000ee20000300800 */
[----:B------:R-:W-:Y:S01]  /*2b260*/  IMAD R4, R25, UR4, RZ ;  /* 0x0000000419047c24 */ /* 0x000fe2000f8e02ff */
[----:B------:R-:W-:Y:S01]  /*2b270*/  SHF.R.S32.HI R34, RZ, 0x1f, R8 ;  /* 0x0000001fff227819 */ /* 0x000fe20000011408 */
[C---:B0-----:R-:W-:Y:S01]  /*2b280*/  IMAD.WIDE.U32 R2, R6.reuse, UR4, RZ ;  /* 0x0000000406027c25 */ /* 0x041fe2000f8e00ff */
[----:B------:R-:W0:Y:S03]  /*2b290*/  S2R R14, SR_TID.X ;  /* 0x00000000000e7919 */ /* 0x000e260000002100 */
[----:B------:R-:W-:-:S02]  /*2b2a0*/  IMAD R4, R6, UR5, R4 ;  /* 0x0000000506047c24 */ /* 0x000fc4000f8e0204 */
[----:B------:R-:W-:Y:S01]  /*2b2b0*/  IMAD R9, R9, -0xa0, R26 ;  /* 0xffffff6009097824 */ /* 0x000fe200078e021a */
[----:B------:R-:W-:Y:S02]  /*2b2c0*/  SHF.R.S32.HI R26, RZ, 0x1f, R7 ;  /* 0x0000001fff1a7819 */ /* 0x000fe40000011407 */
[----:B------:R-:W-:Y:S01]  /*2b2d0*/  IADD3 R3, R3, R4, RZ ;  /* 0x0000000403037210 */ /* 0x000fe20007ffe0ff */
[----:B------:R-:W-:Y:S02]  /*2b2e0*/  IMAD R4, R30, UR6, RZ ;  /* 0x000000061e047c24 */ /* 0x000fe4000f8e02ff */
[----:B------:R-:W-:-:S04]  /*2b2f0*/  IMAD.WIDE.U32 R2, R5, UR6, R2 ;  /* 0x0000000605027c25 */ /* 0x000fc8000f8e0002 */
[----:B------:R-:W-:Y:S02]  /*2b300*/  IMAD R4, R5, UR7, R4 ;  /* 0x0000000705047c24 */ /* 0x000fe4000f8e0204 */
[----:B------:R-:W-:Y:S02]  /*2b310*/  IMAD.MOV.U32 R10, RZ, RZ, R2 ;  /* 0x000000ffff0a7224 */ /* 0x000fe400078e0002 */
[----:B------:R-:W-:Y:S02]  /*2b320*/  IMAD R2, R26, UR4, RZ ;  /* 0x000000041a027c24 */ /* 0x000fe4000f8e02ff */
[----:B------:R-:W-:Y:S02]  /*2b330*/  IMAD.IADD R11, R3, 0x1, R4 ;  /* 0x00000001030b7824 */ /* 0x000fe400078e0204 */
[C---:B------:R-:W-:Y:S02]  /*2b340*/  IMAD R4, R7.reuse, UR5, R2 ;  /* 0x0000000507047c24 */ /* 0x040fe4000f8e0202 */
[----:B------:R-:W-:Y:S01]  /*2b350*/  IMAD.WIDE.U32 R2, R7, UR4, RZ ;  /* 0x0000000407027c25 */ /* 0x000fe2000f8e00ff */
[----:B------:R-:W-:-:S03]  /*2b360*/  ULDC.64 UR4, c[0x0][0x330] ;  /* 0x0000cc0000047ab9 */ /* 0x000fc60000000a00 */
[----:B------:R-:W-:Y:S01]  /*2b370*/  IMAD.IADD R3, R3, 0x1, R4 ;  /* 0x0000000103037824 */ /* 0x000fe200078e0204 */
[----:B0-----:R-:W-:Y:S01]  /*2b380*/  LOP3.LUT R14, R14, 0x7f, RZ, 0xc0, !PT ;  /* 0x0000007f0e0e7812 */ /* 0x001fe200078ec0ff */
[----:B------:R-:W-:Y:S02]  /*2b390*/  IMAD R4, R34, UR6, RZ ;  /* 0x0000000622047c24 */ /* 0x000fe4000f8e02ff */
[----:B------:R-:W-:Y:S01]  /*2b3a0*/  IMAD.WIDE.U32 R2, R8, UR6, R2 ;  /* 0x0000000608027c25 */ /* 0x000fe2000f8e0002 */
[----:B------:R-:W-:-:S03]  /*2b3b0*/  SHF.R.U32.HI R14, RZ, 0x2, R14 ;  /* 0x00000002ff0e7819 */ /* 0x000fc6000001160e */
[----:B------:R-:W-:Y:S01]  /*2b3c0*/  IMAD R4, R8, UR7, R4 ;  /* 0x0000000708047c24 */ /* 0x000fe2000f8e0204 */
[----:B------:R-:W-:Y:S01]  /*2b3d0*/  ULDC.64 UR6, c[0x0][0x318] ;  /* 0x0000c60000067ab9 */ /* 0x000fe20000000a00 */
[----:B------:R-:W-:Y:S01]  /*2b3e0*/  IMAD.WIDE.U32 R10, R18, UR4, R10 ;  /* 0x00000004120a7c25 */ /* 0x000fe2000f8e000a */
[----:B------:R-:W-:-:S03]  /*2b3f0*/  IADD3 R9, -R14, R9, RZ ;  /* 0x000000090e097210 */ /* 0x000fc60007ffe1ff */
[----:B------:R-:W-:Y:S01]  /*2b400*/  IMAD.IADD R3, R3, 0x1, R4 ;  /* 0x0000000103037824 */ /* 0x000fe200078e0204 */
[----:B------:R-:W-:Y:S01]  /*2b410*/  IADD3 R10, P0, R10, UR6, RZ ;  /* 0x000000060a0a7c10 */ /* 0x000fe2000ff1e0ff */
[C---:B------:R-:W-:Y:S02]  /*2b420*/  IMAD R4, R18.reuse, UR5, RZ ;  /* 0x0000000512047c24 */ /* 0x040fe4000f8e02ff */
[----:B------:R-:W-:Y:S01]  /*2b430*/  IMAD.WIDE.U32 R2, R18, UR4, R2 ;  /* 0x0000000412027c25 */ /* 0x000fe2000f8e0002 */
[----:B------:R-:W-:Y:S02]  /*2b440*/  UMOV UR4, 0xffffffff ;  /* 0xffffffff00047882 */ /* 0x000fe40000000000 */
[----:B------:R-:W-:Y:S02]  /*2b450*/  IADD3.X R20, R11, UR7, R4, P0, !PT ;  /* 0x000000070b147c10 */ /* 0x000fe400087fe404 */
[----:B------:R-:W-:-:S04]  /*2b460*/  IADD3 R24, P0, R2, UR6, RZ ;  /* 0x0000000602187c10 */ /* 0x000fc8000ff1e0ff */
[----:B------:R-:W-:Y:S02]  /*2b470*/  IADD3.X R21, R4, UR7, R3, P0, !PT ;  /* 0x0000000704157c10 */ /* 0x000fe400087fe403 */
[----:B------:R-:W-:Y:S01]  /*2b480*/  ISETP.GE.AND P0, PT, R9, 0x1, PT ;  /* 0x000000010900780c */ /* 0x000fe20003f06270 */
[----:B--2---:R-:W-:Y:S01]  /*2b490*/  IMAD R4, R29, 0x7800, R13 ;  /* 0x000078001d047824 */ /* 0x004fe200078e020d */
[----:B---3--:R-:W-:-:S11]  /*2b4a0*/  LOP3.LUT R12, R12, 0xffffffdf, RZ, 0xc0, !PT ;  /* 0xffffffdf0c0c7812 */ /* 0x008fd600078ec0ff */
[----:B------:R-:W-:-:S05]  /*2b4b0*/  @P0 LOP3.LUT R12, R12, 0x20, RZ, 0xfc, !PT ;  /* 0x000000200c0c0812 */ /* 0x000fca00078efcff */
[----:B------:R0:W-:Y:S01]  /*2b4c0*/  STL [R1+0x8], R12 ;  /* 0x0000080c01007387 */ /* 0x0001e20000100800 */
[----:B------:R-:W-:Y:S05]  /*2b4d0*/  BRA.DIV UR4, `(.L_x_704) ;  /* 0x0000009204e47947 */ /* 0x000fea000b800000 */
[----:B------:R-:W1:Y:S01]  /*2b4e0*/  SHFL.IDX PT, R2, R10, RZ, 0x1c1f ;  /* 0x001c1fff0a027589 */ /* 0x000e6200000e0000 */
[----:B0-----:R-:W0:Y:S01]  /*2b4f0*/  LDC R12, c[0x0][0x2f4] ;  /* 0x0000bd00ff0c7b82 */ /* 0x001e220000000800 */
[----:B------:R-:W-:Y:S01]  /*2b500*/  IMAD.IADD R4, R22, 0x1, R4 ;  /* 0x0000000116047824 */ /* 0x000fe200078e0204 */
[C---:B------:R-:W-:Y:S01]  /*2b510*/  LOP3.LUT R11, R36.reuse, 0x80, RZ, 0xfc, !PT ;  /* 0x00000080240b7812 */ /* 0x040fe200078efcff */
[----:B------:R-:W2:Y:S01]  /*2b520*/  SHFL.IDX PT, R3, R20, RZ, 0x1c1f ;  /* 0x001c1fff14037589 */ /* 0x000ea200000e0000 */
[C---:B------:R-:W-:Y:S02]  /*2b530*/  LOP3.LUT R13, R36.reuse, 0x40, RZ, 0xfc, !PT ;  /* 0x00000040240d7812 */ /* 0x040fe400078efcff */
[C---:B-1----:R-:W-:Y:S02]  /*2b540*/  IADD3 R2, P0, R36.reuse, R2, RZ ;  /* 0x0000000224027210 */ /* 0x042fe40007f1e0ff */
[-C--:B0-----:R-:W-:Y:S02]  /*2b550*/  ISETP.GE.AND P3, PT, R36, R12.reuse, PT ;  /* 0x0000000c2400720c */ /* 0x081fe40003f66270 */
[----:B------:R-:W-:Y:S01]  /*2b560*/  ISETP.GE.AND P2, PT, R13, R12, PT ;  /* 0x0000000c0d00720c */ /* 0x000fe20003f46270 */
[----:B--2---:R-:W-:Y:S01]  /*2b570*/  IMAD.X R3, RZ, RZ, R3, P0 ;  /* 0x000000ffff037224 */ /* 0x004fe200000e0603 */
[----:B------:R-:W-:-:S13]  /*2b580*/  ISETP.LT.OR P0, PT, R9, 0x1, P3 ;  /* 0x000000010900780c */ /* 0x000fda0001f01670 */
[----:B------:R-:W-:Y:S01]  /*2b590*/  @!PT LDS RZ, [RZ] ;  /* 0x00000000fffff984 */ /* 0x000fe20000000800 */
[----:B------:R-:W-:Y:S01]  /*2b5a0*/  LDGSTS.E.BYPASS.LTC128B.128 [R4+0xf200], desc[UR50][R2.64], !P0 ;  /* 0x0f20000002047fae */ /* 0x000fe2000c101d72 */
[----:B------:R-:W-:-:S03]  /*2b5b0*/  ISETP.GE.AND P0, PT, R11, R12, PT ;  /* 0x0000000c0b00720c */ /* 0x000fc60003f06270 */
[----:B------:R-:W2:Y:S01]  /*2b5c0*/  LDL.LU R11, [R1+0x8] ;  /* 0x00000800010b7983 */ /* 0x000ea20000300800 */
[C---:B------:R-:W-:Y:S02]  /*2b5d0*/  ISETP.LT.OR P1, PT, R9.reuse, 0x1, P2 ;  /* 0x000000010900780c */ /* 0x040fe40001721670 */
[C---:B------:R-:W-:Y:S02]  /*2b5e0*/  ISETP.GE.AND P6, PT, R9.reuse, 0x81, PT ;  /* 0x000000810900780c */ /* 0x040fe40003fc6270 */
[C---:B------:R-:W-:Y:S02]  /*2b5f0*/  ISETP.GE.AND P5, PT, R9.reuse, 0x21, PT ;  /* 0x000000210900780c */ /* 0x040fe40003fa6270 */
[----:B------:R-:W-:-:S07]  /*2b600*/  ISETP.GE.AND P4, PT, R9, 0x41, PT ;  /* 0x000000410900780c */ /* 0x000fce0003f86270 */
        /* <DEDUP_REMOVED lines=28> */
[----:B------:R-:W-:Y:S01]  /*2b7d0*/  LDGSTS.E.BYPASS.LTC128B.128 [R4+0x10a00], desc[UR50][R2.64], !P1 ;  /* 0x10a0000002047fae */ /* 0x000fe2000c901d72 */
[----:B------:R-:W-:-:S13]  /*2b7e0*/  ISETP.LT.OR P1, PT, R9, 0x61, P2 ;  /* 0x000000610900780c */ /* 0x000fda0001721670 */
[----:B------:R-:W-:Y:S01]  /*2b7f0*/  LDGSTS.E.BYPASS.LTC128B.128 [R4+0x13200], desc[UR50][R2.64+0x40], !P1 ;  /* 0x1320004002047fae */ /* 0x000fe2000c901d72 */
[----:B------:R-:W-:-:S13]  /*2b800*/  ISETP.LT.OR P1, PT, R9, 0x61, P0 ;  /* 0x000000610900780c */ /* 0x000fda0000721670 */
[----:B------:R0:W-:Y:S01]  /*2b810*/  LDGSTS.E.BYPASS.LTC128B.128 [R4+0x15a00], desc[UR50][R2.64+0x80], !P1 ;  /* 0x15a0008002047fae */ /* 0x0001e2000c901d72 */
[----:B------:R-:W-:-:S03]  /*2b820*/  ISETP.GE.AND P1, PT, R9, 0x61, PT ;  /* 0x000000610900780c */ /* 0x000fc60003f26270 */
[----:B0-----:R0:W1:Y:S04]  /*2b830*/  SHFL.IDX PT, R3, R21, RZ, 0x1c1f ;  /* 0x001c1fff15037589 */ /* 0x00106800000e0000 */
[----:B------:R0:W3:Y:S01]  /*2b840*/  SHFL.IDX PT, R2, R24, RZ, 0x1c1f ;  /* 0x001c1fff18027589 */ /* 0x0000e200000e0000 */
[----:B--2---:R-:W-:-:S04]  /*2b850*/  LOP3.LUT R11, R11, 0xffffffbf, RZ, 0xc0, !PT ;  /* 0xffffffbf0b0b7812 */ /* 0x004fc800078ec0ff */
[----:B------:R-:W-:-:S05]  /*2b860*/  @P6 LOP3.LUT R11, R11, 0x40, RZ, 0xfc, !PT ;  /* 0x000000400b0b6812 */ /* 0x000fca00078efcff */
[----:B------:R0:W-:Y:S02]  /*2b870*/  STL [R1+0x8], R11 ;  /* 0x0000080b01007387 */ /* 0x0001e40000100800 */
.L_x_984:
[C---:B------:R-:W-:Y:S02]  /*2b880*/  ISETP.LT.OR P3, PT, R9.reuse, 0x81, P3 ;  /* 0x000000810900780c */ /* 0x040fe40001f61670 */
[C---:B------:R-:W-:Y:S02]  /*2b890*/  ISETP.LT.OR P2, PT, R9.reuse, 0x81, P2 ;  /* 0x000000810900780c */ /* 0x040fe40001741670 */
[----:B------:R-:W-:Y:S02]  /*2b8a0*/  ISETP.LT.OR P0, PT, R9, 0x81, P0 ;  /* 0x000000810900780c */ /* 0x000fe40000701670 */
[----:B---3--:R-:W-:-:S05]  /*2b8b0*/  IADD3 R2, P6, R36, R2, RZ ;  /* 0x0000000224027210 */ /* 0x008fca0007fde0ff */
[----:B-1----:R-:W-:-:S05]  /*2b8c0*/  IMAD.X R3, RZ, RZ, R3, P6 ;  /* 0x000000ffff037224 */ /* 0x002fca00030e0603 */
        /* <DEDUP_REMOVED lines=8> */
.L_x_705:
[----:B------:R-:W-:Y:S02]  /*2b950*/  PLOP3.LUT P2, PT, P2, P0, PT, 0xa2, 0x0 ;  /* 0x000000000000781c */ /* 0x000fe40001741472 */
[----:B------:R-:W-:-:S08]  /*2b960*/  @P0 R2UR P2, UR4, R0 ;  /* 0x00000000000402ca */ /* 0x000fd00000040000 */
[----:B------:R-:W-:-:S05]  /*2b970*/  @P0 PLOP3.LUT P0, PT, P2, PT, PT, 0x80, 0x0 ;  /* 0x000000000000081c */ /* 0x000fca000170f070 */
[----:B------:R-:W-:Y:S01]  /*2b980*/  @!P2 SYNCS.ARRIVE.TRANS64.RED.A0T1 RZ, [UR4+0x33470], RZ ;  /* 0x033470ffffffa9a7 */ /* 0x000fe20008200404 */
[----:B------:R-:W-:Y:S07]  /*2b990*/  @!P2 ARRIVES.LDGSTSBAR.64.TRANSCNT [UR4+0x33470] ;  /* 0x03347000ff00a9b0 */ /* 0x000fee0008000a84 */
[----:B------:R-:W-:Y:S05]  /*2b9a0*/  @P0 BRA.U.ANY `(.L_x_705) ;  /* 0xfffffffd00e80947 */ /* 0x000fea000393ffff */
[----:B------:R-:W-:Y:S01]  /*2b9b0*/  NOP ;  /* 0x0000000000007918 */ /* 0x000fe20000000000 */
[----:B-1----:R-:W-:-:S05]  /*2b9c0*/  IMAD.U32 R2, RZ, RZ, UR39 ;  /* 0x00000027ff027e24 */ /* 0x002fca000f8e00ff */
[----:B------:R-:W-:-:S13]  /*2b9d0*/  ISETP.NE.AND P3, PT, R2, 0x3, PT ;  /* 0x000000030200780c */ /* 0x000fda0003f65270 */
[----:B------:R-:W-:Y:S05]  /*2b9e0*/  @!P3 BRA `(.L_x_706) ;  /* 0x000000000004b947 */ /* 0x000fea0003800000 */
[----:B------:R-:W-:Y:S01]  /*2b9f0*/  BPT.TRAP 0x1 ;  /* 0x000000040000795c */ /* 0x000fe20000300000 */
.L_x_706:
[----:B------:R1:W-:Y:S01]  /*2ba00*/  SYNCS.ARRIVE.TRANS64.A1T0 RZ, [R0+URZ+0x33470], RZ ;  /* 0x033470ff00ff79a7 */ /* 0x0003e2000810003f */
[----:B------:R-:W-:Y:S05]  /*2ba10*/  @!P3 BRA `(.L_x_707) ;  /* 0x000000000004b947 */ /* 0x000fea0003800000 */
[----:B------:R-:W-:Y:S01]  /*2ba20*/  BPT.TRAP 0x1 ;  /* 0x000000040000795c */ /* 0x000fe20000300000 */
.L_x_707:
[----:B------:R-:W3:Y:S01]  /*2ba30*/  LDL R2, [R1+0x24] ;  /* 0x0000240001027983 */ /* 0x000ee20000100800 */
[----:B------:R-:W-:Y:S01]  /*2ba40*/  BSSY B0, `(.L_x_708) ;  /* 0x0000003000007945 */ /* 0x000fe20003800000 */
[----:B---3--:R-:W3:Y:S03]  /*2ba50*/  SYNCS.PHASECHK.TRANS64.TRYWAIT P0, [R0+URZ+0x33440], R2 ;  /* 0x03344002000075a7 */ /* 0x008ee6000800017f */
[----:B---3--:R-:W-:Y:S05]  /*2ba60*/  @!P0 BRA `(.L_x_709) ;  /* 0x0000009400888947 */ /* 0x008fea0003800000 */
.L_x_985:
[----:B------:R-:W-:Y:S05]  /*2ba70*/  BSYNC B0 ;  /* 0x0000000000007941 */ /* 0x000fea0003800000 */
.L_x_708:
[----:B------:R4:W5:Y:S01]  /*2ba80*/  LDL R20, [R1+0x8] ;  /* 0x0000080001147983 */ /* 0x0009620000100800 */
[----:B------:R-:W-:Y:S01]  /*2ba90*/  ULDC.64 UR4, c[0x0][0x300] ;  /* 0x0000c00000047ab9 */ /* 0x000fe20000000a00 */
[----:B------:R-:W-:Y:S01]  /*2baa0*/  ULDC.64 UR6, c[0x0][0x310] ;  /* 0x0000c40000067ab9 */ /* 0x000fe20000000a00 */
[----:B------:R-:W-:Y:S02]  /*2bab0*/  IMAD R9, R25, UR4, RZ ;  /* 0x0000000419097c24 */ /* 0x000fe4000f8e02ff */
[----:B---3--:R-:W-:-:S04]  /*2bac0*/  IMAD.WIDE.U32 R2, R6, UR4, RZ ;  /* 0x0000000406027c25 */ /* 0x008fc8000f8e00ff */
[----:B------:R-:W-:Y:S02]  /*2bad0*/  IMAD R9, R6, UR5, R9 ;  /* 0x0000000506097c24 */ /* 0x000fe4000f8e0209 */
[----:B------:R-:W-:Y:S02]  /*2bae0*/  IMAD R30, R30, UR6, RZ ;  /* 0x000000061e1e7c24 */ /* 0x000fe4000f8e02ff */
[----:B------:R-:W-:Y:S02]  /*2baf0*/  IMAD.IADD R3, R3, 0x1, R9 ;  /* 0x0000000103037824 */ /* 0x000fe400078e0209 */
[C---:B------:R-:W-:Y:S02]  /*2bb00*/  IMAD R30, R5.reuse, UR7, R30 ;  /* 0x00000007051e7c24 */ /* 0x040fe4000f8e021e */
[----:B------:R-:W-:-:S04]  /*2bb10*/  IMAD.WIDE.U32 R2, R5, UR6, R2 ;  /* 0x0000000605027c25 */ /* 0x000fc8000f8e0002 */
[----:B------:R-:W-:Y:S01]  /*2bb20*/  IMAD R5, R26, UR4, RZ ;  /* 0x000000041a057c24 */ /* 0x000fe2000f8e02ff */
[----:B--2---:R-:W-:Y:S01]  /*2bb30*/  MOV R10, R2 ;  /* 0x00000002000a7202 */ /* 0x004fe20000000f00 */
[----:B0-----:R-:W-:Y:S02]  /*2bb40*/  IMAD.IADD R11, R3, 0x1, R30 ;  /* 0x00000001030b7824 */ /* 0x001fe400078e021e */
        /* <DEDUP_REMOVED lines=17> */
[----:B----4-:R-:W-:Y:S08]  /*2bc60*/  BRA.DIV UR4, `(.L_x_710) ;  /* 0x0000009604207947 */ /* 0x010ff0000b800000 */
[----:B------:R-:W0:Y:S01]  /*2bc70*/  SHFL.IDX PT, R3, R5, RZ, 0x1c1f ;  /* 0x001c1fff05037589 */ /* 0x000e2200000e0000 */
[----:B-----5:R-:W-:Y:S01]  /*2bc80*/  LOP3.LUT R20, R20, 0xfffffeff, RZ, 0xc0, !PT ;  /* 0xfffffeff14147812 */ /* 0x020fe200078ec0ff */
[----:B------:R-:W2:Y:S01]  /*2bc90*/  LDC R10, c[0x0][0x2f4] ;  /* 0x0000bd00ff0a7b82 */ /* 0x000ea20000000800 */
[----:B------:R-:W-:Y:S01]  /*2bca0*/  LOP3.LUT R11, R36, 0x40, RZ, 0xfc, !PT ;  /* 0x00000040240b7812 */ /* 0x000fe200078efcff */
[----:B------:R-:W3:Y:S01]  /*2bcb0*/  SHFL.IDX PT, R2, R6, RZ, 0x1c1f ;  /* 0x001c1fff06027589 */ /* 0x000ee200000e0000 */
[----:B------:R-:W-:Y:S02]  /*2bcc0*/  @P1 LOP3.LUT R20, R20, 0x100, RZ, 0xfc, !PT ;  /* 0x0000010014141812 */ /* 0x000fe400078efcff */
[----:B------:R-:W-:Y:S01]  /*2bcd0*/  LOP3.LUT R9, R36, 0x80, RZ, 0xfc, !PT ;  /* 0x0000008024097812 */ /* 0x000fe200078efcff */
[----:B------:R-:W-:Y:S01]  /*2bce0*/  SHFL.IDX PT, R7, R7, RZ, 0x1c1f ;  /* 0x001c1fff07077589 */ /* 0x000fe200000e0000 */
[----:B------:R-:W-:-:S03]  /*2bcf0*/  LOP3.LUT P1, RZ, R20, 0x20, RZ, 0xc0, !PT ;  /* 0x0000002014ff7812 */ /* 0x000fc6000782c0ff */
[----:B------:R-:W-:Y:S10]  /*2bd00*/  STL [R1+0x8], R20 ;  /* 0x0000081401007387 */ /* 0x000ff40000100800 */
[----:B0-----:R-:W-:-:S02]  /*2bd10*/  @P1 IADD3 R3, P0, R36, R3, RZ ;  /* 0x0000000324031210 */ /* 0x001fc40007f1e0ff */
[-C--:B--2---:R-:W-:Y:S02]  /*2bd20*/  ISETP.GE.AND P6, PT, R36, R10.reuse, PT ;  /* 0x0000000a2400720c */ /* 0x084fe40003fc6270 */
[-C--:B------:R-:W-:Y:S01]  /*2bd30*/  ISETP.GE.AND P3, PT, R11, R10.reuse, PT ;  /* 0x0000000a0b00720c */ /* 0x080fe20003f66270 */
[----:B---3--:R-:W-:Y:S01]  /*2bd40*/  @P1 IMAD.X R2, RZ, RZ, R2, P0 ;  /* 0x000000ffff021224 */ /* 0x008fe200000e0602 */
        /* <DEDUP_REMOVED lines=9> */
[----:B------:R-:W2:Y:S01]  /*2bde0*/  SHFL.IDX PT, R2, R6, 0x1, 0x1c1f ;  /* 0x003c1f0006027f89 */ /* 0x000ea200000e0000 */
[----:B0-----:R-:W-:-:S05]  /*2bdf0*/  @P5 IADD3 R3, P0, R36, R3, RZ ;  /* 0x0000000324035210 */ /* 0x001fca0007f1e0ff */
[----:B--2---:R-:W-:-:S05]  /*2be00*/  @P5 IMAD.X R2, RZ, RZ, R2, P0 ;  /* 0x000000ffff025224 */ /* 0x004fca00000e0602 */
[----:B------:R-:W-:-:S04]  /*2be10*/  @P5 LOP3.LUT R3, R3, R2, RZ, 0x3c, !PT ;  /* 0x0000000203035212 */ /* 0x000fc800078e3cff */
[----:B------:R-:W-:-:S04]  /*2be20*/  @P5 LOP3.LUT R2, R3, R2, RZ, 0x3c, !PT ;  /* 0x0000000203025212 */ /* 0x000fc800078e3cff */
[----:B------:R-:W-:-:S05]  /*2be30*/  @P5 LOP3.LUT R3, R3, R2, RZ, 0x3c, !PT ;  /* 0x0000000203035212 */ /* 0x000fca00078e3cff */
[----:B------:R-:W-:Y:S04]  /*2be40*/  @P5 LDGSTS.E.BYPASS.LTC128B.128 [R4+0x24a00], desc[UR50][R2.64], !P6 ;  /* 0x24a0000002045fae */ /* 0x000fe8000f101d72 */
[----:B------:R-:W-:Y:S04]  /*2be50*/  @P5 LDGSTS.E.BYPASS.LTC128B.128 [R4+0x27200], desc[UR50][R2.64+0x40], !P3 ;  /* 0x2720004002045fae */ /* 0x000fe8000d901d72 */
[----:B------:R0:W-:Y:S04]  /*2be60*/  @P5 LDGSTS.E.BYPASS.LTC128B.128 [R4+0x29a00], desc[UR50][R2.64+0x80], !P2 ;  /* 0x29a0008002045fae */ /* 0x0001e8000d101d72 */
[----:B0-----:R-:W0:Y:S04]  /*2be70*/  SHFL.IDX PT, R3, R5, 0x2, 0x1c1f ;  /* 0x005c1f0005037f89 */ /* 0x001e2800000e0000 */
[----:B------:R-:W2:Y:S04]  /*2be80*/  SHFL.IDX PT, R2, R6, 0x2, 0x1c1f ;  /* 0x005c1f0006027f89 */ /* 0x000ea800000e0000 */
[----:B------:R-:W3:Y:S04]  /*2be90*/  SHFL.IDX PT, R5, R5, 0x3, 0x1c1f ;  /* 0x007c1f0005057f89 */ /* 0x000ee800000e0000 */
[----:B------:R-:W4:Y:S01]  /*2bea0*/  SHFL.IDX PT, R6, R6, 0x3, 0x1c1f ;  /* 0x007c1f0006067f89 */ /* 0x000f2200000e0000 */
[----:B0-----:R-:W-:-:S04]  /*2beb0*/  @P4 IADD3 R3, P0, R36, R3, RZ ;  /* 0x0000000324034210 */ /* 0x001fc80007f1e0ff */
[----:B--2---:R-:W-:-:S04]  /*2bec0*/  @P4 IADD3.X R2, RZ, R2, RZ, P0, !PT ;  /* 0x00000002ff024210 */ /* 0x004fc800007fe4ff */
[----:B------:R-:W-:-:S04]  /*2bed0*/  @P4 LOP3.LUT R3, R3, R2, RZ, 0x3c, !PT ;  /* 0x0000000203034212 */ /* 0x000fc800078e3cff */
[----:B------:R-:W-:-:S04]  /*2bee0*/  @P4 LOP3.LUT R2, R3, R2, RZ, 0x3c, !PT ;  /* 0x0000000203024212 */ /* 0x000fc800078e3cff */
[----:B------:R-:W-:-:S05]  /*2bef0*/  @P4 LOP3.LUT R3, R3, R2, RZ, 0x3c, !PT ;  /* 0x0000000203034212 */ /* 0x000fca00078e3cff */
[----:B------:R-:W-:Y:S04]  /*2bf00*/  @P4 LDGSTS.E.BYPASS.LTC128B.128 [R4+0x25200], desc[UR50][R2.64], !P6 ;  /* 0x2520000002044fae */ /* 0x000fe8000f101d72 */
[----:B------:R-:W-:Y:S04]  /*2bf10*/  @P4 LDGSTS.E.BYPASS.LTC128B.128 [R4+0x27a00], desc[UR50][R2.64+0x40], !P3 ;  /* 0x27a0004002044fae */ /* 0x000fe8000d901d72 */
[----:B------:R3:W-:Y:S02]  /*2bf20*/  @P4 LDGSTS.E.BYPASS.LTC128B.128 [R4+0x2a200], desc[UR50][R2.64+0x80], !P2 ;  /* 0x2a20008002044fae */ /* 0x0007e4000d101d72 */
[----:B---3--:R-:W-:-:S05]  /*2bf30*/  @P1 IADD3 R2, P0, R36, R5, RZ ;  /* 0x0000000524021210 */ /* 0x008fca0007f1e0ff */
[----:B----4-:R-:W-:-:S05]  /*2bf40*/  @P1 IMAD.X R3, RZ, RZ, R6, P0 ;  /* 0x000000ffff031224 */ /* 0x010fca00000e0606 */
[----:B------:R-:W-:Y:S04]  /*2bf50*/  @P1 LDGSTS.E.BYPASS.LTC128B.128 [R4+0x25a00], desc[UR50][R2.64], !P6 ;  /* 0x25a0000002041fae */ /* 0x000fe8000f101d72 */
[----:B------:R-:W-:Y:S04]  /*2bf60*/  @P1 LDGSTS.E.BYPASS.LTC128B.128 [R4+0x28200], desc[UR50][R2.64+0x40], !P3 ;  /* 0x2820004002041fae */ /* 0x000fe8000d901d72 */
[----:B------:R0:W-:Y:S04]  /*2bf70*/  @P1 LDGSTS.E.BYPASS.LTC128B.128 [R4+0x2aa00], desc[UR50][R2.64+0x80], !P2 ;  /* 0x2aa0008002041fae */ /* 0x0001e8000d101d72 */
[----:B0-----:R0:W2:Y:S02]  /*2bf80*/  SHFL.IDX PT, R2, R8, RZ, 0x1c1f ;  /* 0x001c1fff08027589 */ /* 0x0010a400000e0000 */
.L_x_997:
[----:B------:R-:W-:Y:S01]  /*2bf90*/  LOP3.LUT P0, RZ, R20, 0x40, RZ, 0xc0, !PT ;  /* 0x0000004014ff7812 */ /* 0x000fe2000780c0ff */
[----:B------:R-:W-:-:S12]  /*2bfa0*/  BSSY B0, `(.L_x_711) ;  /* 0x0000010000007945 */ /* 0x000fd80003800000 */
[----:B------:R-:W-:Y:S05]  /*2bfb0*/  @!P0 BRA `(.L_x_712) ;  /* 0x0000000000388947 */ /* 0x000fea0003800000 */
[----:B------:R-:W3:Y:S01]  /*2bfc0*/  LDC R6, c[0x0][0x2f4] ;  /* 0x0000bd00ff067b82 */ /* 0x000ee20000000800 */
[C---:B0-----:R-:W-:Y:S02]  /*2bfd0*/  LOP3.LUT R8, R36.reuse, 0x40, RZ, 0xfc, !PT ;  /* 0x0000004024087812 */ /* 0x041fe400078efcff */
[C---:B------:R-:W-:Y:S02]  /*2bfe0*/  LOP3.LUT R5, R36.reuse, 0x80, RZ, 0xfc, !PT ;  /* 0x0000008024057812 */ /* 0x040fe400078efcff */
[----:B--2---:R-:W-:-:S05]  /*2bff0*/  IADD3 R2, P0, R36, R2, RZ ;  /* 0x0000000224027210 */ /* 0x004fca0007f1e0ff */
[----:B------:R-:W-:Y:S01]  /*2c000*/  IMAD.X R3, RZ, RZ, R7, P0 ;  /* 0x000000ffff037224 */ /* 0x000fe200000e0607 */
[-C--:B---3--:R-:W-:Y:S02]  /*2c010*/  ISETP.GE.AND P3, PT, R36, R6.reuse, PT ;  /* 0x000000062400720c */ /* 0x088fe40003f66270 */
        /* <DEDUP_REMOVED lines=8> */
.L_x_712:
[----:B------:R-:W-:Y:S05]  /*2c0a0*/  BSYNC B0 ;  /* 0x0000000000007941 */ /* 0x000fea0003800000 */
.L_x_711:
[----:B------:R-:W-:Y:S01]  /*2c0b0*/  NOP ;  /* 0x0000000000007918 */ /* 0x000fe20000000000 */
[----:B------:R-:W-:-:S13]  /*2c0c0*/  PLOP3.LUT P0, PT, PT, PT, PT, 0x80, 0x0 ;  /* 0x000000000000781c */ /* 0x000fda0003f0f070 */
.L_x_713:
[----:B------:R-:W-:Y:S02]  /*2c0d0*/  PLOP3.LUT P1, PT, P1, P0, PT, 0xa2, 0x0 ;  /* 0x000000000000781c */ /* 0x000fe40000f21472 */
[----:B------:R-:W-:-:S08]  /*2c0e0*/  @P0 R2UR P1, UR4, R0 ;  /* 0x00000000000402ca */ /* 0x000fd00000020000 */
[----:B------:R-:W-:-:S05]  /*2c0f0*/  @P0 PLOP3.LUT P0, PT, P1, PT, PT, 0x80, 0x0 ;  /* 0x000000000000081c */ /* 0x000fca0000f0f070 */
[----:B------:R-:W-:Y:S01]  /*2c100*/  @!P1 SYNCS.ARRIVE.TRANS64.RED.A0T1 RZ, [UR4+0x33430], RZ ;  /* 0x033430ffffff99a7 */ /* 0x000fe20008200404 */
[----:B------:R-:W-:Y:S07]  /*2c110*/  @!P1 ARRIVES.LDGSTSBAR.64.TRANSCNT [UR4+0x33430] ;  /* 0x03343000ff0099b0 */ /* 0x000fee0008000a84 */
[----:B------:R-:W-:Y:S05]  /*2c120*/  @P0 BRA.U.ANY `(.L_x_713) ;  /* 0xfffffffd00e80947 */ /* 0x000fea000393ffff */
[----:B------:R-:W-:Y:S01]  /*2c130*/  NOP ;  /* 0x0000000000007918 */ /* 0x000fe20000000000 */
[----:B--23--:R-:W-:-:S05]  /*2c140*/  IMAD.U32 R2, RZ, RZ, UR39 ;  /* 0x00000027ff027e24 */ /* 0x00cfca000f8e00ff */
[----:B------:R-:W-:-:S13]  /*2c150*/  ISETP.NE.AND P2, PT, R2, 0x3, PT ;  /* 0x000000030200780c */ /* 0x000fda0003f45270 */
[----:B------:R-:W-:Y:S05]  /*2c160*/  @!P2 BRA `(.L_x_714) ;  /* 0x000000000004a947 */ /* 0x000fea0003800000 */
[----:B------:R-:W-:Y:S01]  /*2c170*/  BPT.TRAP 0x1 ;  /* 0x000000040000795c */ /* 0x000fe20000300000 */
.L_x_714:
[----:B------:R2:W5:Y:S01]  /*2c180*/  LDL.LU R3, [R1+0x28] ;  /* 0x0000280001037983 */ /* 0x0005620000300800 */
[----:B------:R2:W-:Y:S02]  /*2c190*/  SYNCS.ARRIVE.TRANS64.A1T0 RZ, [R0+URZ+0x33430], RZ ;  /* 0x033430ff00ff79a7 */ /* 0x0005e4000810003f */
[----:B------:R-:W-:Y:S05]  /*2c1a0*/  WARPSYNC.ALL ;  /* 0x0000000000007948 */ /* 0x000fea0003800000 */
[----:B------:R-:W-:Y:S01]  /*2c1b0*/  ULDC.64 UR6, c[0x0][0xa00] ;  /* 0x0002800000067ab9 */ /* 0x000fe20000000a00 */
[----:B------:R-:W-:Y:S01]  /*2c1c0*/  VIADD R2, R22, 0x1e200 ;  /* 0x0001e20016027836 */ /* 0x000fe20000000000 */
[----:B------:R-:W-:Y:S01]  /*2c1d0*/  BAR.SYNC.DEFER_BLOCKING 0x8, 0x180 ;  /* 0x0206000000007b1d */ /* 0x000fe20000010000 */
[----:B------:R-:W-:Y:S02]  /*2c1e0*/  ISETP.NE.U32.AND P0, PT, RZ, UR6, PT ;  /* 0x00000006ff007c0c */ /* 0x000fe4000bf05070 */
[----:B-12---:R-:W-:-:S02]  /*2c1f0*/  SHF.R.S32.HI R0, RZ, 0x1f, R27 ;  /* 0x0000001fff007819 */ /* 0x006fc4000001141b */
[----:B------:R-:W-:Y:S01]  /*2c200*/  ISETP.NE.AND.EX P0, PT, RZ, UR7, PT, P0 ;  /* 0x00000007ff007c0c */ /* 0x000fe2000bf05300 */
[----:B------:R-:W-:Y:S01]  /*2c210*/  ULDC.64 UR4, c[0x0][0x298] ;  /* 0x0000a60000047ab9 */ /* 0x000fe20000000a00 */
[----:B------:R-:W-:Y:S01]  /*2c220*/  BSSY B6, `(.L_x_715) ;  /* 0x0000019000067945 */ /* 0x000fe20003800000 */
[----:B------:R-:W-:Y:S01]  /*2c230*/  IMAD R0, R0, UR4, RZ ;  /* 0x0000000400007c24 */ /* 0x000fe2000f8e02ff */
[----:B------:R-:W-:Y:S01]  /*2c240*/  SEL R23, R23, RZ, !P0 ;  /* 0x000000ff17177207 */ /* 0x000fe20004000000 */
[----:B------:R-:W-:-:S04]  /*2c250*/  IMAD.WIDE.U32 R24, R27, UR4, RZ ;  /* 0x000000041b187c25 */ /* 0x000fc8000f8e00ff */
[----:B------:R-:W-:-:S05]  /*2c260*/  IMAD R0, R27, UR5, R0 ;  /* 0x000000051b007c24 */ /* 0x000fca000f8e0200 */
[----:B------:R-:W-:Y:S02]  /*2c270*/  IADD3 R26, R25, R0, RZ ;  /* 0x00000000191a7210 */ /* 0x000fe40007ffe0ff */
[----:B-----5:R-:W-:Y:S02]  /*2c280*/  SEL R30, R3, RZ, !P0 ;  /* 0x000000ff031e7207 */ /* 0x020fe40004000000 */
[----:B------:R-:W-:-:S13]  /*2c290*/  LOP3.LUT P0, RZ, R2, 0x1bf, RZ, 0xc0, !PT ;  /* 0x000001bf02ff7812 */ /* 0x000fda000780c0ff */
[----:B------:R-:W-:Y:S05]  /*2c2a0*/  @!P0 BRA `(.L_x_716) ;  /* 0x0000000000408947 */ /* 0x000fea0003800000 */
[----:B------:R-:W-:Y:S01]  /*2c2b0*/  MOV R2, 0x0 ;  /* 0x0000000000027802 */ /* 0x000fe20000000f00 */
[----:B------:R-:W-:Y:S01]  /*2c2c0*/  ULDC.64 UR4, c[0x4][0xc0] ;  /* 0x0100300000047ab9 */ /* 0x000fe20000000a00 */
[----:B------:R-:W-:Y:S01]  /*2c2d0*/  ULDC.64 UR6, c[0x4][0xc8] ;  /* 0x0100320000067ab9 */ /* 0x000fe20000000a00 */
[----:B------:R-:W-:Y:S01]  /*2c2e0*/  ULDC.64 UR8, c[0x4][0x28] ;  /* 0x01000a0000087ab9 */ /* 0x000fe20000000a00 */
[----:B------:R-:W-:Y:S01]  /*2c2f0*/  IMAD.U32 R4, RZ, RZ, UR4 ;  /* 0x00000004ff047e24 */ /* 0x000fe2000f8e00ff */
[----:B------:R-:W-:Y:S01]  /*2c300*/  MOV R10, UR8 ;  /* 0x00000008000a7c02 */ /* 0x000fe20008000f00 */
[----:B------:R-:W1:Y:S01]  /*2c310*/  LDC.64 R2, c[0x4][R2] ;  /* 0x0100000002027b82 */ /* 0x000e620000000a00 */
[----:B------:R-:W-:Y:S02]  /*2c320*/  IMAD.U32 R5, RZ, RZ, UR5 ;  /* 0x00000005ff057e24 */ /* 0x000fe4000f8e00ff */
[----:B------:R-:W-:Y:S02]  /*2c330*/  IMAD.U32 R6, RZ, RZ, UR6 ;  /* 0x00000006ff067e24 */ /* 0x000fe4000f8e00ff */
[----:B------:R-:W-:-:S02]  /*2c340*/  IMAD.U32 R7, RZ, RZ, UR7 ;  /* 0x00000007ff077e24 */ /* 0x000fc4000f8e00ff */
[----:B------:R-:W-:Y:S02]  /*2c350*/  IMAD.U32 R11, RZ, RZ, UR9 ;  /* 0x00000009ff0b7e24 */ /* 0x000fe4000f8e00ff */
[----:B0-----:R-:W-:Y:S02]  /*2c360*/  IMAD.MOV.U32 R8, RZ, RZ, 0x70 ;  /* 0x00000070ff087424 */ /* 0x001fe400078e00ff */
[----:B------:R-:W-:Y:S02]  /*2c370*/  IMAD.MOV.U32 R12, RZ, RZ, 0x1 ;  /* 0x00000001ff0c7424 */ /* 0x000fe400078e00ff */
[----:B------:R-:W-:-:S07]  /*2c380*/  IMAD.MOV.U32 R13, RZ, RZ, RZ ;  /* 0x000000ffff0d7224 */ /* 0x000fce00078e00ff */
[----:B------:R-:W-:-:S07]  /*2c390*/  LEPC R20, `(.L_x_716) ;  /* 0x000000001014794e */ /* 0x000fce0000000000 */
[----:B-1----:R-:W-:Y:S05]  /*2c3a0*/  CALL.ABS.NOINC R2 ;  /* 0x0000000002007343 */ /* 0x002fea0003c00000 */
.L_x_716:
[----:B------:R-:W-:Y:S05]  /*2c3b0*/  BSYNC B6 ;  /* 0x0000000000067941 */ /* 0x000fea0003800000 */
.L_x_715:
[----:B------:R1:W5:Y:S01]  /*2c3c0*/  LDL R20, [R1+0x2c] ;  /* 0x00002c0001147983 */ /* 0x0003620000100800 */
[----:B------:R-:W2:Y:S01]  /*2c3d0*/  LDC R7, c[0x0][0x448] ;  /* 0x00011200ff077b82 */ /* 0x000ea20000000800 */
[----:B------:R-:W-:Y:S01]  /*2c3e0*/  MOV R2, R24 ;  /* 0x0000001800027202 */ /* 0x000fe20000000f00 */
[----:B------:R-:W-:Y:S01]  /*2c3f0*/  IMAD.MOV.U32 R3, RZ, RZ, R26 ;  /* 0x000000ffff037224 */ /* 0x000fe200078e001a */
[----:B0-----:R1:W5:Y:S01]  /*2c400*/  LDL R8, [R1+0x1c] ;  /* 0x00001c0001087983 */ /* 0x0013620000100800 */
[----:B------:R-:W-:Y:S01]  /*2c410*/  ULDC.64 UR4, c[0x0][0x2d8] ;  /* 0x0000b60000047ab9 */ /* 0x000fe20000000a00 */
[----:B------:R-:W-:Y:S01]  /*2c420*/  IMAD.SHL.U32 R17, R17, 0x80, RZ ;  /* 0x0000008011117824 */ /* 0x000fe200078e00ff */
[----:B------:R-:W0:Y:S01]  /*2c430*/  S2R R21, SR_TID.X ;  /* 0x0000000000157919 */ /* 0x000e220000002100 */
[----:B------:R-:W-:-:S04]  /*2c440*/  IMAD.WIDE.U32 R2, R18, UR4, R2 ;  /* 0x0000000412027c25 */ /* 0x000fc8000f8e0002 */
[----:B------:R-:W-:Y:S01]  /*2c450*/  IMAD R3, R18, UR5, R3 ;  /* 0x0000000512037c24 */ /* 0x000fe2000f8e0203 */
[----:B------:R-:W-:Y:S02]  /*2c460*/  ULDC.64 UR4, c[0x0][0x2e0] ;  /* 0x0000b80000047ab9 */ /* 0x000fe40000000a00 */
[----:B------:R-:W-:Y:S02]  /*2c470*/  IMAD R0, R30, UR4, RZ ;  /* 0x000000041e007c24 */ /* 0x000fe4000f8e02ff */
[----:B------:R-:W-:-:S04]  /*2c480*/  IMAD.WIDE.U32 R2, R23, UR4, R2 ;  /* 0x0000000417027c25 */ /* 0x000fc8000f8e0002 */
[----:B------:R-:W-:Y:S01]  /*2c490*/  IMAD R0, R23, UR5, R0 ;  /* 0x0000000517007c24 */ /* 0x000fe2000f8e0200 */
[----:B------:R-:W-:Y:S01]  /*2c4a0*/  ULDC.64 UR4, c[0x0][0x2d0] ;  /* 0x0000b40000047ab9 */ /* 0x000fe20000000a00 */
[----:B--2---:R-:W-:Y:S02]  /*2c4b0*/  ISETP.NE.AND P0, PT, R7, 0x1, PT ;  /* 0x000000010700780c */ /* 0x004fe40003f05270 */
[----:B------:R-:W-:-:S11]  /*2c4c0*/  IMAD.IADD R3, R3, 0x1, R0 ;  /* 0x0000000103037824 */ /* 0x000fd600078e0200 */
[----:B------:R-:W2:Y:S01]  /*2c4d0*/  @P0 LDC R4, c[0x0][0x44c] ;  /* 0x00011300ff040b82 */ /* 0x000ea20000000800 */
[C---:B0-----:R-:W-:Y:S01]  /*2c4e0*/  LOP3.LUT R27, R21.reuse, 0x7f, RZ, 0xc0, !PT ;  /* 0x0000007f151b7812 */ /* 0x041fe200078ec0ff */
[----:B------:R-:W-:-:S03]  /*2c4f0*/  IMAD.SHL.U32 R21, R21, 0x20, RZ ;  /* 0x0000002015157824 */ /* 0x000fc600078e00ff */
[----:B------:R-:W-:-:S03]  /*2c500*/  SHF.R.U32.HI R27, RZ, 0x2, R27 ;  /* 0x00000002ff1b7819 */ /* 0x000fc6000001161b */
[----:B------:R-:W0:Y:S01]  /*2c510*/  @P0 LDC R0, c[0x0][0x450] ;  /* 0x00011400ff000b82 */ /* 0x000e220000000800 */
[----:B------:R-:W-:-:S04]  /*2c520*/  LOP3.LUT R21, R27, 0x60, R21, 0xf8, !PT ;  /* 0x000000601b157812 */ /* 0x000fc800078ef815 */
[----:B------:R-:W-:Y:S02]  /*2c530*/  LOP3.LUT R5, R21, R17, RZ, 0xfc, !PT ;  /* 0x0000001115057212 */ /* 0x000fe400078efcff */
[----:B------:R-:W3:Y:S03]  /*2c540*/  S2R R21, SR_TID.X ;  /* 0x0000000000157919 */ /* 0x000ee60000002100 */
[----:B--2---:R-:W-:Y:S01]  /*2c550*/  @P0 IMAD.HI.U32 R6, R5, R4, RZ ;  /* 0x0000000405060227 */ /* 0x004fe200078e00ff */
[----:B------:R-:W-:-:S04]  /*2c560*/  MOV R4, R5 ;  /* 0x0000000500047202 */ /* 0x000fc80000000f00 */
[----:B0-----:R-:W-:-:S05]  /*2c570*/  @P0 SHF.R.U32.HI R4, RZ, R0, R6 ;  /* 0x00000000ff040219 */ /* 0x001fca0000011606 */
[----:B------:R-:W-:-:S04]  /*2c580*/  IMAD.MOV R0, RZ, RZ, -R4 ;  /* 0x000000ffff007224 */ /* 0x000fc800078e0a04 */
[----:B------:R-:W-:Y:S01]  /*2c590*/  IMAD R0, R7, R0, R5 ;  /* 0x0000000007007224 */ /* 0x000fe200078e0205 */
[----:B------:R-:W-:Y:S01]  /*2c5a0*/  SHF.R.S32.HI R5, RZ, 0x1f, R4 ;  /* 0x0000001fff057819 */ /* 0x000fe20000011404 */
[----:B------:R-:W-:-:S04]  /*2c5b0*/  IMAD.WIDE.U32 R2, R4, UR4, R2 ;  /* 0x0000000404027c25 */ /* 0x000fc8000f8e0002 */
[----:B------:R-:W-:-:S04]  /*2c5c0*/  IMAD R5, R5, UR4, RZ ;  /* 0x0000000405057c24 */ /* 0x000fc8000f8e02ff */
[----:B------:R-:W-:Y:S01]  /*2c5d0*/  IMAD R5, R4, UR5, R5 ;  /* 0x0000000504057c24 */ /* 0x000fe2000f8e0205 */
[----:B------:R-:W-:Y:S01]  /*2c5e0*/  SHF.R.S32.HI R4, RZ, 0x1f, R0 ;  /* 0x0000001fff047819 */ /* 0x000fe20000011400 */
[----:B------:R-:W-:Y:S02]  /*2c5f0*/  ULDC.64 UR4, c[0x0][0x2c8] ;  /* 0x0000b20000047ab9 */ /* 0x000fe40000000a00 */
[----:B------:R-:W-:Y:S02]  /*2c600*/  IMAD.IADD R3, R3, 0x1, R5 ;  /* 0x0000000103037824 */ /* 0x000fe400078e0205 */
[----:B------:R-:W-:Y:S02]  /*2c610*/  IMAD R4, R4, UR4, RZ ;  /* 0x0000000404047c24 */ /* 0x000fe4000f8e02ff */
[----:B------:R-:W-:-:S04]  /*2c620*/  IMAD.WIDE.U32 R2, R0, UR4, R2 ;  /* 0x0000000400027c25 */ /* 0x000fc8000f8e0002 */
[----:B------:R-:W-:Y:S01]  /*2c630*/  IMAD R4, R0, UR5, R4 ;  /* 0x0000000500047c24 */ /* 0x000fe2000f8e0204 */
[----:B------:R-:W-:Y:S02]  /*2c640*/  ULDC.64 UR4, c[0x0][0x280] ;  /* 0x0000a00000047ab9 */ /* 0x000fe40000000a00 */
[----:B------:R-:W-:Y:S01]  /*2c650*/  IADD3 R0, P0, R2, UR4, RZ ;  /* 0x0000000402007c10 */ /* 0x000fe2000ff1e0ff */
[----:B------:R-:W-:Y:S01]  /*2c660*/  ULDC UR4, c[0x0][0x2b8] ;  /* 0x0000ae0000047ab9 */ /* 0x000fe20000000800 */
[----:B---3--:R-:W-:Y:S02]  /*2c670*/  LOP3.LUT R27, R21, 0x7f, RZ, 0xc0, !PT ;  /* 0x0000007f151b7812 */ /* 0x008fe400078ec0ff */
[C---:B------:R-:W-:Y:S02]  /*2c680*/  LOP3.LUT R34, R36.reuse, 0x40, RZ, 0xfc, !PT ;  /* 0x0000004024227812 */ /* 0x040fe400078efcff */
[C---:B------:R-:W-:Y:S02]  /*2c690*/  LOP3.LUT R21, R36.reuse, 0x80, RZ, 0xfc, !PT ;  /* 0x0000008024157812 */ /* 0x040fe400078efcff */
[----:B------:R-:W-:Y:S01]  /*2c6a0*/  IADD3.X R4, R3, UR5, R4, P0, !PT ;  /* 0x0000000503047c10 */ /* 0x000fe200087fe404 */
[----:B------:R-:W-:Y:S01]  /*2c6b0*/  UMOV UR5, 0xffffffff ;  /* 0xffffffff00057882 */ /* 0x000fe20000000000 */
[----:B------:R-:W-:-:S02]  /*2c6c0*/  ISETP.GE.AND P3, PT, R36, UR4, PT ;  /* 0x0000000424007c0c */ /* 0x000fc4000bf66270 */
[----:B------:R-:W-:Y:S02]  /*2c6d0*/  ISETP.GE.AND P2, PT, R34, UR4, PT ;  /* 0x0000000422007c0c */ /* 0x000fe4000bf46270 */
[----:B------:R-:W-:Y:S02]  /*2c6e0*/  ISETP.GE.AND P0, PT, R21, UR4, PT ;  /* 0x0000000415007c0c */ /* 0x000fe4000bf06270 */
[----:B------:R-:W-:Y:S01]  /*2c6f0*/  SHF.R.U32.HI R9, RZ, 0x2, R27 ;  /* 0x00000002ff097819 */ /* 0x000fe2000001161b */
[----:B-1----:R-:W-:Y:S10]  /*2c700*/  BRA.DIV UR5, `(.L_x_717) ;  /* 0x0000009205487947 */ /* 0x002ff4000b800000 */
[----:B------:R-:W0:Y:S01]  /*2c710*/  SHFL.IDX PT, R3, R0, RZ, 0x1c1f ;  /* 0x001c1fff00037589 */ /* 0x000e2200000e0000 */
[----:B-----5:R-:W-:Y:S02]  /*2c720*/  IMAD R5, R20, R7, RZ ;  /* 0x0000000714057224 */ /* 0x020fe400078e02ff */
[----:B------:R-:W-:Y:S01]  /*2c730*/  IMAD.IADD R17, R9, 0x1, R17 ;  /* 0x0000000109117824 */ /* 0x000fe200078e0211 */
[----:B------:R-:W1:Y:S04]  /*2c740*/  SHFL.IDX PT, R2, R4, RZ, 0x1c1f ;  /* 0x001c1fff04027589 */ /* 0x000e6800000e0000 */
[----:B------:R-:W-:Y:S01]  /*2c750*/  ISETP.GE.AND P1, PT, R17, R5, PT ;  /* 0x000000051100720c */ /* 0x000fe20003f26270 */
[----:B------:R-:W2:-:S12]  /*2c760*/  SHFL.IDX PT, R14, R0, 0x1, 0x1c1f ;  /* 0x003c1f00000e7f89 */ /* 0x000e9800000e0000 */
[----:B0-----:R-:W-:-:S05]  /*2c770*/  @!P1 IADD3 R6, P4, R36, R3, RZ ;  /* 0x0000000324069210 */ /* 0x001fca0007f9e0ff */
[----:B-1----:R-:W-:Y:S01]  /*2c780*/  @!P1 IMAD.X R3, RZ, RZ, R2, P4 ;  /* 0x000000ffff039224 */ /* 0x002fe200020e0602 */
[----:B------:R-:W-:Y:S01]  /*2c790*/  @!P1 MOV R2, R6 ;  /* 0x0000000600029202 */ /* 0x000fe20000000f00 */
[----:B------:R-:W-:-:S04]  /*2c7a0*/  VIADD R6, R17, 0x20 ;  /* 0x0000002011067836 */ /* 0x000fc80000000000 */
[----:B------:R-:W-:Y:S04]  /*2c7b0*/  @!P1 LDGSTS.E.BYPASS.LTC128B.128 [R8+0x1e200], desc[UR50][R2.64], !P3 ;  /* 0x1e20000002089fae */ /* 0x000fe8000d901d72 */
[----:B------:R-:W-:Y:S04]  /*2c7c0*/  @!P1 LDGSTS.E.BYPASS.LTC128B.128 [R8+0x20200], desc[UR50][R2.64+0x40], !P2 ;  /* 0x2020004002089fae */ /* 0x000fe8000d101d72 */
[----:B------:R0:W-:Y:S01]  /*2c7d0*/  @!P1 LDGSTS.E.BYPASS.LTC128B.128 [R8+0x22200], desc[UR50][R2.64+0x80], !P0 ;  /* 0x2220008002089fae */ /* 0x0001e2000c101d72 */
[----:B------:R-:W-:-:S03]  /*2c7e0*/  ISETP.GE.AND P1, PT, R6, R5, PT ;  /* 0x000000050600720c */ /* 0x000fc60003f26270 */
[----:B0-----:R-:W0:Y:S10]  /*2c7f0*/  SHFL.IDX PT, R2, R4, 0x1, 0x1c1f ;  /* 0x003c1f0004027f89 */ /* 0x001e3400000e0000 */
[----:B--2---:R-:W-:-:S02]  /*2c800*/  @!P1 IADD3 R6, P4, R36, R14, RZ ;  /* 0x0000000e24069210 */ /* 0x004fc40007f9e0ff */
[----:B------:R-:W1:Y:S03]  /*2c810*/  SHFL.IDX PT, R14, R0, 0x2, 0x1c1f ;  /* 0x005c1f00000e7f89 */ /* 0x000e6600000e0000 */
[----:B0-----:R-:W-:Y:S02]  /*2c820*/  @!P1 IMAD.X R7, RZ, RZ, R2, P4 ;  /* 0x000000ffff079224 */ /* 0x001fe400020e0602 */
[----:B------:R-:W-:Y:S01]  /*2c830*/  @!P1 IMAD.MOV.U32 R2, RZ, RZ, R6 ;  /* 0x000000ffff029224 */ /* 0x000fe200078e0006 */
[----:B------:R-:W-:Y:S01]  /*2c840*/  IADD3 R6, R17, 0x40, RZ ;  /* 0x0000004011067810 */ /* 0x000fe20007ffe0ff */
[----:B------:R-:W-:-:S05]  /*2c850*/  @!P1 IMAD.MOV.U32 R3, RZ, RZ, R7 ;  /* 0x000000ffff039224 */ /* 0x000fca00078e0007 */
[----:B------:R-:W-:Y:S04]  /*2c860*/  @!P1 LDGSTS.E.BYPASS.LTC128B.128 [R8+0x1ea00], desc[UR50][R2.64], !P3 ;  /* 0x1ea0000002089fae */ /* 0x000fe8000d901d72 */
[----:B------:R-:W-:Y:S04]  /*2c870*/  @!P1 LDGSTS.E.BYPASS.LTC128B.128 [R8+0x20a00], desc[UR50][R2.64+0x40], !P2 ;  /* 0x20a0004002089fae */ /* 0x000fe8000d101d72 */
[----:B------:R0:W-:Y:S01]  /*2c880*/  @!P1 LDGSTS.E.BYPASS.LTC128B.128 [R8+0x22a00], desc[UR50][R2.64+0x80], !P0 ;  /* 0x22a0008002089fae */ /* 0x0001e2000c101d72 */
[----:B------:R-:W-:-:S03]  /*2c890*/  ISETP.GE.AND P1, PT, R6, R5, PT ;  /* 0x000000050600720c */ /* 0x000fc60003f26270 */
[----:B0-----:R-:W0:Y:S10]  /*2c8a0*/  SHFL.IDX PT, R2, R4, 0x2, 0x1c1f ;  /* 0x005c1f0004027f89 */ /* 0x001e3400000e0000 */
[----:B-1----:R-:W-:Y:S01]  /*2c8b0*/  @!P1 IADD3 R6, P4, R36, R14, RZ ;  /* 0x0000000e24069210 */ /* 0x002fe20007f9e0ff */
[----:B------:R-:W1:Y:S04]  /*2c8c0*/  SHFL.IDX PT, R4, R4, 0x3, 0x1c1f ;  /* 0x007c1f0004047f89 */ /* 0x000e6800000e0000 */
[----:B------:R2:W3:Y:S01]  /*2c8d0*/  SHFL.IDX PT, R14, R0, 0x3, 0x1c1f ;  /* 0x007c1f00000e7f89 */ /* 0x0004e200000e0000 */
[----:B0-----:R-:W-:-:S02]  /*2c8e0*/  @!P1 IMAD.X R7, RZ, RZ, R2, P4 ;  /* 0x000000ffff079224 */ /* 0x001fc400020e0602 */
[----:B------:R-:W-:Y:S02]  /*2c8f0*/  @!P1 IMAD.MOV.U32 R2, RZ, RZ, R6 ;  /* 0x000000ffff029224 */ /* 0x000fe400078e0006 */
[----:B------:R-:W-:-:S05]  /*2c900*/  @!P1 IMAD.MOV.U32 R3, RZ, RZ, R7 ;  /* 0x000000ffff039224 */ /* 0x000fca00078e0007 */
[----:B------:R2:W-:Y:S04]  /*2c910*/  @!P1 LDGSTS.E.BYPASS.LTC128B.128 [R8+0x1f200], desc[UR50][R2.64], !P3 ;  /* 0x1f20000002089fae */ /* 0x0005e8000d901d72 */
[----:B------:R2:W-:Y:S04]  /*2c920*/  @!P1 LDGSTS.E.BYPASS.LTC128B.128 [R8+0x21200], desc[UR50][R2.64+0x40], !P2 ;  /* 0x2120004002089fae */ /* 0x0005e8000d101d72 */
[----:B-1-3--:R2:W-:Y:S02]  /*2c930*/  @!P1 LDGSTS.E.BYPASS.LTC128B.128 [R8+0x23200], desc[UR50][R2.64+0x80], !P0 ;  /* 0x2320008002089fae */ /* 0x00a5e4000c101d72 */
.L_x_1006:
[----:B--2---:R-:W-:Y:S01]  /*2c940*/  VIADD R0, R17, 0x60 ;  /* 0x0000006011007836 */ /* 0x004fe20000000000 */
[----:B------:R-:W-:Y:S04]  /*2c950*/  BSSY B0, `(.L_x_718) ;  /* 0x000000b000007945 */ /* 0x000fe80003800000 */
[----:B------:R-:W-:-:S13]  /*2c960*/  ISETP.GE.AND P1, PT, R0, R5, PT ;  /* 0x000000050000720c */ /* 0x000fda0003f26270 */
[----:B------:R-:W-:Y:S05]  /*2c970*/  @P1 BRA `(.L_x_719) ;  /* 0x0000000000201947 */ /* 0x000fea0003800000 */
[----:B------:R-:W-:-:S04]  /*2c980*/  IADD3 R2, P1, R36, R14, RZ ;  /* 0x0000000e24027210 */ /* 0x000fc80007f3e0ff */
[----:B------:R-:W-:-:S05]  /*2c990*/  IADD3.X R3, RZ, R4, RZ, P1, !PT ;  /* 0x00000004ff037210 */ /* 0x000fca0000ffe4ff */
[----:B------:R-:W-:Y:S01]  /*2c9a0*/  @!PT LDS RZ, [RZ] ;  /* 0x00000000fffff984 */ /* 0x000fe20000000800 */
[----:B------:R-:W-:Y:S01]  /*2c9b0*/  @!PT LDS RZ, [RZ] ;  /* 0x00000000fffff984 */ /* 0x000fe20000000800 */
[----:B------:R-:W-:Y:S01]  /*2c9c0*/  @!PT LDS RZ, [RZ] ;  /* 0x00000000fffff984 */ /* 0x000fe20000000800 */
[----:B------:R0:W-:Y:S04]  /*2c9d0*/  LDGSTS.E.BYPASS.LTC128B.128 [R8+0x1fa00], desc[UR50][R2.64], !P3 ;  /* 0x1fa0000002087fae */ /* 0x0001e8000d901d72 */
[----:B------:R0:W-:Y:S04]  /*2c9e0*/  LDGSTS.E.BYPASS.LTC128B.128 [R8+0x21a00], desc[UR50][R2.64+0x40], !P2 ;  /* 0x21a0004002087fae */ /* 0x0001e8000d101d72 */
[----:B------:R0:W-:Y:S02]  /*2c9f0*/  LDGSTS.E.BYPASS.LTC128B.128 [R8+0x23a00], desc[UR50][R2.64+0x80], !P0 ;  /* 0x23a0008002087fae */ /* 0x0001e4000c101d72 */
.L_x_719:
[----:B------:R-:W-:Y:S05]  /*2ca00*/  BSYNC B0 ;  /* 0x0000000000007941 */ /* 0x000fea0003800000 */
.L_x_718:
[----:B------:R-:W-:Y:S01]  /*2ca10*/  NOP ;  /* 0x0000000000007918 */ /* 0x000fe20000000000 */
[----:B------:R-:W-:-:S13]  /*2ca20*/  PLOP3.LUT P0, PT, PT, PT, PT, 0x80, 0x0 ;  /* 0x000000000000781c */ /* 0x000fda0003f0f070 */
.L_x_720:
[----:B------:R-:W-:Y:S02]  /*2ca30*/  PLOP3.LUT P1, PT, P1, P0, PT, 0xa2, 0x0 ;  /* 0x000000000000781c */ /* 0x000fe40000f21472 */
[----:B------:R-:W-:-:S08]  /*2ca40*/  @P0 R2UR P1, UR4, R22 ;  /* 0x00000000160402ca */ /* 0x000fd00000020000 */
[----:B------:R-:W-:-:S05]  /*2ca50*/  @P0 PLOP3.LUT P0, PT, P1, PT, PT, 0x80, 0x0 ;  /* 0x000000000000081c */ /* 0x000fca0000f0f070 */
[----:B------:R-:W-:Y:S01]  /*2ca60*/  @!P1 SYNCS.ARRIVE.TRANS64.RED.A0T1 RZ, [UR4+0x33400], RZ ;  /* 0x033400ffffff99a7 */ /* 0x000fe20008200404 */
[----:B------:R-:W-:Y:S07]  /*2ca70*/  @!P1 ARRIVES.LDGSTSBAR.64.TRANSCNT [UR4+0x33400] ;  /* 0x03340000ff0099b0 */ /* 0x000fee0008000a84 */
[----:B------:R-:W-:Y:S05]  /*2ca80*/  @P0 BRA.U.ANY `(.L_x_720) ;  /* 0xfffffffd00e80947 */ /* 0x000fea000393ffff */
[----:B0-----:R-:W2:Y:S02]  /*2ca90*/  LDL.LU R2, [R1+0x30] ;  /* 0x0000300001027983 */ /* 0x001ea40000300800 */
[----:B--2---:R-:W-:-:S05]  /*2caa0*/  VIADD R2, R2, 0x1 ;  /* 0x0000000102027836 */ /* 0x004fca0000000000 */
        /* <DEDUP_REMOVED lines=8> */
[----:B------:R-:W-:Y:S01]  /*2cb30*/  VIADD R30, R28, 0xfffffffe ;  /* 0xfffffffe1c1e7836 */ /* 0x000fe20000000000 */
[----:B------:R-:W1:Y:S02]  /*2cb40*/  SYNCS.PHASECHK.TRANS64.TRYWAIT P0, [R22+URZ+0x33420], R3 ;  /* 0x03342003160075a7 */ /* 0x000e64000800017f */
[----:B01----:R-:W-:Y:S05]  /*2cb50*/  @!P0 BRA `(.L_x_722) ;  /* 0x0000009000748947 */ /* 0x003fea0003800000 */
.L_x_1007:
[----:B------:R-:W-:Y:S05]  /*2cb60*/  BSYNC B0 ;  /* 0x0000000000007941 */ /* 0x000fea0003800000 */
.L_x_721:
[----:B------:R-:W2:Y:S02]  /*2cb70*/  LDL R0, [R1+0x4] ;  /* 0x0000040001007983 */ /* 0x000ea40000100800 */
[----:B--2---:R-:W-:-:S13]  /*2cb80*/  ISETP.GE.AND P0, PT, R30, R0, PT ;  /* 0x000000001e00720c */ /* 0x004fda0003f06270 */
[----:B------:R-:W-:Y:S05]  /*2cb90*/  @!P0 BRA `(.L_x_723) ;  /* 0x0000001800388947 */ /* 0x000fea0003800000 */
[----:B------:R-:W-:Y:S01]  /*2cba0*/  IMAD.MOV.U32 R17, RZ, RZ, R29 ;  /* 0x000000ffff117224 */ /* 0x000fe200078e001d */
[----:B------:R-:W-:-:S07]  /*2cbb0*/  MOV R20, R33 ;  /* 0x0000002100147202 */ /* 0x000fce0000000f00 */
.L_x_743:
[----:B0-2---:R-:W2:Y:S01]  /*2cbc0*/  LDL R9, [R1] ;  /* 0x0000000001097983 */ /* 0x005ea20000100800 */
[----:B-1----:R-:W1:Y:S01]  /*2cbd0*/  LDC R6, c[0x0][0x430] ;  /* 0x00010c00ff067b82 */ /* 0x002e620000000800 */
[----:B------:R-:W3:Y:S01]  /*2cbe0*/  S2R R0, SR_TID.X ;  /* 0x0000000000007919 */ /* 0x000ee20000002100 */
[----:B0-----:R-:W0:Y:S01]  /*2cbf0*/  S2R R3, SR_TID.X ;  /* 0x0000000000037919 */ /* 0x001e220000002100 */
[----:B------:R-:W4:Y:S01]  /*2cc00*/  S2R R8, SR_TID.X ;  /* 0x0000000000087919 */ /* 0x000f220000002100 */
[----:B------:R-:W-:Y:S01]  /*2cc10*/  IMAD R7, R30, 0xa0, R37 ;  /* 0x000000a01e077824 */ /* 0x000fe200078e0225 */
[----:B------:R-:W2:Y:S01]  /*2cc20*/  LDL R13, [R1+0x4] ;  /* 0x00000400010d7983 */ /* 0x000ea20000100800 */
[----:B-1----:R-:W-:Y:S02]  /*2cc30*/  ISETP.NE.AND P0, PT, R6, 0x1, PT ;  /* 0x000000010600780c */ /* 0x002fe40003f05270 */
[----:B---3--:R-:W-:-:S11]  /*2cc40*/  LOP3.LUT R0, R0, 0x7f, RZ, 0xc0, !PT ;  /* 0x0000007f00007812 */ /* 0x008fd600078ec0ff */
[----:B------:R-:W1:Y:S01]  /*2cc50*/  @P0 LDC R2, c[0x0][0x434] ;  /* 0x00010d00ff020b82 */ /* 0x000e620000000800 */
[----:B------:R-:W-:Y:S01]  /*2cc60*/  SHF.R.U32.HI R0, RZ, 0x2, R0 ;  /* 0x00000002ff007819 */ /* 0x000fe20000011600 */
[----:B0-----:R-:W-:-:S05]  /*2cc70*/  IMAD.SHL.U32 R4, R3, 0x20, RZ ;  /* 0x0000002003047824 */ /* 0x001fca00078e00ff */
[----:B------:R-:W-:Y:S02]  /*2cc80*/  LOP3.LUT R4, R0, 0x60, R4, 0xf8, !PT ;  /* 0x0000006000047812 */ /* 0x000fe400078ef804 */
[----:B------:R-:W0:Y:S01]  /*2cc90*/  @P0 LDC R0, c[0x0][0x438] ;  /* 0x00010e00ff000b82 */ /* 0x000e220000000800 */
[----:B------:R-:W-:Y:S01]  /*2cca0*/  LOP3.LUT R3, R3, 0x7f, RZ, 0xc0, !PT ;  /* 0x0000007f03037812 */ /* 0x000fe200078ec0ff */
[----:B----4-:R-:W-:Y:S02]  /*2ccb0*/  IMAD.SHL.U32 R8, R8, 0x20, RZ ;  /* 0x0000002008087824 */ /* 0x010fe400078e00ff */
[----:B------:R-:W-:Y:S01]  /*2ccc0*/  IMAD.IADD R5, R4, 0x1, R7 ;  /* 0x0000000104057824 */ /* 0x000fe200078e0207 */
[----:B------:R-:W-:-:S04]  /*2ccd0*/  SHF.R.U32.HI R4, RZ, 0x2, R3 ;  /* 0x00000002ff047819 */ /* 0x000fc80000011603 */
[----:B------:R-:W-:Y:S02]  /*2cce0*/  LOP3.LUT R8, R4, 0x60, R8, 0xf8, !PT ;  /* 0x0000006004087812 */ /* 0x000fe400078ef808 */
[----:B------:R-:W3:Y:S01]  /*2ccf0*/  @P0 LDC R4, c[0x0][0x434] ;  /* 0x00010d00ff040b82 */ /* 0x000ee20000000800 */
[----:B-1----:R-:W-:-:S04]  /*2cd00*/  @P0 IMAD.HI.U32 R3, R5, R2, RZ ;  /* 0x0000000205030227 */ /* 0x002fc800078e00ff */
[----:B------:R-:W-:Y:S01]  /*2cd10*/  IMAD.MOV.U32 R2, RZ, RZ, R5 ;  /* 0x000000ffff027224 */ /* 0x000fe200078e0005 */
[----:B0-----:R-:W-:Y:S02]  /*2cd20*/  @P0 SHF.R.U32.HI R2, RZ, R0, R3 ;  /* 0x00000000ff020219 */ /* 0x001fe40000011603 */
[----:B------:R-:W0:Y:S01]  /*2cd30*/  @P0 LDC R0, c[0x0][0x438] ;  /* 0x00010e00ff000b82 */ /* 0x000e220000000800 */
[----:B------:R-:W-:-:S04]  /*2cd40*/  LOP3.LUT R8, R8, 0x80, RZ, 0xfc, !PT ;  /* 0x0000008008087812 */ /* 0x000fc800078efcff */
[----:B------:R-:W-:-:S05]  /*2cd50*/  IADD3 R7, R8, R7, RZ ;  /* 0x0000000708077210 */ /* 0x000fca0007ffe0ff */
[----:B---3--:R-:W-:-:S04]  /*2cd60*/  @P0 IMAD.HI.U32 R3, R7, R4, RZ ;  /* 0x0000000407030227 */ /* 0x008fc800078e00ff */
[----:B------:R-:W-:Y:S01]  /*2cd70*/  IMAD.MOV.U32 R4, RZ, RZ, R7 ;  /* 0x000000ffff047224 */ /* 0x000fe200078e0007 */
[----:B------:R-:W-:Y:S05]  /*2cd80*/  YIELD ;  /* 0x0000000000007946 */ /* 0x000fea0003800000 */
[----:B------:R-:W-:Y:S01]  /*2cd90*/  ULDC.64 UR4, c[0x0][0x428] ;  /* 0x00010a0000047ab9 */ /* 0x000fe20000000a00 */
[----:B------:R-:W-:Y:S01]  /*2cda0*/  ULDC.64 UR6, c[0x0][0x418] ;  /* 0x0001060000067ab9 */ /* 0x000fe20000000a00 */
[----:B0-----:R-:W-:Y:S01]  /*2cdb0*/  @P0 SHF.R.U32.HI R4, RZ, R0, R3 ;  /* 0x00000000ff040219 */ /* 0x001fe20000011603 */
[----:B------:R-:W-:-:S04]  /*2cdc0*/  IMAD.MOV R3, RZ, RZ, -R2 ;  /* 0x000000ffff037224 */ /* 0x000fc800078e0a02 */
[----:B------:R-:W-:Y:S02]  /*2cdd0*/  IMAD.MOV R0, RZ, RZ, -R4 ;  /* 0x000000ffff007224 */ /* 0x000fe400078e0a04 */
[C---:B------:R-:W-:Y:S01]  /*2cde0*/  IMAD R5, R6.reuse, R3, R5 ;  /* 0x0000000306057224 */ /* 0x040fe200078e0205 */
[--C-:B------:R-:W-:Y:S01]  /*2cdf0*/  SHF.R.S32.HI R3, RZ, 0x1f, R2.reuse ;  /* 0x0000001fff037819 */ /* 0x100fe20000011402 */
[----:B------:R-:W-:Y:S02]  /*2ce00*/  IMAD R6, R6, R0, R7 ;  /* 0x0000000006067224 */ /* 0x000fe400078e0207 */
[----:B------:R-:W-:Y:S01]  /*2ce10*/  IMAD.WIDE.U32 R2, R32, UR4, R2 ;  /* 0x0000000420027c25 */ /* 0x000fe2000f8e0002 */
[----:B------:R-:W-:Y:S02]  /*2ce20*/  ISETP.GT.U32.AND P1, PT, R8, 0x9f, PT ;  /* 0x0000009f0800780c */ /* 0x000fe40003f24070 */
[----:B------:R-:W-:Y:S01]  /*2ce30*/  LEA R8, P0, R2, UR6, 0x2 ;  /* 0x0000000602087c11 */ /* 0x000fe2000f8010ff */
[----:B--2---:R-:W-:-:S04]  /*2ce40*/  IMAD R0, R9, UR4, RZ ;  /* 0x0000000409007c24 */ /* 0x004fc8000f8e02ff */
[----:B------:R-:W-:-:S04]  /*2ce50*/  IMAD R0, R32, UR5, R0 ;  /* 0x0000000520007c24 */ /* 0x000fc8000f8e0200 */
[----:B------:R-:W-:-:S05]  /*2ce60*/  IMAD.IADD R3, R0, 0x1, R3 ;  /* 0x0000000100037824 */ /* 0x000fca00078e0203 */
[----:B------:R-:W-:-:S05]  /*2ce70*/  LEA.HI.X R9, R2, UR7, R3, 0x2, P0 ;  /* 0x0000000702097c11 */ /* 0x000fca00080f1403 */
[----:B------:R-:W2:Y:S01]  /*2ce80*/  LDG.E R8, desc[UR50][R8.64] ;  /* 0x0000003208087981 */ /* 0x000ea2000c1e1900 */
[----:B------:R-:W-:Y:S02]  /*2ce90*/  @!P1 SHF.R.S32.HI R3, RZ, 0x1f, R4 ;  /* 0x0000001fff039819 */ /* 0x000fe40000011404 */
[----:B------:R-:W-:Y:S01]  /*2cea0*/  @!P1 MOV R2, R4 ;  /* 0x0000000400029202 */ /* 0x000fe20000000f00 */
[----:B------:R-:W-:-:S04]  /*2ceb0*/  IMAD.U32 R12, RZ, RZ, UR39 ;  /* 0x00000027ff0c7e24 */ /* 0x000fc8000f8e00ff */
[----:B------:R-:W-:Y:S01]  /*2cec0*/  @!P1 IMAD.WIDE.U32 R2, R32, UR4, R2 ;  /* 0x0000000420029c25 */ /* 0x000fe2000f8e0002 */
[----:B------:R-:W-:-:S03]  /*2ced0*/  ISETP.NE.AND P2, PT, R12, 0x3, PT ;  /* 0x000000030c00780c */ /* 0x000fc60003f45270 */
[----:B------:R-:W-:Y:S01]  /*2cee0*/  @!P1 IMAD.IADD R0, R0, 0x1, R3 ;  /* 0x0000000100009824 */ /* 0x000fe200078e0203 */
[C---:B------:R-:W-:Y:S01]  /*2cef0*/  @!P1 LEA R10, P0, R2.reuse, UR6, 0x2 ;  /* 0x00000006020a9c11 */ /* 0x040fe2000f8010ff */
[----:B------:R-:W-:Y:S02]  /*2cf00*/  VIADD R29, R17, 0x1 ;  /* 0x00000001111d7836 */ /* 0x000fe40000000000 */
[----:B------:R-:W-:Y:S01]  /*2cf10*/  IMAD.MOV.U32 R7, RZ, RZ, RZ ;  /* 0x000000ffff077224 */ /* 0x000fe200078e00ff */
[----:B------:R-:W-:Y:S02]  /*2cf20*/  @!P1 LEA.HI.X R11, R2, UR7, R0, 0x2, P0 ;  /* 0x00000007020b9c11 */ /* 0x000fe400080f1400 */
[----:B------:R-:W-:-:S03]  /*2cf30*/  ISETP.NE.AND P0, PT, R29, 0x2, PT ;  /* 0x000000021d00780c */ /* 0x000fc60003f05270 */
[----:B------:R0:W5:Y:S01]  /*2cf40*/  @!P1 LDG.E R7, desc[UR50][R10.64] ;  /* 0x000000320a079981 */ /* 0x000162000c1e1900 */
[----:B------:R-:W-:Y:S02]  /*2cf50*/  SEL R33, RZ, 0x1, P0 ;  /* 0x00000001ff217807 */ /* 0x000fe40000000000 */
[C---:B------:R-:W-:Y:S02]  /*2cf60*/  ISETP.GT.AND P1, PT, R30.reuse, R13, PT ;  /* 0x0000000d1e00720c */ /* 0x040fe40003f24270 */
[----:B------:R-:W-:Y:S02]  /*2cf70*/  SEL R29, R29, RZ, P0 ;  /* 0x000000ff1d1d7207 */ /* 0x000fe40000000000 */
[----:B------:R-:W-:Y:S02]  /*2cf80*/  IADD3 R30, R30, -0x1, RZ ;  /* 0xffffffff1e1e7810 */ /* 0x000fe40007ffe0ff */
[----:B------:R-:W-:Y:S02]  /*2cf90*/  LOP3.LUT R33, R20, R33, RZ, 0x3c, !PT ;  /* 0x0000002114217212 */ /* 0x000fe400078e3cff */
[----:B--2---:R-:W-:Y:S01]  /*2cfa0*/  SHF.R.S32.HI R27, RZ, 0x1f, R8 ;  /* 0x0000001fff1b7819 */ /* 0x004fe20000011408 */
[----:B0-----:R-:W-:Y:S06]  /*2cfb0*/  @!P2 BRA `(.L_x_724) ;  /* 0x000000000004a947 */ /* 0x001fec0003800000 */
[----:B------:R-:W-:Y:S01]  /*2cfc0*/  BPT.TRAP 0x1 ;  /* 0x000000040000795c */ /* 0x000fe20000300000 */
.L_x_724:
[----:B------:R-:W-:Y:S01]  /*2cfd0*/  IMAD R4, R29, 0x8, R22 ;  /* 0x000000081d047824 */ /* 0x000fe200078e0216 */
[----:B------:R-:W-:Y:S01]  /*2cfe0*/  SHF.L.U32 R28, R33, 0x1f, RZ ;  /* 0x0000001f211c7819 */ /* 0x000fe200000006ff */
[----:B------:R-:W-:Y:S01]  /*2cff0*/  BSSY B0, `(.L_x_725) ;  /* 0x0000004000007945 */ /* 0x000fe20003800000 */
[----:B------:R-:W-:Y:S02]  /*2d000*/  SHF.R.S32.HI R24, RZ, 0x1f, R5 ;  /* 0x0000001fff187819 */ /* 0x000fe40000011405 */
[----:B------:R-:W0:Y:S02]  /*2d010*/  SYNCS.PHASECHK.TRANS64.TRYWAIT P0, [R4+URZ+0x33480], R28 ;  /* 0x0334801c040075a7 */ /* 0x000e24000800017f */
[----:B0-----:R-:W-:Y:S05]  /*2d020*/  @!P0 BRA `(.L_x_726) ;  /* 0x0000008c00548947 */ /* 0x001fea0003800000 */
.L_x_1008:
[----:B------:R-:W-:Y:S05]  /*2d030*/  BSYNC B0 ;  /* 0x0000000000007941 */ /* 0x000fea0003800000 */
.L_x_725:
[----:B------:R-:W2:Y:S01]  /*2d040*/  LDL R15, [R1+0x10] ;  /* 0x00001000010f7983 */ /* 0x000ea20000100800 */
[----:B------:R-:W-:Y:S01]  /*2d050*/  ULDC.64 UR4, c[0x0][0x328] ;  /* 0x0000ca0000047ab9 */ /* 0x000fe20000000a00 */
[----:B------:R-:W-:Y:S01]  /*2d060*/  ULDC.64 UR6, c[0x0][0x338] ;  /* 0x0000ce0000067ab9 */ /* 0x000fe20000000a00 */
[----:B------:R-:W-:Y:S01]  /*2d070*/  IMAD R0, R24, UR4, RZ ;  /* 0x0000000418007c24 */ /* 0x000fe2000f8e02ff */
[----:B------:R-:W-:Y:S01]  /*2d080*/  SHF.R.S32.HI R25, RZ, 0x1f, R6 ;  /* 0x0000001fff197819 */ /* 0x000fe20000011406 */
[C---:B------:R-:W-:Y:S01]  /*2d090*/  IMAD.WIDE.U32 R2, R5.reuse, UR4, RZ ;  /* 0x0000000405027c25 */ /* 0x040fe2000f8e00ff */
[----:B-----5:R-:W-:Y:S01]  /*2d0a0*/  SHF.R.S32.HI R26, RZ, 0x1f, R7 ;  /* 0x0000001fff1a7819 */ /* 0x020fe20000011407 */
[----:B------:R-:W1:Y:S01]  /*2d0b0*/  LDC R12, c[0x0][0x2f4] ;  /* 0x0000bd00ff0c7b82 */ /* 0x000e620000000800 */
[C---:B------:R-:W-:Y:S01]  /*2d0c0*/  LOP3.LUT R14, R36.reuse, 0x80, RZ, 0xfc, !PT ;  /* 0x00000080240e7812 */ /* 0x040fe200078efcff */
        /* <DEDUP_REMOVED lines=13> */
[----:B------:R-:W-:Y:S01]  /*2d1a0*/  IMAD.WIDE.U32 R10, R18, UR4, R10 ;  /* 0x00000004120a7c25 */ /* 0x000fe2000f8e000a */
[----:B------:R-:W-:Y:S02]  /*2d1b0*/  IADD3 R3, R3, R0, RZ ;  /* 0x0000000003037210 */ /* 0x000fe40007ffe0ff */
[-C--:B------:R-:W-:Y:S01]  /*2d1c0*/  ISETP.GE.AND P3, PT, R13, R12.reuse, PT ;  /* 0x0000000c0d00720c */ /* 0x080fe20003f66270 */
[----:B------:R-:W-:Y:S01]  /*2d1d0*/  IMAD R0, R26, UR6, RZ ;  /* 0x000000061a007c24 */ /* 0x000fe2000f8e02ff */
[----:B------:R-:W-:Y:S01]  /*2d1e0*/  ISETP.GE.AND P4, PT, R36, R12, PT ;  /* 0x0000000c2400720c */ /* 0x000fe20003f86270 */
[----:B------:R-:W-:-:S04]  /*2d1f0*/  IMAD.WIDE.U32 R2, R7, UR6, R2 ;  /* 0x0000000607027c25 */ /* 0x000fc8000f8e0002 */
[----:B------:R-:W-:Y:S01]  /*2d200*/  IMAD R0, R7, UR7, R0 ;  /* 0x0000000707007c24 */ /* 0x000fe2000f8e0200 */
[----:B------:R-:W-:Y:S01]  /*2d210*/  ULDC.64 UR6, c[0x0][0x318] ;  /* 0x0000c60000067ab9 */ /* 0x000fe20000000a00 */
[----:B------:R-:W-:Y:S01]  /*2d220*/  IMAD R21, R18, UR5, RZ ;  /* 0x0000000512157c24 */ /* 0x000fe2000f8e02ff */
[----:B------:R-:W-:Y:S01]  /*2d230*/  IADD3 R9, P0, R10, UR6, RZ ;  /* 0x000000060a097c10 */ /* 0x000fe2000ff1e0ff */
[----:B------:R-:W-:-:S03]  /*2d240*/  IMAD.IADD R3, R3, 0x1, R0 ;  /* 0x0000000103037824 */ /* 0x000fc600078e0200 */
[----:B------:R-:W-:Y:S01]  /*2d250*/  IADD3.X R10, R21, UR7, R11, P0, !PT ;  /* 0x00000007150a7c10 */ /* 0x000fe200087fe40b */
[----:B------:R-:W-:Y:S01]  /*2d260*/  IMAD.WIDE.U32 R2, R18, UR4, R2 ;  /* 0x0000000412027c25 */ /* 0x000fe2000f8e0002 */
[----:B------:R-:W-:Y:S02]  /*2d270*/  UMOV UR4, 0xffffffff ;  /* 0xffffffff00047882 */ /* 0x000fe40000000000 */
[----:B------:R-:W-:-:S04]  /*2d280*/  IADD3 R23, P0, R2, UR6, RZ ;  /* 0x0000000602177c10 */ /* 0x000fc8000ff1e0ff */
[----:B------:R-:W-:Y:S01]  /*2d290*/  IADD3.X R21, R21, UR7, R3, P0, !PT ;  /* 0x0000000715157c10 */ /* 0x000fe200087fe403 */
[----:B--2---:R-:W-:Y:S01]  /*2d2a0*/  IMAD R34, R29, 0x7800, R15 ;  /* 0x000078001d227824 */ /* 0x004fe200078e020f */
        /* <DEDUP_REMOVED lines=19> */
[----:B-1----:R-:W-:-:S04]  /*2d3e0*/  IADD3 R2, P0, R36, R2, RZ ;  /* 0x0000000224027210 */ /* 0x002fc80007f1e0ff */
[----:B------:R-:W-:Y:S02]  /*2d3f0*/  IADD3.X R3, RZ, R34, RZ, P0, !PT ;  /* 0x00000022ff037210 */ /* 0x000fe400007fe4ff */
        /* <DEDUP_REMOVED lines=11> */
.L_x_1020:
        /* <DEDUP_REMOVED lines=10> */
.L_x_728:
        /* <DEDUP_REMOVED lines=11> */
.L_x_729:
[----:B------:R2:W-:Y:S01]  /*2d600*/  SYNCS.ARRIVE.TRANS64.A1T0 RZ, [R4+URZ+0x33470], RZ ;  /* 0x033470ff04ff79a7 */ /* 0x0005e2000810003f */
[----:B------:R-:W-:Y:S05]  /*2d610*/  @!P3 BRA `(.L_x_730) ;  /* 0x000000000004b947 */ /* 0x000fea0003800000 */
[----:B------:R-:W-:Y:S01]  /*2d620*/  BPT.TRAP 0x1 ;  /* 0x000000040000795c */ /* 0x000fe20000300000 */
.L_x_730:
[----:B------:R-:W3:Y:S01]  /*2d630*/  SYNCS.PHASECHK.TRANS64.TRYWAIT P0, [R4+URZ+0x33440], R28 ;  /* 0x0334401c040075a7 */ /* 0x000ee2000800017f */
[----:B------:R-:W-:Y:S04]  /*2d640*/  BSSY B0, `(.L_x_731) ;  /* 0x0000002000007945 */ /* 0x000fe80003800000 */
[----:B---3--:R-:W-:Y:S05]  /*2d650*/  @!P0 BRA `(.L_x_732) ;  /* 0x0000008c005c8947 */ /* 0x008fea0003800000 */
.L_x_1021:
[----:B------:R-:W-:Y:S05]  /*2d660*/  BSYNC B0 ;  /* 0x0000000000007941 */ /* 0x000fea0003800000 */
.L_x_731:
        /* <DEDUP_REMOVED lines=13> */
[----:B------:R-:W-:-:S03]  /*2d740*/  IMAD R5, R6, UR5, R5 ;  /* 0x0000000506057c24 */ /* 0x000fc6000f8e0205 */
[----:B------:R-:W-:Y:S01]  /*2d750*/  IADD3 R9, R3, R8, RZ ;  /* 0x0000000803097210 */ /* 0x000fe20007ffe0ff */
[----:B------:R-:W-:Y:S01]  /*2d760*/  IMAD.MOV.U32 R8, RZ, RZ, R2 ;  /* 0x000000ffff087224 */ /* 0x000fe200078e0002 */
[-C--:B----4-:R-:W-:Y:S01]  /*2d770*/  ISETP.GE.AND P2, PT, R12, R10.reuse, PT ;  /* 0x0000000a0c00720c */ /* 0x090fe20003f46270 */
[----:B------:R-:W-:Y:S01]  /*2d780*/  IMAD.WIDE.U32 R2, R6, UR4, RZ ;  /* 0x0000000406027c25 */ /* 0x000fe2000f8e00ff */
[----:B------:R-:W-:Y:S01]  /*2d790*/  ULDC.64 UR4, c[0x0][0x308] ;  /* 0x0000c20000047ab9 */ /* 0x000fe20000000a00 */
[-C--:B------:R-:W-:Y:S02]  /*2d7a0*/  ISETP.GE.AND P3, PT, R11, R10.reuse, PT ;  /* 0x0000000a0b00720c */ /* 0x080fe40003f66270 */
[----:B------:R-:W-:Y:S01]  /*2d7b0*/  IMAD.IADD R3, R3, 0x1, R5 ;  /* 0x0000000103037824 */ /* 0x000fe200078e0205 */
[----:B------:R-:W-:Y:S01]  /*2d7c0*/  ISETP.GE.AND P4, PT, R36, R10, PT ;  /* 0x0000000a2400720c */ /* 0x000fe20003f86270 */
        /* <DEDUP_REMOVED lines=26> */
[----:B----4-:R-:W-:-:S04]  /*2d970*/  IADD3 R2, P0, R36, R2, RZ ;  /* 0x0000000224027210 */ /* 0x010fc80007f1e0ff */
[----:B-----5:R-:W-:-:S05]  /*2d980*/  IADD3.X R3, RZ, R3, RZ, P0, !PT ;  /* 0x00000003ff037210 */ /* 0x020fca00007fe4ff */
        /* <DEDUP_REMOVED lines=16> */
.L_x_1033:
        /* <DEDUP_REMOVED lines=10> */
.L_x_734:
        /* <DEDUP_REMOVED lines=11> */
.L_x_735:
[----:B------:R-:W-:Y:S01]  /*2dbe0*/  MOV R0, UR37 ;  /* 0x0000002500007c02 */ /* 0x000fe20008000f00 */
[----:B------:R4:W-:Y:S03]  /*2dbf0*/  SYNCS.ARRIVE.TRANS64.A1T0 RZ, [R4+URZ+0x33430], RZ ;  /* 0x033430ff04ff79a7 */ /* 0x0009e6000810003f */
[----:B------:R-:W-:-:S13]  /*2dc00*/  ISETP.NE.AND P0, PT, R0, 0x3, PT ;  /* 0x000000030000780c */ /* 0x000fda0003f05270 */
[----:B----4-:R-:W-:Y:S05]  /*2dc10*/  @!P0 BRA `(.L_x_736) ;  /* 0x0000000000048947 */ /* 0x010fea0003800000 */
[----:B------:R-:W-:Y:S01]  /*2dc20*/  BPT.TRAP 0x1 ;  /* 0x000000040000795c */ /* 0x000fe20000300000 */
.L_x_736:
[----:B------:R-:W-:Y:S01]  /*2dc30*/  LOP3.LUT R3, R20, 0x1, RZ, 0x3c, !PT ;  /* 0x0000000114037812 */ /* 0x000fe200078e3cff */
[----:B------:R-:W-:Y:S01]  /*2dc40*/  IMAD R0, R17, 0x8, R22 ;  /* 0x0000000811007824 */ /* 0x000fe200078e0216 */
[----:B------:R-:W-:Y:S02]  /*2dc50*/  BSSY B0, `(.L_x_737) ;  /* 0x0000004000007945 */ /* 0x000fe40003800000 */
[----:B------:R-:W-:-:S04]  /*2dc60*/  SHF.L.U32 R3, R3, 0x1f, RZ ;  /* 0x0000001f03037819 */ /* 0x000fc800000006ff */
[----:B------:R-:W4:Y:S02]  /*2dc70*/  SYNCS.PHASECHK.TRANS64.TRYWAIT P2, [R0+URZ+0x33470], R3 ;  /* 0x03347003000075a7 */ /* 0x000f24000804017f */
[----:B----4-:R-:W-:Y:S05]  /*2dc80*/  @!P2 BRA `(.L_x_738) ;  /* 0x0000008c005ca947 */ /* 0x010fea0003800000 */
.L_x_1034:
[----:B------:R-:W-:Y:S05]  /*2dc90*/  BSYNC B0 ;  /* 0x0000000000007941 */ /* 0x000fea0003800000 */
.L_x_737:
[----:B------:R-:W-:-:S05]  /*2dca0*/  IMAD.U32 R2, RZ, RZ, UR39 ;  /* 0x00000027ff027e24 */ /* 0x000fca000f8e00ff */
[----:B------:R-:W-:-:S13]  /*2dcb0*/  ISETP.NE.AND P2, PT, R2, 0x3, PT ;  /* 0x000000030200780c */ /* 0x000fda0003f45270 */
[----:B------:R-:W-:Y:S05]  /*2dcc0*/  @!P2 BRA `(.L_x_739) ;  /* 0x000000000004a947 */ /* 0x000fea0003800000 */
[----:B------:R-:W-:Y:S01]  /*2dcd0*/  BPT.TRAP 0x1 ;  /* 0x000000040000795c */ /* 0x000fe20000300000 */
.L_x_739:
[----:B------:R-:W-:Y:S01]  /*2dce0*/  SHF.L.U32 R5, R20, 0x1f, RZ ;  /* 0x0000001f14057819 */ /* 0x000fe200000006ff */
[----:B----4-:R-:W-:-:S03]  /*2dcf0*/  IMAD R3, R17, 0x7800, RZ ;  /* 0x0000780011037824 */ /* 0x010fc600078e02ff */
[----:B------:R-:W4:Y:S02]  /*2dd00*/  SYNCS.PHASECHK.TRANS64.TRYWAIT P2, [R0+URZ+0x33460], R5 ;  /* 0x03346005000075a7 */ /* 0x000f24000804017f */
[----:B----4-:R-:W-:Y:S05]  /*2dd10*/  @!P2 BRA `(.L_x_740) ;  /* 0x0000008c004ca947 */ /* 0x010fea0003800000 */
.L_x_1035:
[----:B------:R-:W4:Y:S04]  /*2dd20*/  LDL R2, [R1+0x18] ;  /* 0x0000180001027983 */ /* 0x000f280000100800 */
[----:B------:R-:W5:Y:S01]  /*2dd30*/  LDL R10, [R1+0x14] ;  /* 0x00001400010a7983 */ /* 0x000f620000100800 */
[----:B------:R-:W-:Y:S05]  /*2dd40*/  WARPSYNC.ALL ;  /* 0x0000000000007948 */ /* 0x000fea0003800000 */
[----:B------:R-:W-:-:S04]  /*2dd50*/  MOV R12, UR39 ;  /* 0x00000027000c7c02 */ /* 0x000fc80008000f00 */
[----:B------:R-:W-:Y:S02]  /*2dd60*/  ISETP.NE.AND P2, PT, R12, 0x3, PT ;  /* 0x000000030c00780c */ /* 0x000fe40003f45270 */
[C---:B----4-:R-:W-:Y:S02]  /*2dd70*/  LOP3.LUT R5, R3.reuse, R2, RZ, 0xfc, !PT ;  /* 0x0000000203057212 */ /* 0x050fe400078efcff */
[----:B-----5:R-:W-:-:S03]  /*2dd80*/  LOP3.LUT R3, R3, R10, RZ, 0xfc, !PT ;  /* 0x0000000a03037212 */ /* 0x020fc600078efcff */
[C---:B------:R-:W-:Y:S02]  /*2dd90*/  IMAD.IADD R2, R22.reuse, 0x1, R5 ;  /* 0x0000000116027824 */ /* 0x040fe400078e0205 */
[----:B------:R-:W-:-:S03]  /*2dda0*/  IMAD.IADD R3, R22, 0x1, R3 ;  /* 0x0000000116037824 */ /* 0x000fc600078e0203 */
[----:B0-23--:R-:W0:Y:S02]  /*2ddb0*/  LDSM.16.MT88.4 R4, [R2+0xf200] ;  /* 0x00f200000204783b */ /* 0x00de240000004200 */
        /* <DEDUP_REMOVED lines=97> */
.L_x_741:
[----:B--2---:R2:W-:Y:S01]  /*2e3d0*/  SYNCS.ARRIVE.TRANS64.A1T0 RZ, [R0+URZ+0x33450], RZ ;  /* 0x033450ff00ff79a7 */ /* 0x0045e2000810003f */
[----:B------:R-:W-:Y:S06]  /*2e3e0*/  BAR.SYNC.DEFER_BLOCKING 0x2, 0x80 ;  /* 0x0082000000007b1d */ /* 0x000fec0000010000 */
[----:B------:R-:W-:Y:S05]  /*2e3f0*/  @!P0 BRA `(.L_x_742) ;  /* 0x0000000000048947 */ /* 0x000fea0003800000 */
[----:B------:R-:W-:Y:S01]  /*2e400*/  BPT.TRAP 0x1 ;  /* 0x000000040000795c */ /* 0x000fe20000300000 */
.L_x_742:
[----:B------:R-:W3:Y:S01]  /*2e410*/  LDL R2, [R1+0xc] ;  /* 0x00000c0001027983 */ /* 0x000ee20000100800 */
[----:B--2---:R-:W-:Y:S02]  /*2e420*/  VIADD R0, R0, 0x33480 ;  /* 0x0003348000007836 */ /* 0x004fe40000000000 */
[----:B------:R-:W-:Y:S02]  /*2e430*/  IMAD.MOV.U32 R17, RZ, RZ, R29 ;  /* 0x000000ffff117224 */ /* 0x000fe400078e001d */
[----:B------:R-:W-:Y:S01]  /*2e440*/  IMAD.MOV.U32 R20, RZ, RZ, R33 ;  /* 0x000000ffff147224 */ /* 0x000fe200078e0021 */
[----:B---3--:R-:W-:-:S04]  /*2e450*/  PRMT R0, R2, 0x654, R0 ;  /* 0x0000065402007816 */ /* 0x008fc80000000000 */
[----:B------:R2:W-:Y:S01]  /*2e460*/  SYNCS.ARRIVE.TRANS64.RED.A1T0 RZ, [R0+URZ], RZ ;  /* 0x000000ff00ff79a7 */ /* 0x0005e2000810043f */
[----:B------:R-:W-:Y:S05]  /*2e470*/  @P1 BRA `(.L_x_743) ;  /* 0xffffffe400d01947 */ /* 0x000fea000383ffff */
.L_x_723:
[----:B--2---:R-:W2:Y:S01]  /*2e480*/  S2R R0, SR_TID.X ;  /* 0x0000000000007919 */ /* 0x004ea20000002100 */
[----:B------:R-:W-:Y:S01]  /*2e490*/  BSSY B0, `(.L_x_744) ;  /* 0x0000012000007945 */ /* 0x000fe20003800000 */
[----:B--2---:R-:W-:Y:S01]  /*2e4a0*/  LOP3.LUT R2, R0, 0x7f, RZ, 0xc0, !PT ;  /* 0x0000007f00027812 */ /* 0x004fe200078ec0ff */
[----:B------:R-:W-:-:S03]  /*2e4b0*/  IMAD.U32 R0, RZ, RZ, UR37 ;  /* 0x00000025ff007e24 */ /* 0x000fc6000f8e00ff */
[----:B------:R-:W-:Y:S02]  /*2e4c0*/  ISETP.NE.AND P1, PT, R2, RZ, PT ;  /* 0x000000ff0200720c */ /* 0x000fe40003f25270 */
[----:B------:R-:W-:-:S11]  /*2e4d0*/  ISETP.NE.AND P0, PT, R0, 0x3, PT ;  /* 0x000000030000780c */ /* 0x000fd60003f05270 */
[----:B------:R-:W-:Y:S05]  /*2e4e0*/  @P1 BRA `(.L_x_745) ;  /* 0x0000000000301947 */ /* 0x000fea0003800000 */
[----:B------:R-:W2:Y:S01]  /*2e4f0*/  S2R R5, SR_LANEID ;  /* 0x0000000000057919 */ /* 0x000ea20000000000 */
[----:B------:R-:W-:Y:S01]  /*2e500*/  VOTEU.ANY UR4, UPT, PT ;  /* 0x0000000000047886 */ /* 0x000fe200038e0100 */
[----:B0-----:R-:W0:Y:S01]  /*2e510*/  LDC.64 R2, c[0x0][0xc60] ;  /* 0x00031800ff027b82 */ /* 0x001e220000000a00 */
[----:B------:R-:W2:Y:S02]  /*2e520*/  FLO.U32 R0, UR4 ;  /* 0x0000000400007d00 */ /* 0x000ea400080e0000 */
[----:B--2---:R-:W-:-:S06]  /*2e530*/  ISETP.EQ.U32.AND P1, PT, R0, R5, PT ;  /* 0x000000050000720c */ /* 0x004fcc0003f22070 */
[----:B------:R-:W0:Y:S07]  /*2e540*/  POPC R5, UR4 ;  /* 0x0000000400057d09 */ /* 0x000e2e0008000000 */
[----:B0-----:R-:W2:Y:S01]  /*2e550*/  @P1 ATOMG.E.ADD.STRONG.GPU PT, R3, desc[UR50][R2.64], R5 ;  /* 0x00000005020319a8 */ /* 0x001ea200081ee1f2 */
[----:B------:R-:W0:Y:S02]  /*2e560*/  S2R R4, SR_LTMASK ;  /* 0x0000000000047919 */ /* 0x000e240000003900 */
[----:B0-----:R-:W-:-:S04]  /*2e570*/  LOP3.LUT R4, R4, UR4, RZ, 0xc0, !PT ;  /* 0x0000000404047c12 */ /* 0x001fc8000f8ec0ff */
[----:B------:R-:W0:Y:S01]  /*2e580*/  POPC R7, R4 ;  /* 0x0000000400077309 */ /* 0x000e220000000000 */
[----:B--2---:R-:W0:Y:S02]  /*2e590*/  SHFL.IDX PT, R0, R3, R0, 0x1f ;  /* 0x00001f0003007589 */ /* 0x004e2400000e0000 */
[----:B0-----:R-:W-:-:S07]  /*2e5a0*/  IADD3 R16, R0, UR38, R7 ;  /* 0x0000002600107c10 */ /* 0x001fce000fffe007 */
.L_x_745:
[----:B------:R-:W-:Y:S05]  /*2e5b0*/  BSYNC B0 ;  /* 0x0000000000007941 */ /* 0x000fea0003800000 */
.L_x_744:
[----:B------:R-:W-:Y:S05]  /*2e5c0*/  @!P0 BRA `(.L_x_746) ;  /* 0x0000000000048947 */ /* 0x000fea0003800000 */
[----:B------:R-:W-:Y:S01]  /*2e5d0*/  BPT.TRAP 0x1 ;  /* 0x000000040000795c */ /* 0x000fe20000300000 */
.L_x_746:
[----:B------:R-:W-:Y:S01]  /*2e5e0*/  LOP3.LUT R0, R33, 0x1, RZ, 0x3c, !PT ;  /* 0x0000000121007812 */ /* 0x000fe200078e3cff */
[----:B------:R-:W-:Y:S01]  /*2e5f0*/  BSSY B0, `(.L_x_747) ;  /* 0x0000005000007945 */ /* 0x000fe20003800000 */
[----:B0-----:R-:W-:Y:S02]  /*2e600*/  LEA R3, R29, R22, 0x3 ;  /* 0x000000161d037211 */ /* 0x001fe400078e18ff */
[----:B------:R-:W-:-:S04]  /*2e610*/  SHF.L.U32 R0, R0, 0x1f, RZ ;  /* 0x0000001f00007819 */ /* 0x000fc800000006ff */
[----:B------:R-:W0:Y:S02]  /*2e620*/  SYNCS.PHASECHK.TRANS64.TRYWAIT P1, [R3+URZ+0x33470], R0 ;  /* 0x03347000030075a7 */ /* 0x000e24000802017f */
[----:B0-----:R-:W-:Y:S05]  /*2e630*/  @!P1 BRA `(.L_x_748) ;  /* 0x0000008400189947 */ /* 0x001fea0003800000 */
.L_x_1036:
[----:B------:R-:W-:Y:S05]  /*2e640*/  BSYNC B0 ;  /* 0x0000000000007941 */ /* 0x000fea0003800000 */
.L_x_747:
[----:B------:R-:W-:-:S05]  /*2e650*/  IMAD.U32 R2, RZ, RZ, UR39 ;  /* 0x00000027ff027e24 */ /* 0x000fca000f8e00ff */
[----:B------:R-:W-:-:S13]  /*2e660*/  ISETP.NE.AND P1, PT, R2, 0x3, PT ;  /* 0x000000030200780c */ /* 0x000fda0003f25270 */
[----:B------:R-:W-:Y:S05]  /*2e670*/  @!P1 BRA `(.L_x_749) ;  /* 0x0000000000049947 */ /* 0x000fea0003800000 */
[----:B------:R-:W-:Y:S01]  /*2e680*/  BPT.TRAP 0x1 ;  /* 0x000000040000795c */ /* 0x000fe20000300000 */
.L_x_749:
[----:B0-----:R-:W-:-:S04]  /*2e690*/  SHF.L.U32 R0, R33, 0x1f, RZ ;  /* 0x0000001f21007819 */ /* 0x001fc800000006ff */
[----:B------:R-:W0:Y:S02]  /*2e6a0*/  SYNCS.PHASECHK.TRANS64.TRYWAIT P1, [R3+URZ+0x33460], R0 ;  /* 0x03346000030075a7 */ /* 0x000e24000802017f */
[----:B0-----:R-:W-:Y:S05]  /*2e6b0*/  @!P1 BRA `(.L_x_750) ;  /* 0x00000084000c9947 */ /* 0x001fea0003800000 */
.L_x_1037:
[----:B------:R-:W2:Y:S04]  /*2e6c0*/  LDL R4, [R1+0x18] ;  /* 0x0000180001047983 */ /* 0x000ea80000100800 */
[----:B------:R-:W3:Y:S01]  /*2e6d0*/  LDL R10, [R1+0x14] ;  /* 0x00001400010a7983 */ /* 0x000ee20000100800 */
[----:B------:R-:W-:Y:S01]  /*2e6e0*/  IMAD R2, R29, 0x7800, RZ ;  /* 0x000078001d027824 */ /* 0x000fe200078e02ff */
[----:B------:R-:W-:Y:S05]  /*2e6f0*/  WARPSYNC.ALL ;  /* 0x0000000000007948 */ /* 0x000fea0003800000 */
[----:B------:R-:W-:-:S05]  /*2e700*/  IMAD.U32 R12, RZ, RZ, UR39 ;  /* 0x00000027ff0c7e24 */ /* 0x000fca000f8e00ff */
[----:B------:R-:W-:Y:S02]  /*2e710*/  ISETP.NE.AND P1, PT, R12, 0x3, PT ;  /* 0x000000030c00780c */ /* 0x000fe40003f25270 */
[----:B--2---:R-:W-:-:S05]  /*2e720*/  LOP3.LUT R5, R2, R4, RZ, 0xfc, !PT ;  /* 0x0000000402057212 */ /* 0x004fca00078efcff */
[----:B0-----:R-:W-:-:S05]  /*2e730*/  IMAD.IADD R0, R22, 0x1, R5 ;  /* 0x0000000116007824 */ /* 0x001fca00078e0205 */
[----:B------:R-:W0:Y:S02]  /*2e740*/  LDSM.16.MT88.4 R4, [R0+0xf200] ;  /* 0x00f200000004783b */ /* 0x000e240000004200 */
[C-C-:B0-----:R-:W-:Y:S02]  /*2e750*/  PRMT R8, R4.reuse, 0x6420, R5.reuse ;  /* 0x0000642004087816 */ /* 0x141fe40000000005 */
[----:B------:R-:W-:Y:S02]  /*2e760*/  PRMT R9, R4, 0x7531, R5 ;  /* 0x0000753104097816 */ /* 0x000fe40000000005 */
[----:B---3--:R-:W-:Y:S02]  /*2e770*/  LOP3.LUT R5, R2, R10, RZ, 0xfc, !PT ;  /* 0x0000000a02057212 */ /* 0x008fe400078efcff */
        /* <DEDUP_REMOVED lines=96> */
.L_x_751:
[----:B--2---:R2:W-:Y:S01]  /*2ed80*/  SYNCS.ARRIVE.TRANS64.A1T0 RZ, [R3+URZ+0x33450], RZ ;  /* 0x033450ff03ff79a7 */ /* 0x0045e2000810003f */
[----:B------:R-:W-:Y:S06]  /*2ed90*/  BAR.SYNC.DEFER_BLOCKING 0x2, 0x80 ;  /* 0x0082000000007b1d */ /* 0x000fec0000010000 */
[----:B------:R-:W-:Y:S05]  /*2eda0*/  @!P0 BRA `(.L_x_752) ;  /* 0x0000000000048947 */ /* 0x000fea0003800000 */
[----:B------:R-:W-:Y:S01]  /*2edb0*/  BPT.TRAP 0x1 ;  /* 0x000000040000795c */ /* 0x000fe20000300000 */
.L_x_752:
[----:B------:R-:W3:Y:S01]  /*2edc0*/  LDL R0, [R1+0xc] ;  /* 0x00000c0001007983 */ /* 0x000ee20000100800 */
[----:B--2---:R-:W-:Y:S01]  /*2edd0*/  IADD3 R3, R3, 0x33480, RZ ;  /* 0x0003348003037810 */ /* 0x004fe20007ffe0ff */
[----:B------:R-:W-:-:S05]  /*2ede0*/  VIADD R29, R29, 0x1 ;  /* 0x000000011d1d7836 */ /* 0x000fca0000000000 */
[----:B------:R-:W-:-:S04]  /*2edf0*/  ISETP.NE.AND P0, PT, R29, 0x2, PT ;  /* 0x000000021d00780c */ /* 0x000fc80003f05270 */
[----:B------:R-:W-:Y:S02]  /*2ee00*/  SEL R29, R29, RZ, P0 ;  /* 0x000000ff1d1d7207 */ /* 0x000fe40000000000 */
[----:B---3--:R-:W-:Y:S02]  /*2ee10*/  PRMT R3, R0, 0x654, R3 ;  /* 0x0000065400037816 */ /* 0x008fe40000000003 */
[----:B------:R-:W-:Y:S02]  /*2ee20*/  SEL R0, RZ, 0x1, P0 ;  /* 0x00000001ff007807 */ /* 0x000fe40000000000 */
[----:B------:R2:W-:Y:S02]  /*2ee30*/  SYNCS.ARRIVE.TRANS64.RED.A1T0 RZ, [R3+URZ], RZ ;  /* 0x000000ff03ff79a7 */ /* 0x0005e4000810043f */
[----:B------:R-:W-:-:S07]  /*2ee40*/  LOP3.LUT R33, R33, R0, RZ, 0x3c, !PT ;  /* 0x0000000021217212 */ /* 0x000fce00078e3cff */
.L_x_691:
[----:B------:R-:W3:Y:S02]  /*2ee50*/  LDL R0, [R1+0x8] ;  /* 0x0000080001007983 */ /* 0x000ee40000100800 */
[----:B---3--:R-:W-:-:S13]  /*2ee60*/  LOP3.LUT P0, RZ, R0, 0x80, RZ, 0xc0, !PT ;  /* 0x0000008000ff7812 */ /* 0x008fda000780c0ff */
[----:B------:R-:W-:Y:S05]  /*2ee70*/  @!P0 BRA `(.L_x_753) ;  /* 0x0000000000288947 */ /* 0x000fea0003800000 */
[----:B------:R-:W-:Y:S05]  /*2ee80*/  WARPSYNC.ALL ;  /* 0x0000000000007948 */ /* 0x000fea0003800000 */
[----:B------:R-:W3:Y:S08]  /*2ee90*/  S2UR UR4, SR_CgaCtaId ;  /* 0x00000000000479c3 */ /* 0x000ef00000008800 */
[----:B------:R-:W-:Y:S01]  /*2eea0*/  BAR.SYNC.DEFER_BLOCKING 0x5, 0x180 ;  /* 0x0146000000007b1d */ /* 0x000fe20000010000 */
[----:B0-----:R-:W-:Y:S01]  /*2eeb0*/  MOV R22, 0x400 ;  /* 0x0000040000167802 */ /* 0x001fe20000000f00 */
[----:B---3--:R-:W-:-:S05]  /*2eec0*/  IMAD.U32 R0, RZ, RZ, UR4 ;  /* 0x00000004ff007e24 */ /* 0x008fca000f8e00ff */
[----:B------:R-:W-:Y:S01]  /*2eed0*/  LEA R22, R0, R22, 0x18 ;  /* 0x0000001600167211 */ /* 0x000fe200078ec0ff */
[----:B------:R4:W-:Y:S04]  /*2eee0*/  STL [R1+0xc], R0 ;  /* 0x00000c0001007387 */ /* 0x0009e80000100800 */
[----:B------:R4:W0:Y:S01]  /*2eef0*/  LDS.128 R16, [R22+0x334d0] ;  /* 0x0334d00016107984 */ /* 0x0008220000000c00 */
[----:B------:R-:W-:Y:S06]  /*2ef00*/  BAR.ARV 0x4, 0x180 ;  /* 0x0106000000007b1d */ /* 0x000fec0000002000 */
[----:B------:R-:W-:Y:S05]  /*2ef10*/  BRA `(.L_x_754) ;  /* 0x0000000800d87947 */ /* 0x000fea0003800000 */
.L_x_753:
[----:B------:R-:W0:Y:S01]  /*2ef20*/  S2R R0, SR_TID.X ;  /* 0x0000000000007919 */ /* 0x000e220000002100 */
[----:B------:R-:W-:Y:S01]  /*2ef30*/  UMOV UR4, 0xffffffff ;  /* 0xffffffff00047882 */ /* 0x000fe20000000000 */
[----:B0-----:R-:W-:-:S04]  /*2ef40*/  LOP3.LUT R9, R0, 0x1f, RZ, 0xc0, !PT ;  /* 0x0000001f00097812 */ /* 0x001fc800078ec0ff */
[----:B------:R-:W-:Y:S01]  /*2ef50*/  ISETP.NE.AND P0, PT, R9, 0x1f, PT ;  /* 0x0000001f0900780c */ /* 0x000fe20003f05270 */
[----:B------:R-:W-:-:S12]  /*2ef60*/  BRA.DIV UR4, `(.L_x_755) ;  /* 0x0000007a04f47947 */ /* 0x000fd8000b800000 */
[----:B------:R-:W-:Y:S01]  /*2ef70*/  IMAD.IADD R7, R19, 0x1, R9 ;  /* 0x0000000113077824 */ /* 0x000fe200078e0209 */
[----:B------:R-:W-:-:S04]  /*2ef80*/  ULDC UR4, c[0x0][0xc3c] ;  /* 0x00030f0000047ab9 */ /* 0x000fc80000000800 */
[----:B------:R-:W-:-:S13]  /*2ef90*/  ISETP.GE.OR P1, PT, R7, UR4, !P0 ;  /* 0x0000000407007c0c */ /* 0x000fda000c726670 */
[----:B--2---:R-:W0:Y:S08]  /*2efa0*/  @!P1 LDC.64 R2, c[0x0][0xc80] ;  /* 0x00032000ff029b82 */ /* 0x004e300000000a00 */
[----:B------:R-:W2:Y:S01]  /*2efb0*/  @!P1 LDC.64 R4, c[0x0][0xc78] ;  /* 0x00031e00ff049b82 */ /* 0x000ea20000000a00 */
[----:B0-----:R-:W-:-:S05]  /*2efc0*/  @!P1 IMAD.WIDE R2, R7, 0x4, R2 ;  /* 0x0000000407029825 */ /* 0x001fca00078e0202 */
[----:B------:R2:W3:Y:S02]  /*2efd0*/  @!P1 LDG.E R8, desc[UR50][R2.64] ;  /* 0x0000003202089981 */ /* 0x0004e4000c1e1900 */
[----:B--2---:R-:W-:-:S05]  /*2efe0*/  @!P1 IMAD.WIDE R2, R7, 0x4, R4 ;  /* 0x0000000407029825 */ /* 0x004fca00078e0204 */
[----:B------:R-:W2:Y:S01]  /*2eff0*/  @!P1 LDG.E R5, desc[UR50][R2.64] ;  /* 0x0000003202059981 */ /* 0x000ea2000c1e1900 */
[----:B------:R-:W-:Y:S01]  /*2f000*/  IMAD.MOV.U32 R7, RZ, RZ, RZ ;  /* 0x000000ffff077224 */ /* 0x000fe200078e00ff */
[C---:B------:R-:W-:Y:S01]  /*2f010*/  ISETP.GE.U32.AND P2, PT, R9.reuse, 0x2, PT ;  /* 0x000000020900780c */ /* 0x040fe20003f46070 */
[----:B------:R-:W-:Y:S01]  /*2f020*/  IMAD.MOV.U32 R4, RZ, RZ, RZ ;  /* 0x000000ffff047224 */ /* 0x000fe200078e00ff */
[C---:B------:R-:W-:Y:S01]  /*2f030*/  ISETP.GE.U32.AND P3, PT, R9.reuse, 0x4, PT ;  /* 0x000000040900780c */ /* 0x040fe20003f66070 */
[----:B------:R-:W-:Y:S01]  /*2f040*/  SHFL.IDX PT, R0, R16, RZ, 0x1f ;  /* 0x00001fff10007589 */ /* 0x000fe200000e0000 */
[C---:B------:R-:W-:Y:S02]  /*2f050*/  ISETP.GE.U32.AND P4, PT, R9.reuse, 0x8, PT ;  /* 0x000000080900780c */ /* 0x040fe40003f86070 */
[C---:B------:R-:W-:Y:S01]  /*2f060*/  ISETP.GE.U32.AND P5, PT, R9.reuse, 0x10, PT ;  /* 0x000000100900780c */ /* 0x040fe20003fa6070 */
[----:B------:R0:W-:Y:S02]  /*2f070*/  SHFL.IDX PT, R6, R16, 0x1, 0x1f ;  /* 0x00201f0010067f89 */ /* 0x0001e400000e0000 */
[----:B0-----:R-:W-:Y:S01]  /*2f080*/  IMAD.MOV.U32 R16, RZ, RZ, RZ ;  /* 0x000000ffff107224 */ /* 0x001fe200078e00ff */
[----:B---3--:R-:W-:Y:S01]  /*2f090*/  @!P1 MOV R7, R8 ;  /* 0x0000000800079202 */ /* 0x008fe20000000f00 */
[----:B--2---:R-:W-:Y:S01]  /*2f0a0*/  @!P1 IMAD.MOV.U32 R4, RZ, RZ, R5 ;  /* 0x000000ffff049224 */ /* 0x004fe200078e0005 */
[----:B------:R-:W-:-:S03]  /*2f0b0*/  ISETP.NE.AND P1, PT, R9, RZ, PT ;  /* 0x000000ff0900720c */ /* 0x000fc60003f25270 */
[----:B------:R-:W-:-:S05]  /*2f0c0*/  IMAD R13, R4, R7, RZ ;  /* 0x00000007040d7224 */ /* 0x000fca00078e02ff */
        /* <DEDUP_REMOVED lines=15> */
[----:B------:R0:W2:Y:S02]  /*2f1c0*/  SHFL.IDX PT, R14, R3, 0x1f, 0x1f ;  /* 0x03e01f00030e7f89 */ /* 0x0000a400000e0000 */
.L_x_1047:
[----:B------:R-:W-:Y:S02]  /*2f1d0*/  ULDC UR4, c[0x0][0xc38] ;  /* 0x00030e0000047ab9 */ /* 0x000fe40000000800 */
[----:B------:R-:W-:-:S04]  /*2f1e0*/  IMAD.U32 R2, RZ, RZ, UR4 ;  /* 0x00000004ff027e24 */ /* 0x000fc8000f8e00ff */
[----:B--2---:R-:W-:-:S05]  /*2f1f0*/  IMAD R5, R14, R2, RZ ;  /* 0x000000020e057224 */ /* 0x004fca00078e02ff */
[----:B------:R-:W-:-:S04]  /*2f200*/  IADD3 R6, R6, R5, RZ ;  /* 0x0000000506067210 */ /* 0x000fc80007ffe0ff */
[----:B------:R-:W-:-:S13]  /*2f210*/  ISETP.GT.AND P6, PT, R6, R0, PT ;  /* 0x000000000600720c */ /* 0x000fda0003fc4270 */
[----:B------:R-:W-:Y:S05]  /*2f220*/  @P6 BRA `(.L_x_756) ;  /* 0x0000000000a46947 */ /* 0x000fea0003800000 */
.L_x_759:
[----:B------:R-:W2:Y:S01]  /*2f230*/  LDC R2, c[0x0][0xc3c] ;  /* 0x00030f00ff027b82 */ /* 0x000ea20000000800 */
[----:B------:R-:W-:-:S05]  /*2f240*/  VIADD R19, R19, 0x1f ;  /* 0x0000001f13137836 */ /* 0x000fca0000000000 */
[----:B--2---:R-:W-:-:S13]  /*2f250*/  ISETP.GE.AND P6, PT, R19, R2, PT ;  /* 0x000000021300720c */ /* 0x004fda0003fc6270 */
[----:B------:R-:W-:Y:S05]  /*2f260*/  @P6 BRA `(.L_x_757) ;  /* 0x0000000400b86947 */ /* 0x000fea0003800000 */
[----:B0-----:R-:W0:Y:S01]  /*2f270*/  S2R R3, SR_TID.X ;  /* 0x0000000000037919 */ /* 0x001e220000002100 */
[----:B------:R-:W-:Y:S01]  /*2f280*/  IMAD.MOV.U32 R7, RZ, RZ, RZ ;  /* 0x000000ffff077224 */ /* 0x000fe200078e00ff */
[----:B0-----:R-:W-:-:S05]  /*2f290*/  LOP3.LUT R3, R3, 0x1f, RZ, 0xc0, !PT ;  /* 0x0000001f03037812 */ /* 0x001fca00078ec0ff */
[----:B------:R-:W-:-:S05]  /*2f2a0*/  IMAD.IADD R9, R19, 0x1, R3 ;  /* 0x0000000113097824 */ /* 0x000fca00078e0203 */
[----:B------:R-:W-:-:S13]  /*2f2b0*/  ISETP.GE.OR P6, PT, R9, R2, !P0 ;  /* 0x000000020900720c */ /* 0x000fda00047c6670 */
[----:B------:R-:W0:Y:S08]  /*2f2c0*/  @!P6 LDC.64 R2, c[0x0][0xc80] ;  /* 0x00032000ff02eb82 */ /* 0x000e300000000a00 */
[----:B------:R-:W2:Y:S01]  /*2f2d0*/  @!P6 LDC.64 R4, c[0x0][0xc78] ;  /* 0x00031e00ff04eb82 */ /* 0x000ea20000000a00 */
[----:B0-----:R-:W-:-:S05]  /*2f2e0*/  @!P6 IMAD.WIDE R2, R9, 0x4, R2 ;  /* 0x000000040902e825 */ /* 0x001fca00078e0202 */
[----:B------:R2:W3:Y:S02]  /*2f2f0*/  @!P6 LDG.E R7, desc[UR50][R2.64] ;  /* 0x000000320207e981 */ /* 0x0004e4000c1e1900 */
[----:B--2---:R-:W-:-:S04]  /*2f300*/  @!P6 IMAD.WIDE R2, R9, 0x4, R4 ;  /* 0x000000040902e825 */ /* 0x004fc800078e0204 */
[----:B------:R-:W-:-:S06]  /*2f310*/  IMAD.MOV.U32 R4, RZ, RZ, RZ ;  /* 0x000000ffff047224 */ /* 0x000fcc00078e00ff */
[----:B------:R-:W3:Y:S01]  /*2f320*/  @!P6 LDG.E R4, desc[UR50][R2.64] ;  /* 0x000000320204e981 */ /* 0x000ee2000c1e1900 */
[----:B------:R-:W-:Y:S01]  /*2f330*/  UMOV UR4, 0xffffffff ;  /* 0xffffffff00047882 */ /* 0x000fe20000000000 */
[----:B---3--:R-:W-:Y:S02]  /*2f340*/  IMAD R13, R4, R7, RZ ;  /* 0x00000007040d7224 */ /* 0x008fe400078e02ff */
[----:B------:R-:W-:Y:S05]  /*2f350*/  BRA.DIV UR4, `(.L_x_758) ;  /* 0x0000007e04347947 */ /* 0x000fea000b800000 */
        /* <DEDUP_REMOVED lines=15> */
[----:B------:R0:W2:Y:S02]  /*2f450*/  SHFL.IDX PT, R14, R3, 0x1f, 0x1f ;  /* 0x03e01f00030e7f89 */ /* 0x0000a400000e0000 */
.L_x_1055:
[----:B------:R-:W-:Y:S02]  /*2f460*/  ULDC UR4, c[0x0][0xc38] ;  /* 0x00030e0000047ab9 */ /* 0x000fe40000000800 */
[----:B------:R-:W-:-:S05]  /*2f470*/  MOV R2, UR4 ;  /* 0x0000000400027c02 */ /* 0x000fca0008000f00 */
[----:B--2---:R-:W-:-:S04]  /*2f480*/  IMAD R5, R14, R2, RZ ;  /* 0x000000020e057224 */ /* 0x004fc800078e02ff */
[----:B------:R-:W-:-:S05]  /*2f490*/  IMAD.IADD R6, R5, 0x1, R6 ;  /* 0x0000000105067824 */ /* 0x000fca00078e0206 */
[----:B------:R-:W-:-:S13]  /*2f4a0*/  ISETP.GT.AND P6, PT, R6, R0, PT ;  /* 0x000000000600720c */ /* 0x000fda0003fc4270 */
[----:B------:R-:W-:Y:S05]  /*2f4b0*/  @!P6 BRA `(.L_x_759) ;  /* 0xfffffffc005ce947 */ /* 0x000fea000383ffff */
.L_x_756:
[----:B------:R-:W-:Y:S01]  /*2f4c0*/  IMAD.IADD R6, R6, 0x1, -R5 ;  /* 0x0000000106067824 */ /* 0x000fe200078e0a05 */
[----:B------:R-:W-:-:S03]  /*2f4d0*/  UMOV UR4, 0xffffffff ;  /* 0xffffffff00047882 */ /* 0x000fc60000000000 */
[----:B------:R-:W-:-:S05]  /*2f4e0*/  IMAD R5, R3, R2, R6 ;  /* 0x0000000203057224 */ /* 0x000fca00078e0206 */
[----:B------:R-:W-:Y:S01]  /*2f4f0*/  ISETP.GT.AND P6, PT, R5, R0, PT ;  /* 0x000000000500720c */ /* 0x000fe20003fc4270 */
[----:B------:R-:W-:-:S12]  /*2f500*/  BRA.DIV UR4, `(.L_x_760) ;  /* 0x0000007e04807947 */ /* 0x000fd8000b800000 */
[----:B------:R-:W-:-:S04]  /*2f510*/  VOTE.ANY R8, PT, !P6 ;  /* 0x0000000000087806 */ /* 0x000fc800070e0100 */
[----:B------:R-:W2:Y:S02]  /*2f520*/  POPC R5, R8 ;  /* 0x0000000800057309 */ /* 0x000ea40000000000 */
[----:B--2---:R2:W3:Y:S04]  /*2f530*/  SHFL.IDX PT, R7, R7, R5, 0x1f ;  /* 0x00001f0507077589 */ /* 0x0044e800000e0000 */
[----:B------:R2:W4:Y:S02]  /*2f540*/  SHFL.IDX PT, R4, R4, R5, 0x1f ;  /* 0x00001f0504047589 */ /* 0x00052400000e0000 */
.L_x_1060:
[----:B------:R-:W-:-:S13]  /*2f550*/  ISETP.NE.AND P0, PT, R8, RZ, PT ;  /* 0x000000ff0800720c */ /* 0x000fda0003f05270 */
[----:B------:R-:W-:Y:S05]  /*2f560*/  @!P0 BRA `(.L_x_761) ;  /* 0x0000000000108947 */ /* 0x000fea0003800000 */
[----:B------:R-:W-:Y:S01]  /*2f570*/  UMOV UR4, 0xffffffff ;  /* 0xffffffff00047882 */ /* 0x000fe20000000000 */
[----:B------:R-:W-:Y:S02]  /*2f580*/  VIADD R12, R5, 0xffffffff ;  /* 0xffffffff050c7836 */ /* 0x000fe40000000000 */
[----:B------:R-:W-:Y:S05]  /*2f590*/  BRA.DIV UR4, `(.L_x_762) ;  /* 0x0000007e04b87947 */ /* 0x000fea000b800000 */
[----:B------:R0:W0:Y:S02]  /*2f5a0*/  SHFL.IDX PT, R16, R3, R12, 0x1f ;  /* 0x00001f0c03107589 */ /* 0x00002400000e0000 */
.L_x_761:
[----:B---3--:R-:W-:Y:S01]  /*2f5b0*/  IABS R8, R7 ;  /* 0x0000000700087213 */ /* 0x008fe20000000000 */
[----:B0-----:R-:W-:Y:S01]  /*2f5c0*/  IMAD R16, R16, R2, R6 ;  /* 0x0000000210107224 */ /* 0x001fe200078e0206 */
[----:B----4-:R-:W-:Y:S01]  /*2f5d0*/  IABS R6, R4 ;  /* 0x0000000400067213 */ /* 0x010fe20000000000 */
[----:B------:R-:W-:Y:S01]  /*2f5e0*/  IMAD.MOV.U32 R2, RZ, RZ, RZ ;  /* 0x000000ffff027224 */ /* 0x000fe200078e00ff */
[----:B------:R-:W0:Y:S01]  /*2f5f0*/  I2F.RP R9, R8 ;  /* 0x0000000800097306 */ /* 0x000e220000209400 */
[----:B------:R-:W-:Y:S02]  /*2f600*/  IMAD.IADD R0, R0, 0x1, -R16 ;  /* 0x0000000100007824 */ /* 0x000fe400078e0a10 */
[----:B------:R-:W-:-:S05]  /*2f610*/  IMAD.IADD R19, R5, 0x1, R19 ;  /* 0x0000000105137824 */ /* 0x000fca00078e0213 */
[----:B------:R-:W-:Y:S08]  /*2f620*/  I2F.RP R12, R6 ;  /* 0x00000006000c7306 */ /* 0x000ff00000209400 */
[----:B0-----:R-:W0:Y:S02]  /*2f630*/  MUFU.RCP R9, R9 ;  /* 0x0000000900097308 */ /* 0x001e240000001000 */
[----:B0-----:R-:W-:Y:S01]  /*2f640*/  VIADD R10, R9, 0xffffffe ;  /* 0x0ffffffe090a7836 */ /* 0x001fe20000000000 */
[----:B------:R-:W-:-:S05]  /*2f650*/  IABS R9, R7 ;  /* 0x0000000700097213 */ /* 0x000fca0000000000 */
[----:B------:R0:W3:Y:S02]  /*2f660*/  F2I.FTZ.U32.TRUNC.NTZ R3, R10 ;  /* 0x0000000a00037305 */ /* 0x0000e4000021f000 */
[----:B0-----:R-:W-:Y:S02]  /*2f670*/  IABS R10, R0 ;  /* 0x00000000000a7213 */ /* 0x001fe40000000000 */
[----:B---3--:R-:W-:-:S05]  /*2f680*/  IADD3 R11, RZ, -R3, RZ ;  /* 0x80000003ff0b7210 */ /* 0x008fca0007ffe0ff */
[----:B------:R-:W-:-:S04]  /*2f690*/  IMAD R11, R11, R8, RZ ;  /* 0x000000080b0b7224 */ /* 0x000fc800078e02ff */
[----:B------:R-:W-:Y:S02]  /*2f6a0*/  IMAD.HI.U32 R3, R3, R11, R2 ;  /* 0x0000000b03037227 */ /* 0x000fe400078e0002 */
[----:B------:R-:W0:Y:S02]  /*2f6b0*/  MUFU.RCP R2, R12 ;  /* 0x0000000c00027308 */ /* 0x000e240000001000 */
[----:B------:R-:W-:Y:S02]  /*2f6c0*/  IMAD.MOV R11, RZ, RZ, -R9 ;  /* 0x000000ffff0b7224 */ /* 0x000fe400078e0a09 */
[----:B------:R-:W-:-:S04]  /*2f6d0*/  IMAD.HI.U32 R9, R3, R10, RZ ;  /* 0x0000000a03097227 */ /* 0x000fc800078e00ff */
[----:B------:R-:W-:-:S05]  /*2f6e0*/  IMAD R11, R9, R11, R10 ;  /* 0x0000000b090b7224 */ /* 0x000fca00078e020a */
[----:B------:R-:W-:Y:S01]  /*2f6f0*/  ISETP.GT.U32.AND P1, PT, R8, R11, PT ;  /* 0x0000000b0800720c */ /* 0x000fe20003f24070 */
[----:B0-----:R-:W-:Y:S02]  /*2f700*/  VIADD R3, R2, 0xffffffe ;  /* 0x0ffffffe02037836 */ /* 0x001fe40000000000 */
[----:B------:R-:W-:-:S04]  /*2f710*/  IMAD.MOV.U32 R2, RZ, RZ, RZ ;  /* 0x000000ffff027224 */ /* 0x000fc800078e00ff */
[----:B------:R-:W0:Y:S06]  /*2f720*/  F2I.FTZ.U32.TRUNC.NTZ R3, R3 ;  /* 0x0000000300037305 */ /* 0x000e2c000021f000 */
[-C--:B------:R-:W-:Y:S01]  /*2f730*/  @!P1 IADD3 R11, R11, -R8.reuse, RZ ;  /* 0x800000080b0b9210 */ /* 0x080fe20007ffe0ff */
[----:B------:R-:W-:Y:S01]  /*2f740*/  @!P1 VIADD R9, R9, 0x1 ;  /* 0x0000000109099836 */ /* 0x000fe20000000000 */
[----:B------:R-:W-:Y:S02]  /*2f750*/  ISETP.NE.AND P1, PT, R7, RZ, PT ;  /* 0x000000ff0700720c */ /* 0x000fe40003f25270 */
[----:B------:R-:W-:Y:S01]  /*2f760*/  ISETP.GE.U32.AND P0, PT, R11, R8, PT ;  /* 0x000000080b00720c */ /* 0x000fe20003f06070 */
[----:B0-----:R-:W-:-:S04]  /*2f770*/  IMAD.MOV R11, RZ, RZ, -R3 ;  /* 0x000000ffff0b7224 */ /* 0x001fc800078e0a03 */
[----:B------:R-:W-:-:S08]  /*2f780*/  IMAD R11, R11, R6, RZ ;  /* 0x000000060b0b7224 */ /* 0x000fd000078e02ff */
[----:B------:R-:W-:Y:S02]  /*2f790*/  @P0 VIADD R9, R9, 0x1 ;  /* 0x0000000109090836 */ /* 0x000fe40000000000 */
[----:B------:R-:W-:Y:S01]  /*2f7a0*/  IMAD.HI.U32 R8, R3, R11, R2 ;  /* 0x0000000b03087227 */ /* 0x000fe200078e0002 */
[----:B------:R-:W-:-:S04]  /*2f7b0*/  LOP3.LUT R2, R0, R7, RZ, 0x3c, !PT ;  /* 0x0000000700027212 */ /* 0x000fc800078e3cff */
[----:B------:R-:W-:Y:S02]  /*2f7c0*/  ISETP.GE.AND P2, PT, R2, RZ, PT ;  /* 0x000000ff0200720c */ /* 0x000fe40003f46270 */
[----:B------:R-:W-:-:S05]  /*2f7d0*/  IABS R2, R4 ;  /* 0x0000000400027213 */ /* 0x000fca0000000000 */
[----:B------:R-:W-:-:S06]  /*2f7e0*/  IMAD.MOV R2, RZ, RZ, -R2 ;  /* 0x000000ffff027224 */ /* 0x000fcc00078e0a02 */
[----:B------:R-:W-:Y:S02]  /*2f7f0*/  @!P2 IADD3 R9, -R9, RZ, RZ ;  /* 0x000000ff0909a210 */ /* 0x000fe40007ffe1ff */
[----:B------:R-:W-:-:S04]  /*2f800*/  @!P1 LOP3.LUT R9, RZ, R7, RZ, 0x33, !PT ;  /* 0x00000007ff099212 */ /* 0x000fc800078e33ff */
[-C--:B------:R-:W-:Y:S01]  /*2f810*/  IABS R3, R9.reuse ;  /* 0x0000000900037213 */ /* 0x080fe20000000000 */
[----:B------:R-:W-:-:S04]  /*2f820*/  IMAD R7, R7, R9, RZ ;  /* 0x0000000907077224 */ /* 0x000fc800078e02ff */
[----:B------:R-:W-:-:S04]  /*2f830*/  IMAD.HI.U32 R8, R8, R3, RZ ;  /* 0x0000000308087227 */ /* 0x000fc800078e00ff */
[----:B------:R-:W-:Y:S01]  /*2f840*/  IMAD R3, R8, R2, R3 ;  /* 0x0000000208037224 */ /* 0x000fe200078e0203 */
[----:B------:R-:W-:Y:S01]  /*2f850*/  LOP3.LUT R2, R9, R4, RZ, 0x3c, !PT ;  /* 0x0000000409027212 */ /* 0x000fe200078e3cff */
[----:B------:R-:W-:-:S03]  /*2f860*/  IMAD.IADD R17, R0, 0x1, -R7 ;  /* 0x0000000100117824 */ /* 0x000fc600078e0a07 */
[----:B------:R-:W-:Y:S02]  /*2f870*/  ISETP.GT.U32.AND P1, PT, R6, R3, PT ;  /* 0x000000030600720c */ /* 0x000fe40003f24070 */
[----:B------:R-:W-:-:S11]  /*2f880*/  ISETP.GE.AND P2, PT, R2, RZ, PT ;  /* 0x000000ff0200720c */ /* 0x000fd60003f46270 */
[----:B------:R-:W-:Y:S02]  /*2f890*/  @!P1 IMAD.IADD R3, R3, 0x1, -R6 ;  /* 0x0000000103039824 */ /* 0x000fe400078e0a06 */
[----:B------:R-:W-:Y:S01]  /*2f8a0*/  @!P1 VIADD R8, R8, 0x1 ;  /* 0x0000000108089836 */ /* 0x000fe20000000000 */
[----:B------:R-:W-:Y:S02]  /*2f8b0*/  ISETP.NE.AND P1, PT, R4, RZ, PT ;  /* 0x000000ff0400720c */ /* 0x000fe40003f25270 */
[----:B------:R-:W-:-:S13]  /*2f8c0*/  ISETP.GE.U32.AND P0, PT, R3, R6, PT ;  /* 0x000000060300720c */ /* 0x000fda0003f06070 */
[----:B------:R-:W-:-:S05]  /*2f8d0*/  @P0 VIADD R8, R8, 0x1 ;  /* 0x0000000108080836 */ /* 0x000fca0000000000 */
[----:B------:R-:W-:Y:S02]  /*2f8e0*/  @!P2 IADD3 R8, -R8, RZ, RZ ;  /* 0x000000ff0808a210 */ /* 0x000fe40007ffe1ff */
[----:B------:R-:W-:-:S05]  /*2f8f0*/  @!P1 LOP3.LUT R8, RZ, R4, RZ, 0x33, !PT ;  /* 0x00000004ff089212 */ /* 0x000fca00078e33ff */
[----:B------:R-:W-:-:S04]  /*2f900*/  IMAD.MOV R2, RZ, RZ, -R8 ;  /* 0x000000ffff027224 */ /* 0x000fc800078e0a08 */
[C---:B------:R-:W-:Y:S02]  /*2f910*/  IMAD R9, R4.reuse, R2, R9 ;  /* 0x0000000204097224 */ /* 0x040fe400078e0209 */
[----:B------:R-:W-:-:S05]  /*2f920*/  IMAD R4, R4, 0x1000000, R8 ;  /* 0x0100000004047824 */ /* 0x000fca00078e0208 */
[----:B------:R-:W-:Y:S01]  /*2f930*/  LEA R18, R9, R4, 0x10 ;  /* 0x0000000409127211 */ /* 0x000fe200078e80ff */
[----:B------:R-:W-:Y:S06]  /*2f940*/  BRA `(.L_x_763) ;  /* 0x00000000001c7947 */ /* 0x000fec0003800000 */
.L_x_757:
[----:B------:R-:W-:Y:S01]  /*2f950*/  UMOV UR4, URZ ;  /* 0x0000003f00047c82 */ /* 0x000fe20008000000 */
[----:B------:R-:W-:Y:S01]  /*2f960*/  UMOV UR5, URZ ;  /* 0x0000003f00057c82 */ /* 0x000fe20008000000 */
[----:B------:R-:W-:Y:S01]  /*2f970*/  ULDC UR6, c[0x0][0xc3c] ;  /* 0x00030f0000067ab9 */ /* 0x000fe20000000800 */
[----:B------:R-:W-:Y:S02]  /*2f980*/  IMAD.MOV.U32 R16, RZ, RZ, R0 ;  /* 0x000000ffff107224 */ /* 0x000fe400078e0000 */
[----:B------:R-:W-:Y:S02]  /*2f990*/  IMAD.U32 R17, RZ, RZ, UR4 ;  /* 0x00000004ff117e24 */ /* 0x000fe4000f8e00ff */
[----:B------:R-:W-:Y:S02]  /*2f9a0*/  IMAD.U32 R18, RZ, RZ, UR5 ;  /* 0x00000005ff127e24 */ /* 0x000fe4000f8e00ff */
[----:B------:R-:W-:-:S07]  /*2f9b0*/  IMAD.U32 R19, RZ, RZ, UR6 ;  /* 0x00000006ff137e24 */ /* 0x000fce000f8e00ff */
.L_x_763:
[----:B------:R3:W4:Y:S01]  /*2f9c0*/  LDL R2, [R1+0xc] ;  /* 0x00000c0001027983 */ /* 0x0007220000100800 */
[----:B------:R-:W5:Y:S01]  /*2f9d0*/  S2R R0, SR_TID.X ;  /* 0x0000000000007919 */ /* 0x000f620000002100 */
[----:B------:R-:W-:Y:S05]  /*2f9e0*/  WARPSYNC.ALL ;  /* 0x0000000000007948 */ /* 0x000fea0003800000 */
[----:B-----5:R-:W-:Y:S01]  /*2f9f0*/  LOP3.LUT R0, R0, 0x1f, RZ, 0xc0, !PT ;  /* 0x0000001f00007812 */ /* 0x020fe200078ec0ff */
[----:B------:R-:W-:Y:S03]  /*2fa00*/  BAR.SYNC.DEFER_BLOCKING 0x4, 0x180 ;  /* 0x0106000000007b1d */ /* 0x000fe60000010000 */
[----:B------:R-:W-:-:S13]  /*2fa10*/  ISETP.NE.AND P0, PT, R0, RZ, PT ;  /* 0x000000ff0000720c */ /* 0x000fda0003f05270 */
[----:B------:R-:W-:Y:S01]  /*2fa20*/  @!P0 MOV R0, 0x400 ;  /* 0x0000040000008802 */ /* 0x000fe20000000f00 */
[----:B----4-:R-:W4:Y:S03]  /*2fa30*/  @!P0 S2R R2, SR_CgaCtaId ;  /* 0x0000000000028919 */ /* 0x010f260000008800 */
[----:B----4-:R-:W-:Y:S01]  /*2fa40*/  @!P0 LEA R22, R2, R0, 0x18 ;  /* 0x0000000002168211 */ /* 0x010fe200078ec0ff */
[----:B------:R3:W-:Y:S04]  /*2fa50*/  @!P0 STL [R1+0xc], R2 ;  /* 0x00000c0201008387 */ /* 0x0007e80000100800 */
[----:B------:R3:W-:Y:S01]  /*2fa60*/  @!P0 STS.128 [R22+0x334d0], R16 ;  /* 0x0334d01016008388 */ /* 0x0007e20000000c00 */
[----:B------:R-:W-:Y:S06]  /*2fa70*/  BAR.ARV 0x5, 0x180 ;  /* 0x0146000000007b1d */ /* 0x000fec0000002000 */
.L_x_754:
[----:B------:R-:W-:Y:S02]  /*2fa80*/  ULDC UR4, c[0x0][0xc3c] ;  /* 0x00030f0000047ab9 */ /* 0x000fe40000000800 */
[----:B0-----:R-:W-:-:S13]  /*2fa90*/  ISETP.GE.AND P0, PT, R19, UR4, PT ;  /* 0x0000000413007c0c */ /* 0x001fda000bf06270 */
[----:B------:R-:W-:Y:S05]  /*2faa0*/  @!P0 BRA `(.L_x_764) ;  /* 0xffffff8800d48947 */ /* 0x000fea000383ffff */
[----:B------:R-:W-:Y:S05]  /*2fab0*/  BSYNC B7 ;  /* 0x0000000000077941 */ /* 0x000fea0003800000 */
.L_x_642:
[----:B--2-4-:R-:W2:Y:S01]  /*2fac0*/  LDL.LU R0, [R1+0x30] ;  /* 0x0000300001007983 */ /* 0x014ea20000300800 */
[----:B------:R-:W-:Y:S01]  /*2fad0*/  BSSY B0, `(.L_x_765) ;  /* 0x000000b000007945 */ /* 0x000fe20003800000 */
[----:B------:R-:W4:Y:S01]  /*2fae0*/  S2R R5, SR_CgaCtaId ;  /* 0x0000000000057919 */ /* 0x000f220000008800 */
[----:B--2---:R-:W-:-:S04]  /*2faf0*/  IADD3 R0, R0, 0x1, RZ ;  /* 0x0000000100007810 */ /* 0x004fc80007ffe0ff */
[----:B0--3--:R-:W-:-:S04]  /*2fb00*/  LEA.HI R2, R0, R0, RZ, 0x1 ;  /* 0x0000000000027211 */ /* 0x009fc800078f08ff */
[----:B------:R-:W-:Y:S02]  /*2fb10*/  LOP3.LUT R3, R2, 0xfffffffe, RZ, 0xc0, !PT ;  /* 0xfffffffe02037812 */ /* 0x000fe400078ec0ff */
[----:B------:R-:W-:-:S03]  /*2fb20*/  MOV R2, 0x400 ;  /* 0x0000040000027802 */ /* 0x000fc60000000f00 */
[----:B------:R-:W-:Y:S01]  /*2fb30*/  IMAD.IADD R0, R0, 0x1, -R3 ;  /* 0x0000000100007824 */ /* 0x000fe200078e0a03 */
[----:B----4-:R-:W-:-:S04]  /*2fb40*/  LEA R5, R5, R2, 0x18 ;  /* 0x0000000205057211 */ /* 0x010fc800078ec0ff */
[----:B------:R-:W-:-:S04]  /*2fb50*/  SHF.L.U32 R0, R0, 0x1f, RZ ;  /* 0x0000001f00007819 */ /* 0x000fc800000006ff */
[----:B------:R-:W0:Y:S02]  /*2fb60*/  SYNCS.PHASECHK.TRANS64.TRYWAIT P0, [R5+URZ+0x33420], R0 ;  /* 0x03342000050075a7 */ /* 0x000e24000800017f */
[----:B0-----:R-:W-:Y:S05]  /*2fb70*/  @!P0 BRA `(.L_x_766) ;  /* 0x0000007800688947 */ /* 0x001fea0003800000 */
.L_x_1063:
[----:B------:R-:W-:Y:S05]  /*2fb80*/  BSYNC B0 ;  /* 0x0000000000007941 */ /* 0x000fea0003800000 */
.L_x_765:
[----:B------:R-:W-:-:S03]  /*2fb90*/  UMOV UR4, 0xffffffff ;  /* 0xffffffff00047882 */ /* 0x000fc60000000000 */
[----:B------:R-:W-:Y:S05]  /*2fba0*/  BRA.DIV UR4, `(.L_x_767) ;  /* 0x0000007a04707947 */ /* 0x000fea000b800000 */
[----:B0-----:R-:W0:Y:S02]  /*2fbb0*/  S2R R0, SR_TID.X ;  /* 0x0000000000007919 */ /* 0x001e240000002100 */
[----:B0-----:R-:W-:-:S04]  /*2fbc0*/  SHF.R.U32.HI R0, RZ, 0x5, R0 ;  /* 0x00000005ff007819 */ /* 0x001fc80000011600 */
[----:B------:R-:W-:-:S05]  /*2fbd0*/  LOP3.LUT R0, R0, 0x3, RZ, 0xc0, !PT ;  /* 0x0000000300007812 */ /* 0x000fca00078ec0ff */
[----:B------:R0:W2:Y:S02]  /*2fbe0*/  SHFL.IDX PT, R14, R0, RZ, 0x1f ;  /* 0x00001fff000e7589 */ /* 0x0000a400000e0000 */
.L_x_1066:
[----:B--2---:R-:W-:-:S13]  /*2fbf0*/  ISETP.NE.AND P0, PT, R14, RZ, PT ;  /* 0x000000ff0e00720c */ /* 0x004fda0003f05270 */
[----:B------:R-:W-:Y:S05]  /*2fc00*/  @P0 BRA `(.L_x_423) ;  /* 0x0000000000a80947 */ /* 0x000fea0003800000 */
[----:B------:R-:W-:-:S03]  /*2fc10*/  UMOV UR4, 0xffffffff ;  /* 0xffffffff00047882 */ /* 0x000fc60000000000 */
[----:B------:R-:W-:Y:S05]  /*2fc20*/  BRA.DIV UR4, `(.L_x_768) ;  /* 0x0000007a04847947 */ /* 0x000fea000b800000 */
[----:B------:R-:W-:-:S13]  /*2fc30*/  ELECT P6, URZ, PT ;  /* 0x00000000003f782f */ /* 0x000fda00038c0000 */
.L_x_1069:
[----:B------:R-:W-:Y:S05]  /*2fc40*/  @!P6 BRA `(.L_x_423) ;  /* 0x000000000098e947 */ /* 0x000fea0003800000 */
[----:B------:R-:W-:-:S06]  /*2fc50*/  ULOP3.LUT UR4, UR36, 0x2, URZ, 0xfc, !UPT ;  /* 0x0000000224047892 */ /* 0x000fcc000f8efc3f */
[----:B0-----:R-:W-:-:S05]  /*2fc60*/  IMAD.U32 R0, RZ, RZ, UR4 ;  /* 0x00000004ff007e24 */ /* 0x001fca000f8e00ff */
[----:B------:R-:W-:-:S13]  /*2fc70*/  ISETP.NE.AND P0, PT, R0, 0x3, PT ;  /* 0x000000030000780c */ /* 0x000fda0003f05270 */
[----:B------:R-:W-:Y:S05]  /*2fc80*/  @!P0 BRA `(.L_x_769) ;  /* 0x0000000000048947 */ /* 0x000fea0003800000 */
[----:B------:R-:W-:Y:S01]  /*2fc90*/  BPT.TRAP 0x1 ;  /* 0x000000040000795c */ /* 0x000fe20000300000 */
.L_x_769:
[----:B------:R-:W-:Y:S01]  /*2fca0*/  IMAD R3, R29, 0x8, R5 ;  /* 0x000000081d037824 */ /* 0x000fe200078e0205 */
[----:B------:R-:W-:Y:S01]  /*2fcb0*/  SHF.L.U32 R2, R33, 0x1f, RZ ;  /* 0x0000001f21027819 */ /* 0x000fe200000006ff */
[----:B------:R-:W-:-:S03]  /*2fcc0*/  VIADD R29, R29, 0x1 ;  /* 0x000000011d1d7836 */ /* 0x000fc60000000000 */
[----:B------:R-:W0:Y:S02]  /*2fcd0*/  SYNCS.PHASECHK.TRANS64.TRYWAIT P1, [R3+URZ+0x33440], R2 ;  /* 0x03344002030075a7 */ /* 0x000e24000802017f */
[----:B------:R-:W-:-:S04]  /*2fce0*/  ISETP.NE.AND P2, PT, R29, 0x2, PT ;  /* 0x000000021d00780c */ /* 0x000fc80003f45270 */
[----:B------:R-:W-:Y:S01]  /*2fcf0*/  SEL R0, RZ, 0x1, P2 ;  /* 0x00000001ff007807 */ /* 0x000fe20001000000 */
[----:B0-----:R-:W-:Y:S08]  /*2fd00*/  @!P1 BRA `(.L_x_770) ;  /* 0x00000078006c9947 */ /* 0x001ff00003800000 */
.L_x_1070:
[----:B------:R-:W-:Y:S02]  /*2fd10*/  SEL R29, R29, RZ, P2 ;  /* 0x000000ff1d1d7207 */ /* 0x000fe40001000000 */
[----:B------:R-:W-:Y:S01]  /*2fd20*/  LOP3.LUT R0, R33, R0, RZ, 0x3c, !PT ;  /* 0x0000000021007212 */ /* 0x000fe200078e3cff */
[----:B------:R-:W-:Y:S06]  /*2fd30*/  @!P0 BRA `(.L_x_771) ;  /* 0x0000000000048947 */ /* 0x000fec0003800000 */
[----:B------:R-:W-:Y:S01]  /*2fd40*/  BPT.TRAP 0x1 ;  /* 0x000000040000795c */ /* 0x000fe20000300000 */
.L_x_771:
[----:B------:R-:W-:Y:S02]  /*2fd50*/  LEA R29, R29, R5, 0x3 ;  /* 0x000000051d1d7211 */ /* 0x000fe400078e18ff */
[----:B------:R-:W-:-:S04]  /*2fd60*/  SHF.L.U32 R0, R0, 0x1f, RZ ;  /* 0x0000001f00007819 */ /* 0x000fc800000006ff */
[----:B------:R-:W2:Y:S02]  /*2fd70*/  SYNCS.PHASECHK.TRANS64.TRYWAIT P1, [R29+URZ+0x33440], R0 ;  /* 0x033440001d0075a7 */ /* 0x000ea4000802017f */
[----:B--2---:R-:W-:Y:S05]  /*2fd80*/  @!P1 BRA `(.L_x_772) ;  /* 0x0000007800609947 */ /* 0x004fea0003800000 */
.L_x_1071:
[----:B------:R-:W-:Y:S05]  /*2fd90*/  @!P0 BRA `(.L_x_773) ;  /* 0x0000000000048947 */ /* 0x000fea0003800000 */
[----:B------:R-:W-:Y:S01]  /*2fda0*/  BPT.TRAP 0x1 ;  /* 0x000000040000795c */ /* 0x000fe20000300000 */
.L_x_773:
[----:B------:R-:W3:Y:S02]  /*2fdb0*/  SYNCS.PHASECHK.TRANS64.TRYWAIT P1, [R3+URZ+0x33460], R2 ;  /* 0x03346002030075a7 */ /* 0x000ee4000802017f */
[----:B---3--:R-:W-:Y:S05]  /*2fdc0*/  @!P1 BRA `(.L_x_774) ;  /* 0x0000007800649947 */ /* 0x008fea0003800000 */
.L_x_1072:
[----:B------:R-:W-:Y:S05]  /*2fdd0*/  @!P0 BRA `(.L_x_775) ;  /* 0x0000000000048947 */ /* 0x000fea0003800000 */
[----:B------:R-:W-:Y:S01]  /*2fde0*/  BPT.TRAP 0x1 ;  /* 0x000000040000795c */ /* 0x000fe20000300000 */
.L_x_775:
[----:B------:R-:W4:Y:S02]  /*2fdf0*/  SYNCS.PHASECHK.TRANS64.TRYWAIT P1, [R29+URZ+0x33460], R0 ;  /* 0x033460001d0075a7 */ /* 0x000f24000802017f */
[----:B----4-:R-:W-:Y:S05]  /*2fe00*/  @!P1 BRA `(.L_x_776) ;  /* 0x0000007800689947 */ /* 0x010fea0003800000 */
.L_x_1073:
[----:B------:R-:W-:Y:S05]  /*2fe10*/  @!P0 BRA `(.L_x_777) ;  /* 0x0000000000048947 */ /* 0x000fea0003800000 */
[----:B------:R-:W-:Y:S01]  /*2fe20*/  BPT.TRAP 0x1 ;  /* 0x000000040000795c */ /* 0x000fe20000300000 */
.L_x_777:
[----:B------:R-:W5:Y:S02]  /*2fe30*/  SYNCS.PHASECHK.TRANS64.TRYWAIT P1, [R3+URZ+0x33480], R2 ;  /* 0x03348002030075a7 */ /* 0x000f64000802017f */
[----:B-----5:R-:W-:Y:S05]  /*2fe40*/  @!P1 BRA `(.L_x_778) ;  /* 0x00000078006c9947 */ /* 0x020fea0003800000 */
.L_x_1074:
[----:B------:R-:W-:Y:S05]  /*2fe50*/  @!P0 BRA `(.L_x_779) ;  /* 0x0000000000048947 */ /* 0x000fea0003800000 */
[----:B------:R-:W-:Y:S01]  /*2fe60*/  BPT.TRAP 0x1 ;  /* 0x000000040000795c */ /* 0x000fe20000300000 */
.L_x_779:
[----:B------:R0:W0:Y:S02]  /*2fe70*/  SYNCS.PHASECHK.TRANS64.TRYWAIT P0, [R29+URZ+0x33480], R0 ;  /* 0x033480001d0075a7 */ /* 0x000024000800017f */
[----:B0-----:R-:W-:Y:S05]  /*2fe80*/  @!P0 NANOSLEEP.SYNCS 0x989680 ;  /* 0x009896800000895d */ /* 0x001fea0003900000 */
[----:B------:R-:W0:Y:S02]  /*2fe90*/  @!P0 SYNCS.PHASECHK.TRANS64 P0, [R29+URZ+0x33480], R0 ;  /* 0x033480001d0085a7 */ /* 0x000e24000800007f */
[----:B0-----:R-:W-:Y:S05]  /*2fea0*/  @!P0 BRA `(.L_x_779) ;  /* 0xfffffffc00f08947 */ /* 0x001fea000383ffff */
.L_x_423:
[----:B------:R-:W-:Y:S05]  /*2feb0*/  BSYNC B8 ;  /* 0x0000000000087941 */ /* 0x000fea0003800000 */
.L_x_420:
[----:B------:R-:W-:Y:S05]  /*2fec0*/  EXIT ;  /* 0x000000000000794d */ /* 0x000fea0003800000 */
.L_x_443:
[----:B-1----:R1:W2:Y:S02]  /*2fed0*/  SYNCS.PHASECHK.TRANS64.TRYWAIT P5, [R93+URZ+0x33490], R94 ;  /* 0x0334905e5d0075a7 */ /* 0x0022a400080a017f */
[----:B--2---:R-:W-:Y:S05]  /*2fee0*/  @!P5 NANOSLEEP.SYNCS 0x989680 ;  /* 0x009896800000d95d */ /* 0x004fea0003900000 */
[----:B------:R-:W2:Y:S02]  /*2fef0*/  @!P5 SYNCS.PHASECHK.TRANS64 P5, [R93+URZ+0x33490], R94 ;  /* 0x0334905e5d00d5a7 */ /* 0x000ea400080a007f */
[----:B--2---:R-:W-:Y:S05]  /*2ff00*/  @!P5 BRA `(.L_x_443) ;  /* 0xfffffffc00f0d947 */ /* 0x004fea000383ffff */
[----:B------:R-:W-:Y:S05]  /*2ff10*/  BRA `(.L_x_780) ;  /* 0xfffffd3c00dc7947 */ /* 0x000fea000383ffff */
.L_x_444:
[----:B------:R-:W-:Y:S01]  /*2ff20*/  BSSY B1, `(.L_x_781) ;  /* 0x0000008000017945 */ /* 0x000fe20003800000 */
[----:B0-----:R-:W-:Y:S02]  /*2ff30*/  IMAD.MOV.U32 R13, RZ, RZ, R119 ;  /* 0x000000ffff0d7224 */ /* 0x001fe400078e0077 */
[----:B------:R-:W-:Y:S02]  /*2ff40*/  IMAD.MOV.U32 R12, RZ, RZ, RZ ;  /* 0x000000ffff0c7224 */ /* 0x000fe400078e00ff */
[----:B------:R-:W-:Y:S02]  /*2ff50*/  IMAD.MOV.U32 R11, RZ, RZ, 0x1e1f ;  /* 0x00001e1fff0b7424 */ /* 0x000fe400078e00ff */
[----:B------:R-:W-:-:S07]  /*2ff60*/  IMAD.MOV.U32 R15, RZ, RZ, -0x1 ;  /* 0xffffffffff0f7424 */ /* 0x000fce00078e00ff */
[----:B-1----:R-:W-:Y:S05]  /*2ff70*/  WARPSYNC.COLLECTIVE R15, `(.L_x_782) ;  /* 0x000000000f087348 */ /* 0x002fea0003c00000 */
[----:B------:R0:W2:Y:S02]  /*2ff80*/  SHFL.IDX P6, R14, R13, R12, R11 ;  /* 0x0000000c0d0e7389 */ /* 0x0000a400000c000b */
[----:B012---:R-:W-:Y:S01]  /*2ff90*/  ENDCOLLECTIVE ;  /* 0x000000000000791b */ /* 0x007fe20003800000 */
.L_x_782:
[----:B------:R-:W-:Y:S05]  /*2ffa0*/  BSYNC B1 ;  /* 0x0000000000017941 */ /* 0x000fea0003800000 */
.L_x_781:
[----:B------:R-:W-:Y:S01]  /*2ffb0*/  IMAD.MOV.U32 R13, RZ, RZ, R120 ;  /* 0x000000ffff0d7224 */ /* 0x000fe200078e0078 */
[----:B------:R-:W-:Y:S01]  /*2ffc0*/  MOV R145, R14 ;  /* 0x0000000e00917202 */ /* 0x000fe20000000f00 */
[----:B------:R-:W-:Y:S02]  /*2ffd0*/  IMAD.MOV.U32 R12, RZ, RZ, RZ ;  /* 0x000000ffff0c7224 */ /* 0x000fe400078e00ff */
[----:B------:R-:W-:Y:S02]  /*2ffe0*/  IMAD.MOV.U32 R11, RZ, RZ, 0x1e1f ;  /* 0x00001e1fff0b7424 */ /* 0x000fe400078e00ff */
[----:B------:R-:W-:-:S07]  /*2fff0*/  IMAD.MOV.U32 R15, RZ, RZ, -0x1 ;  /* 0xffffffffff0f7424 */ /* 0x000fce00078e00ff */
[----:B------:R-:W-:Y:S05]  /*30000*/  WARPSYNC.COLLECTIVE R15, `(.L_x_783) ;  /* 0x000000000f087348 */ /* 0x000fea0003c00000 */
[----:B------:R0:W1:Y:S02]  /*30010*/  SHFL.IDX P6, R14, R13, R12, R11 ;  /* 0x0000000c0d0e7389 */ /* 0x00006400000c000b */
[----:B01----:R-:W-:Y:S01]  /*30020*/  ENDCOLLECTIVE ;  /* 0x000000000000791b */ /* 0x003fe20003800000 */
.L_x_783:
[----:B------:R-:W-:Y:S01]  /*30030*/  MOV R11, R14 ;  /* 0x0000000e000b7202 */ /* 0x000fe20000000f00 */
[----:B------:R-:W-:Y:S06]  /*30040*/  BRA `(.L_x_784) ;  /* 0xfffffd3c00a47947 */ /* 0x000fec000383ffff */
.L_x_469:
[----:B------:R-:W-:Y:S01]  /*30050*/  BSSY B1, `(.L_x_785) ;  /* 0x0000008000017945 */ /* 0x000fe20003800000 */
[----:B0-----:R-:W-:Y:S02]  /*30060*/  IMAD.MOV.U32 R13, RZ, RZ, R119 ;  /* 0x000000ffff0d7224 */ /* 0x001fe400078e0077 */
[----:B------:R-:W-:Y:S02]  /*30070*/  IMAD.MOV.U32 R12, RZ, RZ, 0x1 ;  /* 0x00000001ff0c7424 */ /* 0x000fe400078e00ff */
[----:B----4-:R-:W-:Y:S02]  /*30080*/  IMAD.MOV.U32 R11, RZ, RZ, 0x1e1f ;  /* 0x00001e1fff0b7424 */ /* 0x010fe400078e00ff */
[----:B------:R-:W-:-:S07]  /*30090*/  IMAD.MOV.U32 R15, RZ, RZ, -0x1 ;  /* 0xffffffffff0f7424 */ /* 0x000fce00078e00ff */
[----:B-123--:R-:W-:Y:S05]  /*300a0*/  WARPSYNC.COLLECTIVE R15, `(.L_x_786) ;  /* 0x000000000f087348 */ /* 0x00efea0003c00000 */
[----:B------:R0:W4:Y:S02]  /*300b0*/  SHFL.IDX P6, R14, R13, R12, R11 ;  /* 0x0000000c0d0e7389 */ /* 0x00012400000c000b */
[----:B01234-:R-:W-:Y:S01]  /*300c0*/  ENDCOLLECTIVE ;  /* 0x000000000000791b */ /* 0x01ffe20003800000 */
.L_x_786:
[----:B------:R-:W-:Y:S05]  /*300d0*/  BSYNC B1 ;  /* 0x0000000000017941 */ /* 0x000fea0003800000 */
.L_x_785:
[----:B------:R-:W-:Y:S01]  /*300e0*/  IMAD.MOV.U32 R13, RZ, RZ, R120 ;  /* 0x000000ffff0d7224 */ /* 0x000fe200078e0078 */
[----:B------:R-:W-:Y:S01]  /*300f0*/  MOV R119, R14 ;  /* 0x0000000e00777202 */ /* 0x000fe20000000f00 */
[----:B------:R-:W-:Y:S02]  /*30100*/  IMAD.MOV.U32 R12, RZ, RZ, 0x1 ;  /* 0x00000001ff0c7424 */ /* 0x000fe400078e00ff */
[----:B------:R-:W-:Y:S02]  /*30110*/  IMAD.MOV.U32 R11, RZ, RZ, 0x1e1f ;  /* 0x00001e1fff0b7424 */ /* 0x000fe400078e00ff */
[----:B------:R-:W-:-:S07]  /*30120*/  IMAD.MOV.U32 R15, RZ, RZ, -0x1 ;  /* 0xffffffffff0f7424 */ /* 0x000fce00078e00ff */
[----:B------:R-:W-:Y:S05]  /*30130*/  WARPSYNC.COLLECTIVE R15, `(.L_x_787) ;  /* 0x000000000f087348 */ /* 0x000fea0003c00000 */
[----:B------:R0:W1:Y:S02]  /*30140*/  SHFL.IDX P6, R14, R13, R12, R11 ;  /* 0x0000000c0d0e7389 */ /* 0x00006400000c000b */
[----:B01----:R-:W-:Y:S01]  /*30150*/  ENDCOLLECTIVE ;  /* 0x000000000000791b */ /* 0x003fe20003800000 */
.L_x_787:
[----:B------:R-:W-:Y:S01]  /*30160*/  MOV R120, R14 ;  /* 0x0000000e00787202 */ /* 0x000fe20000000f00 */
[----:B------:R-:W-:Y:S06]  /*30170*/  BRA `(.L_x_788) ;  /* 0xfffffd6800947947 */ /* 0x000fec000383ffff */
.L_x_499:
[----:B-1----:R1:W2:Y:S02]  /*30180*/  SYNCS.PHASECHK.TRANS64.TRYWAIT P5, [R93+URZ+0x33490], R94 ;  /* 0x0334905e5d0075a7 */ /* 0x0022a400080a017f */
[----:B--2---:R-:W-:Y:S05]  /*30190*/  @!P5 NANOSLEEP.SYNCS 0x989680 ;  /* 0x009896800000d95d */ /* 0x004fea0003900000 */
[----:B------:R-:W2:Y:S02]  /*301a0*/  @!P5 SYNCS.PHASECHK.TRANS64 P5, [R93+URZ+0x33490], R94 ;  /* 0x0334905e5d00d5a7 */ /* 0x000ea400080a007f */
[----:B--2---:R-:W-:Y:S05]  /*301b0*/  @!P5 BRA `(.L_x_499) ;  /* 0xfffffffc00f0d947 */ /* 0x004fea000383ffff */
[----:B------:R-:W-:Y:S05]  /*301c0*/  BRA `(.L_x_789) ;  /* 0xfffffd9c009c7947 */ /* 0x000fea000383ffff */
.L_x_500:
        /* <DEDUP_REMOVED lines=8> */
.L_x_791:
[----:B------:R-:W-:Y:S05]  /*30250*/  BSYNC B1 ;  /* 0x0000000000017941 */ /* 0x000fea0003800000 */
.L_x_790:
        /* <DEDUP_REMOVED lines=8> */
.L_x_792:
[----:B------:R-:W-:Y:S01]  /*302e0*/  MOV R11, R14 ;  /* 0x0000000e000b7202 */ /* 0x000fe20000000f00 */
[----:B------:R-:W-:Y:S06]  /*302f0*/  BRA `(.L_x_793) ;  /* 0xfffffd9c006c7947 */ /* 0x000fec000383ffff */
.L_x_513:
[----:B------:R-:W-:Y:S01]  /*30300*/  BSSY B1, `(.L_x_794) ;  /* 0x0000008000017945 */ /* 0x000fe20003800000 */
[----:B0-2---:R-:W-:Y:S02]  /*30310*/  IMAD.MOV.U32 R13, RZ, RZ, R119 ;  /* 0x000000ffff0d7224 */ /* 0x005fe400078e0077 */
[----:B------:R-:W-:Y:S02]  /*30320*/  IMAD.MOV.U32 R12, RZ, RZ, 0x1 ;  /* 0x00000001ff0c7424 */ /* 0x000fe400078e00ff */
[----:B----4-:R-:W-:Y:S02]  /*30330*/  IMAD.MOV.U32 R11, RZ, RZ, 0x1e1f ;  /* 0x00001e1fff0b7424 */ /* 0x010fe400078e00ff */
[----:B------:R-:W-:-:S07]  /*30340*/  IMAD.MOV.U32 R15, RZ, RZ, -0x1 ;  /* 0xffffffffff0f7424 */ /* 0x000fce00078e00ff */
[----:B-1-3--:R-:W-:Y:S05]  /*30350*/  WARPSYNC.COLLECTIVE R15, `(.L_x_795) ;  /* 0x000000000f087348 */ /* 0x00afea0003c00000 */
[----:B------:R0:W2:Y:S02]  /*30360*/  SHFL.IDX P6, R14, R13, R12, R11 ;  /* 0x0000000c0d0e7389 */ /* 0x0000a400000c000b */
[----:B0123--:R-:W-:Y:S01]  /*30370*/  ENDCOLLECTIVE ;  /* 0x000000000000791b */ /* 0x00ffe20003800000 */
.L_x_795:
[----:B------:R-:W-:Y:S05]  /*30380*/  BSYNC B1 ;  /* 0x0000000000017941 */ /* 0x000fea0003800000 */
.L_x_794:
        /* <DEDUP_REMOVED lines=8> */
.L_x_796:
[----:B------:R-:W-:Y:S01]  /*30410*/  MOV R120, R14 ;  /* 0x0000000e00787202 */ /* 0x000fe20000000f00 */
[----:B------:R-:W-:Y:S06]  /*30420*/  BRA `(.L_x_797) ;  /* 0xfffffdc800fc7947 */ /* 0x000fec000383ffff */
.L_x_526:
[----:B0-----:R0:W1:Y:S02]  /*30430*/  SYNCS.PHASECHK.TRANS64.TRYWAIT P3, [R93+URZ+0x33490], R94 ;  /* 0x0334905e5d0075a7 */ /* 0x001064000806017f */
[----:B-1----:R-:W-:Y:S05]  /*30440*/  @!P3 NANOSLEEP.SYNCS 0x989680 ;  /* 0x009896800000b95d */ /* 0x002fea0003900000 */
[----:B------:R-:W1:Y:S02]  /*30450*/  @!P3 SYNCS.PHASECHK.TRANS64 P3, [R93+URZ+0x33490], R94 ;  /* 0x0334905e5d00b5a7 */ /* 0x000e64000806007f */
[----:B-1----:R-:W-:Y:S05]  /*30460*/  @!P3 BRA `(.L_x_526) ;  /* 0xfffffffc00f0b947 */ /* 0x002fea000383ffff */
[----:B------:R-:W-:Y:S05]  /*30470*/  BRA `(.L_x_798) ;  /* 0xfffffdf800a07947 */ /* 0x000fea000383ffff */
.L_x_527:
        /* <DEDUP_REMOVED lines=8> */
.L_x_800:
[----:B------:R-:W-:Y:S05]  /*30500*/  BSYNC B1 ;  /* 0x0000000000017941 */ /* 0x000fea0003800000 */
.L_x_799:
        /* <DEDUP_REMOVED lines=8> */
.L_x_801:
[----:B------:R-:W-:Y:S01]  /*30590*/  MOV R45, R14 ;  /* 0x0000000e002d7202 */ /* 0x000fe20000000f00 */
[----:B------:R-:W-:Y:S06]  /*305a0*/  BRA `(.L_x_802) ;  /* 0xfffffdf800d07947 */ /* 0x000fec000383ffff */
.L_x_530:
[----:B------:R-:W-:Y:S01]  /*305b0*/  BSSY B1, `(.L_x_803) ;  /* 0x0000008000017945 */ /* 0x000fe20003800000 */
[----:B----4-:R-:W-:Y:S02]  /*305c0*/  IMAD.MOV.U32 R13, RZ, RZ, R44 ;  /* 0x000000ffff0d7224 */ /* 0x010fe400078e002c */
[----:B------:R-:W-:Y:S02]  /*305d0*/  IMAD.MOV.U32 R12, RZ, RZ, 0x1 ;  /* 0x00000001ff0c7424 */ /* 0x000fe400078e00ff */
[----:B------:R-:W-:Y:S02]  /*305e0*/  IMAD.MOV.U32 R11, RZ, RZ, 0x1e1f ;  /* 0x00001e1fff0b7424 */ /* 0x000fe400078e00ff */
[----:B------:R-:W-:-:S07]  /*305f0*/  IMAD.MOV.U32 R15, RZ, RZ, -0x1 ;  /* 0xffffffffff0f7424 */ /* 0x000fce00078e00ff */
[----:B0123--:R-:W-:Y:S05]  /*30600*/  WARPSYNC.COLLECTIVE R15, `(.L_x_804) ;  /* 0x000000000f087348 */ /* 0x00ffea0003c00000 */
[----:B------:R4:W0:Y:S02]  /*30610*/  SHFL.IDX P6, R14, R13, R12, R11 ;  /* 0x0000000c0d0e7389 */ /* 0x00082400000c000b */
[----:B01234-:R-:W-:Y:S01]  /*30620*/  ENDCOLLECTIVE ;  /* 0x000000000000791b */ /* 0x01ffe20003800000 */
.L_x_804:
[----:B------:R-:W-:Y:S05]  /*30630*/  BSYNC B1 ;  /* 0x0000000000017941 */ /* 0x000fea0003800000 */
.L_x_803:
        /* <DEDUP_REMOVED lines=8> */
.L_x_805:
[----:B------:R-:W-:Y:S01]  /*306c0*/  MOV R45, R14 ;  /* 0x0000000e002d7202 */ /* 0x000fe20000000f00 */
[----:B------:R-:W-:Y:S06]  /*306d0*/  BRA `(.L_x_806) ;  /* 0xfffffdfc00287947 */ /* 0x000fec000383ffff */
.L_x_534:
[----:B------:R0:W0:Y:S02]  /*306e0*/  SYNCS.PHASECHK.TRANS64.TRYWAIT P2, [R93+URZ+0x334b0], R94 ;  /* 0x0334b05e5d0075a7 */ /* 0x000024000804017f */
[----:B0-----:R-:W-:Y:S05]  /*306f0*/  @!P2 NANOSLEEP.SYNCS 0x989680 ;  /* 0x009896800000a95d */ /* 0x001fea0003900000 */
[----:B------:R-:W0:Y:S02]  /*30700*/  @!P2 SYNCS.PHASECHK.TRANS64 P2, [R93+URZ+0x334b0], R94 ;  /* 0x0334b05e5d00a5a7 */ /* 0x000e24000804007f */
[----:B0-----:R-:W-:Y:S05]  /*30710*/  @!P2 BRA `(.L_x_534) ;  /* 0xfffffffc00f0a947 */ /* 0x001fea000383ffff */
[----:B------:R-:W-:Y:S05]  /*30720*/  BRA `(.L_x_807) ;  /* 0xfffffdfc00fc7947 */ /* 0x000fea000383ffff */
.L_x_544:
[----:B------:R-:W-:Y:S01]  /*30730*/  BSSY B0, `(.L_x_808) ;  /* 0x0000007000007945 */ /* 0x000fe20003800000 */
[----:B------:R-:W-:Y:S02]  /*30740*/  IMAD.MOV.U32 R12, RZ, RZ, RZ ;  /* 0x000000ffff0c7224 */ /* 0x000fe400078e00ff */
[----:B------:R-:W-:Y:S02]  /*30750*/  IMAD.MOV.U32 R11, RZ, RZ, 0x1f ;  /* 0x0000001fff0b7424 */ /* 0x000fe400078e00ff */
[----:B------:R-:W-:-:S07]  /*30760*/  IMAD.MOV.U32 R15, RZ, RZ, -0x1 ;  /* 0xffffffffff0f7424 */ /* 0x000fce00078e00ff */
[----:B------:R-:W-:Y:S05]  /*30770*/  WARPSYNC.COLLECTIVE R15, `(.L_x_809) ;  /* 0x000000000f087348 */ /* 0x000fea0003c00000 */
[----:B------:R0:W1:Y:S02]  /*30780*/  SHFL.IDX P6, R14, R13, R12, R11 ;  /* 0x0000000c0d0e7389 */ /* 0x00006400000c000b */
[----:B01----:R-:W-:Y:S01]  /*30790*/  ENDCOLLECTIVE ;  /* 0x000000000000791b */ /* 0x003fe20003800000 */
.L_x_809:
[----:B------:R-:W-:Y:S05]  /*307a0*/  BSYNC B0 ;  /* 0x0000000000007941 */ /* 0x000fea0003800000 */
.L_x_808:
[----:B------:R1:W-:Y:S01]  /*307b0*/  STL [R1+0x44], R14 ;  /* 0x0000440e01007387 */ /* 0x0003e20000100800 */
[----:B------:R-:W-:Y:S05]  /*307c0*/  BRA `(.L_x_810) ;  /* 0xfffffe0c00807947 */ /* 0x000fea000383ffff */
.L_x_554:
[----:B------:R-:W-:Y:S01]  /*307d0*/  BSSY B1, `(.L_x_811) ;  /* 0x0000008000017945 */ /* 0x000fe20003800000 */
[----:B------:R-:W-:Y:S01]  /*307e0*/  IMAD.MOV.U32 R13, RZ, RZ, R28 ;  /* 0x000000ffff0d7224 */ /* 0x000fe200078e001c */
[----:B------:R-:W-:Y:S01]  /*307f0*/  MOV R12, RZ ;  /* 0x000000ff000c7202 */ /* 0x000fe20000000f00 */
[----:B------:R-:W-:Y:S02]  /*30800*/  IMAD.MOV.U32 R11, RZ, RZ, 0x1e1f ;  /* 0x00001e1fff0b7424 */ /* 0x000fe400078e00ff */
[----:B------:R-:W-:-:S07]  /*30810*/  IMAD.MOV.U32 R15, RZ, RZ, -0x1 ;  /* 0xffffffffff0f7424 */ /* 0x000fce00078e00ff */
[----:B-1----:R-:W-:Y:S05]  /*30820*/  WARPSYNC.COLLECTIVE R15, `(.L_x_812) ;  /* 0x000000000f087348 */ /* 0x002fea0003c00000 */
[----:B-1----:R0:W1:Y:S02]  /*30830*/  SHFL.IDX P6, R14, R13, R12, R11 ;  /* 0x0000000c0d0e7389 */ /* 0x00206400000c000b */
[----:B01----:R-:W-:Y:S01]  /*30840*/  ENDCOLLECTIVE ;  /* 0x000000000000791b */ /* 0x003fe20003800000 */
.L_x_812:
[----:B------:R-:W-:Y:S05]  /*30850*/  BSYNC B1 ;  /* 0x0000000000017941 */ /* 0x000fea0003800000 */
.L_x_811:
[----:B------:R-:W-:Y:S01]  /*30860*/  IMAD.MOV.U32 R13, RZ, RZ, R24 ;  /* 0x000000ffff0d7224 */ /* 0x000fe200078e0018 */
[----:B------:R-:W-:Y:S01]  /*30870*/  MOV R12, RZ ;  /* 0x000000ff000c7202 */ /* 0x000fe20000000f00 */
[----:B------:R-:W-:Y:S02]  /*30880*/  IMAD.MOV.U32 R11, RZ, RZ, 0x1e1f ;  /* 0x00001e1fff0b7424 */ /* 0x000fe400078e00ff */
[----:B------:R-:W-:Y:S02]  /*30890*/  IMAD.MOV.U32 R15, RZ, RZ, -0x1 ;  /* 0xffffffffff0f7424 */ /* 0x000fe400078e00ff */
[----:B------:R-:W-:-:S07]  /*308a0*/  IMAD.MOV.U32 R0, RZ, RZ, R14 ;  /* 0x000000ffff007224 */ /* 0x000fce00078e000e */
[----:B------:R-:W-:Y:S05]  /*308b0*/  WARPSYNC.COLLECTIVE R15, `(.L_x_813) ;  /* 0x000000000f087348 */ /* 0x000fea0003c00000 */
[----:B------:R0:W1:Y:S02]  /*308c0*/  SHFL.IDX P6, R14, R13, R12, R11 ;  /* 0x0000000c0d0e7389 */ /* 0x00006400000c000b */
[----:B01----:R-:W-:Y:S01]  /*308d0*/  ENDCOLLECTIVE ;  /* 0x000000000000791b */ /* 0x003fe20003800000 */
.L_x_813:
[----:B------:R-:W-:Y:S02]  /*308e0*/  IMAD.MOV.U32 R13, RZ, RZ, R45 ;  /* 0x000000ffff0d7224 */ /* 0x000fe400078e002d */
[----:B------:R-:W-:-:S07]  /*308f0*/  IMAD.MOV.U32 R7, RZ, RZ, R14 ;  /* 0x000000ffff077224 */ /* 0x000fce00078e000e */
[----:B------:R-:W-:Y:S05]  /*30900*/  WARPSYNC.COLLECTIVE R15, `(.L_x_814) ;  /* 0x000000000f087348 */ /* 0x000fea0003c00000 */
[----:B------:R0:W1:Y:S02]  /*30910*/  SHFL.IDX P6, R14, R13, R12, R11 ;  /* 0x0000000c0d0e7389 */ /* 0x00006400000c000b */
[----:B01----:R-:W-:Y:S01]  /*30920*/  ENDCOLLECTIVE ;  /* 0x000000000000791b */ /* 0x003fe20003800000 */
.L_x_814:
[----:B------:R-:W-:Y:S01]  /*30930*/  IMAD.MOV.U32 R13, RZ, RZ, R26 ;  /* 0x000000ffff0d7224 */ /* 0x000fe200078e001a */
[----:B------:R-:W-:-:S07]  /*30940*/  MOV R3, R14 ;  /* 0x0000000e00037202 */ /* 0x000fce0000000f00 */
[----:B------:R-:W-:Y:S05]  /*30950*/  WARPSYNC.COLLECTIVE R15, `(.L_x_815) ;  /* 0x000000000f087348 */ /* 0x000fea0003c00000 */
[----:B------:R0:W1:Y:S02]  /*30960*/  SHFL.IDX P6, R14, R13, R12, R11 ;  /* 0x0000000c0d0e7389 */ /* 0x00006400000c000b */
[----:B01----:R-:W-:Y:S01]  /*30970*/  ENDCOLLECTIVE ;  /* 0x000000000000791b */ /* 0x003fe20003800000 */
.L_x_815:
[----:B------:R-:W-:Y:S01]  /*30980*/  IMAD.MOV.U32 R39, RZ, RZ, R14 ;  /* 0x000000ffff277224 */ /* 0x000fe200078e000e */
[----:B------:R-:W-:Y:S06]  /*30990*/  BRA `(.L_x_816) ;  /* 0xfffffe14000c7947 */ /* 0x000fec000383ffff */
.L_x_558:
[----:B-1----:R1:W4:Y:S02]  /*309a0*/  SYNCS.PHASECHK.TRANS64.TRYWAIT P0, [R18+URZ+0x33400], R3 ;  /* 0x03340003120075a7 */ /* 0x002324000800017f */
[----:B----4-:R-:W-:Y:S05]  /*309b0*/  @!P0 NANOSLEEP.SYNCS 0x989680 ;  /* 0x009896800000895d */ /* 0x010fea0003900000 */
[----:B------:R-:W4:Y:S02]  /*309c0*/  @!P0 SYNCS.PHASECHK.TRANS64 P0, [R18+URZ+0x33400], R3 ;  /* 0x03340003120085a7 */ /* 0x000f24000800007f */
[----:B----4-:R-:W-:Y:S05]  /*309d0*/  @!P0 BRA `(.L_x_558) ;  /* 0xfffffffc00f08947 */ /* 0x010fea000383ffff */
[----:B------:R-:W-:Y:S05]  /*309e0*/  BRA `(.L_x_817) ;  /* 0xfffffe1800747947 */ /* 0x000fea000383ffff */
.L_x_570:
[----:B------:R-:W-:Y:S01]  /*309f0*/  BSSY B1, `(.L_x_818) ;  /* 0x0000008000017945 */ /* 0x000fe20003800000 */
[----:B------:R-:W-:Y:S01]  /*30a00*/  IMAD.MOV.U32 R13, RZ, RZ, R28 ;  /* 0x000000ffff0d7224 */ /* 0x000fe200078e001c */
[----:B------:R-:W-:Y:S01]  /*30a10*/  MOV R11, 0x1e1f ;  /* 0x00001e1f000b7802 */ /* 0x000fe20000000f00 */
[----:B------:R-:W-:Y:S02]  /*30a20*/  IMAD.MOV.U32 R12, RZ, RZ, RZ ;  /* 0x000000ffff0c7224 */ /* 0x000fe400078e00ff */
[----:B------:R-:W-:-:S07]  /*30a30*/  IMAD.MOV.U32 R15, RZ, RZ, -0x1 ;  /* 0xffffffffff0f7424 */ /* 0x000fce00078e00ff */
[----:B-1----:R-:W-:Y:S05]  /*30a40*/  WARPSYNC.COLLECTIVE R15, `(.L_x_819) ;  /* 0x000000000f087348 */ /* 0x002fea0003c00000 */
[----:B-1----:R0:W1:Y:S02]  /*30a50*/  SHFL.IDX P6, R14, R13, R12, R11 ;  /* 0x0000000c0d0e7389 */ /* 0x00206400000c000b */
[----:B01----:R-:W-:Y:S01]  /*30a60*/  ENDCOLLECTIVE ;  /* 0x000000000000791b */ /* 0x003fe20003800000 */
.L_x_819:
[----:B------:R-:W-:Y:S05]  /*30a70*/  BSYNC B1 ;  /* 0x0000000000017941 */ /* 0x000fea0003800000 */
.L_x_818:
[----:B------:R-:W-:Y:S01]  /*30a80*/  IMAD.MOV.U32 R13, RZ, RZ, R24 ;  /* 0x000000ffff0d7224 */ /* 0x000fe200078e0018 */
[----:B------:R-:W-:Y:S01]  /*30a90*/  MOV R11, 0x1e1f ;  /* 0x00001e1f000b7802 */ /* 0x000fe20000000f00 */
[----:B------:R-:W-:Y:S02]  /*30aa0*/  IMAD.MOV.U32 R12, RZ, RZ, RZ ;  /* 0x000000ffff0c7224 */ /* 0x000fe400078e00ff */
[----:B------:R-:W-:Y:S02]  /*30ab0*/  IMAD.MOV.U32 R15, RZ, RZ, -0x1 ;  /* 0xffffffffff0f7424 */ /* 0x000fe400078e00ff */
[----:B------:R-:W-:-:S07]  /*30ac0*/  IMAD.MOV.U32 R3, RZ, RZ, R14 ;  /* 0x000000ffff037224 */ /* 0x000fce00078e000e */
[----:B------:R-:W-:Y:S05]  /*30ad0*/  WARPSYNC.COLLECTIVE R15, `(.L_x_820) ;  /* 0x000000000f087348 */ /* 0x000fea0003c00000 */
[----:B------:R0:W1:Y:S02]  /*30ae0*/  SHFL.IDX P6, R14, R13, R12, R11 ;  /* 0x0000000c0d0e7389 */ /* 0x00006400000c000b */
[----:B01----:R-:W-:Y:S01]  /*30af0*/  ENDCOLLECTIVE ;  /* 0x000000000000791b */ /* 0x003fe20003800000 */
.L_x_820:
[----:B------:R-:W-:Y:S02]  /*30b00*/  IMAD.MOV.U32 R13, RZ, RZ, R45 ;  /* 0x000000ffff0d7224 */ /* 0x000fe400078e002d */
[----:B------:R-:W-:-:S07]  /*30b10*/  IMAD.MOV.U32 R37, RZ, RZ, R14 ;  /* 0x000000ffff257224 */ /* 0x000fce00078e000e */
[----:B------:R-:W-:Y:S05]  /*30b20*/  WARPSYNC.COLLECTIVE R15, `(.L_x_821) ;  /* 0x000000000f087348 */ /* 0x000fea0003c00000 */
[----:B------:R0:W1:Y:S02]  /*30b30*/  SHFL.IDX P6, R14, R13, R12, R11 ;  /* 0x0000000c0d0e7389 */ /* 0x00006400000c000b */
[----:B01----:R-:W-:Y:S01]  /*30b40*/  ENDCOLLECTIVE ;  /* 0x000000000000791b */ /* 0x003fe20003800000 */
.L_x_821:
[----:B------:R-:W-:Y:S01]  /*30b50*/  MOV R13, R26 ;  /* 0x0000001a000d7202 */ /* 0x000fe20000000f00 */
[----:B------:R-:W-:-:S07]  /*30b60*/  IMAD.MOV.U32 R45, RZ, RZ, R14 ;  /* 0x000000ffff2d7224 */ /* 0x000fce00078e000e */
[----:B------:R-:W-:Y:S05]  /*30b70*/  WARPSYNC.COLLECTIVE R15, `(.L_x_822) ;  /* 0x000000000f087348 */ /* 0x000fea0003c00000 */
[----:B------:R0:W1:Y:S02]  /*30b80*/  SHFL.IDX P6, R14, R13, R12, R11 ;  /* 0x0000000c0d0e7389 */ /* 0x00006400000c000b */
[----:B01----:R-:W-:Y:S01]  /*30b90*/  ENDCOLLECTIVE ;  /* 0x000000000000791b */ /* 0x003fe20003800000 */
.L_x_822:
[----:B------:R-:W-:Y:S01]  /*30ba0*/  IMAD.MOV.U32 R47, RZ, RZ, R14 ;  /* 0x000000ffff2f7224 */ /* 0x000fe200078e000e */
[----:B------:R-:W-:Y:S06]  /*30bb0*/  BRA `(.L_x_823) ;  /* 0xfffffe4800007947 */ /* 0x000fec000383ffff */
.L_x_574:
[----:B0-----:R0:W1:Y:S02]  /*30bc0*/  SYNCS.PHASECHK.TRANS64.TRYWAIT P0, [R18+URZ+0x33400], R3 ;  /* 0x03340003120075a7 */ /* 0x001064000800017f */
[----:B-1----:R-:W-:Y:S05]  /*30bd0*/  @!P0 NANOSLEEP.SYNCS 0x989680 ;  /* 0x009896800000895d */ /* 0x002fea0003900000 */
[----:B------:R-:W1:Y:S02]  /*30be0*/  @!P0 SYNCS.PHASECHK.TRANS64 P0, [R18+URZ+0x33400], R3 ;  /* 0x03340003120085a7 */ /* 0x000e64000800007f */
[----:B-1----:R-:W-:Y:S05]  /*30bf0*/  @!P0 BRA `(.L_x_574) ;  /* 0xfffffffc00f08947 */ /* 0x002fea000383ffff */
[----:B------:R-:W-:Y:S05]  /*30c00*/  BRA `(.L_x_824) ;  /* 0xfffffe4c000c7947 */ /* 0x000fea000383ffff */
.L_x_582:
[----:B--2---:R2:W3:Y:S02]  /*30c10*/  SYNCS.PHASECHK.TRANS64.TRYWAIT P1, [R0+URZ+0x33430], R3 ;  /* 0x03343003000075a7 */ /* 0x0044e4000802017f */
[----:B---3--:R-:W-:Y:S05]  /*30c20*/  @!P1 NANOSLEEP.SYNCS 0x989680 ;  /* 0x009896800000995d */ /* 0x008fea0003900000 */
[----:B------:R-:W3:Y:S02]  /*30c30*/  @!P1 SYNCS.PHASECHK.TRANS64 P1, [R0+URZ+0x33430], R3 ;  /* 0x03343003000095a7 */ /* 0x000ee4000802007f */
[----:B---3--:R-:W-:Y:S05]  /*30c40*/  @!P1 BRA `(.L_x_582) ;  /* 0xfffffffc00f09947 */ /* 0x008fea000383ffff */
[----:B------:R-:W-:Y:S05]  /*30c50*/  BRA `(.L_x_581) ;  /* 0xfffffe7c00587947 */ /* 0x000fea000383ffff */
.L_x_589:
[----:B-1----:R1:W2:Y:S02]  /*30c60*/  SYNCS.PHASECHK.TRANS64.TRYWAIT P2, [R5+URZ+0x33430], R4 ;  /* 0x03343004050075a7 */ /* 0x0022a4000804017f */
[----:B--2---:R-:W-:Y:S05]  /*30c70*/  @!P2 NANOSLEEP.SYNCS 0x989680 ;  /* 0x009896800000a95d */ /* 0x004fea0003900000 */
[----:B------:R-:W2:Y:S02]  /*30c80*/  @!P2 SYNCS.PHASECHK.TRANS64 P2, [R5+URZ+0x33430], R4 ;  /* 0x033430040500a5a7 */ /* 0x000ea4000804007f */
[----:B--2---:R-:W-:Y:S05]  /*30c90*/  @!P2 BRA `(.L_x_589) ;  /* 0xfffffffc00f0a947 */ /* 0x004fea000383ffff */
[----:B------:R-:W-:Y:S05]  /*30ca0*/  BRA `(.L_x_588) ;  /* 0xfffffec000a07947 */ /* 0x000fea000383ffff */
.L_x_593:
[----:B-1----:R1:W2:Y:S02]  /*30cb0*/  SYNCS.PHASECHK.TRANS64.TRYWAIT P1, [R4+URZ+0x33450], R3 ;  /* 0x03345003040075a7 */ /* 0x0022a4000802017f */
[----:B--2---:R-:W-:Y:S05]  /*30cc0*/  @!P1 NANOSLEEP.SYNCS 0x989680 ;  /* 0x009896800000995d */ /* 0x004fea0003900000 */
[----:B------:R-:W2:Y:S02]  /*30cd0*/  @!P1 SYNCS.PHASECHK.TRANS64 P1, [R4+URZ+0x33450], R3 ;  /* 0x03345003040095a7 */ /* 0x000ea4000802007f */
[----:B--2---:R-:W-:Y:S05]  /*30ce0*/  @!P1 BRA `(.L_x_593) ;  /* 0xfffffffc00f09947 */ /* 0x004fea000383ffff */
[----:B------:R-:W-:Y:S05]  /*30cf0*/  BRA `(.L_x_590) ;  /* 0xfffffed000e07947 */ /* 0x000fea000383ffff */
.L_x_600:
[----:B-1----:R1:W2:Y:S02]  /*30d00*/  SYNCS.PHASECHK.TRANS64.TRYWAIT P1, [R8+URZ+0x33450], R3 ;  /* 0x03345003080075a7 */ /* 0x0022a4000802017f */
[----:B--2---:R-:W-:Y:S05]  /*30d10*/  @!P1 NANOSLEEP.SYNCS 0x989680 ;  /* 0x009896800000995d */ /* 0x004fea0003900000 */
[----:B------:R-:W2:Y:S02]  /*30d20*/  @!P1 SYNCS.PHASECHK.TRANS64 P1, [R8+URZ+0x33450], R3 ;  /* 0x03345003080095a7 */ /* 0x000ea4000802007f */
[----:B--2---:R-:W-:Y:S05]  /*30d30*/  @!P1 BRA `(.L_x_600) ;  /* 0xfffffffc00f09947 */ /* 0x004fea000383ffff */
[----:B------:R-:W-:Y:S05]  /*30d40*/  BRA `(.L_x_599) ;  /* 0xffffff0000587947 */ /* 0x000fea000383ffff */
.L_x_604:
        /* <DEDUP_REMOVED lines=16> */
[----:B------:R-:W-:Y:S01]  /*30e50*/  SEL R55, R12, R100, P0 ;  /* 0x000000640c377207 */ /* 0x000fe20000000000 */
[----:B-----5:R-:W-:Y:S01]  /*30e60*/  IMAD.MOV.U32 R12, RZ, RZ, R0 ;  /* 0x000000ffff0c7224 */ /* 0x020fe200078e0000 */
[----:B------:R-:W-:Y:S01]  /*30e70*/  SEL R57, R57, R11, P0 ;  /* 0x0000000b39397207 */ /* 0x000fe20000000000 */
[----:B------:R-:W-:Y:S01]  /*30e80*/  IMAD.MOV.U32 R11, RZ, RZ, 0x1c1f ;  /* 0x00001c1fff0b7424 */ /* 0x000fe200078e00ff */
[----:B------:R-:W-:-:S02]  /*30e90*/  SEL R98, R15, R91, P0 ;  /* 0x0000005b0f627207 */ /* 0x000fc40000000000 */
[----:B------:R-:W-:Y:S01]  /*30ea0*/  SEL R43, R91, R15, P0 ;  /* 0x0000000f5b2b7207 */ /* 0x000fe20000000000 */
[----:B------:R-:W-:Y:S01]  /*30eb0*/  IMAD.MOV.U32 R15, RZ, RZ, -0x1 ;  /* 0xffffffffff0f7424 */ /* 0x000fe200078e00ff */
[----:B------:R-:W-:Y:S02]  /*30ec0*/  SEL R30, R33, R32, P0 ;  /* 0x00000020211e7207 */ /* 0x000fe40000000000 */
[----:B------:R-:W-:Y:S02]  /*30ed0*/  SEL R31, R32, R33, P0 ;  /* 0x00000021201f7207 */ /* 0x000fe40000000000 */
[----:B------:R-:W-:Y:S02]  /*30ee0*/  SEL R32, R14, R60, P0 ;  /* 0x0000003c0e207207 */ /* 0x000fe40000000000 */
[----:B------:R-:W-:-:S07]  /*30ef0*/  SEL R33, R60, R14, P0 ;  /* 0x0000000e3c217207 */ /* 0x000fce0000000000 */
[----:B0-----:R-:W-:Y:S05]  /*30f00*/  WARPSYNC.COLLECTIVE R15, `(.L_x_825) ;  /* 0x000000000f087348 */ /* 0x001fea0003c00000 */
[----:B------:R1:W2:Y:S02]  /*30f10*/  SHFL.IDX P6, R14, R13, R12, R11 ;  /* 0x0000000c0d0e7389 */ /* 0x0002a400000c000b */
[----:B012---:R-:W-:Y:S01]  /*30f20*/  ENDCOLLECTIVE ;  /* 0x000000000000791b */ /* 0x007fe20003800000 */
.L_x_825:
[----:B------:R-:W-:Y:S02]  /*30f30*/  SEL R3, R5, R109, P0 ;  /* 0x0000006d05037207 */ /* 0x000fe40000000000 */
[----:B------:R-:W-:Y:S02]  /*30f40*/  SEL R142, R109, R5, P0 ;  /* 0x000000056d8e7207 */ /* 0x000fe40000000000 */
[----:B------:R-:W-:Y:S02]  /*30f50*/  SEL R62, R116, R4, P0 ;  /* 0x00000004743e7207 */ /* 0x000fe40000000000 */
[----:B------:R-:W-:Y:S02]  /*30f60*/  SEL R63, R4, R116, P0 ;  /* 0x00000074043f7207 */ /* 0x000fe40000000000 */
[----:B------:R-:W-:Y:S02]  /*30f70*/  LOP3.LUT R116, R0, 0x2, RZ, 0x3c, !PT ;  /* 0x0000000200747812 */ /* 0x000fe400078e3cff */
[----:B------:R-:W-:-:S02]  /*30f80*/  SEL R58, R108, R6, P0 ;  /* 0x000000066c3a7207 */ /* 0x000fc40000000000 */
[----:B------:R-:W-:Y:S01]  /*30f90*/  SEL R59, R6, R108, P0 ;  /* 0x0000006c063b7207 */ /* 0x000fe20000000000 */
[----:B------:R-:W-:Y:S01]  /*30fa0*/  IMAD.MOV.U32 R13, RZ, RZ, R2 ;  /* 0x000000ffff0d7224 */ /* 0x000fe200078e0002 */
[----:B------:R-:W-:Y:S02]  /*30fb0*/  SEL R108, R110, R36, P0 ;  /* 0x000000246e6c7207 */ /* 0x000fe40000000000 */
[----:B------:R-:W-:Y:S02]  /*30fc0*/  SEL R36, R36, R110, P0 ;  /* 0x0000006e24247207 */ /* 0x000fe40000000000 */
[----:B------:R-:W-:Y:S02]  /*30fd0*/  SEL R147, R114, R115, P0 ;  /* 0x0000007372937207 */ /* 0x000fe40000000000 */
[----:B------:R-:W-:Y:S02]  /*30fe0*/  SEL R148, R115, R114, P0 ;  /* 0x0000007273947207 */ /* 0x000fe40000000000 */
[----:B------:R-:W-:-:S02]  /*30ff0*/  SEL R94, R45, R83, P0 ;  /* 0x000000532d5e7207 */ /* 0x000fc40000000000 */
[----:B------:R-:W-:-:S07]  /*31000*/  MOV R109, R14 ;  /* 0x0000000e006d7202 */ /* 0x000fce0000000f00 */
[----:B------:R-:W-:Y:S05]  /*31010*/  WARPSYNC.COLLECTIVE R15, `(.L_x_826) ;  /* 0x000000000f087348 */ /* 0x000fea0003c00000 */
[----:B------:R0:W1:Y:S02]  /*31020*/  SHFL.IDX P6, R14, R13, R12, R11 ;  /* 0x0000000c0d0e7389 */ /* 0x00006400000c000b */
[----:B01----:R-:W-:Y:S01]  /*31030*/  ENDCOLLECTIVE ;  /* 0x000000000000791b */ /* 0x003fe20003800000 */
.L_x_826:
[----:B------:R-:W-:Y:S02]  /*31040*/  SEL R45, R83, R45, P0 ;  /* 0x0000002d532d7207 */ /* 0x000fe40000000000 */
[----:B------:R-:W-:Y:S02]  /*31050*/  SEL R128, R104, R20, P0 ;  /* 0x0000001468807207 */ /* 0x000fe40000000000 */
[----:B------:R-:W-:Y:S02]  /*31060*/  SEL R68, R89, R136, P0 ;  /* 0x0000008859447207 */ /* 0x000fe40000000000 */
[----:B------:R-:W-:Y:S02]  /*31070*/  SEL R69, R136, R89, P0 ;  /* 0x0000005988457207 */ /* 0x000fe40000000000 */
[----:B------:R-:W-:Y:S02]  /*31080*/  SEL R119, R8, R122, P0 ;  /* 0x0000007a08777207 */ /* 0x000fe40000000000 */
[----:B------:R-:W-:-:S02]  /*31090*/  SEL R141, R122, R8, P0 ;  /* 0x000000087a8d7207 */ /* 0x000fc40000000000 */
[----:B------:R-:W-:Y:S01]  /*310a0*/  SEL R122, R10, R126, P0 ;  /* 0x0000007e0a7a7207 */ /* 0x000fe20000000000 */
[----:B------:R-:W-:Y:S01]  /*310b0*/  IMAD.MOV.U32 R13, RZ, RZ, R143 ;  /* 0x000000ffff0d7224 */ /* 0x000fe200078e008f */
[----:B------:R-:W-:Y:S01]  /*310c0*/  SEL R139, R126, R10, P0 ;  /* 0x0000000a7e8b7207 */ /* 0x000fe20000000000 */
[----:B------:R-:W-:Y:S01]  /*310d0*/  IMAD.MOV.U32 R12, RZ, RZ, R116 ;  /* 0x000000ffff0c7224 */ /* 0x000fe200078e0074 */
[----:B------:R-:W-:Y:S02]  /*310e0*/  SEL R126, R117, R121, P0 ;  /* 0x00000079757e7207 */ /* 0x000fe40000000000 */
[----:B------:R-:W-:Y:S02]  /*310f0*/  SEL R74, R106, R76, P0 ;  /* 0x0000004c6a4a7207 */ /* 0x000fe40000000000 */
[----:B------:R-:W-:Y:S02]  /*31100*/  SEL R50, R76, R106, P0 ;  /* 0x0000006a4c327207 */ /* 0x000fe40000000000 */
[----:B------:R-:W-:Y:S01]  /*31110*/  SEL R121, R121, R117, P0 ;  /* 0x0000007579797207 */ /* 0x000fe20000000000 */
[----:B------:R-:W-:Y:S01]  /*31120*/  IMAD.MOV.U32 R110, RZ, RZ, R14 ;  /* 0x000000ffff6e7224 */ /* 0x000fe200078e000e */
[----:B------:R-:W-:-:S07]  /*31130*/  SEL R76, R77, R111, P0 ;  /* 0x0000006f4d4c7207 */ /* 0x000fce0000000000 */
[----:B------:R-:W-:Y:S05]  /*31140*/  WARPSYNC.COLLECTIVE R15, `(.L_x_827) ;  /* 0x000000000f087348 */ /* 0x000fea0003c00000 */
[----:B------:R0:W1:Y:S02]  /*31150*/  SHFL.IDX P6, R14, R13, R12, R11 ;  /* 0x0000000c0d0e7389 */ /* 0x00006400000c000b */
[----:B01----:R-:W-:Y:S01]  /*31160*/  ENDCOLLECTIVE ;  /* 0x000000000000791b */ /* 0x003fe20003800000 */
.L_x_827:
[----:B------:R-:W-:Y:S02]  /*31170*/  SEL R117, R125, R123, P0 ;  /* 0x0000007b7d757207 */ /* 0x000fe40000000000 */
[----:B------:R-:W-:Y:S01]  /*31180*/  SEL R8, R123, R125, P0 ;  /* 0x0000007d7b087207 */ /* 0x000fe20000000000 */
[----:B------:R-:W-:Y:S01]  /*31190*/  IMAD.MOV.U32 R125, RZ, RZ, RZ ;  /* 0x000000ffff7d7224 */ /* 0x000fe200078e00ff */
[----:B------:R-:W-:Y:S02]  /*311a0*/  SEL R77, R111, R77, P0 ;  /* 0x0000004d6f4d7207 */ /* 0x000fe40000000000 */
[----:B------:R-:W-:Y:S02]  /*311b0*/  SEL R111, R118, R7, P0 ;  /* 0x00000007766f7207 */ /* 0x000fe40000000000 */
[----:B------:R-:W-:Y:S02]  /*311c0*/  SEL R123, R7, R118, P0 ;  /* 0x00000076077b7207 */ /* 0x000fe40000000000 */
        /* <DEDUP_REMOVED lines=12> */
.L_x_828:
        /* <DEDUP_REMOVED lines=19> */
.L_x_829:
        /* <DEDUP_REMOVED lines=17> */
.L_x_830:
[----:B------:R-:W-:Y:S02]  /*314d0*/  SEL R42, R42, R93, P0 ;  /* 0x0000005d2a2a7207 */ /* 0x000fe40000000000 */
[----:B------:R-:W-:Y:S02]  /*314e0*/  SEL R100, R38, R95, P0 ;  /* 0x0000005f26647207 */ /* 0x000fe40000000000 */
[----:B------:R-:W-:Y:S02]  /*314f0*/  SEL R38, R95, R38, P0 ;  /* 0x000000265f267207 */ /* 0x000fe40000000000 */
[----:B------:R-:W-:Y:S02]  /*31500*/  SEL R102, R41, R99, P0 ;  /* 0x0000006329667207 */ /* 0x000fe40000000000 */
[----:B------:R-:W-:Y:S02]  /*31510*/  SEL R41, R99, R41, P0 ;  /* 0x0000002963297207 */ /* 0x000fe40000000000 */
[----:B------:R-:W-:-:S02]  /*31520*/  SEL R106, R39, R107, P0 ;  /* 0x0000006b276a7207 */ /* 0x000fc40000000000 */
[----:B------:R-:W-:Y:S01]  /*31530*/  SEL R39, R107, R39, P0 ;  /* 0x000000276b277207 */ /* 0x000fe20000000000 */
[----:B------:R-:W-:Y:S02]  /*31540*/  IMAD.MOV.U32 R13, RZ, RZ, R140 ;  /* 0x000000ffff0d7224 */ /* 0x000fe400078e008c */
[----:B------:R-:W-:Y:S02]  /*31550*/  IMAD.MOV.U32 R12, RZ, RZ, R116 ;  /* 0x000000ffff0c7224 */ /* 0x000fe400078e0074 */
[----:B------:R-:W-:-:S07]  /*31560*/  IMAD.MOV.U32 R115, RZ, RZ, R14 ;  /* 0x000000ffff737224 */ /* 0x000fce00078e000e */
[----:B------:R-:W-:Y:S05]  /*31570*/  WARPSYNC.COLLECTIVE R15, `(.L_x_831) ;  /* 0x000000000f087348 */ /* 0x000fea0003c00000 */
[----:B------:R0:W1:Y:S02]  /*31580*/  SHFL.IDX P6, R14, R13, R12, R11 ;  /* 0x0000000c0d0e7389 */ /* 0x00006400000c000b */
[----:B01----:R-:W-:Y:S01]  /*31590*/  ENDCOLLECTIVE ;  /* 0x000000000000791b */ /* 0x003fe20003800000 */
.L_x_831:
[----:B------:R-:W-:Y:S01]  /*315a0*/  IMAD.MOV.U32 R13, RZ, RZ, R142 ;  /* 0x000000ffff0d7224 */ /* 0x000fe200078e008e */
[----:B------:R-:W-:-:S07]  /*315b0*/  MOV R83, R14 ;  /* 0x0000000e00537202 */ /* 0x000fce0000000f00 */
[----:B------:R-:W-:Y:S05]  /*315c0*/  WARPSYNC.COLLECTIVE R15, `(.L_x_832) ;  /* 0x000000000f087348 */ /* 0x000fea0003c00000 */
[----:B------:R0:W1:Y:S02]  /*315d0*/  SHFL.IDX P6, R14, R13, R12, R11 ;  /* 0x0000000c0d0e7389 */ /* 0x00006400000c000b */
[----:B01----:R-:W-:Y:S01]  /*315e0*/  ENDCOLLECTIVE ;  /* 0x000000000000791b */ /* 0x003fe20003800000 */
.L_x_832:
[----:B------:R-:W-:Y:S02]  /*315f0*/  SEL R112, R114, R83, P0 ;  /* 0x0000005372707207 */ /* 0x000fe40000000000 */
[----:B------:R-:W-:Y:S01]  /*31600*/  SEL R114, R83, R114, P0 ;  /* 0x0000007253727207 */ /* 0x000fe20000000000 */
[----:B------:R-:W-:Y:S02]  /*31610*/  IMAD.MOV.U32 R13, RZ, RZ, R128 ;  /* 0x000000ffff0d7224 */ /* 0x000fe400078e0080 */
[----:B------:R-:W-:Y:S02]  /*31620*/  IMAD.MOV.U32 R12, RZ, RZ, R0 ;  /* 0x000000ffff0c7224 */ /* 0x000fe400078e0000 */
[----:B------:R-:W-:-:S07]  /*31630*/  IMAD.MOV.U32 R89, RZ, RZ, R14 ;  /* 0x000000ffff597224 */ /* 0x000fce00078e000e */
[----:B------:R-:W-:Y:S05]  /*31640*/  WARPSYNC.COLLECTIVE R15, `(.L_x_833) ;  /* 0x000000000f087348 */ /* 0x000fea0003c00000 */
[----:B------:R0:W1:Y:S02]  /*31650*/  SHFL.IDX P6, R14, R13, R12, R11 ;  /* 0x0000000c0d0e7389 */ /* 0x00006400000c000b */
[----:B01----:R-:W-:Y:S01]  /*31660*/  ENDCOLLECTIVE ;  /* 0x000000000000791b */ /* 0x003fe20003800000 */
.L_x_833:
[----:B------:R-:W-:Y:S02]  /*31670*/  SEL R113, R115, R89, P0 ;  /* 0x0000005973717207 */ /* 0x000fe40000000000 */
[----:B------:R-:W-:Y:S01]  /*31680*/  SEL R115, R89, R115, P0 ;  /* 0x0000007359737207 */ /* 0x000fe20000000000 */
[----:B------:R-:W-:Y:S01]  /*31690*/  IMAD.MOV.U32 R13, RZ, RZ, R119 ;  /* 0x000000ffff0d7224 */ /* 0x000fe200078e0077 */
[----:B------:R-:W-:-:S07]  /*316a0*/  MOV R118, R14 ;  /* 0x0000000e00767202 */ /* 0x000fce0000000f00 */
[----:B------:R-:W-:Y:S05]  /*316b0*/  WARPSYNC.COLLECTIVE R15, `(.L_x_834) ;  /* 0x000000000f087348 */ /* 0x000fea0003c00000 */
[----:B------:R0:W1:Y:S02]  /*316c0*/  SHFL.IDX P6, R14, R13, R12, R11 ;  /* 0x0000000c0d0e7389 */ /* 0x00006400000c000b */
[----:B01----:R-:W-:Y:S01]  /*316d0*/  ENDCOLLECTIVE ;  /* 0x000000000000791b */ /* 0x003fe20003800000 */
.L_x_834:
[----:B------:R-:W-:Y:S02]  /*316e0*/  IMAD.MOV.U32 R13, RZ, RZ, R138 ;  /* 0x000000ffff0d7224 */ /* 0x000fe400078e008a */
[----:B------:R-:W-:Y:S02]  /*316f0*/  IMAD.MOV.U32 R12, RZ, RZ, R116 ;  /* 0x000000ffff0c7224 */ /* 0x000fe400078e0074 */
[----:B------:R-:W-:-:S07]  /*31700*/  IMAD.MOV.U32 R119, RZ, RZ, R14 ;  /* 0x000000ffff777224 */ /* 0x000fce00078e000e */
[----:B------:R-:W-:Y:S05]  /*31710*/  WARPSYNC.COLLECTIVE R15, `(.L_x_835) ;  /* 0x000000000f087348 */ /* 0x000fea0003c00000 */
[----:B------:R0:W1:Y:S02]  /*31720*/  SHFL.IDX P6, R14, R13, R12, R11 ;  /* 0x0000000c0d0e7389 */ /* 0x00006400000c000b */
[----:B01----:R-:W-:Y:S01]  /*31730*/  ENDCOLLECTIVE ;  /* 0x000000000000791b */ /* 0x003fe20003800000 */
.L_x_835:
[----:B------:R-:W-:Y:S01]  /*31740*/  IMAD.MOV.U32 R13, RZ, RZ, R141 ;  /* 0x000000ffff0d7224 */ /* 0x000fe200078e008d */
[----:B------:R-:W-:-:S07]  /*31750*/  MOV R81, R14 ;  /* 0x0000000e00517202 */ /* 0x000fce0000000f00 */
[----:B------:R-:W-:Y:S05]  /*31760*/  WARPSYNC.COLLECTIVE R15, `(.L_x_836) ;  /* 0x000000000f087348 */ /* 0x000fea0003c00000 */
[----:B------:R0:W1:Y:S02]  /*31770*/  SHFL.IDX P6, R14, R13, R12, R11 ;  /* 0x0000000c0d0e7389 */ /* 0x00006400000c000b */
[----:B01----:R-:W-:Y:S01]  /*31780*/  ENDCOLLECTIVE ;  /* 0x000000000000791b */ /* 0x003fe20003800000 */
.L_x_836:
[----:B------:R-:W-:Y:S02]  /*31790*/  IMAD.MOV.U32 R13, RZ, RZ, R126 ;  /* 0x000000ffff0d7224 */ /* 0x000fe400078e007e */
[----:B------:R-:W-:Y:S02]  /*317a0*/  IMAD.MOV.U32 R12, RZ, RZ, R0 ;  /* 0x000000ffff0c7224 */ /* 0x000fe400078e0000 */
[----:B------:R-:W-:-:S07]  /*317b0*/  IMAD.MOV.U32 R85, RZ, RZ, R14 ;  /* 0x000000ffff557224 */ /* 0x000fce00078e000e */
[----:B------:R-:W-:Y:S05]  /*317c0*/  WARPSYNC.COLLECTIVE R15, `(.L_x_837) ;  /* 0x000000000f087348 */ /* 0x000fea0003c00000 */
[----:B------:R0:W1:Y:S02]  /*317d0*/  SHFL.IDX P6, R14, R13, R12, R11 ;  /* 0x0000000c0d0e7389 */ /* 0x00006400000c000b */
[----:B01----:R-:W-:Y:S01]  /*317e0*/  ENDCOLLECTIVE ;  /* 0x000000000000791b */ /* 0x003fe20003800000 */
.L_x_837:
[----:B------:R-:W-:Y:S01]  /*317f0*/  IMAD.MOV.U32 R13, RZ, RZ, R122 ;  /* 0x000000ffff0d7224 */ /* 0x000fe200078e007a */
[----:B------:R-:W-:-:S07]  /*31800*/  MOV R3, R14 ;  /* 0x0000000e00037202 */ /* 0x000fce0000000f00 */
[----:B------:R-:W-:Y:S05]  /*31810*/  WARPSYNC.COLLECTIVE R15, `(.L_x_838) ;  /* 0x000000000f087348 */ /* 0x000fea0003c00000 */
[----:B------:R0:W1:Y:S02]  /*31820*/  SHFL.IDX P6, R14, R13, R12, R11 ;  /* 0x0000000c0d0e7389 */ /* 0x00006400000c000b */
[----:B01----:R-:W-:Y:S01]  /*31830*/  ENDCOLLECTIVE ;  /* 0x000000000000791b */ /* 0x003fe20003800000 */
.L_x_838:
[----:B------:R-:W-:Y:S02]  /*31840*/  IMAD.MOV.U32 R13, RZ, RZ, R121 ;  /* 0x000000ffff0d7224 */ /* 0x000fe400078e0079 */
[----:B------:R-:W-:Y:S02]  /*31850*/  IMAD.MOV.U32 R12, RZ, RZ, R116 ;  /* 0x000000ffff0c7224 */ /* 0x000fe400078e0074 */
[----:B------:R-:W-:-:S07]  /*31860*/  IMAD.MOV.U32 R122, RZ, RZ, R14 ;  /* 0x000000ffff7a7224 */ /* 0x000fce00078e000e */
[----:B------:R-:W-:Y:S05]  /*31870*/  WARPSYNC.COLLECTIVE R15, `(.L_x_839) ;  /* 0x000000000f087348 */ /* 0x000fea0003c00000 */
[----:B------:R0:W1:Y:S02]  /*31880*/  SHFL.IDX P6, R14, R13, R12, R11 ;  /* 0x0000000c0d0e7389 */ /* 0x00006400000c000b */
[----:B01----:R-:W-:Y:S01]  /*31890*/  ENDCOLLECTIVE ;  /* 0x000000000000791b */ /* 0x003fe20003800000 */
.L_x_839:
[----:B------:R-:W-:Y:S01]  /*318a0*/  IMAD.MOV.U32 R13, RZ, RZ, R139 ;  /* 0x000000ffff0d7224 */ /* 0x000fe200078e008b */
[----:B------:R-:W-:-:S07]  /*318b0*/  MOV R4, R14 ;  /* 0x0000000e00047202 */ /* 0x000fce0000000f00 */
[----:B------:R-:W-:Y:S05]  /*318c0*/  WARPSYNC.COLLECTIVE R15, `(.L_x_840) ;  /* 0x000000000f087348 */ /* 0x000fea0003c00000 */
[----:B------:R0:W1:Y:S02]  /*318d0*/  SHFL.IDX P6, R14, R13, R12, R11 ;  /* 0x0000000c0d0e7389 */ /* 0x00006400000c000b */
[----:B01----:R-:W-:Y:S01]  /*318e0*/  ENDCOLLECTIVE ;  /* 0x000000000000791b */ /* 0x003fe20003800000 */
.L_x_840:
[----:B------:R-:W-:Y:S01]  /*318f0*/  IMAD.MOV.U32 R13, RZ, RZ, R117 ;  /* 0x000000ffff0d7224 */ /* 0x000fe200078e0075 */
[----:B------:R-:W-:Y:S01]  /*31900*/  SEL R117, R119, R85, P0 ;  /* 0x0000005577757207 */ /* 0x000fe20000000000 */
[----:B------:R-:W-:Y:S01]  /*31910*/  IMAD.MOV.U32 R12, RZ, RZ, R0 ;  /* 0x000000ffff0c7224 */ /* 0x000fe200078e0000 */
[----:B------:R-:W-:Y:S01]  /*31920*/  SEL R119, R85, R119, P0 ;  /* 0x0000007755777207 */ /* 0x000fe20000000000 */
[----:B------:R-:W-:-:S07]  /*31930*/  IMAD.MOV.U32 R75, RZ, RZ, R14 ;  /* 0x000000ffff4b7224 */ /* 0x000fce00078e000e */
[----:B------:R-:W-:Y:S05]  /*31940*/  WARPSYNC.COLLECTIVE R15, `(.L_x_841) ;  /* 0x000000000f087348 */ /* 0x000fea0003c00000 */
[----:B------:R0:W1:Y:S02]  /*31950*/  SHFL.IDX P6, R14, R13, R12, R11 ;  /* 0x0000000c0d0e7389 */ /* 0x00006400000c000b */
[----:B01----:R-:W-:Y:S01]  /*31960*/  ENDCOLLECTIVE ;  /* 0x000000000000791b */ /* 0x003fe20003800000 */
.L_x_841:
[----:B------:R-:W-:Y:S02]  /*31970*/  SEL R121, R122, R75, P0 ;  /* 0x0000004b7a797207 */ /* 0x000fe40000000000 */
[----:B------:R-:W-:Y:S01]  /*31980*/  SEL R122, R75, R122, P0 ;  /* 0x0000007a4b7a7207 */ /* 0x000fe20000000000 */
[----:B------:R-:W-:Y:S01]  /*31990*/  IMAD.MOV.U32 R13, RZ, RZ, R5 ;  /* 0x000000ffff0d7224 */ /* 0x000fe200078e0005 */
[----:B------:R-:W-:-:S07]  /*319a0*/  MOV R7, R14 ;  /* 0x0000000e00077202 */ /* 0x000fce0000000f00 */
[----:B------:R-:W-:Y:S05]  /*319b0*/  WARPSYNC.COLLECTIVE R15, `(.L_x_842) ;  /* 0x000000000f087348 */ /* 0x000fea0003c00000 */
[----:B------:R0:W1:Y:S02]  /*319c0*/  SHFL.IDX P6, R14, R13, R12, R11 ;  /* 0x0000000c0d0e7389 */ /* 0x00006400000c000b */
[----:B01----:R-:W-:Y:S01]  /*319d0*/  ENDCOLLECTIVE ;  /* 0x000000000000791b */ /* 0x003fe20003800000 */
.L_x_842:
[----:B------:R-:W-:Y:S02]  /*319e0*/  IMAD.MOV.U32 R13, RZ, RZ, R8 ;  /* 0x000000ffff0d7224 */ /* 0x000fe400078e0008 */
[----:B------:R-:W-:Y:S02]  /*319f0*/  IMAD.MOV.U32 R12, RZ, RZ, R116 ;  /* 0x000000ffff0c7224 */ /* 0x000fe400078e0074 */
[----:B------:R-:W-:-:S07]  /*31a00*/  IMAD.MOV.U32 R5, RZ, RZ, R14 ;  /* 0x000000ffff057224 */ /* 0x000fce00078e000e */
[----:B------:R-:W-:Y:S05]  /*31a10*/  WARPSYNC.COLLECTIVE R15, `(.L_x_843) ;  /* 0x000000000f087348 */ /* 0x000fea0003c00000 */
[----:B------:R0:W1:Y:S02]  /*31a20*/  SHFL.IDX P6, R14, R13, R12, R11 ;  /* 0x0000000c0d0e7389 */ /* 0x00006400000c000b */
[----:B01----:R-:W-:Y:S01]  /*31a30*/  ENDCOLLECTIVE ;  /* 0x000000000000791b */ /* 0x003fe20003800000 */
.L_x_843:
[----:B------:R-:W-:Y:S01]  /*31a40*/  IMAD.MOV.U32 R13, RZ, RZ, R120 ;  /* 0x000000ffff0d7224 */ /* 0x000fe200078e0078 */
[----:B------:R-:W-:Y:S02]  /*31a50*/  SEL R120, R3, R4, P0 ;  /* 0x0000000403787207 */ /* 0x000fe40000000000 */
[----:B------:R-:W-:Y:S02]  /*31a60*/  SEL R3, R4, R3, P0 ;  /* 0x0000000304037207 */ /* 0x000fe40000000000 */
[----:B------:R-:W-:-:S07]  /*31a70*/  MOV R8, R14 ;  /* 0x0000000e00087202 */ /* 0x000fce0000000f00 */
[----:B------:R-:W-:Y:S05]  /*31a80*/  WARPSYNC.COLLECTIVE R15, `(.L_x_844) ;  /* 0x000000000f087348 */ /* 0x000fea0003c00000 */
[----:B------:R0:W1:Y:S02]  /*31a90*/  SHFL.IDX P6, R14, R13, R12, R11 ;  /* 0x0000000c0d0e7389 */ /* 0x00006400000c000b */
[----:B01----:R-:W-:Y:S01]  /*31aa0*/  ENDCOLLECTIVE ;  /* 0x000000000000791b */ /* 0x003fe20003800000 */
.L_x_844:
[----:B------:R-:W-:Y:S02]  /*31ab0*/  IMAD.MOV.U32 R13, RZ, RZ, R20 ;  /* 0x000000ffff0d7224 */ /* 0x000fe400078e0014 */
[----:B------:R-:W-:Y:S02]  /*31ac0*/  IMAD.MOV.U32 R12, RZ, RZ, R0 ;  /* 0x000000ffff0c7224 */ /* 0x000fe400078e0000 */
[----:B------:R-:W-:-:S07]  /*31ad0*/  IMAD.MOV.U32 R6, RZ, RZ, R14 ;  /* 0x000000ffff067224 */ /* 0x000fce00078e000e */
[----:B------:R-:W-:Y:S05]  /*31ae0*/  WARPSYNC.COLLECTIVE R15, `(.L_x_845) ;  /* 0x000000000f087348 */ /* 0x000fea0003c00000 */
[----:B------:R0:W1:Y:S02]  /*31af0*/  SHFL.IDX P6, R14, R13, R12, R11 ;  /* 0x0000000c0d0e7389 */ /* 0x00006400000c000b */
[----:B01----:R-:W-:Y:S01]  /*31b00*/  ENDCOLLECTIVE ;  /* 0x000000000000791b */ /* 0x003fe20003800000 */
.L_x_845:
[----:B------:R-:W-:Y:S02]  /*31b10*/  SEL R4, R5, R6, P0 ;  /* 0x0000000605047207 */ /* 0x000fe40000000000 */
[----:B------:R-:W-:Y:S02]  /*31b20*/  SEL R5, R6, R5, P0 ;  /* 0x0000000506057207 */ /* 0x000fe40000000000 */
[----:B------:R-:W-:Y:S02]  /*31b30*/  SEL R6, R7, R8, P0 ;  /* 0x0000000807067207 */ /* 0x000fe40000000000 */
[----:B------:R-:W-:Y:S01]  /*31b40*/  SEL R7, R8, R7, P0 ;  /* 0x0000000708077207 */ /* 0x000fe20000000000 */
[----:B------:R-:W-:Y:S01]  /*31b50*/  IMAD.MOV.U32 R13, RZ, RZ, R9 ;  /* 0x000000ffff0d7224 */ /* 0x000fe200078e0009 */
[----:B------:R-:W-:-:S07]  /*31b60*/  MOV R20, R14 ;  /* 0x0000000e00147202 */ /* 0x000fce0000000f00 */
[----:B------:R-:W-:Y:S05]  /*31b70*/  WARPSYNC.COLLECTIVE R15, `(.L_x_846) ;  /* 0x000000000f087348 */ /* 0x000fea0003c00000 */
[----:B------:R0:W1:Y:S02]  /*31b80*/  SHFL.IDX P6, R14, R13, R12, R11 ;  /* 0x0000000c0d0e7389 */ /* 0x00006400000c000b */
[----:B01----:R-:W-:Y:S01]  /*31b90*/  ENDCOLLECTIVE ;  /* 0x000000000000791b */ /* 0x003fe20003800000 */
.L_x_846:
[----:B------:R-:W-:Y:S02]  /*31ba0*/  IMAD.MOV.U32 R13, RZ, RZ, R21 ;  /* 0x000000ffff0d7224 */ /* 0x000fe400078e0015 */
[----:B------:R-:W-:Y:S02]  /*31bb0*/  IMAD.MOV.U32 R12, RZ, RZ, R116 ;  /* 0x000000ffff0c7224 */ /* 0x000fe400078e0074 */
[----:B------:R-:W-:-:S07]  /*31bc0*/  IMAD.MOV.U32 R9, RZ, RZ, R14 ;  /* 0x000000ffff097224 */ /* 0x000fce00078e000e */
[----:B------:R-:W-:Y:S05]  /*31bd0*/  WARPSYNC.COLLECTIVE R15, `(.L_x_847) ;  /* 0x000000000f087348 */ /* 0x000fea0003c00000 */
[----:B------:R0:W1:Y:S02]  /*31be0*/  SHFL.IDX P6, R14, R13, R12, R11 ;  /* 0x0000000c0d0e7389 */ /* 0x00006400000c000b */
[----:B01----:R-:W-:Y:S01]  /*31bf0*/  ENDCOLLECTIVE ;  /* 0x000000000000791b */ /* 0x003fe20003800000 */
.L_x_847:
[----:B------:R-:W-:Y:S01]  /*31c00*/  IMAD.MOV.U32 R13, RZ, RZ, R10 ;  /* 0x000000ffff0d7224 */ /* 0x000fe200078e000a */
[----:B------:R-:W-:-:S07]  /*31c10*/  MOV R21, R14 ;  /* 0x0000000e00157202 */ /* 0x000fce0000000f00 */
[----:B------:R-:W-:Y:S05]  /*31c20*/  WARPSYNC.COLLECTIVE R15, `(.L_x_848) ;  /* 0x000000000f087348 */ /* 0x000fea0003c00000 */
[----:B------:R0:W1:Y:S02]  /*31c30*/  SHFL.IDX P6, R14, R13, R12, R11 ;  /* 0x0000000c0d0e7389 */ /* 0x00006400000c000b */
[----:B01----:R-:W-:Y:S01]  /*31c40*/  ENDCOLLECTIVE ;  /* 0x000000000000791b */ /* 0x003fe20003800000 */
.L_x_848:
[----:B------:R-:W-:Y:S02]  /*31c50*/  IMAD.MOV.U32 R13, RZ, RZ, R26 ;  /* 0x000000ffff0d7224 */ /* 0x000fe400078e001a */
[----:B------:R-:W-:Y:S02]  /*31c60*/  IMAD.MOV.U32 R12, RZ, RZ, R0 ;  /* 0x000000ffff0c7224 */ /* 0x000fe400078e0000 */
[----:B------:R-:W-:-:S07]  /*31c70*/  IMAD.MOV.U32 R10, RZ, RZ, R14 ;  /* 0x000000ffff0a7224 */ /* 0x000fce00078e000e */
[----:B------:R-:W-:Y:S05]  /*31c80*/  WARPSYNC.COLLECTIVE R15, `(.L_x_849) ;  /* 0x000000000f087348 */ /* 0x000fea0003c00000 */
[----:B------:R0:W1:Y:S02]  /*31c90*/  SHFL.IDX P6, R14, R13, R12, R11 ;  /* 0x0000000c0d0e7389 */ /* 0x00006400000c000b */
[----:B01----:R-:W-:Y:S01]  /*31ca0*/  ENDCOLLECTIVE ;  /* 0x000000000000791b */ /* 0x003fe20003800000 */
.L_x_849:
        /* <DEDUP_REMOVED lines=9> */
.L_x_850:
[----:B------:R-:W-:Y:S02]  /*31d40*/  IMAD.MOV.U32 R13, RZ, RZ, R27 ;  /* 0x000000ffff0d7224 */ /* 0x000fe400078e001b */
[----:B------:R-:W-:Y:S02]  /*31d50*/  IMAD.MOV.U32 R12, RZ, RZ, R116 ;  /* 0x000000ffff0c7224 */ /* 0x000fe400078e0074 */
[----:B------:R-:W-:-:S07]  /*31d60*/  IMAD.MOV.U32 R24, RZ, RZ, R14 ;  /* 0x000000ffff187224 */ /* 0x000fce00078e000e */
[----:B------:R-:W-:Y:S05]  /*31d70*/  WARPSYNC.COLLECTIVE R15, `(.L_x_851) ;  /* 0x000000000f087348 */ /* 0x000fea0003c00000 */
[----:B------:R0:W1:Y:S02]  /*31d80*/  SHFL.IDX P6, R14, R13, R12, R11 ;  /* 0x0000000c0d0e7389 */ /* 0x00006400000c000b */
[----:B01----:R-:W-:Y:S01]  /*31d90*/  ENDCOLLECTIVE ;  /* 0x000000000000791b */ /* 0x003fe20003800000 */
.L_x_851:
[----:B------:R-:W-:Y:S01]  /*31da0*/  IMAD.MOV.U32 R13, RZ, RZ, R25 ;  /* 0x000000ffff0d7224 */ /* 0x000fe200078e0019 */
[----:B------:R-:W-:-:S07]  /*31db0*/  MOV R27, R14 ;  /* 0x0000000e001b7202 */ /* 0x000fce0000000f00 */
[----:B------:R-:W-:Y:S05]  /*31dc0*/  WARPSYNC.COLLECTIVE R15, `(.L_x_852) ;  /* 0x000000000f087348 */ /* 0x000fea0003c00000 */
[----:B------:R0:W1:Y:S02]  /*31dd0*/  SHFL.IDX P6, R14, R13, R12, R11 ;  /* 0x0000000c0d0e7389 */ /* 0x00006400000c000b */
[----:B01----:R-:W-:Y:S01]  /*31de0*/  ENDCOLLECTIVE ;  /* 0x000000000000791b */ /* 0x003fe20003800000 */
.L_x_852:
[----:B------:R-:W-:Y:S02]  /*31df0*/  IMAD.MOV.U32 R13, RZ, RZ, R30 ;  /* 0x000000ffff0d7224 */ /* 0x000fe400078e001e */
[----:B------:R-:W-:Y:S02]  /*31e00*/  IMAD.MOV.U32 R12, RZ, RZ, R0 ;  /* 0x000000ffff0c7224 */ /* 0x000fe400078e0000 */
[----:B------:R-:W-:-:S07]  /*31e10*/  IMAD.MOV.U32 R25, RZ, RZ, R14 ;  /* 0x000000ffff197224 */ /* 0x000fce00078e000e */
[----:B------:R-:W-:Y:S05]  /*31e20*/  WARPSYNC.COLLECTIVE R15, `(.L_x_853) ;  /* 0x000000000f087348 */ /* 0x000fea0003c00000 */
[----:B------:R0:W1:Y:S02]  /*31e30*/  SHFL.IDX P6, R14, R13, R12, R11 ;  /* 0x0000000c0d0e7389 */ /* 0x00006400000c000b */
[----:B01----:R-:W-:Y:S01]  /*31e40*/  ENDCOLLECTIVE ;  /* 0x000000000000791b */ /* 0x003fe20003800000 */
.L_x_853:
        /* <DEDUP_REMOVED lines=9> */
.L_x_854:
[----:B------:R-:W-:Y:S02]  /*31ee0*/  IMAD.MOV.U32 R13, RZ, RZ, R31 ;  /* 0x000000ffff0d7224 */ /* 0x000fe400078e001f */
[----:B------:R-:W-:Y:S02]  /*31ef0*/  IMAD.MOV.U32 R12, RZ, RZ, R116 ;  /* 0x000000ffff0c7224 */ /* 0x000fe400078e0074 */
[----:B------:R-:W-:-:S07]  /*31f00*/  IMAD.MOV.U32 R28, RZ, RZ, R14 ;  /* 0x000000ffff1c7224 */ /* 0x000fce00078e000e */
[----:B------:R-:W-:Y:S05]  /*31f10*/  WARPSYNC.COLLECTIVE R15, `(.L_x_855) ;  /* 0x000000000f087348 */ /* 0x000fea0003c00000 */
[----:B------:R0:W1:Y:S02]  /*31f20*/  SHFL.IDX P6, R14, R13, R12, R11 ;  /* 0x0000000c0d0e7389 */ /* 0x00006400000c000b */
[----:B01----:R-:W-:Y:S01]  /*31f30*/  ENDCOLLECTIVE ;  /* 0x000000000000791b */ /* 0x003fe20003800000 */
.L_x_855:
[----:B------:R-:W-:Y:S01]  /*31f40*/  IMAD.MOV.U32 R13, RZ, RZ, R29 ;  /* 0x000000ffff0d7224 */ /* 0x000fe200078e001d */
[----:B------:R-:W-:-:S07]  /*31f50*/  MOV R31, R14 ;  /* 0x0000000e001f7202 */ /* 0x000fce0000000f00 */
[----:B------:R-:W-:Y:S05]  /*31f60*/  WARPSYNC.COLLECTIVE R15, `(.L_x_856) ;  /* 0x000000000f087348 */ /* 0x000fea0003c00000 */
[----:B------:R0:W1:Y:S02]  /*31f70*/  SHFL.IDX P6, R14, R13, R12, R11 ;  /* 0x0000000c0d0e7389 */ /* 0x00006400000c000b */
[----:B01----:R-:W-:Y:S01]  /*31f80*/  ENDCOLLECTIVE ;  /* 0x000000000000791b */ /* 0x003fe20003800000 */
.L_x_856:
[----:B------:R-:W-:Y:S02]  /*31f90*/  IMAD.MOV.U32 R13, RZ, RZ, R34 ;  /* 0x000000ffff0d7224 */ /* 0x000fe400078e0022 */
[----:B------:R-:W-:Y:S02]  /*31fa0*/  IMAD.MOV.U32 R12, RZ, RZ, R0 ;  /* 0x000000ffff0c7224 */ /* 0x000fe400078e0000 */
[----:B------:R-:W-:-:S07]  /*31fb0*/  IMAD.MOV.U32 R29, RZ, RZ, R14 ;  /* 0x000000ffff1d7224 */ /* 0x000fce00078e000e */
[----:B------:R-:W-:Y:S05]  /*31fc0*/  WARPSYNC.COLLECTIVE R15, `(.L_x_857) ;  /* 0x000000000f087348 */ /* 0x000fea0003c00000 */
[----:B------:R0:W1:Y:S02]  /*31fd0*/  SHFL.IDX P6, R14, R13, R12, R11 ;  /* 0x0000000c0d0e7389 */ /* 0x00006400000c000b */
[----:B01----:R-:W-:Y:S01]  /*31fe0*/  ENDCOLLECTIVE ;  /* 0x000000000000791b */ /* 0x003fe20003800000 */
.L_x_857:
        /* <DEDUP_REMOVED lines=9> */
.L_x_858:
[----:B------:R-:W-:Y:S02]  /*32080*/  IMAD.MOV.U32 R13, RZ, RZ, R35 ;  /* 0x000000ffff0d7224 */ /* 0x000fe400078e0023 */
[----:B------:R-:W-:Y:S02]  /*32090*/  IMAD.MOV.U32 R12, RZ, RZ, R116 ;  /* 0x000000ffff0c7224 */ /* 0x000fe400078e0074 */
[----:B------:R-:W-:-:S07]  /*320a0*/  IMAD.MOV.U32 R32, RZ, RZ, R14 ;  /* 0x000000ffff207224 */ /* 0x000fce00078e000e */
[----:B------:R-:W-:Y:S05]  /*320b0*/  WARPSYNC.COLLECTIVE R15, `(.L_x_859) ;  /* 0x000000000f087348 */ /* 0x000fea0003c00000 */
[----:B------:R0:W1:Y:S02]  /*320c0*/  SHFL.IDX P6, R14, R13, R12, R11 ;  /* 0x0000000c0d0e7389 */ /* 0x00006400000c000b */
[----:B01----:R-:W-:Y:S01]  /*320d0*/  ENDCOLLECTIVE ;  /* 0x000000000000791b */ /* 0x003fe20003800000 */
.L_x_859:
[----:B------:R-:W-:Y:S01]  /*320e0*/  IMAD.MOV.U32 R13, RZ, RZ, R33 ;  /* 0x000000ffff0d7224 */ /* 0x000fe200078e0021 */
[----:B------:R-:W-:-:S07]  /*320f0*/  MOV R35, R14 ;  /* 0x0000000e00237202 */ /* 0x000fce0000000f00 */
[----:B------:R-:W-:Y:S05]  /*32100*/  WARPSYNC.COLLECTIVE R15, `(.L_x_860) ;  /* 0x000000000f087348 */ /* 0x000fea0003c00000 */
[----:B------:R0:W1:Y:S02]  /*32110*/  SHFL.IDX P6, R14, R13, R12, R11 ;  /* 0x0000000c0d0e7389 */ /* 0x00006400000c000b */
[----:B01----:R-:W-:Y:S01]  /*32120*/  ENDCOLLECTIVE ;  /* 0x000000000000791b */ /* 0x003fe20003800000 */
.L_x_860:
[----:B------:R-:W-:Y:S02]  /*32130*/  IMAD.MOV.U32 R13, RZ, RZ, R54 ;  /* 0x000000ffff0d7224 */ /* 0x000fe400078e0036 */
[----:B------:R-:W-:Y:S02]  /*32140*/  IMAD.MOV.U32 R12, RZ, RZ, R0 ;  /* 0x000000ffff0c7224 */ /* 0x000fe400078e0000 */
[----:B------:R-:W-:-:S07]  /*32150*/  IMAD.MOV.U32 R33, RZ, RZ, R14 ;  /* 0x000000ffff217224 */ /* 0x000fce00078e000e */
[----:B------:R-:W-:Y:S05]  /*32160*/  WARPSYNC.COLLECTIVE R15, `(.L_x_861) ;  /* 0x000000000f087348 */ /* 0x000fea0003c00000 */
[----:B------:R0:W1:Y:S02]  /*32170*/  SHFL.IDX P6, R14, R13, R12, R11 ;  /* 0x0000000c0d0e7389 */ /* 0x00006400000c000b */
[----:B01----:R-:W-:Y:S01]  /*32180*/  ENDCOLLECTIVE ;  /* 0x000000000000791b */ /* 0x003fe20003800000 */
.L_x_861:
        /* <DEDUP_REMOVED lines=9> */
.L_x_862:
[----:B------:R-:W-:Y:S02]  /*32220*/  IMAD.MOV.U32 R13, RZ, RZ, R55 ;  /* 0x000000ffff0d7224 */ /* 0x000fe400078e0037 */
[----:B------:R-:W-:Y:S02]  /*32230*/  IMAD.MOV.U32 R12, RZ, RZ, R116 ;  /* 0x000000ffff0c7224 */ /* 0x000fe400078e0074 */
[----:B------:R-:W-:-:S07]  /*32240*/  IMAD.MOV.U32 R52, RZ, RZ, R14 ;  /* 0x000000ffff347224 */ /* 0x000fce00078e000e */
[----:B------:R-:W-:Y:S05]  /*32250*/  WARPSYNC.COLLECTIVE R15, `(.L_x_863) ;  /* 0x000000000f087348 */ /* 0x000fea0003c00000 */
[----:B------:R0:W1:Y:S02]  /*32260*/  SHFL.IDX P6, R14, R13, R12, R11 ;  /* 0x0000000c0d0e7389 */ /* 0x00006400000c000b */
[----:B01----:R-:W-:Y:S01]  /*32270*/  ENDCOLLECTIVE ;  /* 0x000000000000791b */ /* 0x003fe20003800000 */
.L_x_863:
[----:B------:R-:W-:Y:S01]  /*32280*/  IMAD.MOV.U32 R13, RZ, RZ, R53 ;  /* 0x000000ffff0d7224 */ /* 0x000fe200078e0035 */
[----:B------:R-:W-:-:S07]  /*32290*/  MOV R55, R14 ;  /* 0x0000000e00377202 */ /* 0x000fce0000000f00 */
[----:B------:R-:W-:Y:S05]  /*322a0*/  WARPSYNC.COLLECTIVE R15, `(.L_x_864) ;  /* 0x000000000f087348 */ /* 0x000fea0003c00000 */
[----:B------:R0:W1:Y:S02]  /*322b0*/  SHFL.IDX P6, R14, R13, R12, R11 ;  /* 0x0000000c0d0e7389 */ /* 0x00006400000c000b */
[----:B01----:R-:W-:Y:S01]  /*322c0*/  ENDCOLLECTIVE ;  /* 0x000000000000791b */ /* 0x003fe20003800000 */
.L_x_864:
[----:B------:R-:W-:Y:S02]  /*322d0*/  IMAD.MOV.U32 R13, RZ, RZ, R58 ;  /* 0x000000ffff0d7224 */ /* 0x000fe400078e003a */
[----:B------:R-:W-:Y:S02]  /*322e0*/  IMAD.MOV.U32 R12, RZ, RZ, R0 ;  /* 0x000000ffff0c7224 */ /* 0x000fe400078e0000 */
[----:B------:R-:W-:-:S07]  /*322f0*/  IMAD.MOV.U32 R53, RZ, RZ, R14 ;  /* 0x000000ffff357224 */ /* 0x000fce00078e000e */
[----:B------:R-:W-:Y:S05]  /*32300*/  WARPSYNC.COLLECTIVE R15, `(.L_x_865) ;  /* 0x000000000f087348 */ /* 0x000fea0003c00000 */
[----:B------:R0:W1:Y:S02]  /*32310*/  SHFL.IDX P6, R14, R13, R12, R11 ;  /* 0x0000000c0d0e7389 */ /* 0x00006400000c000b */
[----:B01----:R-:W-:Y:S01]  /*32320*/  ENDCOLLECTIVE ;  /* 0x000000000000791b */ /* 0x003fe20003800000 */
.L_x_865:
        /* <DEDUP_REMOVED lines=9> */
.L_x_866:
[----:B------:R-:W-:Y:S02]  /*323c0*/  IMAD.MOV.U32 R13, RZ, RZ, R59 ;  /* 0x000000ffff0d7224 */ /* 0x000fe400078e003b */
[----:B------:R-:W-:Y:S02]  /*323d0*/  IMAD.MOV.U32 R12, RZ, RZ, R116 ;  /* 0x000000ffff0c7224 */ /* 0x000fe400078e0074 */
[----:B------:R-:W-:-:S07]  /*323e0*/  IMAD.MOV.U32 R56, RZ, RZ, R14 ;  /* 0x000000ffff387224 */ /* 0x000fce00078e000e */
[----:B------:R-:W-:Y:S05]  /*323f0*/  WARPSYNC.COLLECTIVE R15, `(.L_x_867) ;  /* 0x000000000f087348 */ /* 0x000fea0003c00000 */
[----:B------:R0:W1:Y:S02]  /*32400*/  SHFL.IDX P6, R14, R13, R12, R11 ;  /* 0x0000000c0d0e7389 */ /* 0x00006400000c000b */
[----:B01----:R-:W-:Y:S01]  /*32410*/  ENDCOLLECTIVE ;  /* 0x000000000000791b */ /* 0x003fe20003800000 */
.L_x_867:
[----:B------:R-:W-:Y:S01]  /*32420*/  IMAD.MOV.U32 R13, RZ, RZ, R57 ;  /* 0x000000ffff0d7224 */ /* 0x000fe200078e0039 */
[----:B------:R-:W-:-:S07]  /*32430*/  MOV R59, R14 ;  /* 0x0000000e003b7202 */ /* 0x000fce0000000f00 */
[----:B------:R-:W-:Y:S05]  /*32440*/  WARPSYNC.COLLECTIVE R15, `(.L_x_868) ;  /* 0x000000000f087348 */ /* 0x000fea0003c00000 */
[----:B------:R0:W1:Y:S02]  /*32450*/  SHFL.IDX P6, R14, R13, R12, R11 ;  /* 0x0000000c0d0e7389 */ /* 0x00006400000c000b */
[----:B01----:R-:W-:Y:S01]  /*32460*/  ENDCOLLECTIVE ;  /* 0x000000000000791b */ /* 0x003fe20003800000 */
.L_x_868:
[----:B------:R-:W-:Y:S02]  /*32470*/  IMAD.MOV.U32 R13, RZ, RZ, R62 ;  /* 0x000000ffff0d7224 */ /* 0x000fe400078e003e */
[----:B------:R-:W-:Y:S02]  /*32480*/  IMAD.MOV.U32 R12, RZ, RZ, R0 ;  /* 0x000000ffff0c7224 */ /* 0x000fe400078e0000 */
[----:B------:R-:W-:-:S07]  /*32490*/  IMAD.MOV.U32 R57, RZ, RZ, R14 ;  /* 0x000000ffff397224 */ /* 0x000fce00078e000e */
[----:B------:R-:W-:Y:S05]  /*324a0*/  WARPSYNC.COLLECTIVE R15, `(.L_x_869) ;  /* 0x000000000f087348 */ /* 0x000fea0003c00000 */
[----:B------:R0:W1:Y:S02]  /*324b0*/  SHFL.IDX P6, R14, R13, R12, R11 ;  /* 0x0000000c0d0e7389 */ /* 0x00006400000c000b */
[----:B01----:R-:W-:Y:S01]  /*324c0*/  ENDCOLLECTIVE ;  /* 0x000000000000791b */ /* 0x003fe20003800000 */
.L_x_869:
        /* <DEDUP_REMOVED lines=9> */
.L_x_870:
[----:B------:R-:W-:Y:S02]  /*32560*/  IMAD.MOV.U32 R13, RZ, RZ, R63 ;  /* 0x000000ffff0d7224 */ /* 0x000fe400078e003f */
[----:B------:R-:W-:Y:S02]  /*32570*/  IMAD.MOV.U32 R12, RZ, RZ, R116 ;  /* 0x000000ffff0c7224 */ /* 0x000fe400078e0074 */
[----:B------:R-:W-:-:S07]  /*32580*/  IMAD.MOV.U32 R60, RZ, RZ, R14 ;  /* 0x000000ffff3c7224 */ /* 0x000fce00078e000e */
[----:B------:R-:W-:Y:S05]  /*32590*/  WARPSYNC.COLLECTIVE R15, `(.L_x_871) ;  /* 0x000000000f087348 */ /* 0x000fea0003c00000 */
[----:B------:R0:W1:Y:S02]  /*325a0*/  SHFL.IDX P6, R14, R13, R12, R11 ;  /* 0x0000000c0d0e7389 */ /* 0x00006400000c000b */
[----:B01----:R-:W-:Y:S01]  /*325b0*/  ENDCOLLECTIVE ;  /* 0x000000000000791b */ /* 0x003fe20003800000 */
.L_x_871:
[----:B------:R-:W-:Y:S01]  /*325c0*/  IMAD.MOV.U32 R13, RZ, RZ, R61 ;  /* 0x000000ffff0d7224 */ /* 0x000fe200078e003d */
[----:B------:R-:W-:-:S07]  /*325d0*/  MOV R63, R14 ;  /* 0x0000000e003f7202 */ /* 0x000fce0000000f00 */
[----:B------:R-:W-:Y:S05]  /*325e0*/  WARPSYNC.COLLECTIVE R15, `(.L_x_872) ;  /* 0x000000000f087348 */ /* 0x000fea0003c00000 */
[----:B------:R0:W1:Y:S02]  /*325f0*/  SHFL.IDX P6, R14, R13, R12, R11 ;  /* 0x0000000c0d0e7389 */ /* 0x00006400000c000b */
[----:B01----:R-:W-:Y:S01]  /*32600*/  ENDCOLLECTIVE ;  /* 0x000000000000791b */ /* 0x003fe20003800000 */
.L_x_872:
[----:B------:R-:W-:Y:S02]  /*32610*/  IMAD.MOV.U32 R13, RZ, RZ, R66 ;  /* 0x000000ffff0d7224 */ /* 0x000fe400078e0042 */
[----:B------:R-:W-:Y:S02]  /*32620*/  IMAD.MOV.U32 R12, RZ, RZ, R0 ;  /* 0x000000ffff0c7224 */ /* 0x000fe400078e0000 */
[----:B------:R-:W-:-:S07]  /*32630*/  IMAD.MOV.U32 R61, RZ, RZ, R14 ;  /* 0x000000ffff3d7224 */ /* 0x000fce00078e000e */
[----:B------:R-:W-:Y:S05]  /*32640*/  WARPSYNC.COLLECTIVE R15, `(.L_x_873) ;  /* 0x000000000f087348 */ /* 0x000fea0003c00000 */
[----:B------:R0:W1:Y:S02]  /*32650*/  SHFL.IDX P6, R14, R13, R12, R11 ;  /* 0x0000000c0d0e7389 */ /* 0x00006400000c000b */
[----:B01----:R-:W-:Y:S01]  /*32660*/  ENDCOLLECTIVE ;  /* 0x000000000000791b */ /* 0x003fe20003800000 */
.L_x_873:
        /* <DEDUP_REMOVED lines=9> */
.L_x_874:
[----:B------:R-:W-:Y:S02]  /*32700*/  IMAD.MOV.U32 R13, RZ, RZ, R67 ;  /* 0x000000ffff0d7224 */ /* 0x000fe400078e0043 */
[----:B------:R-:W-:Y:S02]  /*32710*/  IMAD.MOV.U32 R12, RZ, RZ, R116 ;  /* 0x000000ffff0c7224 */ /* 0x000fe400078e0074 */
[----:B------:R-:W-:-:S07]  /*32720*/  IMAD.MOV.U32 R64, RZ, RZ, R14 ;  /* 0x000000ffff407224 */ /* 0x000fce00078e000e */
[----:B------:R-:W-:Y:S05]  /*32730*/  WARPSYNC.COLLECTIVE R15, `(.L_x_875) ;  /* 0x000000000f087348 */ /* 0x000fea0003c00000 */
[----:B------:R0:W1:Y:S02]  /*32740*/  SHFL.IDX P6, R14, R13, R12, R11 ;  /* 0x0000000c0d0e7389 */ /* 0x00006400000c000b */
[----:B01----:R-:W-:Y:S01]  /*32750*/  ENDCOLLECTIVE ;  /* 0x000000000000791b */ /* 0x003fe20003800000 */
.L_x_875:
[----:B------:R-:W-:Y:S01]  /*32760*/  IMAD.MOV.U32 R13, RZ, RZ, R65 ;  /* 0x000000ffff0d7224 */ /* 0x000fe200078e0041 */
[----:B------:R-:W-:-:S07]  /*32770*/  MOV R67, R14 ;  /* 0x0000000e00437202 */ /* 0x000fce0000000f00 */
[----:B------:R-:W-:Y:S05]  /*32780*/  WARPSYNC.COLLECTIVE R15, `(.L_x_876) ;  /* 0x000000000f087348 */ /* 0x000fea0003c00000 */
[----:B------:R0:W1:Y:S02]  /*32790*/  SHFL.IDX P6, R14, R13, R12, R11 ;  /* 0x0000000c0d0e7389 */ /* 0x00006400000c000b */
[----:B01----:R-:W-:Y:S01]  /*327a0*/  ENDCOLLECTIVE ;  /* 0x000000000000791b */ /* 0x003fe20003800000 */
.L_x_876:
[----:B------:R-:W-:Y:S02]  /*327b0*/  IMAD.MOV.U32 R13, RZ, RZ, R70 ;  /* 0x000000ffff0d7224 */ /* 0x000fe400078e0046 */
[----:B------:R-:W-:Y:S02]  /*327c0*/  IMAD.MOV.U32 R12, RZ, RZ, R0 ;  /* 0x000000ffff0c7224 */ /* 0x000fe400078e0000 */
[----:B------:R-:W-:-:S07]  /*327d0*/  IMAD.MOV.U32 R65, RZ, RZ, R14 ;  /* 0x000000ffff417224 */ /* 0x000fce00078e000e */
[----:B------:R-:W-:Y:S05]  /*327e0*/  WARPSYNC.COLLECTIVE R15, `(.L_x_877) ;  /* 0x000000000f087348 */ /* 0x000fea0003c00000 */
[----:B------:R0:W1:Y:S02]  /*327f0*/  SHFL.IDX P6, R14, R13, R12, R11 ;  /* 0x0000000c0d0e7389 */ /* 0x00006400000c000b */
[----:B01----:R-:W-:Y:S01]  /*32800*/  ENDCOLLECTIVE ;  /* 0x000000000000791b */ /* 0x003fe20003800000 */
.L_x_877:
        /* <DEDUP_REMOVED lines=9> */
.L_x_878:
[----:B------:R-:W-:Y:S02]  /*328a0*/  IMAD.MOV.U32 R13, RZ, RZ, R71 ;  /* 0x000000ffff0d7224 */ /* 0x000fe400078e0047 */
[----:B------:R-:W-:Y:S02]  /*328b0*/  IMAD.MOV.U32 R12, RZ, RZ, R116 ;  /* 0x000000ffff0c7224 */ /* 0x000fe400078e0074 */
[----:B------:R-:W-:-:S07]  /*328c0*/  IMAD.MOV.U32 R68, RZ, RZ, R14 ;  /* 0x000000ffff447224 */ /* 0x000fce00078e000e */
[----:B------:R-:W-:Y:S05]  /*328d0*/  WARPSYNC.COLLECTIVE R15, `(.L_x_879) ;  /* 0x000000000f087348 */ /* 0x000fea0003c00000 */
[----:B------:R0:W1:Y:S02]  /*328e0*/  SHFL.IDX P6, R14, R13, R12, R11 ;  /* 0x0000000c0d0e7389 */ /* 0x00006400000c000b */
[----:B01----:R-:W-:Y:S01]  /*328f0*/  ENDCOLLECTIVE ;  /* 0x000000000000791b */ /* 0x003fe20003800000 */
.L_x_879:
[----:B------:R-:W-:Y:S01]  /*32900*/  IMAD.MOV.U32 R13, RZ, RZ, R69 ;  /* 0x000000ffff0d7224 */ /* 0x000fe200078e0045 */
[----:B------:R-:W-:-:S07]  /*32910*/  MOV R71, R14 ;  /* 0x0000000e00477202 */ /* 0x000fce0000000f00 */
[----:B------:R-:W-:Y:S05]  /*32920*/  WARPSYNC.COLLECTIVE R15, `(.L_x_880) ;  /* 0x000000000f087348 */ /* 0x000fea0003c00000 */
[----:B------:R0:W1:Y:S02]  /*32930*/  SHFL.IDX P6, R14, R13, R12, R11 ;  /* 0x0000000c0d0e7389 */ /* 0x00006400000c000b */
[----:B01----:R-:W-:Y:S01]  /*32940*/  ENDCOLLECTIVE ;  /* 0x000000000000791b */ /* 0x003fe20003800000 */
.L_x_880:
[----:B------:R-:W-:Y:S02]  /*32950*/  IMAD.MOV.U32 R13, RZ, RZ, R74 ;  /* 0x000000ffff0d7224 */ /* 0x000fe400078e004a */
[----:B------:R-:W-:Y:S02]  /*32960*/  IMAD.MOV.U32 R12, RZ, RZ, R0 ;  /* 0x000000ffff0c7224 */ /* 0x000fe400078e0000 */
[----:B------:R-:W-:-:S07]  /*32970*/  IMAD.MOV.U32 R69, RZ, RZ, R14 ;  /* 0x000000ffff457224 */ /* 0x000fce00078e000e */
[----:B------:R-:W-:Y:S05]  /*32980*/  WARPSYNC.COLLECTIVE R15, `(.L_x_881) ;  /* 0x000000000f087348 */ /* 0x000fea0003c00000 */
[----:B------:R0:W1:Y:S02]  /*32990*/  SHFL.IDX P6, R14, R13, R12, R11 ;  /* 0x0000000c0d0e7389 */ /* 0x00006400000c000b */
[----:B01----:R-:W-:Y:S01]  /*329a0*/  ENDCOLLECTIVE ;  /* 0x000000000000791b */ /* 0x003fe20003800000 */
.L_x_881:
        /* <DEDUP_REMOVED lines=9> */
.L_x_882:
[----:B------:R-:W-:Y:S02]  /*32a40*/  IMAD.MOV.U32 R13, RZ, RZ, R50 ;  /* 0x000000ffff0d7224 */ /* 0x000fe400078e0032 */
[----:B------:R-:W-:Y:S02]  /*32a50*/  IMAD.MOV.U32 R12, RZ, RZ, R116 ;  /* 0x000000ffff0c7224 */ /* 0x000fe400078e0074 */
[----:B------:R-:W-:-:S07]  /*32a60*/  IMAD.MOV.U32 R72, RZ, RZ, R14 ;  /* 0x000000ffff487224 */ /* 0x000fce00078e000e */
[----:B------:R-:W-:Y:S05]  /*32a70*/  WARPSYNC.COLLECTIVE R15, `(.L_x_883) ;  /* 0x000000000f087348 */ /* 0x000fea0003c00000 */
[----:B------:R0:W1:Y:S02]  /*32a80*/  SHFL.IDX P6, R14, R13, R12, R11 ;  /* 0x0000000c0d0e7389 */ /* 0x00006400000c000b */
[----:B01----:R-:W-:Y:S01]  /*32a90*/  ENDCOLLECTIVE ;  /* 0x000000000000791b */ /* 0x003fe20003800000 */
.L_x_883:
[----:B------:R-:W-:Y:S01]  /*32aa0*/  IMAD.MOV.U32 R13, RZ, RZ, R73 ;  /* 0x000000ffff0d7224 */ /* 0x000fe200078e0049 */
[----:B------:R-:W-:-:S07]  /*32ab0*/  MOV R50, R14 ;  /* 0x0000000e00327202 */ /* 0x000fce0000000f00 */
[----:B------:R-:W-:Y:S05]  /*32ac0*/  WARPSYNC.COLLECTIVE R15, `(.L_x_884) ;  /* 0x000000000f087348 */ /* 0x000fea0003c00000 */
[----:B------:R0:W1:Y:S02]  /*32ad0*/  SHFL.IDX P6, R14, R13, R12, R11 ;  /* 0x0000000c0d0e7389 */ /* 0x00006400000c000b */
[----:B01----:R-:W-:Y:S01]  /*32ae0*/  ENDCOLLECTIVE ;  /* 0x000000000000791b */ /* 0x003fe20003800000 */
.L_x_884:
[----:B------:R-:W-:Y:S02]  /*32af0*/  IMAD.MOV.U32 R13, RZ, RZ, R80 ;  /* 0x000000ffff0d7224 */ /* 0x000fe400078e0050 */
[----:B------:R-:W-:Y:S02]  /*32b00*/  IMAD.MOV.U32 R12, RZ, RZ, R0 ;  /* 0x000000ffff0c7224 */ /* 0x000fe400078e0000 */
[----:B------:R-:W-:-:S07]  /*32b10*/  IMAD.MOV.U32 R73, RZ, RZ, R14 ;  /* 0x000000ffff497224 */ /* 0x000fce00078e000e */
[----:B------:R-:W-:Y:S05]  /*32b20*/  WARPSYNC.COLLECTIVE R15, `(.L_x_885) ;  /* 0x000000000f087348 */ /* 0x000fea0003c00000 */
[----:B------:R0:W1:Y:S02]  /*32b30*/  SHFL.IDX P6, R14, R13, R12, R11 ;  /* 0x0000000c0d0e7389 */ /* 0x00006400000c000b */
[----:B01----:R-:W-:Y:S01]  /*32b40*/  ENDCOLLECTIVE ;  /* 0x000000000000791b */ /* 0x003fe20003800000 */
.L_x_885:
        /* <DEDUP_REMOVED lines=9> */
.L_x_886:
[----:B------:R-:W-:Y:S02]  /*32be0*/  IMAD.MOV.U32 R13, RZ, RZ, R48 ;  /* 0x000000ffff0d7224 */ /* 0x000fe400078e0030 */
[----:B------:R-:W-:Y:S02]  /*32bf0*/  IMAD.MOV.U32 R12, RZ, RZ, R116 ;  /* 0x000000ffff0c7224 */ /* 0x000fe400078e0074 */
[----:B------:R-:W-:-:S07]  /*32c00*/  IMAD.MOV.U32 R76, RZ, RZ, R14 ;  /* 0x000000ffff4c7224 */ /* 0x000fce00078e000e */
[----:B------:R-:W-:Y:S05]  /*32c10*/  WARPSYNC.COLLECTIVE R15, `(.L_x_887) ;  /* 0x000000000f087348 */ /* 0x000fea0003c00000 */
[----:B------:R0:W1:Y:S02]  /*32c20*/  SHFL.IDX P6, R14, R13, R12, R11 ;  /* 0x0000000c0d0e7389 */ /* 0x00006400000c000b */
[----:B01----:R-:W-:Y:S01]  /*32c30*/  ENDCOLLECTIVE ;  /* 0x000000000000791b */ /* 0x003fe20003800000 */
.L_x_887:
[----:B------:R-:W-:Y:S01]  /*32c40*/  IMAD.MOV.U32 R13, RZ, RZ, R77 ;  /* 0x000000ffff0d7224 */ /* 0x000fe200078e004d */
[----:B------:R-:W-:-:S07]  /*32c50*/  MOV R48, R14 ;  /* 0x0000000e00307202 */ /* 0x000fce0000000f00 */
[----:B------:R-:W-:Y:S05]  /*32c60*/  WARPSYNC.COLLECTIVE R15, `(.L_x_888) ;  /* 0x000000000f087348 */ /* 0x000fea0003c00000 */
[----:B------:R0:W1:Y:S02]  /*32c70*/  SHFL.IDX P6, R14, R13, R12, R11 ;  /* 0x0000000c0d0e7389 */ /* 0x00006400000c000b */
[----:B01----:R-:W-:Y:S01]  /*32c80*/  ENDCOLLECTIVE ;  /* 0x000000000000791b */ /* 0x003fe20003800000 */
.L_x_888:
[----:B------:R-:W-:Y:S02]  /*32c90*/  IMAD.MOV.U32 R13, RZ, RZ, R84 ;  /* 0x000000ffff0d7224 */ /* 0x000fe400078e0054 */
[----:B------:R-:W-:Y:S02]  /*32ca0*/  IMAD.MOV.U32 R12, RZ, RZ, R0 ;  /* 0x000000ffff0c7224 */ /* 0x000fe400078e0000 */
[----:B------:R-:W-:-:S07]  /*32cb0*/  IMAD.MOV.U32 R77, RZ, RZ, R14 ;  /* 0x000000ffff4d7224 */ /* 0x000fce00078e000e */
[----:B------:R-:W-:Y:S05]  /*32cc0*/  WARPSYNC.COLLECTIVE R15, `(.L_x_889) ;  /* 0x000000000f087348 */ /* 0x000fea0003c00000 */
[----:B------:R0:W1:Y:S02]  /*32cd0*/  SHFL.IDX P6, R14, R13, R12, R11 ;  /* 0x0000000c0d0e7389 */ /* 0x00006400000c000b */
[----:B01----:R-:W-:Y:S01]  /*32ce0*/  ENDCOLLECTIVE ;  /* 0x000000000000791b */ /* 0x003fe20003800000 */
.L_x_889:
        /* <DEDUP_REMOVED lines=9> */
.L_x_890:
[----:B------:R-:W-:Y:S02]  /*32d80*/  IMAD.MOV.U32 R13, RZ, RZ, R46 ;  /* 0x000000ffff0d7224 */ /* 0x000fe400078e002e */
[----:B------:R-:W-:Y:S02]  /*32d90*/  IMAD.MOV.U32 R12, RZ, RZ, R116 ;  /* 0x000000ffff0c7224 */ /* 0x000fe400078e0074 */
[----:B------:R-:W-:-:S07]  /*32da0*/  IMAD.MOV.U32 R82, RZ, RZ, R14 ;  /* 0x000000ffff527224 */ /* 0x000fce00078e000e */
[----:B------:R-:W-:Y:S05]  /*32db0*/  WARPSYNC.COLLECTIVE R15, `(.L_x_891) ;  /* 0x000000000f087348 */ /* 0x000fea0003c00000 */
[----:B------:R0:W1:Y:S02]  /*32dc0*/  SHFL.IDX P6, R14, R13, R12, R11 ;  /* 0x0000000c0d0e7389 */ /* 0x00006400000c000b */
[----:B01----:R-:W-:Y:S01]  /*32dd0*/  ENDCOLLECTIVE ;  /* 0x000000000000791b */ /* 0x003fe20003800000 */
.L_x_891:
[----:B------:R-:W-:Y:S01]  /*32de0*/  IMAD.MOV.U32 R13, RZ, RZ, R51 ;  /* 0x000000ffff0d7224 */ /* 0x000fe200078e0033 */
[----:B------:R-:W-:-:S07]  /*32df0*/  MOV R46, R14 ;  /* 0x0000000e002e7202 */ /* 0x000fce0000000f00 */
[----:B------:R-:W-:Y:S05]  /*32e00*/  WARPSYNC.COLLECTIVE R15, `(.L_x_892) ;  /* 0x000000000f087348 */ /* 0x000fea0003c00000 */
[----:B------:R0:W1:Y:S02]  /*32e10*/  SHFL.IDX P6, R14, R13, R12, R11 ;  /* 0x0000000c0d0e7389 */ /* 0x00006400000c000b */
[----:B01----:R-:W-:Y:S01]  /*32e20*/  ENDCOLLECTIVE ;  /* 0x000000000000791b */ /* 0x003fe20003800000 */
.L_x_892:
        /* <DEDUP_REMOVED lines=8> */
.L_x_893:
[----:B------:R-:W-:Y:S01]  /*32eb0*/  IMAD.MOV.U32 R13, RZ, RZ, R86 ;  /* 0x000000ffff0d7224 */ /* 0x000fe200078e0056 */
[----:B------:R-:W-:-:S07]  /*32ec0*/  MOV R88, R14 ;  /* 0x0000000e00587202 */ /* 0x000fce0000000f00 */
[----:B------:R-:W-:Y:S05]  /*32ed0*/  WARPSYNC.COLLECTIVE R15, `(.L_x_894) ;  /* 0x000000000f087348 */ /* 0x000fea0003c00000 */
[----:B------:R0:W1:Y:S02]  /*32ee0*/  SHFL.IDX P6, R14, R13, R12, R11 ;  /* 0x0000000c0d0e7389 */ /* 0x00006400000c000b */
[----:B01----:R-:W-:Y:S01]  /*32ef0*/  ENDCOLLECTIVE ;  /* 0x000000000000791b */ /* 0x003fe20003800000 */
.L_x_894:
[----:B------:R-:W-:Y:S02]  /*32f00*/  IMAD.MOV.U32 R13, RZ, RZ, R44 ;  /* 0x000000ffff0d7224 */ /* 0x000fe400078e002c */
[----:B------:R-:W-:Y:S02]  /*32f10*/  IMAD.MOV.U32 R12, RZ, RZ, R116 ;  /* 0x000000ffff0c7224 */ /* 0x000fe400078e0074 */
[----:B------:R-:W-:-:S07]  /*32f20*/  IMAD.MOV.U32 R86, RZ, RZ, R14 ;  /* 0x000000ffff567224 */ /* 0x000fce00078e000e */
[----:B------:R-:W-:Y:S05]  /*32f30*/  WARPSYNC.COLLECTIVE R15, `(.L_x_895) ;  /* 0x000000000f087348 */ /* 0x000fea0003c00000 */
[----:B------:R0:W1:Y:S02]  /*32f40*/  SHFL.IDX P6, R14, R13, R12, R11 ;  /* 0x0000000c0d0e7389 */ /* 0x00006400000c000b */
[----:B01----:R-:W-:Y:S01]  /*32f50*/  ENDCOLLECTIVE ;  /* 0x000000000000791b */ /* 0x003fe20003800000 */
.L_x_895:
[----:B------:R-:W-:Y:S01]  /*32f60*/  IMAD.MOV.U32 R13, RZ, RZ, R49 ;  /* 0x000000ffff0d7224 */ /* 0x000fe200078e0031 */
[----:B------:R-:W-:-:S07]  /*32f70*/  MOV R44, R14 ;  /* 0x0000000e002c7202 */ /* 0x000fce0000000f00 */
[----:B------:R-:W-:Y:S05]  /*32f80*/  WARPSYNC.COLLECTIVE R15, `(.L_x_896) ;  /* 0x000000000f087348 */ /* 0x000fea0003c00000 */
[----:B------:R0:W1:Y:S02]  /*32f90*/  SHFL.IDX P6, R14, R13, R12, R11 ;  /* 0x0000000c0d0e7389 */ /* 0x00006400000c000b */
[----:B01----:R-:W-:Y:S01]  /*32fa0*/  ENDCOLLECTIVE ;  /* 0x000000000000791b */ /* 0x003fe20003800000 */
.L_x_896:
[----:B------:R-:W-:Y:S02]  /*32fb0*/  IMAD.MOV.U32 R13, RZ, RZ, R92 ;  /* 0x000000ffff0d7224 */ /* 0x000fe400078e005c */
[----:B------:R-:W-:Y:S02]  /*32fc0*/  IMAD.MOV.U32 R12, RZ, RZ, R0 ;  /* 0x000000ffff0c7224 */ /* 0x000fe400078e0000 */
[----:B------:R-:W-:-:S07]  /*32fd0*/  IMAD.MOV.U32 R49, RZ, RZ, R14 ;  /* 0x000000ffff317224 */ /* 0x000fce00078e000e */
[----:B------:R-:W-:Y:S05]  /*32fe0*/  WARPSYNC.COLLECTIVE R15, `(.L_x_897) ;  /* 0x000000000f087348 */ /* 0x000fea0003c00000 */
[----:B------:R0:W1:Y:S02]  /*32ff0*/  SHFL.IDX P6, R14, R13, R12, R11 ;  /* 0x0000000c0d0e7389 */ /* 0x00006400000c000b */
[----:B01----:R-:W-:Y:S01]  /*33000*/  ENDCOLLECTIVE ;  /* 0x000000000000791b */ /* 0x003fe20003800000 */
.L_x_897:
[----:B------:R-:W-:Y:S02]  /*33010*/  SEL R85, R86, R49, P0 ;  /* 0x0000003156557207 */ /* 0x000fe40000000000 */
[----:B------:R-:W-:Y:S01]  /*33020*/  SEL R86, R49, R86, P0 ;  /* 0x0000005631567207 */ /* 0x000fe20000000000 */
[----:B------:R-:W-:Y:S01]  /*33030*/  IMAD.MOV.U32 R13, RZ, RZ, R90 ;  /* 0x000000ffff0d7224 */ /* 0x000fe200078e005a */
[----:B------:R-:W-:-:S07]  /*33040*/  MOV R92, R14 ;  /* 0x0000000e005c7202 */ /* 0x000fce0000000f00 */
[----:B------:R-:W-:Y:S05]  /*33050*/  WARPSYNC.COLLECTIVE R15, `(.L_x_898) ;  /* 0x000000000f087348 */ /* 0x000fea0003c00000 */
[----:B------:R0:W1:Y:S02]  /*33060*/  SHFL.IDX P6, R14, R13, R12, R11 ;  /* 0x0000000c0d0e7389 */ /* 0x00006400000c000b */
[----:B01----:R-:W-:Y:S01]  /*33070*/  ENDCOLLECTIVE ;  /* 0x000000000000791b */ /* 0x003fe20003800000 */
.L_x_898:
[----:B------:R-:W-:Y:S02]  /*33080*/  IMAD.MOV.U32 R13, RZ, RZ, R42 ;  /* 0x000000ffff0d7224 */ /* 0x000fe400078e002a */
[----:B------:R-:W-:Y:S02]  /*33090*/  IMAD.MOV.U32 R12, RZ, RZ, R116 ;  /* 0x000000ffff0c7224 */ /* 0x000fe400078e0074 */
[----:B------:R-:W-:-:S07]  /*330a0*/  IMAD.MOV.U32 R90, RZ, RZ, R14 ;  /* 0x000000ffff5a7224 */ /* 0x000fce00078e000e */
[----:B------:R-:W-:Y:S05]  /*330b0*/  WARPSYNC.COLLECTIVE R15, `(.L_x_899) ;  /* 0x000000000f087348 */ /* 0x000fea0003c00000 */
[----:B------:R0:W1:Y:S02]  /*330c0*/  SHFL.IDX P6, R14, R13, R12, R11 ;  /* 0x0000000c0d0e7389 */ /* 0x00006400000c000b */
[----:B01----:R-:W-:Y:S01]  /*330d0*/  ENDCOLLECTIVE ;  /* 0x000000000000791b */ /* 0x003fe20003800000 */
.L_x_899:
[----:B------:R-:W-:Y:S01]  /*330e0*/  IMAD.MOV.U32 R13, RZ, RZ, R47 ;  /* 0x000000ffff0d7224 */ /* 0x000fe200078e002f */
[----:B------:R-:W-:-:S07]  /*330f0*/  MOV R42, R14 ;  /* 0x0000000e002a7202 */ /* 0x000fce0000000f00 */
[----:B------:R-:W-:Y:S05]  /*33100*/  WARPSYNC.COLLECTIVE R15, `(.L_x_900) ;  /* 0x000000000f087348 */ /* 0x000fea0003c00000 */
[----:B------:R0:W1:Y:S02]  /*33110*/  SHFL.IDX P6, R14, R13, R12, R11 ;  /* 0x0000000c0d0e7389 */ /* 0x00006400000c000b */
[----:B01----:R-:W-:Y:S01]  /*33120*/  ENDCOLLECTIVE ;  /* 0x000000000000791b */ /* 0x003fe20003800000 */
.L_x_900:
        /* <DEDUP_REMOVED lines=8> */
.L_x_901:
[----:B------:R-:W-:Y:S02]  /*331b0*/  SEL R89, R90, R47, P0 ;  /* 0x0000002f5a597207 */ /* 0x000fe40000000000 */
[----:B------:R-:W-:Y:S01]  /*331c0*/  SEL R90, R47, R90, P0 ;  /* 0x0000005a2f5a7207 */ /* 0x000fe20000000000 */
[----:B------:R-:W-:Y:S01]  /*331d0*/  IMAD.MOV.U32 R13, RZ, RZ, R94 ;  /* 0x000000ffff0d7224 */ /* 0x000fe200078e005e */
[----:B------:R-:W-:-:S07]  /*331e0*/  MOV R96, R14 ;  /* 0x0000000e00607202 */ /* 0x000fce0000000f00 */
[----:B------:R-:W-:Y:S05]  /*331f0*/  WARPSYNC.COLLECTIVE R15, `(.L_x_902) ;  /* 0x000000000f087348 */ /* 0x000fea0003c00000 */
[----:B------:R0:W1:Y:S02]  /*33200*/  SHFL.IDX P6, R14, R13, R12, R11 ;  /* 0x0000000c0d0e7389 */ /* 0x00006400000c000b */
[----:B01----:R-:W-:Y:S01]  /*33210*/  ENDCOLLECTIVE ;  /* 0x000000000000791b */ /* 0x003fe20003800000 */
.L_x_902:
[----:B------:R-:W-:Y:S02]  /*33220*/  IMAD.MOV.U32 R13, RZ, RZ, R40 ;  /* 0x000000ffff0d7224 */ /* 0x000fe400078e0028 */
[----:B------:R-:W-:Y:S02]  /*33230*/  IMAD.MOV.U32 R12, RZ, RZ, R116 ;  /* 0x000000ffff0c7224 */ /* 0x000fe400078e0074 */
[----:B------:R-:W-:-:S07]  /*33240*/  IMAD.MOV.U32 R94, RZ, RZ, R14 ;  /* 0x000000ffff5e7224 */ /* 0x000fce00078e000e */
[----:B------:R-:W-:Y:S05]  /*33250*/  WARPSYNC.COLLECTIVE R15, `(.L_x_903) ;  /* 0x000000000f087348 */ /* 0x000fea0003c00000 */
[----:B------:R0:W1:Y:S02]  /*33260*/  SHFL.IDX P6, R14, R13, R12, R11 ;  /* 0x0000000c0d0e7389 */ /* 0x00006400000c000b */
[----:B01----:R-:W-:Y:S01]  /*33270*/  ENDCOLLECTIVE ;  /* 0x000000000000791b */ /* 0x003fe20003800000 */
.L_x_903:
[----:B------:R-:W-:Y:S01]  /*33280*/  IMAD.MOV.U32 R13, RZ, RZ, R45 ;  /* 0x000000ffff0d7224 */ /* 0x000fe200078e002d */
[----:B------:R-:W-:-:S07]  /*33290*/  MOV R40, R14 ;  /* 0x0000000e00287202 */ /* 0x000fce0000000f00 */
[----:B------:R-:W-:Y:S05]  /*332a0*/  WARPSYNC.COLLECTIVE R15, `(.L_x_904) ;  /* 0x000000000f087348 */ /* 0x000fea0003c00000 */
[----:B------:R0:W1:Y:S02]  /*332b0*/  SHFL.IDX P6, R14, R13, R12, R11 ;  /* 0x0000000c0d0e7389 */ /* 0x00006400000c000b */
[----:B01----:R-:W-:Y:S01]  /*332c0*/  ENDCOLLECTIVE ;  /* 0x000000000000791b */ /* 0x003fe20003800000 */
.L_x_904:
        /* <DEDUP_REMOVED lines=8> */
.L_x_905:
[----:B------:R-:W-:Y:S02]  /*33350*/  SEL R93, R94, R45, P0 ;  /* 0x0000002d5e5d7207 */ /* 0x000fe40000000000 */
[----:B------:R-:W-:Y:S01]  /*33360*/  SEL R94, R45, R94, P0 ;  /* 0x0000005e2d5e7207 */ /* 0x000fe20000000000 */
[----:B------:R-:W-:Y:S01]  /*33370*/  IMAD.MOV.U32 R13, RZ, RZ, R98 ;  /* 0x000000ffff0d7224 */ /* 0x000fe200078e0062 */
[----:B------:R-:W-:-:S07]  /*33380*/  MOV R100, R14 ;  /* 0x0000000e00647202 */ /* 0x000fce0000000f00 */
[----:B------:R-:W-:Y:S05]  /*33390*/  WARPSYNC.COLLECTIVE R15, `(.L_x_906) ;  /* 0x000000000f087348 */ /* 0x000fea0003c00000 */
[----:B------:R0:W1:Y:S02]  /*333a0*/  SHFL.IDX P6, R14, R13, R12, R11 ;  /* 0x0000000c0d0e7389 */ /* 0x00006400000c000b */
[----:B01----:R-:W-:Y:S01]  /*333b0*/  ENDCOLLECTIVE ;  /* 0x000000000000791b */ /* 0x003fe20003800000 */
.L_x_906:
[----:B------:R-:W-:Y:S02]  /*333c0*/  IMAD.MOV.U32 R13, RZ, RZ, R38 ;  /* 0x000000ffff0d7224 */ /* 0x000fe400078e0026 */
[----:B------:R-:W-:Y:S02]  /*333d0*/  IMAD.MOV.U32 R12, RZ, RZ, R116 ;  /* 0x000000ffff0c7224 */ /* 0x000fe400078e0074 */
[----:B------:R-:W-:-:S07]  /*333e0*/  IMAD.MOV.U32 R98, RZ, RZ, R14 ;  /* 0x000000ffff627224 */ /* 0x000fce00078e000e */
[----:B------:R-:W-:Y:S05]  /*333f0*/  WARPSYNC.COLLECTIVE R15, `(.L_x_907) ;  /* 0x000000000f087348 */ /* 0x000fea0003c00000 */
[----:B------:R0:W1:Y:S02]  /*33400*/  SHFL.IDX P6, R14, R13, R12, R11 ;  /* 0x0000000c0d0e7389 */ /* 0x00006400000c000b */
[----:B01----:R-:W-:Y:S01]  /*33410*/  ENDCOLLECTIVE ;  /* 0x000000000000791b */ /* 0x003fe20003800000 */
.L_x_907:
[----:B------:R-:W-:Y:S01]  /*33420*/  IMAD.MOV.U32 R13, RZ, RZ, R43 ;  /* 0x000000ffff0d7224 */ /* 0x000fe200078e002b */
[----:B------:R-:W-:-:S07]  /*33430*/  MOV R38, R14 ;  /* 0x0000000e00267202 */ /* 0x000fce0000000f00 */
[----:B------:R-:W-:Y:S05]  /*33440*/  WARPSYNC.COLLECTIVE R15, `(.L_x_908) ;  /* 0x000000000f087348 */ /* 0x000fea0003c00000 */
[----:B------:R0:W1:Y:S02]  /*33450*/  SHFL.IDX P6, R14, R13, R12, R11 ;  /* 0x0000000c0d0e7389 */ /* 0x00006400000c000b */
[----:B01----:R-:W-:Y:S01]  /*33460*/  ENDCOLLECTIVE ;  /* 0x000000000000791b */ /* 0x003fe20003800000 */
.L_x_908:
        /* <DEDUP_REMOVED lines=8> */
.L_x_909:
[----:B------:R-:W-:Y:S02]  /*334f0*/  SEL R97, R98, R43, P0 ;  /* 0x0000002b62617207 */ /* 0x000fe40000000000 */
[----:B------:R-:W-:Y:S01]  /*33500*/  SEL R98, R43, R98, P0 ;  /* 0x000000622b627207 */ /* 0x000fe20000000000 */
[----:B------:R-:W-:Y:S01]  /*33510*/  IMAD.MOV.U32 R13, RZ, RZ, R102 ;  /* 0x000000ffff0d7224 */ /* 0x000fe200078e0066 */
[----:B------:R-:W-:-:S07]  /*33520*/  MOV R104, R14 ;  /* 0x0000000e00687202 */ /* 0x000fce0000000f00 */
[----:B------:R-:W-:Y:S05]  /*33530*/  WARPSYNC.COLLECTIVE R15, `(.L_x_910) ;  /* 0x000000000f087348 */ /* 0x000fea0003c00000 */
[----:B------:R0:W1:Y:S02]  /*33540*/  SHFL.IDX P6, R14, R13, R12, R11 ;  /* 0x0000000c0d0e7389 */ /* 0x00006400000c000b */
[----:B01----:R-:W-:Y:S01]  /*33550*/  ENDCOLLECTIVE ;  /* 0x000000000000791b */ /* 0x003fe20003800000 */
.L_x_910:
[----:B------:R-:W-:Y:S02]  /*33560*/  IMAD.MOV.U32 R13, RZ, RZ, R37 ;  /* 0x000000ffff0d7224 */ /* 0x000fe400078e0025 */
[----:B------:R-:W-:Y:S02]  /*33570*/  IMAD.MOV.U32 R12, RZ, RZ, R116 ;  /* 0x000000ffff0c7224 */ /* 0x000fe400078e0074 */
[----:B------:R-:W-:-:S07]  /*33580*/  IMAD.MOV.U32 R102, RZ, RZ, R14 ;  /* 0x000000ffff667224 */ /* 0x000fce00078e000e */
[----:B------:R-:W-:Y:S05]  /*33590*/  WARPSYNC.COLLECTIVE R15, `(.L_x_911) ;  /* 0x000000000f087348 */ /* 0x000fea0003c00000 */
[----:B------:R0:W1:Y:S02]  /*335a0*/  SHFL.IDX P6, R14, R13, R12, R11 ;  /* 0x0000000c0d0e7389 */ /* 0x00006400000c000b */
[----:B01----:R-:W-:Y:S01]  /*335b0*/  ENDCOLLECTIVE ;  /* 0x000000000000791b */ /* 0x003fe20003800000 */
.L_x_911:
[----:B------:R-:W-:Y:S01]  /*335c0*/  IMAD.MOV.U32 R13, RZ, RZ, R41 ;  /* 0x000000ffff0d7224 */ /* 0x000fe200078e0029 */
[----:B------:R-:W-:-:S07]  /*335d0*/  MOV R37, R14 ;  /* 0x0000000e00257202 */ /* 0x000fce0000000f00 */
[----:B------:R-:W-:Y:S05]  /*335e0*/  WARPSYNC.COLLECTIVE R15, `(.L_x_912) ;  /* 0x000000000f087348 */ /* 0x000fea0003c00000 */
[----:B------:R0:W1:Y:S02]  /*335f0*/  SHFL.IDX P6, R14, R13, R12, R11 ;  /* 0x0000000c0d0e7389 */ /* 0x00006400000c000b */
[----:B01----:R-:W-:Y:S01]  /*33600*/  ENDCOLLECTIVE ;  /* 0x000000000000791b */ /* 0x003fe20003800000 */
.L_x_912:
        /* <DEDUP_REMOVED lines=8> */
.L_x_913:
[----:B------:R-:W-:Y:S02]  /*33690*/  SEL R101, R102, R41, P0 ;  /* 0x0000002966657207 */ /* 0x000fe40000000000 */
[----:B------:R-:W-:Y:S01]  /*336a0*/  SEL R102, R41, R102, P0 ;  /* 0x0000006629667207 */ /* 0x000fe20000000000 */
[----:B------:R-:W-:Y:S01]  /*336b0*/  IMAD.MOV.U32 R13, RZ, RZ, R106 ;  /* 0x000000ffff0d7224 */ /* 0x000fe200078e006a */
[----:B------:R-:W-:-:S07]  /*336c0*/  MOV R108, R14 ;  /* 0x0000000e006c7202 */ /* 0x000fce0000000f00 */
[----:B------:R-:W-:Y:S05]  /*336d0*/  WARPSYNC.COLLECTIVE R15, `(.L_x_914) ;  /* 0x000000000f087348 */ /* 0x000fea0003c00000 */
[----:B------:R0:W1:Y:S02]  /*336e0*/  SHFL.IDX P6, R14, R13, R12, R11 ;  /* 0x0000000c0d0e7389 */ /* 0x00006400000c000b */
[----:B01----:R-:W-:Y:S01]  /*336f0*/  ENDCOLLECTIVE ;  /* 0x000000000000791b */ /* 0x003fe20003800000 */
.L_x_914:
[----:B------:R-:W-:Y:S02]  /*33700*/  IMAD.MOV.U32 R13, RZ, RZ, R36 ;  /* 0x000000ffff0d7224 */ /* 0x000fe400078e0024 */
[----:B------:R-:W-:Y:S02]  /*33710*/  IMAD.MOV.U32 R12, RZ, RZ, R116 ;  /* 0x000000ffff0c7224 */ /* 0x000fe400078e0074 */
[----:B------:R-:W-:-:S07]  /*33720*/  IMAD.MOV.U32 R106, RZ, RZ, R14 ;  /* 0x000000ffff6a7224 */ /* 0x000fce00078e000e */
[----:B------:R-:W-:Y:S05]  /*33730*/  WARPSYNC.COLLECTIVE R15, `(.L_x_915) ;  /* 0x000000000f087348 */ /* 0x000fea0003c00000 */
[----:B------:R0:W1:Y:S02]  /*33740*/  SHFL.IDX P6, R14, R13, R12, R11 ;  /* 0x0000000c0d0e7389 */ /* 0x00006400000c000b */
[----:B01----:R-:W-:Y:S01]  /*33750*/  ENDCOLLECTIVE ;  /* 0x000000000000791b */ /* 0x003fe20003800000 */
.L_x_915:
[----:B------:R-:W-:Y:S01]  /*33760*/  IMAD.MOV.U32 R13, RZ, RZ, R39 ;  /* 0x000000ffff0d7224 */ /* 0x000fe200078e0027 */
[----:B------:R-:W-:-:S07]  /*33770*/  MOV R36, R14 ;  /* 0x0000000e00247202 */ /* 0x000fce0000000f00 */
[----:B------:R-:W-:Y:S05]  /*33780*/  WARPSYNC.COLLECTIVE R15, `(.L_x_916) ;  /* 0x000000000f087348 */ /* 0x000fea0003c00000 */
[----:B------:R0:W1:Y:S02]  /*33790*/  SHFL.IDX P6, R14, R13, R12, R11 ;  /* 0x0000000c0d0e7389 */ /* 0x00006400000c000b */
[----:B01----:R-:W-:Y:S01]  /*337a0*/  ENDCOLLECTIVE ;  /* 0x000000000000791b */ /* 0x003fe20003800000 */
.L_x_916:
[----:B------:R-:W-:Y:S02]  /*337b0*/  SEL R107, R108, R36, P0 ;  /* 0x000000246c6b7207 */ /* 0x000fe40000000000 */
[----:B------:R-:W-:Y:S01]  /*337c0*/  SEL R108, R36, R108, P0 ;  /* 0x0000006c246c7207 */ /* 0x000fe20000000000 */
[----:B------:R-:W-:Y:S02]  /*337d0*/  IMAD.MOV.U32 R13, RZ, RZ, R111 ;  /* 0x000000ffff0d7224 */ /* 0x000fe400078e006f */
[----:B------:R-:W-:Y:S01]  /*337e0*/  IMAD.MOV.U32 R12, RZ, RZ, R0 ;  /* 0x000000ffff0c7224 */ /* 0x000fe200078e0000 */
[----:B------:R-:W-:Y:S02]  /*337f0*/  SEL R0, R110, R2, P0 ;  /* 0x000000026e007207 */ /* 0x000fe40000000000 */
[----:B------:R-:W-:Y:S02]  /*33800*/  SEL R110, R2, R110, P0 ;  /* 0x0000006e026e7207 */ /* 0x000fe40000000000 */
[----:B------:R-:W-:-:S02]  /*33810*/  SEL R2, R109, R87, P0 ;  /* 0x000000576d027207 */ /* 0x000fc40000000000 */
[----:B------:R-:W-:Y:S01]  /*33820*/  SEL R109, R87, R109, P0 ;  /* 0x0000006d576d7207 */ /* 0x000fe20000000000 */
[----:B------:R-:W-:Y:S01]  /*33830*/  IMAD.MOV.U32 R39, RZ, RZ, R14 ;  /* 0x000000ffff277224 */ /* 0x000fe200078e000e */
[----:B------:R-:W-:-:S07]  /*33840*/  SEL R87, R88, R44, P0 ;  /* 0x0000002c58577207 */ /* 0x000fce0000000000 */
[----:B------:R-:W-:Y:S05]  /*33850*/  WARPSYNC.COLLECTIVE R15, `(.L_x_917) ;  /* 0x000000000f087348 */ /* 0x000fea0003c00000 */
[----:B------:R0:W1:Y:S02]  /*33860*/  SHFL.IDX P6, R14, R13, R12, R11 ;  /* 0x0000000c0d0e7389 */ /* 0x00006400000c000b */
[----:B01----:R-:W-:Y:S01]  /*33870*/  ENDCOLLECTIVE ;  /* 0x000000000000791b */ /* 0x003fe20003800000 */
.L_x_917:
        /* <DEDUP_REMOVED lines=8> */
.L_x_918:
[----:B------:R-:W-:Y:S02]  /*33900*/  IMAD.MOV.U32 R13, RZ, RZ, R123 ;  /* 0x000000ffff0d7224 */ /* 0x000fe400078e007b */
[----:B------:R-:W-:Y:S01]  /*33910*/  IMAD.MOV.U32 R12, RZ, RZ, R116 ;  /* 0x000000ffff0c7224 */ /* 0x000fe200078e0074 */
[----:B------:R-:W-:Y:S02]  /*33920*/  SEL R116, R118, R81, P0 ;  /* 0x0000005176747207 */ /* 0x000fe40000000000 */
[----:B------:R-:W-:Y:S02]  /*33930*/  SEL R118, R81, R118, P0 ;  /* 0x0000007651767207 */ /* 0x000fe40000000000 */
[----:B------:R-:W-:Y:S02]  /*33940*/  SEL R81, R82, R51, P0 ;  /* 0x0000003352517207 */ /* 0x000fe40000000000 */
[----:B------:R-:W-:Y:S01]  /*33950*/  SEL R82, R51, R82, P0 ;  /* 0x0000005233527207 */ /* 0x000fe20000000000 */
[----:B------:R-:W-:-:S07]  /*33960*/  IMAD.MOV.U32 R124, RZ, RZ, R14 ;  /* 0x000000ffff7c7224 */ /* 0x000fce00078e000e */
[----:B------:R-:W-:Y:S05]  /*33970*/  WARPSYNC.COLLECTIVE R15, `(.L_x_919) ;  /* 0x000000000f087348 */ /* 0x000fea0003c00000 */
[----:B------:R0:W1:Y:S02]  /*33980*/  SHFL.IDX P6, R14, R13, R12, R11 ;  /* 0x0000000c0d0e7389 */ /* 0x00006400000c000b */
[----:B01----:R-:W-:Y:S01]  /*33990*/  ENDCOLLECTIVE ;  /* 0x000000000000791b */ /* 0x003fe20003800000 */
.L_x_919:
[----:B------:R-:W-:Y:S01]  /*339a0*/  IMAD.MOV.U32 R13, RZ, RZ, R148 ;  /* 0x000000ffff0d7224 */ /* 0x000fe200078e0094 */
[----:B------:R-:W-:-:S07]  /*339b0*/  MOV R123, R14 ;  /* 0x0000000e007b7202 */ /* 0x000fce0000000f00 */
[----:B------:R-:W-:Y:S05]  /*339c0*/  WARPSYNC.COLLECTIVE R15, `(.L_x_920) ;  /* 0x000000000f087348 */ /* 0x000fea0003c00000 */
[----:B------:R0:W1:Y:S02]  /*339d0*/  SHFL.IDX P6, R14, R13, R12, R11 ;  /* 0x0000000c0d0e7389 */ /* 0x00006400000c000b */
[----:B01----:R-:W-:Y:S01]  /*339e0*/  ENDCOLLECTIVE ;  /* 0x000000000000791b */ /* 0x003fe20003800000 */
.L_x_920:
[----:B------:R-:W-:Y:S01]  /*339f0*/  IMAD.MOV.U32 R11, RZ, RZ, R14 ;  /* 0x000000ffff0b7224 */ /* 0x000fe200078e000e */
[----:B------:R-:W-:Y:S06]  /*33a00*/  BRA `(.L_x_921) ;  /* 0xfffffef800487947 */ /* 0x000fec000383ffff */
.L_x_607:
[----:B------:R-:W-:Y:S01]  /*33a10*/  IMAD.MOV.U32 R13, RZ, RZ, R21 ;  /* 0x000000ffff0d7224 */ /* 0x000fe200078e0015 */
[----:B------:R-:W-:Y:S01]  /*33a20*/  MOV R12, RZ ;  /* 0x000000ff000c7202 */ /* 0x000fe20000000f00 */
[----:B------:R-:W-:Y:S02]  /*33a30*/  IMAD.MOV.U32 R11, RZ, RZ, 0x181f ;  /* 0x0000181fff0b7424 */ /* 0x000fe400078e00ff */
[----:B------:R-:W-:-:S07]  /*33a40*/  IMAD.MOV.U32 R15, RZ, RZ, -0x1 ;  /* 0xffffffffff0f7424 */ /* 0x000fce00078e00ff */
[----:B-----5:R-:W-:Y:S05]  /*33a50*/  WARPSYNC.COLLECTIVE R15, `(.L_x_922) ;  /* 0x000000000f087348 */ /* 0x020fea0003c00000 */
[----:B------:R0:W1:Y:S02]  /*33a60*/  SHFL.IDX P6, R14, R13, R12, R11 ;  /* 0x0000000c0d0e7389 */ /* 0x00006400000c000b */
[----:B01---5:R-:W-:Y:S01]  /*33a70*/  ENDCOLLECTIVE ;  /* 0x000000000000791b */ /* 0x023fe20003800000 */
.L_x_922:
[----:B------:R-:W-:Y:S02]  /*33a80*/  IMAD.MOV.U32 R13, RZ, RZ, R20 ;  /* 0x000000ffff0d7224 */ /* 0x000fe400078e0014 */
[----:B------:R-:W-:-:S07]  /*33a90*/  IMAD.MOV.U32 R0, RZ, RZ, R14 ;  /* 0x000000ffff007224 */ /* 0x000fce00078e000e */
[----:B------:R-:W-:Y:S05]  /*33aa0*/  WARPSYNC.COLLECTIVE R15, `(.L_x_923) ;  /* 0x000000000f087348 */ /* 0x000fea0003c00000 */
[----:B------:R0:W1:Y:S02]  /*33ab0*/  SHFL.IDX P6, R14, R13, R12, R11 ;  /* 0x0000000c0d0e7389 */ /* 0x00006400000c000b */
[----:B01----:R-:W-:Y:S01]  /*33ac0*/  ENDCOLLECTIVE ;  /* 0x000000000000791b */ /* 0x003fe20003800000 */
.L_x_923:
[----:B------:R-:W-:Y:S05]  /*33ad0*/  BRA `(.L_x_924) ;  /* 0xffffff0800947947 */ /* 0x000fea000383ffff */
.L_x_610:
[----:B------:R-:W-:Y:S01]  /*33ae0*/  BSSY B1, `(.L_x_925) ;  /* 0x0000008000017945 */ /* 0x000fe20003800000 */
[----:B------:R-:W-:Y:S01]  /*33af0*/  MOV R13, R21 ;  /* 0x00000015000d7202 */ /* 0x000fe20000000f00 */
[----:B------:R-:W-:Y:S02]  /*33b00*/  IMAD.MOV.U32 R12, RZ, RZ, 0x1 ;  /* 0x00000001ff0c7424 */ /* 0x000fe400078e00ff */
[----:B------:R-:W-:Y:S02]  /*33b10*/  IMAD.MOV.U32 R11, RZ, RZ, 0x181f ;  /* 0x0000181fff0b7424 */ /* 0x000fe400078e00ff */
[----:B------:R-:W-:-:S07]  /*33b20*/  IMAD.MOV.U32 R15, RZ, RZ, -0x1 ;  /* 0xffffffffff0f7424 */ /* 0x000fce00078e00ff */
[----:B012---:R-:W-:Y:S05]  /*33b30*/  WARPSYNC.COLLECTIVE R15, `(.L_x_926) ;  /* 0x000000000f087348 */ /* 0x007fea0003c00000 */
[----:B--2---:R2:W3:Y:S02]  /*33b40*/  SHFL.IDX P6, R14, R13, R12, R11 ;  /* 0x0000000c0d0e7389 */ /* 0x0044e400000c000b */
[----:B0123--:R-:W-:Y:S01]  /*33b50*/  ENDCOLLECTIVE ;  /* 0x000000000000791b */ /* 0x00ffe20003800000 */
.L_x_926:
[----:B------:R-:W-:Y:S05]  /*33b60*/  BSYNC B1 ;  /* 0x0000000000017941 */ /* 0x000fea0003800000 */
.L_x_925:
[----:B------:R-:W-:Y:S01]  /*33b70*/  MOV R13, R20 ;  /* 0x00000014000d7202 */ /* 0x000fe20000000f00 */
[----:B------:R-:W-:Y:S02]  /*33b80*/  IMAD.MOV.U32 R12, RZ, RZ, 0x1 ;  /* 0x00000001ff0c7424 */ /* 0x000fe400078e00ff */
[----:B------:R-:W-:Y:S02]  /*33b90*/  IMAD.MOV.U32 R11, RZ, RZ, 0x181f ;  /* 0x0000181fff0b7424 */ /* 0x000fe400078e00ff */
[----:B------:R-:W-:Y:S02]  /*33ba0*/  IMAD.MOV.U32 R15, RZ, RZ, -0x1 ;  /* 0xffffffffff0f7424 */ /* 0x000fe400078e00ff */
[----:B------:R-:W-:-:S07]  /*33bb0*/  IMAD.MOV.U32 R0, RZ, RZ, R14 ;  /* 0x000000ffff007224 */ /* 0x000fce00078e000e */
[----:B------:R-:W-:Y:S05]  /*33bc0*/  WARPSYNC.COLLECTIVE R15, `(.L_x_927) ;  /* 0x000000000f087348 */ /* 0x000fea0003c00000 */
[----:B------:R0:W1:Y:S02]  /*33bd0*/  SHFL.IDX P6, R14, R13, R12, R11 ;  /* 0x0000000c0d0e7389 */ /* 0x00006400000c000b */
[----:B01----:R-:W-:Y:S01]  /*33be0*/  ENDCOLLECTIVE ;  /* 0x000000000000791b */ /* 0x003fe20003800000 */
.L_x_927:
[----:B------:R-:W-:Y:S05]  /*33bf0*/  BRA `(.L_x_928) ;  /* 0xffffff0800bc7947 */ /* 0x000fea000383ffff */
.L_x_613:
[----:B------:R-:W-:Y:S01]  /*33c00*/  BSSY B1, `(.L_x_929) ;  /* 0x0000008000017945 */ /* 0x000fe20003800000 */
[----:B------:R-:W-:Y:S01]  /*33c10*/  IMAD.MOV.U32 R13, RZ, RZ, R21 ;  /* 0x000000ffff0d7224 */ /* 0x000fe200078e0015 */
[----:B------:R-:W-:Y:S01]  /*33c20*/  MOV R12, 0x2 ;  /* 0x00000002000c7802 */ /* 0x000fe20000000f00 */
[----:B------:R-:W-:Y:S02]  /*33c30*/  IMAD.MOV.U32 R11, RZ, RZ, 0x181f ;  /* 0x0000181fff0b7424 */ /* 0x000fe400078e00ff */
[----:B----4-:R-:W-:-:S07]  /*33c40*/  IMAD.MOV.U32 R15, RZ, RZ, -0x1 ;  /* 0xffffffffff0f7424 */ /* 0x010fce00078e00ff */
[----:B0123--:R-:W-:Y:S05]  /*33c50*/  WARPSYNC.COLLECTIVE R15, `(.L_x_930) ;  /* 0x000000000f087348 */ /* 0x00ffea0003c00000 */
[----:B--2---:R2:W4:Y:S02]  /*33c60*/  SHFL.IDX P6, R14, R13, R12, R11 ;  /* 0x0000000c0d0e7389 */ /* 0x00452400000c000b */
[----:B01234-:R-:W-:Y:S01]  /*33c70*/  ENDCOLLECTIVE ;  /* 0x000000000000791b */ /* 0x01ffe20003800000 */
.L_x_930:
[----:B------:R-:W-:Y:S05]  /*33c80*/  BSYNC B1 ;  /* 0x0000000000017941 */ /* 0x000fea0003800000 */
.L_x_929:
[----:B------:R-:W-:Y:S01]  /*33c90*/  IMAD.MOV.U32 R13, RZ, RZ, R20 ;  /* 0x000000ffff0d7224 */ /* 0x000fe200078e0014 */
[----:B------:R-:W-:Y:S01]  /*33ca0*/  MOV R12, 0x2 ;  /* 0x00000002000c7802 */ /* 0x000fe20000000f00 */
[----:B------:R-:W-:Y:S02]  /*33cb0*/  IMAD.MOV.U32 R11, RZ, RZ, 0x181f ;  /* 0x0000181fff0b7424 */ /* 0x000fe400078e00ff */
[----:B------:R-:W-:Y:S02]  /*33cc0*/  IMAD.MOV.U32 R15, RZ, RZ, -0x1 ;  /* 0xffffffffff0f7424 */ /* 0x000fe400078e00ff */
[----:B------:R-:W-:-:S07]  /*33cd0*/  IMAD.MOV.U32 R0, RZ, RZ, R14 ;  /* 0x000000ffff007224 */ /* 0x000fce00078e000e */
[----:B------:R-:W-:Y:S05]  /*33ce0*/  WARPSYNC.COLLECTIVE R15, `(.L_x_931) ;  /* 0x000000000f087348 */ /* 0x000fea0003c00000 */
[----:B------:R0:W1:Y:S02]  /*33cf0*/  SHFL.IDX P6, R14, R13, R12, R11 ;  /* 0x0000000c0d0e7389 */ /* 0x00006400000c000b */
[----:B01----:R-:W-:Y:S01]  /*33d00*/  ENDCOLLECTIVE ;  /* 0x000000000000791b */ /* 0x003fe20003800000 */
.L_x_931:
[----:B------:R-:W-:Y:S05]  /*33d10*/  BRA `(.L_x_932) ;  /* 0xffffff0800cc7947 */ /* 0x000fea000383ffff */
.L_x_616:
        /* <DEDUP_REMOVED lines=8> */
.L_x_934:
[----:B------:R-:W-:Y:S05]  /*33da0*/  BSYNC B1 ;  /* 0x0000000000017941 */ /* 0x000fea0003800000 */
.L_x_933:
        /* <DEDUP_REMOVED lines=8> */
.L_x_935:
[----:B------:R-:W-:Y:S05]  /*33e30*/  BRA `(.L_x_936) ;  /* 0xffffff0800dc7947 */ /* 0x000fea000383ffff */
.L_x_618:
[----:B------:R-:W-:Y:S01]  /*33e40*/  IMAD.MOV.U32 R13, RZ, RZ, R41 ;  /* 0x000000ffff0d7224 */ /* 0x000fe200078e0029 */
[----:B------:R-:W-:Y:S01]  /*33e50*/  MOV R15, 0xffffffff ;  /* 0xffffffff000f7802 */ /* 0x000fe20000000f00 */
[----:B------:R-:W-:Y:S02]  /*33e60*/  IMAD.MOV.U32 R12, RZ, RZ, RZ ;  /* 0x000000ffff0c7224 */ /* 0x000fe400078e00ff */
[----:B------:R-:W-:-:S07]  /*33e70*/  IMAD.MOV.U32 R11, RZ, RZ, 0x1c1f ;  /* 0x00001c1fff0b7424 */ /* 0x000fce00078e00ff */
[----:B------:R-:W-:Y:S05]  /*33e80*/  WARPSYNC.COLLECTIVE R15, `(.L_x_937) ;  /* 0x000000000f087348 */ /* 0x000fea0003c00000 */
[----:B------:R0:W1:Y:S02]  /*33e90*/  SHFL.IDX P6, R14, R13, R12, R11 ;  /* 0x0000000c0d0e7389 */ /* 0x00006400000c000b */
[----:B01----:R-:W-:Y:S01]  /*33ea0*/  ENDCOLLECTIVE ;  /* 0x000000000000791b */ /* 0x003fe20003800000 */
.L_x_937:
[----:B------:R-:W-:Y:S02]  /*33eb0*/  IMAD.MOV.U32 R13, RZ, RZ, R40 ;  /* 0x000000ffff0d7224 */ /* 0x000fe400078e0028 */
[----:B------:R-:W-:-:S07]  /*33ec0*/  IMAD.MOV.U32 R42, RZ, RZ, R14 ;  /* 0x000000ffff2a7224 */ /* 0x000fce00078e000e */
[----:B------:R-:W-:Y:S05]  /*33ed0*/  WARPSYNC.COLLECTIVE R15, `(.L_x_938) ;  /* 0x000000000f087348 */ /* 0x000fea0003c00000 */
[----:B------:R0:W1:Y:S02]  /*33ee0*/  SHFL.IDX P6, R14, R13, R12, R11 ;  /* 0x0000000c0d0e7389 */ /* 0x00006400000c000b */
[----:B01----:R-:W-:Y:S01]  /*33ef0*/  ENDCOLLECTIVE ;  /* 0x000000000000791b */ /* 0x003fe20003800000 */
.L_x_938:
[----:B------:R-:W-:Y:S01]  /*33f00*/  IMAD.MOV.U32 R43, RZ, RZ, R14 ;  /* 0x000000ffff2b7224 */ /* 0x000fe200078e000e */
[----:B------:R-:W-:Y:S06]  /*33f10*/  BRA `(.L_x_939) ;  /* 0xffffff0c00a47947 */ /* 0x000fec000383ffff */
.L_x_621:
[----:B------:R-:W-:Y:S01]  /*33f20*/  BSSY B1, `(.L_x_940) ;  /* 0x0000008000017945 */ /* 0x000fe20003800000 */
[----:B------:R-:W-:Y:S01]  /*33f30*/  IMAD.MOV.U32 R13, RZ, RZ, R41 ;  /* 0x000000ffff0d7224 */ /* 0x000fe200078e0029 */
[----:B------:R-:W-:Y:S01]  /*33f40*/  MOV R12, 0x1 ;  /* 0x00000001000c7802 */ /* 0x000fe20000000f00 */
[----:B------:R-:W-:Y:S02]  /*33f50*/  IMAD.MOV.U32 R11, RZ, RZ, 0x1c1f ;  /* 0x00001c1fff0b7424 */ /* 0x000fe400078e00ff */
[----:B------:R-:W-:-:S07]  /*33f60*/  IMAD.MOV.U32 R15, RZ, RZ, -0x1 ;  /* 0xffffffffff0f7424 */ /* 0x000fce00078e00ff */
[----:B0123--:R-:W-:Y:S05]  /*33f70*/  WARPSYNC.COLLECTIVE R15, `(.L_x_941) ;  /* 0x000000000f087348 */ /* 0x00ffea0003c00000 */
[----:B------:R4:W0:Y:S02]  /*33f80*/  SHFL.IDX P6, R14, R13, R12, R11 ;  /* 0x0000000c0d0e7389 */ /* 0x00082400000c000b */
[----:B01234-:R-:W-:Y:S01]  /*33f90*/  ENDCOLLECTIVE ;  /* 0x000000000000791b */ /* 0x01ffe20003800000 */
.L_x_941:
[----:B------:R-:W-:Y:S05]  /*33fa0*/  BSYNC B1 ;  /* 0x0000000000017941 */ /* 0x000fea0003800000 */
.L_x_940:
        /* <DEDUP_REMOVED lines=8> */
.L_x_942:
[----:B------:R-:W-:Y:S05]  /*34030*/  BRA `(.L_x_943) ;  /* 0xffffff1800747947 */ /* 0x000fea000383ffff */
.L_x_625:
[----:B------:R-:W-:Y:S01]  /*34040*/  IMAD.MOV.U32 R13, RZ, RZ, R3 ;  /* 0x000000ffff0d7224 */ /* 0x000fe200078e0003 */
[----:B------:R-:W-:Y:S01]  /*34050*/  MOV R11, 0x181f ;  /* 0x0000181f000b7802 */ /* 0x000fe20000000f00 */
[----:B------:R-:W-:Y:S02]  /*34060*/  IMAD.MOV.U32 R12, RZ, RZ, RZ ;  /* 0x000000ffff0c7224 */ /* 0x000fe400078e00ff */
[----:B------:R-:W-:-:S07]  /*34070*/  IMAD.MOV.U32 R15, RZ, RZ, -0x1 ;  /* 0xffffffffff0f7424 */ /* 0x000fce00078e00ff */
[----:B0-----:R-:W-:Y:S05]  /*34080*/  WARPSYNC.COLLECTIVE R15, `(.L_x_944) ;  /* 0x000000000f087348 */ /* 0x001fea0003c00000 */
[----:B------:R1:W2:Y:S02]  /*34090*/  SHFL.IDX P6, R14, R13, R12, R11 ;  /* 0x0000000c0d0e7389 */ /* 0x0002a400000c000b */
[----:B012---:R-:W-:Y:S01]  /*340a0*/  ENDCOLLECTIVE ;  /* 0x000000000000791b */ /* 0x007fe20003800000 */
.L_x_944:
[----:B------:R-:W-:Y:S02]  /*340b0*/  IMAD.MOV.U32 R13, RZ, RZ, R2 ;  /* 0x000000ffff0d7224 */ /* 0x000fe400078e0002 */
[----:B------:R-:W-:-:S07]  /*340c0*/  IMAD.MOV.U32 R0, RZ, RZ, R14 ;  /* 0x000000ffff007224 */ /* 0x000fce00078e000e */
[----:B------:R-:W-:Y:S05]  /*340d0*/  WARPSYNC.COLLECTIVE R15, `(.L_x_945) ;  /* 0x000000000f087348 */ /* 0x000fea0003c00000 */
[----:B------:R0:W1:Y:S02]  /*340e0*/  SHFL.IDX P6, R14, R13, R12, R11 ;  /* 0x0000000c0d0e7389 */ /* 0x00006400000c000b */
[----:B01----:R-:W-:Y:S01]  /*340f0*/  ENDCOLLECTIVE ;  /* 0x000000000000791b */ /* 0x003fe20003800000 */
.L_x_945:
[----:B------:R-:W-:Y:S05]  /*34100*/  BRA `(.L_x_946) ;  /* 0xffffff3000247947 */ /* 0x000fea000383ffff */
.L_x_628:
[----:B------:R-:W-:Y:S01]  /*34110*/  BSSY B1, `(.L_x_947) ;  /* 0x0000008000017945 */ /* 0x000fe20003800000 */
[----:B----4-:R-:W-:Y:S01]  /*34120*/  IMAD.MOV.U32 R13, RZ, RZ, R3 ;  /* 0x000000ffff0d7224 */ /* 0x010fe200078e0003 */
[----:B------:R-:W-:Y:S01]  /*34130*/  MOV R12, 0x1 ;  /* 0x00000001000c7802 */ /* 0x000fe20000000f00 */
[----:B------:R-:W-:Y:S02]  /*34140*/  IMAD.MOV.U32 R11, RZ, RZ, 0x181f ;  /* 0x0000181fff0b7424 */ /* 0x000fe400078e00ff */
[----:B------:R-:W-:-:S07]  /*34150*/  IMAD.MOV.U32 R15, RZ, RZ, -0x1 ;  /* 0xffffffffff0f7424 */ /* 0x000fce00078e00ff */
[----:B0123--:R-:W-:Y:S05]  /*34160*/  WARPSYNC.COLLECTIVE R15, `(.L_x_948) ;  /* 0x000000000f087348 */ /* 0x00ffea0003c00000 */
[----:B---3--:R3:W4:Y:S02]  /*34170*/  SHFL.IDX P6, R14, R13, R12, R11 ;  /* 0x0000000c0d0e7389 */ /* 0x00872400000c000b */
[----:B01234-:R-:W-:Y:S01]  /*34180*/  ENDCOLLECTIVE ;  /* 0x000000000000791b */ /* 0x01ffe20003800000 */
.L_x_948:
[----:B------:R-:W-:Y:S05]  /*34190*/  BSYNC B1 ;  /* 0x0000000000017941 */ /* 0x000fea0003800000 */
.L_x_947:
        /* <DEDUP_REMOVED lines=8> */
.L_x_949:
[----:B------:R-:W-:Y:S05]  /*34220*/  BRA `(.L_x_950) ;  /* 0xffffff3000387947 */ /* 0x000fea000383ffff */
.L_x_631:
        /* <DEDUP_REMOVED lines=8> */
.L_x_952:
[----:B------:R-:W-:Y:S05]  /*342b0*/  BSYNC B1 ;  /* 0x0000000000017941 */ /* 0x000fea0003800000 */
.L_x_951:
        /* <DEDUP_REMOVED lines=8> */
.L_x_953:
[----:B------:R-:W-:Y:S05]  /*34340*/  BRA `(.L_x_954) ;  /* 0xffffff3000487947 */ /* 0x000fea000383ffff */
.L_x_634:
[----:B------:R-:W-:Y:S01]  /*34350*/  BSSY B1, `(.L_x_955) ;  /* 0x0000008000017945 */ /* 0x000fe20003800000 */
[----:B0-----:R-:W-:Y:S01]  /*34360*/  IMAD.MOV.U32 R13, RZ, RZ, R3 ;  /* 0x000000ffff0d7224 */ /* 0x001fe200078e0003 */
[----:B------:R-:W-:Y:S01]  /*34370*/  MOV R15, 0xffffffff ;  /* 0xffffffff000f7802 */ /* 0x000fe20000000f00 */
[----:B------:R-:W-:Y:S02]  /*34380*/  IMAD.MOV.U32 R12, RZ, RZ, 0x3 ;  /* 0x00000003ff0c7424 */ /* 0x000fe400078e00ff */
[----:B------:R-:W-:-:S07]  /*34390*/  IMAD.MOV.U32 R11, RZ, RZ, 0x181f ;  /* 0x0000181fff0b7424 */ /* 0x000fce00078e00ff */
[----:B-1234-:R-:W-:Y:S05]  /*343a0*/  WARPSYNC.COLLECTIVE R15, `(.L_x_956) ;  /* 0x000000000f087348 */ /* 0x01efea0003c00000 */
[----:B----4-:R0:W4:Y:S02]  /*343b0*/  SHFL.IDX P6, R14, R13, R12, R11 ;  /* 0x0000000c0d0e7389 */ /* 0x01012400000c000b */
[----:B01234-:R-:W-:Y:S01]  /*343c0*/  ENDCOLLECTIVE ;  /* 0x000000000000791b */ /* 0x01ffe20003800000 */
.L_x_956:
[----:B------:R-:W-:Y:S05]  /*343d0*/  BSYNC B1 ;  /* 0x0000000000017941 */ /* 0x000fea0003800000 */
.L_x_955:
[----:B------:R-:W-:Y:S01]  /*343e0*/  IMAD.MOV.U32 R13, RZ, RZ, R2 ;  /* 0x000000ffff0d7224 */ /* 0x000fe200078e0002 */
[----:B------:R-:W-:Y:S01]  /*343f0*/  MOV R15, 0xffffffff ;  /* 0xffffffff000f7802 */ /* 0x000fe20000000f00 */
[----:B------:R-:W-:Y:S02]  /*34400*/  IMAD.MOV.U32 R12, RZ, RZ, 0x3 ;  /* 0x00000003ff0c7424 */ /* 0x000fe400078e00ff */
[----:B------:R-:W-:Y:S02]  /*34410*/  IMAD.MOV.U32 R11, RZ, RZ, 0x181f ;  /* 0x0000181fff0b7424 */ /* 0x000fe400078e00ff */
[----:B------:R-:W-:-:S07]  /*34420*/  IMAD.MOV.U32 R0, RZ, RZ, R14 ;  /* 0x000000ffff007224 */ /* 0x000fce00078e000e */
[----:B------:R-:W-:Y:S05]  /*34430*/  WARPSYNC.COLLECTIVE R15, `(.L_x_957) ;  /* 0x000000000f087348 */ /* 0x000fea0003c00000 */
[----:B------:R0:W1:Y:S02]  /*34440*/  SHFL.IDX P6, R14, R13, R12, R11 ;  /* 0x0000000c0d0e7389 */ /* 0x00006400000c000b */
[----:B01----:R-:W-:Y:S01]  /*34450*/  ENDCOLLECTIVE ;  /* 0x000000000000791b */ /* 0x003fe20003800000 */
.L_x_957:
[----:B------:R-:W-:Y:S05]  /*34460*/  BRA `(.L_x_958) ;  /* 0xffffff3000587947 */ /* 0x000fea000383ffff */
.L_x_650:
[----:B------:R-:W0:Y:S01]  /*34470*/  S2R R9, SR_TID.X ;  /* 0x0000000000097919 */ /* 0x000e220000002100 */
[----:B------:R-:W-:Y:S01]  /*34480*/  BSSY B1, `(.L_x_959) ;  /* 0x000000a000017945 */ /* 0x000fe20003800000 */
[----:B------:R-:W-:Y:S02]  /*34490*/  IMAD.MOV.U32 R12, RZ, RZ, RZ ;  /* 0x000000ffff0c7224 */ /* 0x000fe400078e00ff */
[----:B------:R-:W-:Y:S02]  /*344a0*/  IMAD.MOV.U32 R11, RZ, RZ, 0x1f ;  /* 0x0000001fff0b7424 */ /* 0x000fe400078e00ff */
[----:B------:R-:W-:Y:S01]  /*344b0*/  IMAD.MOV.U32 R15, RZ, RZ, -0x1 ;  /* 0xffffffffff0f7424 */ /* 0x000fe200078e00ff */
[----:B0-----:R-:W-:-:S04]  /*344c0*/  SHF.R.U32.HI R9, RZ, 0x5, R9 ;  /* 0x00000005ff097819 */ /* 0x001fc80000011609 */
[----:B------:R-:W-:-:S05]  /*344d0*/  LOP3.LUT R9, R9, 0x3, RZ, 0xc0, !PT ;  /* 0x0000000309097812 */ /* 0x000fca00078ec0ff */
[----:B------:R-:W-:-:S07]  /*344e0*/  IMAD.MOV.U32 R13, RZ, RZ, R9 ;  /* 0x000000ffff0d7224 */ /* 0x000fce00078e0009 */
[----:B------:R-:W-:Y:S05]  /*344f0*/  WARPSYNC.COLLECTIVE R15, `(.L_x_960) ;  /* 0x000000000f087348 */ /* 0x000fea0003c00000 */
[----:B------:R0:W1:Y:S02]  /*34500*/  SHFL.IDX P6, R14, R13, R12, R11 ;  /* 0x0000000c0d0e7389 */ /* 0x00006400000c000b */
[----:B01----:R-:W-:Y:S01]  /*34510*/  ENDCOLLECTIVE ;  /* 0x000000000000791b */ /* 0x003fe20003800000 */
.L_x_960:
[----:B------:R-:W-:Y:S05]  /*34520*/  BSYNC B1 ;  /* 0x0000000000017941 */ /* 0x000fea0003800000 */
.L_x_959:
[----:B------:R-:W-:Y:S05]  /*34530*/  BRA `(.L_x_961) ;  /* 0xffffff48007c7947 */ /* 0x000fea000383ffff */
.L_x_652:
[----:B------:R-:W-:Y:S01]  /*34540*/  BSSY B1, `(.L_x_962) ;  /* 0x0000006000017945 */ /* 0x000fe20003800000 */
[----:B------:R-:W-:-:S07]  /*34550*/  MOV R15, 0xffffffff ;  /* 0xffffffff000f7802 */ /* 0x000fce0000000f00 */
[----:B0-----:R-:W-:Y:S05]  /*34560*/  WARPSYNC.COLLECTIVE R15, `(.L_x_963) ;  /* 0x000000000f0c7348 */ /* 0x001fea0003c00000 */
[----:B------:R-:W-:Y:S02]  /*34570*/  ELECT P6, UR62, PT ;  /* 0x00000000003e782f */ /* 0x000fe400038c0000 */
[----:B------:R-:W-:Y:S01]  /*34580*/  MOV R14, UR62 ;  /* 0x0000003e000e7c02 */ /* 0x000fe20008000f00 */
[----:B0-----:R-:W-:Y:S10]  /*34590*/  ENDCOLLECTIVE ;  /* 0x000000000000791b */ /* 0x001ff40003800000 */
.L_x_963:
[----:B------:R-:W-:Y:S05]  /*345a0*/  BSYNC B1 ;  /* 0x0000000000017941 */ /* 0x000fea0003800000 */
.L_x_962:
[----:B------:R-:W-:Y:S05]  /*345b0*/  BRA `(.L_x_651) ;  /* 0xffffff4800747947 */ /* 0x000fea000383ffff */
.L_x_654:
[----:B0-----:R0:W1:Y:S02]  /*345c0*/  SYNCS.PHASECHK.TRANS64.TRYWAIT P0, [R22+URZ+0x33420], R7 ;  /* 0x03342007160075a7 */ /* 0x001064000800017f */
[----:B-1----:R-:W-:Y:S05]  /*345d0*/  @!P0 NANOSLEEP.SYNCS 0x989680 ;  /* 0x009896800000895d */ /* 0x002fea0003900000 */
[----:B------:R-:W1:Y:S02]  /*345e0*/  @!P0 SYNCS.PHASECHK.TRANS64 P0, [R22+URZ+0x33420], R7 ;  /* 0x03342007160085a7 */ /* 0x000e64000800007f */
[----:B-1----:R-:W-:Y:S05]  /*345f0*/  @!P0 BRA `(.L_x_654) ;  /* 0xfffffffc00f08947 */ /* 0x002fea000383ffff */
[----:B------:R-:W-:Y:S05]  /*34600*/  BRA `(.L_x_964) ;  /* 0xffffff4800847947 */ /* 0x000fea000383ffff */
.L_x_658:
[----:B-1----:R1:W2:Y:S02]  /*34610*/  SYNCS.PHASECHK.TRANS64.TRYWAIT P0, [R11+URZ+0x334a0], R10 ;  /* 0x0334a00a0b0075a7 */ /* 0x0022a4000800017f */
[----:B--2---:R-:W-:Y:S05]  /*34620*/  @!P0 NANOSLEEP.SYNCS 0x989680 ;  /* 0x009896800000895d */ /* 0x004fea0003900000 */
[----:B------:R-:W2:Y:S02]  /*34630*/  @!P0 SYNCS.PHASECHK.TRANS64 P0, [R11+URZ+0x334a0], R10 ;  /* 0x0334a00a0b0085a7 */ /* 0x000ea4000800007f */
[----:B--2---:R-:W-:Y:S05]  /*34640*/  @!P0 BRA `(.L_x_658) ;  /* 0xfffffffc00f08947 */ /* 0x004fea000383ffff */
[----:B------:R-:W-:Y:S05]  /*34650*/  BRA `(.L_x_965) ;  /* 0xffffff48009c7947 */ /* 0x000fea000383ffff */
.L_x_665:
[----:B0-----:R0:W2:Y:S02]  /*34660*/  SYNCS.PHASECHK.TRANS64.TRYWAIT P0, [R11+URZ+0x334c0], R10 ;  /* 0x0334c00a0b0075a7 */ /* 0x0010a4000800017f */
[----:B--2---:R-:W-:Y:S05]  /*34670*/  @!P0 NANOSLEEP.SYNCS 0x989680 ;  /* 0x009896800000895d */ /* 0x004fea0003900000 */
[----:B------:R-:W2:Y:S02]  /*34680*/  @!P0 SYNCS.PHASECHK.TRANS64 P0, [R11+URZ+0x334c0], R10 ;  /* 0x0334c00a0b0085a7 */ /* 0x000ea4000800007f */
[----:B--2---:R-:W-:Y:S05]  /*34690*/  @!P0 BRA `(.L_x_665) ;  /* 0xfffffffc00f08947 */ /* 0x004fea000383ffff */
[----:B------:R-:W-:Y:S05]  /*346a0*/  BRA `(.L_x_966) ;  /* 0xffffff4c00987947 */ /* 0x000fea000383ffff */
.L_x_674:
[----:B-1----:R1:W2:Y:S02]  /*346b0*/  SYNCS.PHASECHK.TRANS64.TRYWAIT P2, [R10+URZ+0x334a0], R9 ;  /* 0x0334a0090a0075a7 */ /* 0x0022a4000804017f */
[----:B--2---:R-:W-:Y:S05]  /*346c0*/  @!P2 NANOSLEEP.SYNCS 0x989680 ;  /* 0x009896800000a95d */ /* 0x004fea0003900000 */
[----:B------:R-:W2:Y:S02]  /*346d0*/  @!P2 SYNCS.PHASECHK.TRANS64 P2, [R10+URZ+0x334a0], R9 ;  /* 0x0334a0090a00a5a7 */ /* 0x000ea4000804007f */
[----:B--2---:R-:W-:Y:S05]  /*346e0*/  @!P2 BRA `(.L_x_674) ;  /* 0xfffffffc00f0a947 */ /* 0x004fea000383ffff */
[----:B------:R-:W-:Y:S05]  /*346f0*/  BRA `(.L_x_967) ;  /* 0xffffff5000cc7947 */ /* 0x000fea000383ffff */
.L_x_681:
[----:B0-----:R0:W2:Y:S02]  /*34700*/  SYNCS.PHASECHK.TRANS64.TRYWAIT P2, [R10+URZ+0x334c0], R9 ;  /* 0x0334c0090a0075a7 */ /* 0x0010a4000804017f */
[----:B--2---:R-:W-:Y:S05]  /*34710*/  @!P2 NANOSLEEP.SYNCS 0x989680 ;  /* 0x009896800000a95d */ /* 0x004fea0003900000 */
[----:B------:R-:W2:Y:S02]  /*34720*/  @!P2 SYNCS.PHASECHK.TRANS64 P2, [R10+URZ+0x334c0], R9 ;  /* 0x0334c0090a00a5a7 */ /* 0x000ea4000804007f */
[----:B--2---:R-:W-:Y:S05]  /*34730*/  @!P2 BRA `(.L_x_681) ;  /* 0xfffffffc00f0a947 */ /* 0x004fea000383ffff */
[----:B------:R-:W-:Y:S05]  /*34740*/  BRA `(.L_x_968) ;  /* 0xffffff5400c47947 */ /* 0x000fea000383ffff */
.L_x_700:
[----:B------:R-:W0:Y:S01]  /*34750*/  S2R R20, SR_TID.X ;  /* 0x0000000000147919 */ /* 0x000e220000002100 */
[----:B------:R-:W-:Y:S01]  /*34760*/  BSSY B0, `(.L_x_969) ;  /* 0x0000009000007945 */ /* 0x000fe20003800000 */
[----:B------:R-:W-:Y:S02]  /*34770*/  IMAD.MOV.U32 R12, RZ, RZ, RZ ;  /* 0x000000ffff0c7224 */ /* 0x000fe400078e00ff */
[----:B-1----:R-:W-:Y:S02]  /*34780*/  IMAD.MOV.U32 R11, RZ, RZ, 0x1f ;  /* 0x0000001fff0b7424 */ /* 0x002fe400078e00ff */
[----:B------:R-:W-:Y:S01]  /*34790*/  IMAD.MOV.U32 R15, RZ, RZ, -0x1 ;  /* 0xffffffffff0f7424 */ /* 0x000fe200078e00ff */
[----:B0-----:R-:W-:-:S04]  /*347a0*/  SHF.R.U32.HI R13, RZ, 0x5, R20 ;  /* 0x00000005ff0d7819 */ /* 0x001fc80000011614 */
[----:B------:R-:W-:-:S07]  /*347b0*/  LOP3.LUT R13, R13, 0x3, RZ, 0xc0, !PT ;  /* 0x000000030d0d7812 */ /* 0x000fce00078ec0ff */
[----:B-----5:R-:W-:Y:S05]  /*347c0*/  WARPSYNC.COLLECTIVE R15, `(.L_x_970) ;  /* 0x000000000f087348 */ /* 0x020fea0003c00000 */
[----:B------:R0:W1:Y:S02]  /*347d0*/  SHFL.IDX P6, R14, R13, R12, R11 ;  /* 0x0000000c0d0e7389 */ /* 0x00006400000c000b */
[----:B01---5:R-:W-:Y:S01]  /*347e0*/  ENDCOLLECTIVE ;  /* 0x000000000000791b */ /* 0x023fe20003800000 */
.L_x_970:
[----:B------:R-:W-:Y:S05]  /*347f0*/  BSYNC B0 ;  /* 0x0000000000007941 */ /* 0x000fea0003800000 */
.L_x_969:
[----:B------:R-:W-:Y:S05]  /*34800*/  BRA `(.L_x_971) ;  /* 0xffffff6800547947 */ /* 0x000fea000383ffff */
.L_x_703:
[----:B0-----:R-:W2:Y:S02]  /*34810*/  LDL R2, [R1+0x24] ;  /* 0x0000240001027983 */ /* 0x001ea40000100800 */
[----:B--2---:R0:W1:Y:S02]  /*34820*/  SYNCS.PHASECHK.TRANS64.TRYWAIT P0, [R0+URZ+0x33480], R2 ;  /* 0x03348002000075a7 */ /* 0x004064000800017f */
[----:B-1----:R-:W-:Y:S05]  /*34830*/  @!P0 NANOSLEEP.SYNCS 0x989680 ;  /* 0x009896800000895d */ /* 0x002fea0003900000 */
[----:B------:R-:W1:Y:S02]  /*34840*/  @!P0 SYNCS.PHASECHK.TRANS64 P0, [R0+URZ+0x33480], R2 ;  /* 0x03348002000085a7 */ /* 0x000e64000800007f */
[----:B-1----:R-:W-:Y:S05]  /*34850*/  @!P0 BRA `(.L_x_703) ;  /* 0xfffffffc00ec8947 */ /* 0x002fea000383ffff */
[----:B------:R-:W-:Y:S05]  /*34860*/  BRA `(.L_x_972) ;  /* 0xffffff6800647947 */ /* 0x000fea000383ffff */
.L_x_704:
[----:B------:R-:W-:Y:S01]  /*34870*/  BSSY B0, `(.L_x_973) ;  /* 0x0000008000007945 */ /* 0x000fe20003800000 */
[----:B------:R-:W-:Y:S01]  /*34880*/  IMAD.MOV.U32 R13, RZ, RZ, R20 ;  /* 0x000000ffff0d7224 */ /* 0x000fe200078e0014 */
[----:B0-----:R-:W-:Y:S01]  /*34890*/  MOV R12, RZ ;  /* 0x000000ff000c7202 */ /* 0x001fe20000000f00 */
[----:B------:R-:W-:Y:S02]  /*348a0*/  IMAD.MOV.U32 R11, RZ, RZ, 0x1c1f ;  /* 0x00001c1fff0b7424 */ /* 0x000fe400078e00ff */
[----:B------:R-:W-:-:S07]  /*348b0*/  IMAD.MOV.U32 R15, RZ, RZ, -0x1 ;  /* 0xffffffffff0f7424 */ /* 0x000fce00078e00ff */
[----:B------:R-:W-:Y:S05]  /*348c0*/  WARPSYNC.COLLECTIVE R15, `(.L_x_974) ;  /* 0x000000000f087348 */ /* 0x000fea0003c00000 */
[----:B------:R0:W1:Y:S02]  /*348d0*/  SHFL.IDX P6, R14, R13, R12, R11 ;  /* 0x0000000c0d0e7389 */ /* 0x00006400000c000b */
[----:B01----:R-:W-:Y:S01]  /*348e0*/  ENDCOLLECTIVE ;  /* 0x000000000000791b */ /* 0x003fe20003800000 */
.L_x_974:
[----:B------:R-:W-:Y:S05]  /*348f0*/  BSYNC B0 ;  /* 0x0000000000007941 */ /* 0x000fea0003800000 */
.L_x_973:
[----:B------:R-:W-:Y:S01]  /*34900*/  IMAD.MOV.U32 R13, RZ, RZ, R10 ;  /* 0x000000ffff0d7224 */ /* 0x000fe200078e000a */
[----:B------:R-:W-:Y:S01]  /*34910*/  MOV R12, RZ ;  /* 0x000000ff000c7202 */ /* 0x000fe20000000f00 */
[----:B------:R-:W-:Y:S01]  /*34920*/  IMAD.MOV.U32 R11, RZ, RZ, 0x1c1f ;  /* 0x00001c1fff0b7424 */ /* 0x000fe200078e00ff */
[----:B------:R-:W-:Y:S01]  /*34930*/  IADD3 R4, R22, R4, RZ ;  /* 0x0000000416047210 */ /* 0x000fe20007ffe0ff */
[----:B------:R-:W-:Y:S02]  /*34940*/  IMAD.MOV.U32 R15, RZ, RZ, -0x1 ;  /* 0xffffffffff0f7424 */ /* 0x000fe400078e00ff */
[----:B------:R-:W-:-:S07]  /*34950*/  IMAD.MOV.U32 R3, RZ, RZ, R14 ;  /* 0x000000ffff037224 */ /* 0x000fce00078e000e */
[----:B------:R-:W-:Y:S05]  /*34960*/  WARPSYNC.COLLECTIVE R15, `(.L_x_975) ;  /* 0x000000000f087348 */ /* 0x000fea0003c00000 */
[----:B------:R0:W1:Y:S02]  /*34970*/  SHFL.IDX P6, R14, R13, R12, R11 ;  /* 0x0000000c0d0e7389 */ /* 0x00006400000c000b */
[----:B01----:R-:W-:Y:S01]  /*34980*/  ENDCOLLECTIVE ;  /* 0x000000000000791b */ /* 0x003fe20003800000 */
.L_x_975:
[----:B------:R-:W0:Y:S01]  /*34990*/  LDC R11, c[0x0][0x2f4] ;  /* 0x0000bd00ff0b7b82 */ /* 0x000e220000000800 */
[C---:B------:R-:W-:Y:S01]  /*349a0*/  LOP3.LUT R12, R36.reuse, 0x40, RZ, 0xfc, !PT ;  /* 0x00000040240c7812 */ /* 0x040fe200078efcff */
[----:B------:R-:W-:Y:S01]  /*349b0*/  IMAD.MOV.U32 R13, RZ, RZ, R20 ;  /* 0x000000ffff0d7224 */ /* 0x000fe200078e0014 */
[----:B------:R-:W-:Y:S01]  /*349c0*/  LOP3.LUT R15, R36, 0x80, RZ, 0xfc, !PT ;  /* 0x00000080240f7812 */ /* 0x000fe200078efcff */
[----:B------:R-:W-:-:S05]  /*349d0*/  IMAD.MOV.U32 R2, RZ, RZ, R14 ;  /* 0x000000ffff027224 */ /* 0x000fca00078e000e */
[----:B------:R-:W-:-:S05]  /*349e0*/  IADD3 R2, P0, R36, R2, RZ ;  /* 0x0000000224027210 */ /* 0x000fca0007f1e0ff */
[----:B------:R-:W-:Y:S01]  /*349f0*/  IMAD.X R3, RZ, RZ, R3, P0 ;  /* 0x000000ffff037224 */ /* 0x000fe200000e0603 */
        /* <DEDUP_REMOVED lines=10> */
[----:B------:R-:W-:Y:S02]  /*34aa0*/  IMAD.MOV.U32 R11, RZ, RZ, 0x1c1f ;  /* 0x00001c1fff0b7424 */ /* 0x000fe400078e00ff */
[----:B------:R-:W-:Y:S01]  /*34ab0*/  IMAD.MOV.U32 R15, RZ, RZ, -0x1 ;  /* 0xffffffffff0f7424 */ /* 0x000fe200078e00ff */
[----:B------:R0:W-:Y:S01]  /*34ac0*/  LDGSTS.E.BYPASS.LTC128B.128 [R4+0x11a00], desc[UR50][R2.64+0x40], !P1 ;  /* 0x11a0004002047fae */ /* 0x0001e2000c901d72 */
[----:B------:R-:W-:-:S13]  /*34ad0*/  ISETP.LT.OR P1, PT, R9, 0x1, P0 ;  /* 0x000000010900780c */ /* 0x000fda0000721670 */
[----:B0-----:R-:W-:Y:S05]  /*34ae0*/  WARPSYNC.COLLECTIVE R15, `(.L_x_976) ;  /* 0x000000000f087348 */ /* 0x001fea0003c00000 */
[----:B------:R1:W2:Y:S02]  /*34af0*/  SHFL.IDX P6, R14, R13, R12, R11 ;  /* 0x0000000c0d0e7389 */ /* 0x0002a400000c000b */
[----:B012---:R-:W-:Y:S01]  /*34b00*/  ENDCOLLECTIVE ;  /* 0x000000000000791b */ /* 0x007fe20003800000 */
.L_x_976:
[----:B------:R-:W-:Y:S01]  /*34b10*/  @!PT LDS RZ, [RZ] ;  /* 0x00000000fffff984 */ /* 0x000fe20000000800 */
[----:B------:R-:W-:Y:S01]  /*34b20*/  @!PT LDS RZ, [RZ] ;  /* 0x00000000fffff984 */ /* 0x000fe20000000800 */
[----:B------:R-:W-:Y:S01]  /*34b30*/  @!PT LDS RZ, [RZ] ;  /* 0x00000000fffff984 */ /* 0x000fe20000000800 */
[----:B------:R0:W-:Y:S01]  /*34b40*/  LDGSTS.E.BYPASS.LTC128B.128 [R4+0x14200], desc[UR50][R2.64+0x80], !P1 ;  /* 0x1420008002047fae */ /* 0x0001e2000c901d72 */
[----:B------:R-:W-:Y:S01]  /*34b50*/  IMAD.MOV.U32 R13, RZ, RZ, R10 ;  /* 0x000000ffff0d7224 */ /* 0x000fe200078e000a */
[----:B0-----:R-:W-:-:S07]  /*34b60*/  MOV R3, R14 ;  /* 0x0000000e00037202 */ /* 0x001fce0000000f00 */
[----:B------:R-:W-:Y:S05]  /*34b70*/  WARPSYNC.COLLECTIVE R15, `(.L_x_977) ;  /* 0x000000000f087348 */ /* 0x000fea0003c00000 */
[----:B------:R0:W1:Y:S02]  /*34b80*/  SHFL.IDX P6, R14, R13, R12, R11 ;  /* 0x0000000c0d0e7389 */ /* 0x00006400000c000b */
[----:B01----:R-:W-:Y:S01]  /*34b90*/  ENDCOLLECTIVE ;  /* 0x000000000000791b */ /* 0x003fe20003800000 */
.L_x_977:
[----:B------:R-:W-:Y:S01]  /*34ba0*/  IMAD.MOV.U32 R13, RZ, RZ, R20 ;  /* 0x000000ffff0d7224 */ /* 0x000fe200078e0014 */
[----:B------:R-:W-:Y:S01]  /*34bb0*/  MOV R12, 0x2 ;  /* 0x00000002000c7802 */ /* 0x000fe20000000f00 */
[----:B------:R-:W-:-:S07]  /*34bc0*/  IMAD.MOV.U32 R2, RZ, RZ, R14 ;  /* 0x000000ffff027224 */ /* 0x000fce00078e000e */
[----:B------:R-:W-:Y:S05]  /*34bd0*/  WARPSYNC.COLLECTIVE R15, `(.L_x_978) ;  /* 0x000000000f087348 */ /* 0x000fea0003c00000 */
[----:B------:R0:W1:Y:S02]  /*34be0*/  SHFL.IDX P6, R14, R13, R12, R11 ;  /* 0x0000000c0d0e7389 */ /* 0x00006400000c000b */
[----:B01----:R-:W-:Y:S01]  /*34bf0*/  ENDCOLLECTIVE ;  /* 0x000000000000791b */ /* 0x003fe20003800000 */
.L_x_978:
        /* <DEDUP_REMOVED lines=16> */
.L_x_979:
[----:B------:R-:W-:Y:S01]  /*34d00*/  MOV R13, R20 ;  /* 0x00000014000d7202 */ /* 0x000fe20000000f00 */
[----:B------:R-:W-:Y:S02]  /*34d10*/  IMAD.MOV.U32 R12, RZ, RZ, 0x3 ;  /* 0x00000003ff0c7424 */ /* 0x000fe400078e00ff */
[----:B------:R-:W-:-:S07]  /*34d20*/  IMAD.MOV.U32 R2, RZ, RZ, R14 ;  /* 0x000000ffff027224 */ /* 0x000fce00078e000e */
[----:B------:R-:W-:Y:S05]  /*34d30*/  WARPSYNC.COLLECTIVE R15, `(.L_x_980) ;  /* 0x000000000f087348 */ /* 0x000fea0003c00000 */
[----:B------:R0:W1:Y:S02]  /*34d40*/  SHFL.IDX P6, R14, R13, R12, R11 ;  /* 0x0000000c0d0e7389 */ /* 0x00006400000c000b */
[----:B01----:R-:W-:Y:S01]  /*34d50*/  ENDCOLLECTIVE ;  /* 0x000000000000791b */ /* 0x003fe20003800000 */
.L_x_980:
[----:B------:R-:W-:-:S05]  /*34d60*/  IADD3 R2, P1, R36, R2, RZ ;  /* 0x0000000224027210 */ /* 0x000fca0007f3e0ff */
[----:B------:R-:W-:Y:S01]  /*34d70*/  IMAD.X R3, RZ, RZ, R3, P1 ;  /* 0x000000ffff037224 */ /* 0x000fe200008e0603 */
[C---:B------:R-:W-:Y:S01]  /*34d80*/  ISETP.LT.OR P1, PT, R9.reuse, 0x41, P3 ;  /* 0x000000410900780c */ /* 0x040fe20001f21670 */
[----:B------:R-:W-:Y:S02]  /*34d90*/  IMAD.MOV.U32 R13, RZ, RZ, R10 ;  /* 0x000000ffff0d7224 */ /* 0x000fe400078e000a */
[----:B------:R0:W5:Y:S10]  /*34da0*/  LDL.LU R10, [R1+0x8] ;  /* 0x00000800010a7983 */ /* 0x0001740000300800 */
[----:B------:R-:W-:Y:S01]  /*34db0*/  @!PT LDS RZ, [RZ] ;  /* 0x00000000fffff984 */ /* 0x000fe20000000800 */
[----:B------:R-:W-:Y:S01]  /*34dc0*/  @!PT LDS RZ, [RZ] ;  /* 0x00000000fffff984 */ /* 0x000fe20000000800 */
[----:B------:R-:W-:Y:S01]  /*34dd0*/  @!PT LDS RZ, [RZ] ;  /* 0x00000000fffff984 */ /* 0x000fe20000000800 */
[----:B------:R0:W-:Y:S01]  /*34de0*/  LDGSTS.E.BYPASS.LTC128B.128 [R4+0x10200], desc[UR50][R2.64], !P1 ;  /* 0x1020000002047fae */ /* 0x0001e2000c901d72 */
[----:B------:R-:W-:Y:S01]  /*34df0*/  ISETP.LT.OR P1, PT, R9, 0x41, P2 ;  /* 0x000000410900780c */ /* 0x000fe20001721670 */
[----:B------:R-:W-:-:S12]  /*34e00*/  IMAD.MOV.U32 R20, RZ, RZ, R14 ;  /* 0x000000ffff147224 */ /* 0x000fd800078e000e */
[----:B0----5:R-:W-:Y:S05]  /*34e10*/  WARPSYNC.COLLECTIVE R15, `(.L_x_981) ;  /* 0x000000000f087348 */ /* 0x021fea0003c00000 */
[----:B------:R1:W2:Y:S02]  /*34e20*/  SHFL.IDX P6, R14, R13, R12, R11 ;  /* 0x0000000c0d0e7389 */ /* 0x0002a400000c000b */
[----:B012--5:R-:W-:Y:S01]  /*34e30*/  ENDCOLLECTIVE ;  /* 0x000000000000791b */ /* 0x027fe20003800000 */
.L_x_981:
[----:B------:R-:W-:Y:S01]  /*34e40*/  @!PT LDS RZ, [RZ] ;  /* 0x00000000fffff984 */ /* 0x000fe20000000800 */
[----:B------:R-:W-:Y:S01]  /*34e50*/  @!PT LDS RZ, [RZ] ;  /* 0x00000000fffff984 */ /* 0x000fe20000000800 */
[----:B------:R-:W-:Y:S01]  /*34e60*/  @!PT LDS RZ, [RZ] ;  /* 0x00000000fffff984 */ /* 0x000fe20000000800 */
[----:B------:R-:W-:Y:S01]  /*34e70*/  LDGSTS.E.BYPASS.LTC128B.128 [R4+0x12a00], desc[UR50][R2.64+0x40], !P1 ;  /* 0x12a0004002047fae */ /* 0x000fe2000c901d72 */
[----:B------:R-:W-:-:S13]  /*34e80*/  ISETP.LT.OR P1, PT, R9, 0x41, P0 ;  /* 0x000000410900780c */ /* 0x000fda0000721670 */
[----:B------:R0:W-:Y:S02]  /*34e90*/  LDGSTS.E.BYPASS.LTC128B.128 [R4+0x15200], desc[UR50][R2.64+0x80], !P1 ;  /* 0x1520008002047fae */ /* 0x0001e4000c901d72 */
[----:B0-----:R-:W-:-:S05]  /*34ea0*/  IMAD.MOV.U32 R2, RZ, RZ, R14 ;  /* 0x000000ffff027224 */ /* 0x001fca00078e000e */
[----:B------:R-:W-:-:S04]  /*34eb0*/  IADD3 R2, P1, R36, R2, RZ ;  /* 0x0000000224027210 */ /* 0x000fc80007f3e0ff */
[----:B------:R-:W-:Y:S02]  /*34ec0*/  IADD3.X R3, RZ, R20, RZ, P1, !PT ;  /* 0x00000014ff037210 */ /* 0x000fe40000ffe4ff */
[----:B------:R-:W-:Y:S01]  /*34ed0*/  ISETP.LT.OR P1, PT, R9, 0x61, P3 ;  /* 0x000000610900780c */ /* 0x000fe20001f21670 */
[----:B------:R-:W-:Y:S02]  /*34ee0*/  IMAD.MOV.U32 R13, RZ, RZ, R21 ;  /* 0x000000ffff0d7224 */ /* 0x000fe400078e0015 */
[----:B------:R-:W-:-:S10]  /*34ef0*/  IMAD.MOV.U32 R12, RZ, RZ, RZ ;  /* 0x000000ffff0c7224 */ /* 0x000fd400078e00ff */
[----:B------:R-:W-:Y:S05]  /*34f00*/  WARPSYNC.COLLECTIVE R15, `(.L_x_982) ;  /* 0x000000000f087348 */ /* 0x000fea0003c00000 */
[----:B------:R0:W1:Y:S02]  /*34f10*/  SHFL.IDX P6, R14, R13, R12, R11 ;  /* 0x0000000c0d0e7389 */ /* 0x00006400000c000b */
[----:B01----:R-:W-:Y:S01]  /*34f20*/  ENDCOLLECTIVE ;  /* 0x000000000000791b */ /* 0x003fe20003800000 */
.L_x_982:
[----:B------:R-:W-:Y:S01]  /*34f30*/  @!PT LDS RZ, [RZ] ;  /* 0x00000000fffff984 */ /* 0x000fe20000000800 */
[----:B------:R-:W-:Y:S01]  /*34f40*/  @!PT LDS RZ, [RZ] ;  /* 0x00000000fffff984 */ /* 0x000fe20000000800 */
[----:B------:R-:W-:Y:S01]  /*34f50*/  @!PT LDS RZ, [RZ] ;  /* 0x00000000fffff984 */ /* 0x000fe20000000800 */
[----:B------:R-:W-:Y:S01]  /*34f60*/  LDGSTS.E.BYPASS.LTC128B.128 [R4+0x10a00], desc[UR50][R2.64], !P1 ;  /* 0x10a0000002047fae */ /* 0x000fe2000c901d72 */
[----:B------:R-:W-:-:S13]  /*34f70*/  ISETP.LT.OR P1, PT, R9, 0x61, P2 ;  /* 0x000000610900780c */ /* 0x000fda0001721670 */
[----:B------:R-:W-:Y:S01]  /*34f80*/  LDGSTS.E.BYPASS.LTC128B.128 [R4+0x13200], desc[UR50][R2.64+0x40], !P1 ;  /* 0x1320004002047fae */ /* 0x000fe2000c901d72 */
[----:B------:R-:W-:Y:S01]  /*34f90*/  ISETP.LT.OR P1, PT, R9, 0x61, P0 ;  /* 0x000000610900780c */ /* 0x000fe20000721670 */
[----:B------:R-:W-:-:S12]  /*34fa0*/  IMAD.MOV.U32 R13, RZ, RZ, R24 ;  /* 0x000000ffff0d7224 */ /* 0x000fd800078e0018 */
[----:B------:R0:W-:Y:S02]  /*34fb0*/  LDGSTS.E.BYPASS.LTC128B.128 [R4+0x15a00], desc[UR50][R2.64+0x80], !P1 ;  /* 0x15a0008002047fae */ /* 0x0001e4000c901d72 */
[----:B0-----:R-:W-:-:S07]  /*34fc0*/  IMAD.MOV.U32 R3, RZ, RZ, R14 ;  /* 0x000000ffff037224 */ /* 0x001fce00078e000e */
[----:B------:R-:W-:Y:S05]  /*34fd0*/  WARPSYNC.COLLECTIVE R15, `(.L_x_983) ;  /* 0x000000000f087348 */ /* 0x000fea0003c00000 */
[----:B------:R0:W1:Y:S02]  /*34fe0*/  SHFL.IDX P6, R14, R13, R12, R11 ;  /* 0x0000000c0d0e7389 */ /* 0x00006400000c000b */
[----:B01----:R-:W-:Y:S01]  /*34ff0*/  ENDCOLLECTIVE ;  /* 0x000000000000791b */ /* 0x003fe20003800000 */
.L_x_983:
[C---:B------:R-:W-:Y:S02]  /*35000*/  ISETP.GE.AND P6, PT, R9.reuse, 0x81, PT ;  /* 0x000000810900780c */ /* 0x040fe40003fc6270 */
[----:B------:R-:W-:Y:S02]  /*35010*/  MOV R2, R14 ;  /* 0x0000000e00027202 */ /* 0x000fe40000000f00 */
[C---:B------:R-:W-:Y:S02]  /*35020*/  ISETP.GE.AND P5, PT, R9.reuse, 0x21, PT ;  /* 0x000000210900780c */ /* 0x040fe40003fa6270 */
[C---:B------:R-:W-:Y:S02]  /*35030*/  ISETP.GE.AND P4, PT, R9.reuse, 0x41, PT ;  /* 0x000000410900780c */ /* 0x040fe40003f86270 */
[----:B------:R-:W-:Y:S02]  /*35040*/  ISETP.GE.AND P1, PT, R9, 0x61, PT ;  /* 0x000000610900780c */ /* 0x000fe40003f26270 */
[----:B------:R-:W-:-:S04]  /*35050*/  LOP3.LUT R10, R10, 0xffffffbf, RZ, 0xc0, !PT ;  /* 0xffffffbf0a0a7812 */ /* 0x000fc800078ec0ff */
[----:B------:R-:W-:-:S05]  /*35060*/  @P6 LOP3.LUT R10, R10, 0x40, RZ, 0xfc, !PT ;  /* 0x000000400a0a6812 */ /* 0x000fca00078efcff */
[----:B------:R2:W-:Y:S01]  /*35070*/  STL [R1+0x8], R10 ;  /* 0x0000080a01007387 */ /* 0x0005e20000100800 */
[----:B------:R-:W-:Y:S05]  /*35080*/  BRA `(.L_x_984) ;  /* 0xffffff6400fc7947 */ /* 0x000fea000383ffff */
.L_x_709:
[----:B---3--:R-:W3:Y:S02]  /*35090*/  LDL R2, [R1+0x24] ;  /* 0x0000240001027983 */ /* 0x008ee40000100800 */
[----:B---3--:R3:W4:Y:S02]  /*350a0*/  SYNCS.PHASECHK.TRANS64.TRYWAIT P0, [R0+URZ+0x33440], R2 ;  /* 0x03344002000075a7 */ /* 0x008724000800017f */
[----:B----4-:R-:W-:Y:S05]  /*350b0*/  @!P0 NANOSLEEP.SYNCS 0x989680 ;  /* 0x009896800000895d */ /* 0x010fea0003900000 */
[----:B------:R-:W4:Y:S02]  /*350c0*/  @!P0 SYNCS.PHASECHK.TRANS64 P0, [R0+URZ+0x33440], R2 ;  /* 0x03344002000085a7 */ /* 0x000f24000800007f */
[----:B----4-:R-:W-:Y:S05]  /*350d0*/  @!P0 BRA `(.L_x_709) ;  /* 0xfffffffc00ec8947 */ /* 0x010fea000383ffff */
[----:B------:R-:W-:Y:S05]  /*350e0*/  BRA `(.L_x_985) ;  /* 0xffffff6800607947 */ /* 0x000fea000383ffff */
.L_x_710:
[----:B------:R-:W-:Y:S01]  /*350f0*/  BSSY B0, `(.L_x_986) ;  /* 0x0000008000007945 */ /* 0x000fe20003800000 */
[----:B------:R-:W-:Y:S02]  /*35100*/  IMAD.MOV.U32 R13, RZ, RZ, R6 ;  /* 0x000000ffff0d7224 */ /* 0x000fe400078e0006 */
[----:B------:R-:W-:Y:S02]  /*35110*/  IMAD.MOV.U32 R12, RZ, RZ, RZ ;  /* 0x000000ffff0c7224 */ /* 0x000fe400078e00ff */
[----:B------:R-:W-:Y:S02]  /*35120*/  IMAD.MOV.U32 R11, RZ, RZ, 0x1c1f ;  /* 0x00001c1fff0b7424 */ /* 0x000fe400078e00ff */
[----:B------:R-:W-:-:S07]  /*35130*/  IMAD.MOV.U32 R15, RZ, RZ, -0x1 ;  /* 0xffffffffff0f7424 */ /* 0x000fce00078e00ff */
[----:B-1---5:R-:W-:Y:S05]  /*35140*/  WARPSYNC.COLLECTIVE R15, `(.L_x_987) ;  /* 0x000000000f087348 */ /* 0x022fea0003c00000 */
[----:B------:R0:W2:Y:S02]  /*35150*/  SHFL.IDX P6, R14, R13, R12, R11 ;  /* 0x0000000c0d0e7389 */ /* 0x0000a400000c000b */
[----:B012--5:R-:W-:Y:S01]  /*35160*/  ENDCOLLECTIVE ;  /* 0x000000000000791b */ /* 0x027fe20003800000 */
.L_x_987:
[----:B------:R-:W-:Y:S05]  /*35170*/  BSYNC B0 ;  /* 0x0000000000007941 */ /* 0x000fea0003800000 */
.L_x_986:
[----:B------:R-:W-:Y:S01]  /*35180*/  IMAD.MOV.U32 R13, RZ, RZ, R5 ;  /* 0x000000ffff0d7224 */ /* 0x000fe200078e0005 */
[----:B------:R-:W-:Y:S01]  /*35190*/  MOV R2, R14 ;  /* 0x0000000e00027202 */ /* 0x000fe20000000f00 */
[----:B------:R-:W-:Y:S01]  /*351a0*/  IMAD.MOV.U32 R12, RZ, RZ, RZ ;  /* 0x000000ffff0c7224 */ /* 0x000fe200078e00ff */
[----:B------:R-:W0:Y:S01]  /*351b0*/  LDC R21, c[0x0][0x2f4] ;  /* 0x0000bd00ff157b82 */ /* 0x000e220000000800 */
[----:B------:R-:W-:Y:S01]  /*351c0*/  IMAD.MOV.U32 R11, RZ, RZ, 0x1c1f ;  /* 0x00001c1fff0b7424 */ /* 0x000fe200078e00ff */
[C---:B------:R-:W-:Y:S01]  /*351d0*/  LOP3.LUT R25, R36.reuse, 0x40, RZ, 0xfc, !PT ;  /* 0x0000004024197812 */ /* 0x040fe200078efcff */
[----:B------:R-:W-:Y:S01]  /*351e0*/  IMAD.MOV.U32 R15, RZ, RZ, -0x1 ;  /* 0xffffffffff0f7424 */ /* 0x000fe200078e00ff */
[----:B------:R-:W-:-:S07]  /*351f0*/  LOP3.LUT R24, R36, 0x80, RZ, 0xfc, !PT ;  /* 0x0000008024187812 */ /* 0x000fce00078efcff */
[----:B0-----:R-:W-:Y:S05]  /*35200*/  WARPSYNC.COLLECTIVE R15, `(.L_x_988) ;  /* 0x000000000f087348 */ /* 0x001fea0003c00000 */
[----:B------:R1:W2:Y:S02]  /*35210*/  SHFL.IDX P6, R14, R13, R12, R11 ;  /* 0x0000000c0d0e7389 */ /* 0x0002a400000c000b */
[----:B012---:R-:W-:Y:S01]  /*35220*/  ENDCOLLECTIVE ;  /* 0x000000000000791b */ /* 0x007fe20003800000 */
.L_x_988:
[----:B------:R-:W-:Y:S01]  /*35230*/  IMAD.MOV.U32 R13, RZ, RZ, R6 ;  /* 0x000000ffff0d7224 */ /* 0x000fe200078e0006 */
[-C--:B------:R-:W-:Y:S01]  /*35240*/  ISETP.GE.AND P3, PT, R25, R21.reuse, PT ;  /* 0x000000151900720c */ /* 0x080fe20003f66270 */
[----:B------:R-:W-:Y:S01]  /*35250*/  IMAD.MOV.U32 R12, RZ, RZ, 0x1 ;  /* 0x00000001ff0c7424 */ /* 0x000fe200078e00ff */
[----:B------:R-:W-:Y:S02]  /*35260*/  ISETP.GE.AND P2, PT, R24, R21, PT ;  /* 0x000000151800720c */ /* 0x000fe40003f46270 */
[----:B------:R-:W-:Y:S02]  /*35270*/  LOP3.LUT P6, RZ, R20, 0x20, RZ, 0xc0, !PT ;  /* 0x0000002014ff7812 */ /* 0x000fe400078cc0ff */
[----:B------:R-:W-:-:S11]  /*35280*/  MOV R3, R14 ;  /* 0x0000000e00037202 */ /* 0x000fd60000000f00 */
        /* <DEDUP_REMOVED lines=15> */
.L_x_989:
[----:B------:R-:W-:Y:S01]  /*35380*/  MOV R13, R5 ;  /* 0x00000005000d7202 */ /* 0x000fe20000000f00 */
[----:B------:R-:W-:-:S07]  /*35390*/  IMAD.MOV.U32 R2, RZ, RZ, R14 ;  /* 0x000000ffff027224 */ /* 0x000fce00078e000e */
[----:B------:R-:W-:Y:S05]  /*353a0*/  WARPSYNC.COLLECTIVE R15, `(.L_x_990) ;  /* 0x000000000f087348 */ /* 0x000fea0003c00000 */
[----:B------:R0:W1:Y:S02]  /*353b0*/  SHFL.IDX P6, R14, R13, R12, R11 ;  /* 0x0000000c0d0e7389 */ /* 0x00006400000c000b */
[----:B01----:R-:W-:Y:S01]  /*353c0*/  ENDCOLLECTIVE ;  /* 0x000000000000791b */ /* 0x003fe20003800000 */
.L_x_990:
        /* <DEDUP_REMOVED lines=16> */
.L_x_991:
[----:B------:R-:W-:Y:S01]  /*354d0*/  @!PT LDS RZ, [RZ] ;  /* 0x00000000fffff984 */ /* 0x000fe20000000800 */
[----:B------:R-:W-:Y:S01]  /*354e0*/  @!PT LDS RZ, [RZ] ;  /* 0x00000000fffff984 */ /* 0x000fe20000000800 */
[----:B------:R-:W-:Y:S01]  /*354f0*/  @!PT LDS RZ, [RZ] ;  /* 0x00000000fffff984 */ /* 0x000fe20000000800 */
[----:B------:R-:W-:Y:S04]  /*35500*/  @P5 LDGSTS.E.BYPASS.LTC128B.128 [R4+0x27200], desc[UR50][R2.64+0x40], !P3 ;  /* 0x2720004002045fae */ /* 0x000fe8000d901d72 */
[----:B------:R0:W-:Y:S01]  /*35510*/  @P5 LDGSTS.E.BYPASS.LTC128B.128 [R4+0x29a00], desc[UR50][R2.64+0x80], !P2 ;  /* 0x29a0008002045fae */ /* 0x0001e2000d101d72 */
[----:B------:R-:W-:Y:S01]  /*35520*/  ISETP.GE.AND P5, PT, R36, R21, PT ;  /* 0x000000152400720c */ /* 0x000fe20003fa6270 */
[----:B------:R-:W-:Y:S01]  /*35530*/  IMAD.MOV.U32 R13, RZ, RZ, R5 ;  /* 0x000000ffff0d7224 */ /* 0x000fe200078e0005 */
[----:B0-----:R-:W-:-:S11]  /*35540*/  MOV R2, R14 ;  /* 0x0000000e00027202 */ /* 0x001fd60000000f00 */
[----:B------:R-:W-:Y:S05]  /*35550*/  WARPSYNC.COLLECTIVE R15, `(.L_x_992) ;  /* 0x000000000f087348 */ /* 0x000fea0003c00000 */
[----:B------:R0:W1:Y:S02]  /*35560*/  SHFL.IDX P6, R14, R13, R12, R11 ;  /* 0x0000000c0d0e7389 */ /* 0x00006400000c000b */
[----:B01----:R-:W-:Y:S01]  /*35570*/  ENDCOLLECTIVE ;  /* 0x000000000000791b */ /* 0x003fe20003800000 */
.L_x_992:
[----:B------:R-:W-:Y:S01]  /*35580*/  IMAD.MOV.U32 R13, RZ, RZ, R6 ;  /* 0x000000ffff0d7224 */ /* 0x000fe200078e0006 */
[----:B------:R-:W-:Y:S01]  /*35590*/  MOV R12, 0x3 ;  /* 0x00000003000c7802 */ /* 0x000fe20000000f00 */
[----:B------:R-:W-:-:S07]  /*355a0*/  IMAD.MOV.U32 R3, RZ, RZ, R14 ;  /* 0x000000ffff037224 */ /* 0x000fce00078e000e */
[----:B------:R-:W-:Y:S05]  /*355b0*/  WARPSYNC.COLLECTIVE R15, `(.L_x_993) ;  /* 0x000000000f087348 */ /* 0x000fea0003c00000 */
[----:B------:R0:W1:Y:S02]  /*355c0*/  SHFL.IDX P6, R14, R13, R12, R11 ;  /* 0x0000000c0d0e7389 */ /* 0x00006400000c000b */
[----:B01----:R-:W-:Y:S01]  /*355d0*/  ENDCOLLECTIVE ;  /* 0x000000000000791b */ /* 0x003fe20003800000 */
.L_x_993:
        /* <DEDUP_REMOVED lines=10> */
.L_x_994:
[----:B------:R-:W-:Y:S01]  /*35680*/  @!PT LDS RZ, [RZ] ;  /* 0x00000000fffff984 */ /* 0x000fe20000000800 */
[----:B------:R-:W-:Y:S01]  /*35690*/  @!PT LDS RZ, [RZ] ;  /* 0x00000000fffff984 */ /* 0x000fe20000000800 */
[----:B------:R-:W-:Y:S01]  /*356a0*/  @!PT LDS RZ, [RZ] ;  /* 0x00000000fffff984 */ /* 0x000fe20000000800 */
[----:B------:R0:W-:Y:S04]  /*356b0*/  @P4 LDGSTS.E.BYPASS.LTC128B.128 [R4+0x25200], desc[UR50][R2.64], !P5 ;  /* 0x2520000002044fae */ /* 0x0001e8000e901d72 */
[----:B------:R0:W-:Y:S04]  /*356c0*/  @P4 LDGSTS.E.BYPASS.LTC128B.128 [R4+0x27a00], desc[UR50][R2.64+0x40], !P3 ;  /* 0x27a0004002044fae */ /* 0x0001e8000d901d72 */
[----:B------:R0:W-:Y:S01]  /*356d0*/  @P4 LDGSTS.E.BYPASS.LTC128B.128 [R4+0x2a200], desc[UR50][R2.64+0x80], !P2 ;  /* 0x2a20008002044fae */ /* 0x0001e2000d101d72 */
[----:B------:R-:W-:Y:S01]  /*356e0*/  MOV R13, R7 ;  /* 0x00000007000d7202 */ /* 0x000fe20000000f00 */
[----:B------:R-:W-:-:S02]  /*356f0*/  IMAD.MOV.U32 R12, RZ, RZ, RZ ;  /* 0x000000ffff0c7224 */ /* 0x000fc400078e00ff */
[----:B------:R-:W-:-:S07]  /*35700*/  IMAD.MOV.U32 R5, RZ, RZ, R14 ;  /* 0x000000ffff057224 */ /* 0x000fce00078e000e */
[----:B0-----:R-:W-:Y:S05]  /*35710*/  WARPSYNC.COLLECTIVE R15, `(.L_x_995) ;  /* 0x000000000f087348 */ /* 0x001fea0003c00000 */
[----:B------:R1:W2:Y:S02]  /*35720*/  SHFL.IDX P6, R14, R13, R12, R11 ;  /* 0x0000000c0d0e7389 */ /* 0x0002a400000c000b */
[----:B012---:R-:W-:Y:S01]  /*35730*/  ENDCOLLECTIVE ;  /* 0x000000000000791b */ /* 0x007fe20003800000 */
.L_x_995:
[----:B------:R-:W-:-:S05]  /*35740*/  @P1 IADD3 R2, P0, R36, R5, RZ ;  /* 0x0000000524021210 */ /* 0x000fca0007f1e0ff */
[----:B------:R-:W-:-:S05]  /*35750*/  @P1 IMAD.X R3, RZ, RZ, R6, P0 ;  /* 0x000000ffff031224 */ /* 0x000fca00000e0606 */
        /* <DEDUP_REMOVED lines=11> */
.L_x_996:
[----:B------:R-:W-:Y:S01]  /*35810*/  IMAD.MOV.U32 R2, RZ, RZ, R14 ;  /* 0x000000ffff027224 */ /* 0x000fe200078e000e */
[----:B------:R-:W-:Y:S06]  /*35820*/  BRA `(.L_x_997) ;  /* 0xffffff6400d87947 */ /* 0x000fec000383ffff */
.L_x_717:
[----:B------:R-:W-:Y:S01]  /*35830*/  MOV R13, R4 ;  /* 0x00000004000d7202 */ /* 0x000fe20000000f00 */
[----:B------:R-:W-:Y:S02]  /*35840*/  IMAD.MOV.U32 R12, RZ, RZ, RZ ;  /* 0x000000ffff0c7224 */ /* 0x000fe400078e00ff */
[----:B------:R-:W-:Y:S02]  /*35850*/  IMAD.MOV.U32 R11, RZ, RZ, 0x1c1f ;  /* 0x00001c1fff0b7424 */ /* 0x000fe400078e00ff */
[----:B------:R-:W-:Y:S02]  /*35860*/  IMAD.MOV.U32 R15, RZ, RZ, -0x1 ;  /* 0xffffffffff0f7424 */ /* 0x000fe400078e00ff */
[----:B-----5:R-:W-:Y:S02]  /*35870*/  IMAD R5, R20, R7, RZ ;  /* 0x0000000714057224 */ /* 0x020fe400078e02ff */
[----:B------:R-:W-:-:S07]  /*35880*/  IMAD.IADD R17, R9, 0x1, R17 ;  /* 0x0000000109117824 */ /* 0x000fce00078e0211 */
[----:B------:R-:W-:Y:S05]  /*35890*/  WARPSYNC.COLLECTIVE R15, `(.L_x_998) ;  /* 0x000000000f087348 */ /* 0x000fea0003c00000 */
[----:B------:R0:W1:Y:S02]  /*358a0*/  SHFL.IDX P6, R14, R13, R12, R11 ;  /* 0x0000000c0d0e7389 */ /* 0x00006400000c000b */
[----:B01----:R-:W-:Y:S01]  /*358b0*/  ENDCOLLECTIVE ;  /* 0x000000000000791b */ /* 0x003fe20003800000 */
.L_x_998:
[----:B------:R-:W-:Y:S02]  /*358c0*/  ISETP.GE.AND P1, PT, R17, R5, PT ;  /* 0x000000051100720c */ /* 0x000fe40003f26270 */
[----:B------:R-:W-:Y:S01]  /*358d0*/  MOV R13, R0 ;  /* 0x00000000000d7202 */ /* 0x000fe20000000f00 */
[----:B------:R-:W-:-:S10]  /*358e0*/  IMAD.MOV.U32 R2, RZ, RZ, R14 ;  /* 0x000000ffff027224 */ /* 0x000fd400078e000e */
[----:B------:R-:W-:Y:S05]  /*358f0*/  WARPSYNC.COLLECTIVE R15, `(.L_x_999) ;  /* 0x000000000f087348 */ /* 0x000fea0003c00000 */
[----:B------:R0:W1:Y:S02]  /*35900*/  SHFL.IDX P6, R14, R13, R12, R11 ;  /* 0x0000000c0d0e7389 */ /* 0x00006400000c000b */
[----:B01----:R-:W-:Y:S01]  /*35910*/  ENDCOLLECTIVE ;  /* 0x000000000000791b */ /* 0x003fe20003800000 */
.L_x_999:
[----:B------:R-:W-:Y:S02]  /*35920*/  IMAD.MOV.U32 R13, RZ, RZ, R4 ;  /* 0x000000ffff0d7224 */ /* 0x000fe400078e0004 */
[----:B------:R-:W-:Y:S02]  /*35930*/  IMAD.MOV.U32 R12, RZ, RZ, 0x1 ;  /* 0x00000001ff0c7424 */ /* 0x000fe400078e00ff */
[----:B------:R-:W-:-:S07]  /*35940*/  IMAD.MOV.U32 R3, RZ, RZ, R14 ;  /* 0x000000ffff037224 */ /* 0x000fce00078e000e */
[----:B------:R-:W-:Y:S05]  /*35950*/  WARPSYNC.COLLECTIVE R15, `(.L_x_1000) ;  /* 0x000000000f087348 */ /* 0x000fea0003c00000 */
[----:B------:R0:W1:Y:S02]  /*35960*/  SHFL.IDX P6, R14, R13, R12, R11 ;  /* 0x0000000c0d0e7389 */ /* 0x00006400000c000b */
[----:B01----:R-:W-:Y:S01]  /*35970*/  ENDCOLLECTIVE ;  /* 0x000000000000791b */ /* 0x003fe20003800000 */
.L_x_1000:
[----:B------:R-:W-:-:S05]  /*35980*/  @!P1 IADD3 R6, P4, R36, R3, RZ ;  /* 0x0000000324069210 */ /* 0x000fca0007f9e0ff */
[----:B------:R-:W-:Y:S02]  /*35990*/  @!P1 IMAD.X R3, RZ, RZ, R2, P4 ;  /* 0x000000ffff039224 */ /* 0x000fe400020e0602 */
[----:B------:R-:W-:Y:S01]  /*359a0*/  @!P1 IMAD.MOV.U32 R2, RZ, RZ, R6 ;  /* 0x000000ffff029224 */ /* 0x000fe200078e0006 */
[----:B------:R-:W-:Y:S01]  /*359b0*/  IADD3 R6, R17, 0x20, RZ ;  /* 0x0000002011067810 */ /* 0x000fe20007ffe0ff */
[----:B------:R-:W-:-:S03]  /*359c0*/  IMAD.MOV.U32 R13, RZ, RZ, R0 ;  /* 0x000000ffff0d7224 */ /* 0x000fc600078e0000 */
[----:B------:R-:W-:Y:S01]  /*359d0*/  @!PT LDS RZ, [RZ] ;  /* 0x00000000fffff984 */ /* 0x000fe20000000800 */
[----:B------:R-:W-:Y:S01]  /*359e0*/  @!PT LDS RZ, [RZ] ;  /* 0x00000000fffff984 */ /* 0x000fe20000000800 */
[----:B------:R-:W-:Y:S01]  /*359f0*/  @!PT LDS RZ, [RZ] ;  /* 0x00000000fffff984 */ /* 0x000fe20000000800 */
[----:B------:R-:W-:Y:S04]  /*35a00*/  @!P1 LDGSTS.E.BYPASS.LTC128B.128 [R8+0x1e200], desc[UR50][R2.64], !P3 ;  /* 0x1e20000002089fae */ /* 0x000fe8000d901d72 */
[----:B------:R-:W-:Y:S04]  /*35a10*/  @!P1 LDGSTS.E.BYPASS.LTC128B.128 [R8+0x20200], desc[UR50][R2.64+0x40], !P2 ;  /* 0x2020004002089fae */ /* 0x000fe8000d101d72 */
[----:B------:R0:W-:Y:S01]  /*35a20*/  @!P1 LDGSTS.E.BYPASS.LTC128B.128 [R8+0x22200], desc[UR50][R2.64+0x80], !P0 ;  /* 0x2220008002089fae */ /* 0x0001e2000c101d72 */
[----:B------:R-:W-:Y:S01]  /*35a30*/  ISETP.GE.AND P1, PT, R6, R5, PT ;  /* 0x000000050600720c */ /* 0x000fe20003f26270 */
[----:B0-----:R-:W-:-:S12]  /*35a40*/  IMAD.MOV.U32 R2, RZ, RZ, R14 ;  /* 0x000000ffff027224 */ /* 0x001fd800078e000e */
[----:B------:R-:W-:Y:S05]  /*35a50*/  WARPSYNC.COLLECTIVE R15, `(.L_x_1001) ;  /* 0x000000000f087348 */ /* 0x000fea0003c00000 */
[----:B------:R0:W1:Y:S02]  /*35a60*/  SHFL.IDX P6, R14, R13, R12, R11 ;  /* 0x0000000c0d0e7389 */ /* 0x00006400000c000b */
[----:B01----:R-:W-:Y:S01]  /*35a70*/  ENDCOLLECTIVE ;  /* 0x000000000000791b */ /* 0x003fe20003800000 */
.L_x_1001:
[----:B------:R-:W-:Y:S01]  /*35a80*/  IMAD.MOV.U32 R13, RZ, RZ, R4 ;  /* 0x000000ffff0d7224 */ /* 0x000fe200078e0004 */
[----:B------:R-:W-:Y:S02]  /*35a90*/  MOV R12, 0x2 ;  /* 0x00000002000c7802 */ /* 0x000fe40000000f00 */
[----:B------:R-:W-:-:S13]  /*35aa0*/  @!P1 IADD3 R6, P4, R36, R14, RZ ;  /* 0x0000000e24069210 */ /* 0x000fda0007f9e0ff */
[----:B------:R-:W-:Y:S05]  /*35ab0*/  WARPSYNC.COLLECTIVE R15, `(.L_x_1002) ;  /* 0x000000000f087348 */ /* 0x000fea0003c00000 */
[----:B------:R0:W1:Y:S02]  /*35ac0*/  SHFL.IDX P6, R14, R13, R12, R11 ;  /* 0x0000000c0d0e7389 */ /* 0x00006400000c000b */
[----:B01----:R-:W-:Y:S01]  /*35ad0*/  ENDCOLLECTIVE ;  /* 0x000000000000791b */ /* 0x003fe20003800000 */
.L_x_1002:
[----:B------:R-:W-:Y:S01]  /*35ae0*/  @!P1 IADD3.X R7, RZ, R2, RZ, P4, !PT ;  /* 0x00000002ff079210 */ /* 0x000fe200027fe4ff */
[----:B------:R-:W-:Y:S02]  /*35af0*/  @!P1 IMAD.MOV.U32 R2, RZ, RZ, R6 ;  /* 0x000000ffff029224 */ /* 0x000fe400078e0006 */
[----:B------:R-:W-:Y:S02]  /*35b00*/  VIADD R6, R17, 0x40 ;  /* 0x0000004011067836 */ /* 0x000fe40000000000 */
[----:B------:R-:W-:-:S05]  /*35b10*/  @!P1 IMAD.MOV.U32 R3, RZ, RZ, R7 ;  /* 0x000000ffff039224 */ /* 0x000fca00078e0007 */
[----:B------:R-:W-:Y:S01]  /*35b20*/  @!PT LDS RZ, [RZ] ;  /* 0x00000000fffff984 */ /* 0x000fe20000000800 */
[----:B------:R-:W-:Y:S01]  /*35b30*/  @!PT LDS RZ, [RZ] ;  /* 0x00000000fffff984 */ /* 0x000fe20000000800 */
[----:B------:R-:W-:Y:S01]  /*35b40*/  @!PT LDS RZ, [RZ] ;  /* 0x00000000fffff984 */ /* 0x000fe20000000800 */
[----:B------:R-:W-:Y:S01]  /*35b50*/  @!P1 LDGSTS.E.BYPASS.LTC128B.128 [R8+0x1ea00], desc[UR50][R2.64], !P3 ;  /* 0x1ea0000002089fae */ /* 0x000fe2000d901d72 */
[----:B------:R-:W-:-:S03]  /*35b60*/  IMAD.MOV.U32 R13, RZ, RZ, R0 ;  /* 0x000000ffff0d7224 */ /* 0x000fc600078e0000 */
[----:B------:R-:W-:Y:S04]  /*35b70*/  @!P1 LDGSTS.E.BYPASS.LTC128B.128 [R8+0x20a00], desc[UR50][R2.64+0x40], !P2 ;  /* 0x20a0004002089fae */ /* 0x000fe8000d101d72 */
[----:B------:R0:W-:Y:S01]  /*35b80*/  @!P1 LDGSTS.E.BYPASS.LTC128B.128 [R8+0x22a00], desc[UR50][R2.64+0x80], !P0 ;  /* 0x22a0008002089fae */ /* 0x0001e2000c101d72 */
[----:B------:R-:W-:Y:S01]  /*35b90*/  ISETP.GE.AND P1, PT, R6, R5, PT ;  /* 0x000000050600720c */ /* 0x000fe20003f26270 */
[----:B0-----:R-:W-:-:S12]  /*35ba0*/  IMAD.MOV.U32 R2, RZ, RZ, R14 ;  /* 0x000000ffff027224 */ /* 0x001fd800078e000e */
[----:B------:R-:W-:Y:S05]  /*35bb0*/  WARPSYNC.COLLECTIVE R15, `(.L_x_1003) ;  /* 0x000000000f087348 */ /* 0x000fea0003c00000 */
[----:B------:R0:W1:Y:S02]  /*35bc0*/  SHFL.IDX P6, R14, R13, R12, R11 ;  /* 0x0000000c0d0e7389 */ /* 0x00006400000c000b */
[----:B01----:R-:W-:Y:S01]  /*35bd0*/  ENDCOLLECTIVE ;  /* 0x000000000000791b */ /* 0x003fe20003800000 */
.L_x_1003:
[----:B------:R-:W-:Y:S02]  /*35be0*/  IMAD.MOV.U32 R13, RZ, RZ, R4 ;  /* 0x000000ffff0d7224 */ /* 0x000fe400078e0004 */
[----:B------:R-:W-:Y:S01]  /*35bf0*/  IMAD.MOV.U32 R12, RZ, RZ, 0x3 ;  /* 0x00000003ff0c7424 */ /* 0x000fe200078e00ff */
[----:B------:R-:W-:-:S13]  /*35c00*/  @!P1 IADD3 R6, P4, R36, R14, RZ ;  /* 0x0000000e24069210 */ /* 0x000fda0007f9e0ff */
[----:B------:R-:W-:Y:S05]  /*35c10*/  WARPSYNC.COLLECTIVE R15, `(.L_x_1004) ;  /* 0x000000000f087348 */ /* 0x000fea0003c00000 */
[----:B------:R0:W1:Y:S02]  /*35c20*/  SHFL.IDX P6, R14, R13, R12, R11 ;  /* 0x0000000c0d0e7389 */ /* 0x00006400000c000b */
[----:B01----:R-:W-:Y:S01]  /*35c30*/  ENDCOLLECTIVE ;  /* 0x000000000000791b */ /* 0x003fe20003800000 */
.L_x_1004:
[----:B------:R-:W-:Y:S02]  /*35c40*/  @!P1 IMAD.X R7, RZ, RZ, R2, P4 ;  /* 0x000000ffff079224 */ /* 0x000fe400020e0602 */
[----:B------:R-:W-:-:S03]  /*35c50*/  @!P1 IMAD.MOV.U32 R2, RZ, RZ, R6 ;  /* 0x000000ffff029224 */ /* 0x000fc600078e0006 */
[----:B------:R-:W-:-:S05]  /*35c60*/  @!P1 MOV R3, R7 ;  /* 0x0000000700039202 */ /* 0x000fca0000000f00 */
[----:B------:R-:W-:Y:S01]  /*35c70*/  @!PT LDS RZ, [RZ] ;  /* 0x00000000fffff984 */ /* 0x000fe20000000800 */
[----:B------:R-:W-:Y:S01]  /*35c80*/  @!PT LDS RZ, [RZ] ;  /* 0x00000000fffff984 */ /* 0x000fe20000000800 */
[----:B------:R-:W-:Y:S01]  /*35c90*/  @!PT LDS RZ, [RZ] ;  /* 0x00000000fffff984 */ /* 0x000fe20000000800 */
[----:B------:R0:W-:Y:S01]  /*35ca0*/  @!P1 LDGSTS.E.BYPASS.LTC128B.128 [R8+0x1f200], desc[UR50][R2.64], !P3 ;  /* 0x1f20000002089fae */ /* 0x0001e2000d901d72 */
[----:B------:R-:W-:-:S03]  /*35cb0*/  IMAD.MOV.U32 R13, RZ, RZ, R0 ;  /* 0x000000ffff0d7224 */ /* 0x000fc600078e0000 */
[----:B------:R0:W-:Y:S04]  /*35cc0*/  @!P1 LDGSTS.E.BYPASS.LTC128B.128 [R8+0x21200], desc[UR50][R2.64+0x40], !P2 ;  /* 0x2120004002089fae */ /* 0x0001e8000d101d72 */
[----:B------:R0:W-:Y:S01]  /*35cd0*/  @!P1 LDGSTS.E.BYPASS.LTC128B.128 [R8+0x23200], desc[UR50][R2.64+0x80], !P0 ;  /* 0x2320008002089fae */ /* 0x0001e2000c101d72 */
[----:B------:R-:W-:-:S07]  /*35ce0*/  IMAD.MOV.U32 R4, RZ, RZ, R14 ;  /* 0x000000ffff047224 */ /* 0x000fce00078e000e */
[----:B0-----:R-:W-:Y:S05]  /*35cf0*/  WARPSYNC.COLLECTIVE R15, `(.L_x_1005) ;  /* 0x000000000f087348 */ /* 0x001fea0003c00000 */
[----:B------:R1:W2:Y:S02]  /*35d00*/  SHFL.IDX P6, R14, R13, R12, R11 ;  /* 0x0000000c0d0e7389 */ /* 0x0002a400000c000b */
[----:B012---:R-:W-:Y:S01]  /*35d10*/  ENDCOLLECTIVE ;  /* 0x000000000000791b */ /* 0x007fe20003800000 */
.L_x_1005:
[----:B------:R-:W-:Y:S05]  /*35d20*/  BRA `(.L_x_1006) ;  /* 0xffffff6c00047947 */ /* 0x000fea000383ffff */
.L_x_722:
[----:B0-----:R0:W1:Y:S02]  /*35d30*/  SYNCS.PHASECHK.TRANS64.TRYWAIT P0, [R22+URZ+0x33420], R3 ;  /* 0x03342003160075a7 */ /* 0x001064000800017f */
[----:B-1----:R-:W-:Y:S05]  /*35d40*/  @!P0 NANOSLEEP.SYNCS 0x989680 ;  /* 0x009896800000895d */ /* 0x002fea0003900000 */
[----:B------:R-:W1:Y:S02]  /*35d50*/  @!P0 SYNCS.PHASECHK.TRANS64 P0, [R22+URZ+0x33420], R3 ;  /* 0x03342003160085a7 */ /* 0x000e64000800007f */
[----:B-1----:R-:W-:Y:S05]  /*35d60*/  @!P0 BRA `(.L_x_722) ;  /* 0xfffffffc00f08947 */ /* 0x002fea000383ffff */
[----:B------:R-:W-:Y:S05]  /*35d70*/  BRA `(.L_x_1007) ;  /* 0xffffff6c00787947 */ /* 0x000fea000383ffff */
.L_x_726:
[----:B0-----:R0:W1:Y:S02]  /*35d80*/  SYNCS.PHASECHK.TRANS64.TRYWAIT P0, [R4+URZ+0x33480], R28 ;  /* 0x0334801c040075a7 */ /* 0x001064000800017f */
[----:B-1----:R-:W-:Y:S05]  /*35d90*/  @!P0 NANOSLEEP.SYNCS 0x989680 ;  /* 0x009896800000895d */ /* 0x002fea0003900000 */
[----:B------:R-:W1:Y:S02]  /*35da0*/  @!P0 SYNCS.PHASECHK.TRANS64 P0, [R4+URZ+0x33480], R28 ;  /* 0x0334801c040085a7 */ /* 0x000e64000800007f */
[----:B-1----:R-:W-:Y:S05]  /*35db0*/  @!P0 BRA `(.L_x_726) ;  /* 0xfffffffc00f08947 */ /* 0x002fea000383ffff */
[----:B------:R-:W-:Y:S05]  /*35dc0*/  BRA `(.L_x_1008) ;  /* 0xffffff7000987947 */ /* 0x000fea000383ffff */
.L_x_727:
        /* <DEDUP_REMOVED lines=8> */
.L_x_1010:
[----:B------:R-:W-:Y:S05]  /*35e50*/  BSYNC B0 ;  /* 0x0000000000007941 */ /* 0x000fea0003800000 */
.L_x_1009:
[----:B------:R-:W-:Y:S01]  /*35e60*/  MOV R13, R9 ;  /* 0x00000009000d7202 */ /* 0x000fe20000000f00 */
[----:B------:R-:W-:Y:S02]  /*35e70*/  IMAD.MOV.U32 R12, RZ, RZ, RZ ;  /* 0x000000ffff0c7224 */ /* 0x000fe400078e00ff */
[----:B------:R-:W-:Y:S02]  /*35e80*/  IMAD.MOV.U32 R11, RZ, RZ, 0x1c1f ;  /* 0x00001c1fff0b7424 */ /* 0x000fe400078e00ff */
[----:B------:R-:W-:Y:S02]  /*35e90*/  IMAD.MOV.U32 R15, RZ, RZ, -0x1 ;  /* 0xffffffffff0f7424 */ /* 0x000fe400078e00ff */
[----:B------:R-:W-:-:S07]  /*35ea0*/  IMAD.MOV.U32 R0, RZ, RZ, R14 ;  /* 0x000000ffff007224 */ /* 0x000fce00078e000e */
[----:B------:R-:W-:Y:S05]  /*35eb0*/  WARPSYNC.COLLECTIVE R15, `(.L_x_1011) ;  /* 0x000000000f087348 */ /* 0x000fea0003c00000 */
[----:B------:R0:W1:Y:S02]  /*35ec0*/  SHFL.IDX P6, R14, R13, R12, R11 ;  /* 0x0000000c0d0e7389 */ /* 0x00006400000c000b */
[----:B01----:R-:W-:Y:S01]  /*35ed0*/  ENDCOLLECTIVE ;  /* 0x000000000000791b */ /* 0x003fe20003800000 */
.L_x_1011:
[----:B------:R-:W-:Y:S02]  /*35ee0*/  IMAD.MOV.U32 R13, RZ, RZ, R10 ;  /* 0x000000ffff0d7224 */ /* 0x000fe400078e000a */
[----:B------:R-:W-:Y:S02]  /*35ef0*/  IMAD.MOV.U32 R12, RZ, RZ, 0x1 ;  /* 0x00000001ff0c7424 */ /* 0x000fe400078e00ff */
[----:B------:R-:W-:-:S07]  /*35f00*/  IMAD.MOV.U32 R2, RZ, RZ, R14 ;  /* 0x000000ffff027224 */ /* 0x000fce00078e000e */
[----:B------:R-:W-:Y:S05]  /*35f10*/  WARPSYNC.COLLECTIVE R15, `(.L_x_1012) ;  /* 0x000000000f087348 */ /* 0x000fea0003c00000 */
[----:B------:R0:W1:Y:S02]  /*35f20*/  SHFL.IDX P6, R14, R13, R12, R11 ;  /* 0x0000000c0d0e7389 */ /* 0x00006400000c000b */
[----:B01----:R-:W-:Y:S01]  /*35f30*/  ENDCOLLECTIVE ;  /* 0x000000000000791b */ /* 0x003fe20003800000 */
.L_x_1012:
[----:B------:R-:W-:-:S04]  /*35f40*/  IADD3 R2, P0, R36, R2, RZ ;  /* 0x0000000224027210 */ /* 0x000fc80007f1e0ff */
[----:B------:R-:W-:Y:S01]  /*35f50*/  IADD3.X R3, RZ, R0, RZ, P0, !PT ;  /* 0x00000000ff037210 */ /* 0x000fe200007fe4ff */
[----:B------:R-:W-:-:S05]  /*35f60*/  IMAD.IADD R0, R22, 0x1, R34 ;  /* 0x0000000116007824 */ /* 0x000fca00078e0222 */
[----:B------:R-:W-:Y:S01]  /*35f70*/  @!PT LDS RZ, [RZ] ;  /* 0x00000000fffff984 */ /* 0x000fe20000000800 */
[----:B------:R-:W-:Y:S01]  /*35f80*/  @!PT LDS RZ, [RZ] ;  /* 0x00000000fffff984 */ /* 0x000fe20000000800 */
[----:B------:R-:W-:Y:S01]  /*35f90*/  @!PT LDS RZ, [RZ] ;  /* 0x00000000fffff984 */ /* 0x000fe20000000800 */
[----:B------:R-:W-:Y:S01]  /*35fa0*/  LDGSTS.E.BYPASS.LTC128B.128 [R0+0xf200], desc[UR50][R2.64], !P4 ;  /* 0x0f20000002007fae */ /* 0x000fe2000e101d72 */
[----:B------:R-:W-:-:S03]  /*35fb0*/  MOV R13, R9 ;  /* 0x00000009000d7202 */ /* 0x000fc60000000f00 */
[----:B------:R-:W-:Y:S04]  /*35fc0*/  LDGSTS.E.BYPASS.LTC128B.128 [R0+0x11a00], desc[UR50][R2.64+0x40], !P3 ;  /* 0x11a0004002007fae */ /* 0x000fe8000d901d72 */
[----:B------:R0:W-:Y:S02]  /*35fd0*/  LDGSTS.E.BYPASS.LTC128B.128 [R0+0x14200], desc[UR50][R2.64+0x80], !P2 ;  /* 0x1420008002007fae */ /* 0x0001e4000d101d72 */
[----:B0-----:R-:W-:-:S07]  /*35fe0*/  IMAD.MOV.U32 R3, RZ, RZ, R14 ;  /* 0x000000ffff037224 */ /* 0x001fce00078e000e */
[----:B------:R-:W-:Y:S05]  /*35ff0*/  WARPSYNC.COLLECTIVE R15, `(.L_x_1013) ;  /* 0x000000000f087348 */ /* 0x000fea0003c00000 */
[----:B------:R0:W1:Y:S02]  /*36000*/  SHFL.IDX P6, R14, R13, R12, R11 ;  /* 0x0000000c0d0e7389 */ /* 0x00006400000c000b */
[----:B01----:R-:W-:Y:S01]  /*36010*/  ENDCOLLECTIVE ;  /* 0x000000000000791b */ /* 0x003fe20003800000 */
.L_x_1013:
[----:B------:R-:W-:Y:S02]  /*36020*/  IMAD.MOV.U32 R13, RZ, RZ, R10 ;  /* 0x000000ffff0d7224 */ /* 0x000fe400078e000a */
[----:B------:R-:W-:Y:S02]  /*36030*/  IMAD.MOV.U32 R12, RZ, RZ, 0x2 ;  /* 0x00000002ff0c7424 */ /* 0x000fe400078e00ff */
[----:B------:R-:W-:-:S07]  /*36040*/  IMAD.MOV.U32 R2, RZ, RZ, R14 ;  /* 0x000000ffff027224 */ /* 0x000fce00078e000e */
[----:B------:R-:W-:Y:S05]  /*36050*/  WARPSYNC.COLLECTIVE R15, `(.L_x_1014) ;  /* 0x000000000f087348 */ /* 0x000fea0003c00000 */
[----:B------:R0:W1:Y:S02]  /*36060*/  SHFL.IDX P6, R14, R13, R12, R11 ;  /* 0x0000000c0d0e7389 */ /* 0x00006400000c000b */
[----:B01----:R-:W-:Y:S01]  /*36070*/  ENDCOLLECTIVE ;  /* 0x000000000000791b */ /* 0x003fe20003800000 */
.L_x_1014:
        /* <DEDUP_REMOVED lines=9> */
[----:B------:R-:W-:-:S07]  /*36110*/  MOV R34, R14 ;  /* 0x0000000e00227202 */ /* 0x000fce0000000f00 */
[----:B0-----:R-:W-:Y:S05]  /*36120*/  WARPSYNC.COLLECTIVE R15, `(.L_x_1015) ;  /* 0x000000000f087348 */ /* 0x001fea0003c00000 */
[----:B------:R1:W2:Y:S02]  /*36130*/  SHFL.IDX P6, R14, R13, R12, R11 ;  /* 0x0000000c0d0e7389 */ /* 0x0002a400000c000b */
[----:B012---:R-:W-:Y:S01]  /*36140*/  ENDCOLLECTIVE ;  /* 0x000000000000791b */ /* 0x007fe20003800000 */
.L_x_1015:
[----:B------:R-:W-:Y:S01]  /*36150*/  IMAD.MOV.U32 R13, RZ, RZ, R10 ;  /* 0x000000ffff0d7224 */ /* 0x000fe200078e000a */
[----:B------:R-:W-:Y:S01]  /*36160*/  MOV R12, 0x3 ;  /* 0x00000003000c7802 */ /* 0x000fe20000000f00 */
[----:B------:R-:W-:-:S07]  /*36170*/  IMAD.MOV.U32 R2, RZ, RZ, R14 ;  /* 0x000000ffff027224 */ /* 0x000fce00078e000e */
[----:B------:R-:W-:Y:S05]  /*36180*/  WARPSYNC.COLLECTIVE R15, `(.L_x_1016) ;  /* 0x000000000f087348 */ /* 0x000fea0003c00000 */
[----:B------:R0:W1:Y:S02]  /*36190*/  SHFL.IDX P6, R14, R13, R12, R11 ;  /* 0x0000000c0d0e7389 */ /* 0x00006400000c000b */
[----:B01----:R-:W-:Y:S01]  /*361a0*/  ENDCOLLECTIVE ;  /* 0x000000000000791b */ /* 0x003fe20003800000 */
.L_x_1016:
        /* <DEDUP_REMOVED lines=13> */
.L_x_1017:
[----:B------:R-:W-:Y:S01]  /*36280*/  MOV R13, R21 ;  /* 0x00000015000d7202 */ /* 0x000fe20000000f00 */
[----:B------:R-:W-:Y:S02]  /*36290*/  IMAD.MOV.U32 R12, RZ, RZ, RZ ;  /* 0x000000ffff0c7224 */ /* 0x000fe400078e00ff */
[----:B------:R-:W-:-:S07]  /*362a0*/  IMAD.MOV.U32 R2, RZ, RZ, R14 ;  /* 0x000000ffff027224 */ /* 0x000fce00078e000e */
[----:B------:R-:W-:Y:S05]  /*362b0*/  WARPSYNC.COLLECTIVE R15, `(.L_x_1018) ;  /* 0x000000000f087348 */ /* 0x000fea0003c00000 */
[----:B------:R0:W1:Y:S02]  /*362c0*/  SHFL.IDX P6, R14, R13, R12, R11 ;  /* 0x0000000c0d0e7389 */ /* 0x00006400000c000b */
[----:B01----:R-:W-:Y:S01]  /*362d0*/  ENDCOLLECTIVE ;  /* 0x000000000000791b */ /* 0x003fe20003800000 */
.L_x_1018:
        /* <DEDUP_REMOVED lines=13> */
.L_x_1019:
[----:B------:R-:W-:Y:S01]  /*363b0*/  IMAD.MOV.U32 R2, RZ, RZ, R14 ;  /* 0x000000ffff027224 */ /* 0x000fe200078e000e */
[----:B------:R-:W-:Y:S06]  /*363c0*/  BRA `(.L_x_1020) ;  /* 0xffffff7000387947 */ /* 0x000fec000383ffff */
.L_x_732:
[----:B---3--:R3:W4:Y:S02]  /*363d0*/  SYNCS.PHASECHK.TRANS64.TRYWAIT P0, [R4+URZ+0x33440], R28 ;  /* 0x0334401c040075a7 */ /* 0x008724000800017f */
[----:B----4-:R-:W-:Y:S05]  /*363e0*/  @!P0 NANOSLEEP.SYNCS 0x989680 ;  /* 0x009896800000895d */ /* 0x010fea0003900000 */
[----:B------:R-:W4:Y:S02]  /*363f0*/  @!P0 SYNCS.PHASECHK.TRANS64 P0, [R4+URZ+0x33440], R28 ;  /* 0x0334401c040085a7 */ /* 0x000f24000800007f */
[----:B----4-:R-:W-:Y:S05]  /*36400*/  @!P0 BRA `(.L_x_732) ;  /* 0xfffffffc00f08947 */ /* 0x010fea000383ffff */
[----:B------:R-:W-:Y:S05]  /*36410*/  BRA `(.L_x_1021) ;  /* 0xffffff7000907947 */ /* 0x000fea000383ffff */
.L_x_733:
[----:B------:R-:W-:Y:S01]  /*36420*/  BSSY B0, `(.L_x_1022) ;  /* 0x0000008000007945 */ /* 0x000fe20003800000 */
[----:B------:R-:W-:Y:S01]  /*36430*/  MOV R13, R8 ;  /* 0x00000008000d7202 */ /* 0x000fe20000000f00 */
[----:B------:R-:W-:Y:S02]  /*36440*/  IMAD.MOV.U32 R12, RZ, RZ, RZ ;  /* 0x000000ffff0c7224 */ /* 0x000fe400078e00ff */
[----:B------:R-:W-:Y:S02]  /*36450*/  IMAD.MOV.U32 R11, RZ, RZ, 0x1c1f ;  /* 0x00001c1fff0b7424 */ /* 0x000fe400078e00ff */
[----:B------:R-:W-:-:S07]  /*36460*/  IMAD.MOV.U32 R15, RZ, RZ, -0x1 ;  /* 0xffffffffff0f7424 */ /* 0x000fce00078e00ff */
[----:B0123--:R-:W-:Y:S05]  /*36470*/  WARPSYNC.COLLECTIVE R15, `(.L_x_1023) ;  /* 0x000000000f087348 */ /* 0x00ffea0003c00000 */
[----:B------:R4:W0:Y:S02]  /*36480*/  SHFL.IDX P6, R14, R13, R12, R11 ;  /* 0x0000000c0d0e7389 */ /* 0x00082400000c000b */
[----:B01234-:R-:W-:Y:S01]  /*36490*/  ENDCOLLECTIVE ;  /* 0x000000000000791b */ /* 0x01ffe20003800000 */
.L_x_1023:
[----:B------:R-:W-:Y:S05]  /*364a0*/  BSYNC B0 ;  /* 0x0000000000007941 */ /* 0x000fea0003800000 */
.L_x_1022:
        /* <DEDUP_REMOVED lines=8> */
.L_x_1024:
[----:B------:R-:W-:Y:S02]  /*36530*/  IMAD.MOV.U32 R13, RZ, RZ, R8 ;  /* 0x000000ffff0d7224 */ /* 0x000fe400078e0008 */
[----:B------:R-:W-:Y:S02]  /*36540*/  IMAD.MOV.U32 R12, RZ, RZ, 0x1 ;  /* 0x00000001ff0c7424 */ /* 0x000fe400078e00ff */
[----:B------:R-:W-:-:S07]  /*36550*/  IMAD.MOV.U32 R2, RZ, RZ, R14 ;  /* 0x000000ffff027224 */ /* 0x000fce00078e000e */
[----:B------:R-:W-:Y:S05]  /*36560*/  WARPSYNC.COLLECTIVE R15, `(.L_x_1025) ;  /* 0x000000000f087348 */ /* 0x000fea0003c00000 */
[----:B------:R0:W1:Y:S02]  /*36570*/  SHFL.IDX P6, R14, R13, R12, R11 ;  /* 0x0000000c0d0e7389 */ /* 0x00006400000c000b */
[----:B01----:R-:W-:Y:S01]  /*36580*/  ENDCOLLECTIVE ;  /* 0x000000000000791b */ /* 0x003fe20003800000 */
.L_x_1025:
[----:B------:R-:W-:-:S04]  /*36590*/  IADD3 R2, P0, R36, R2, RZ ;  /* 0x0000000224027210 */ /* 0x000fc80007f1e0ff */
[----:B------:R-:W-:-:S05]  /*365a0*/  IADD3.X R3, RZ, R3, RZ, P0, !PT ;  /* 0x00000003ff037210 */ /* 0x000fca00007fe4ff */
        /* <DEDUP_REMOVED lines=11> */
.L_x_1026:
[----:B------:R-:W-:Y:S02]  /*36660*/  IMAD.MOV.U32 R13, RZ, RZ, R8 ;  /* 0x000000ffff0d7224 */ /* 0x000fe400078e0008 */
[----:B------:R-:W-:Y:S01]  /*36670*/  IMAD.MOV.U32 R12, RZ, RZ, 0x2 ;  /* 0x00000002ff0c7424 */ /* 0x000fe200078e00ff */
[----:B------:R-:W-:-:S07]  /*36680*/  MOV R2, R14 ;  /* 0x0000000e00027202 */ /* 0x000fce0000000f00 */
[----:B------:R-:W-:Y:S05]  /*36690*/  WARPSYNC.COLLECTIVE R15, `(.L_x_1027) ;  /* 0x000000000f087348 */ /* 0x000fea0003c00000 */
[----:B------:R0:W1:Y:S02]  /*366a0*/  SHFL.IDX P6, R14, R13, R12, R11 ;  /* 0x0000000c0d0e7389 */ /* 0x00006400000c000b */
[----:B01----:R-:W-:Y:S01]  /*366b0*/  ENDCOLLECTIVE ;  /* 0x000000000000791b */ /* 0x003fe20003800000 */
.L_x_1027:
        /* <DEDUP_REMOVED lines=13> */
.L_x_1028:
[----:B------:R-:W-:Y:S02]  /*36790*/  IMAD.MOV.U32 R13, RZ, RZ, R8 ;  /* 0x000000ffff0d7224 */ /* 0x000fe400078e0008 */
[----:B------:R-:W-:Y:S02]  /*367a0*/  IMAD.MOV.U32 R12, RZ, RZ, 0x3 ;  /* 0x00000003ff0c7424 */ /* 0x000fe400078e00ff */
[----:B------:R-:W-:-:S07]  /*367b0*/  IMAD.MOV.U32 R2, RZ, RZ, R14 ;  /* 0x000000ffff027224 */ /* 0x000fce00078e000e */
[----:B------:R-:W-:Y:S05]  /*367c0*/  WARPSYNC.COLLECTIVE R15, `(.L_x_1029) ;  /* 0x000000000f087348 */ /* 0x000fea0003c00000 */
[----:B------:R0:W1:Y:S02]  /*367d0*/  SHFL.IDX P6, R14, R13, R12, R11 ;  /* 0x0000000c0d0e7389 */ /* 0x00006400000c000b */
[----:B01----:R-:W-:Y:S01]  /*367e0*/  ENDCOLLECTIVE ;  /* 0x000000000000791b */ /* 0x003fe20003800000 */
.L_x_1029:
        /* <DEDUP_REMOVED lines=13> */
.L_x_1030:
[----:B------:R-:W-:Y:S01]  /*368c0*/  IMAD.MOV.U32 R13, RZ, RZ, R7 ;  /* 0x000000ffff0d7224 */ /* 0x000fe200078e0007 */
[----:B------:R-:W-:Y:S01]  /*368d0*/  MOV R12, RZ ;  /* 0x000000ff000c7202 */ /* 0x000fe20000000f00 */
[----:B------:R-:W-:-:S07]  /*368e0*/  IMAD.MOV.U32 R2, RZ, RZ, R14 ;  /* 0x000000ffff027224 */ /* 0x000fce00078e000e */
[----:B------:R-:W-:Y:S05]  /*368f0*/  WARPSYNC.COLLECTIVE R15, `(.L_x_1031) ;  /* 0x000000000f087348 */ /* 0x000fea0003c00000 */
[----:B------:R0:W1:Y:S02]  /*36900*/  SHFL.IDX P6, R14, R13, R12, R11 ;  /* 0x0000000c0d0e7389 */ /* 0x00006400000c000b */
[----:B01----:R-:W-:Y:S01]  /*36910*/  ENDCOLLECTIVE ;  /* 0x000000000000791b */ /* 0x003fe20003800000 */
.L_x_1031:
        /* <DEDUP_REMOVED lines=13> */
.L_x_1032:
[----:B------:R-:W-:Y:S05]  /*369f0*/  BRA `(.L_x_1033) ;  /* 0xffffff7000247947 */ /* 0x000fea000383ffff */
.L_x_738:
[----:B----4-:R4:W0:Y:S02]  /*36a00*/  SYNCS.PHASECHK.TRANS64.TRYWAIT P2, [R0+URZ+0x33470], R3 ;  /* 0x03347003000075a7 */ /* 0x010824000804017f */
[----:B0-----:R-:W-:Y:S05]  /*36a10*/  @!P2 NANOSLEEP.SYNCS 0x989680 ;  /* 0x009896800000a95d */ /* 0x001fea0003900000 */
[----:B------:R-:W0:Y:S02]  /*36a20*/  @!P2 SYNCS.PHASECHK.TRANS64 P2, [R0+URZ+0x33470], R3 ;  /* 0x033470030000a5a7 */ /* 0x000e24000804007f */
[----:B0-----:R-:W-:Y:S05]  /*36a30*/  @!P2 BRA `(.L_x_738) ;  /* 0xfffffffc00f0a947 */ /* 0x001fea000383ffff */
[----:B------:R-:W-:Y:S05]  /*36a40*/  BRA `(.L_x_1034) ;  /* 0xffffff7000907947 */ /* 0x000fea000383ffff */
.L_x_740:
[----:B----4-:R4:W0:Y:S02]  /*36a50*/  SYNCS.PHASECHK.TRANS64.TRYWAIT P2, [R0+URZ+0x33460], R5 ;  /* 0x03346005000075a7 */ /* 0x010824000804017f */
[----:B0-----:R-:W-:Y:S05]  /*36a60*/  @!P2 NANOSLEEP.SYNCS 0x989680 ;  /* 0x009896800000a95d */ /* 0x001fea0003900000 */
[----:B------:R-:W0:Y:S02]  /*36a70*/  @!P2 SYNCS.PHASECHK.TRANS64 P2, [R0+URZ+0x33460], R5 ;  /* 0x033460050000a5a7 */ /* 0x000e24000804007f */
[----:B0-----:R-:W-:Y:S05]  /*36a80*/  @!P2 BRA `(.L_x_740) ;  /* 0xfffffffc00f0a947 */ /* 0x001fea000383ffff */
[----:B------:R-:W-:Y:S05]  /*36a90*/  BRA `(.L_x_1035) ;  /* 0xffffff7000a07947 */ /* 0x000fea000383ffff */
.L_x_748:
[----:B0-----:R0:W2:Y:S02]  /*36aa0*/  SYNCS.PHASECHK.TRANS64.TRYWAIT P1, [R3+URZ+0x33470], R0 ;  /* 0x03347000030075a7 */ /* 0x0010a4000802017f */
[----:B--2---:R-:W-:Y:S05]  /*36ab0*/  @!P1 NANOSLEEP.SYNCS 0x989680 ;  /* 0x009896800000995d */ /* 0x004fea0003900000 */
[----:B------:R-:W2:Y:S02]  /*36ac0*/  @!P1 SYNCS.PHASECHK.TRANS64 P1, [R3+URZ+0x33470], R0 ;  /* 0x03347000030095a7 */ /* 0x000ea4000802007f */
[----:B--2---:R-:W-:Y:S05]  /*36ad0*/  @!P1 BRA `(.L_x_748) ;  /* 0xfffffffc00f09947 */ /* 0x004fea000383ffff */
[----:B------:R-:W-:Y:S05]  /*36ae0*/  BRA `(.L_x_1036) ;  /* 0xffffff7800d47947 */ /* 0x000fea000383ffff */
.L_x_750:
[----:B0-----:R0:W2:Y:S02]  /*36af0*/  SYNCS.PHASECHK.TRANS64.TRYWAIT P1, [R3+URZ+0x33460], R0 ;  /* 0x03346000030075a7 */ /* 0x0010a4000802017f */
[----:B--2---:R-:W-:Y:S05]  /*36b00*/  @!P1 NANOSLEEP.SYNCS 0x989680 ;  /* 0x009896800000995d */ /* 0x004fea0003900000 */
[----:B------:R-:W2:Y:S02]  /*36b10*/  @!P1 SYNCS.PHASECHK.TRANS64 P1, [R3+URZ+0x33460], R0 ;  /* 0x03346000030095a7 */ /* 0x000ea4000802007f */
[----:B--2---:R-:W-:Y:S05]  /*36b20*/  @!P1 BRA `(.L_x_750) ;  /* 0xfffffffc00f09947 */ /* 0x004fea000383ffff */
[----:B------:R-:W-:Y:S05]  /*36b30*/  BRA `(.L_x_1037) ;  /* 0xffffff7800e07947 */ /* 0x000fea000383ffff */
.L_x_755:
[----:B------:R-:W-:Y:S01]  /*36b40*/  BSSY B0, `(.L_x_1038) ;  /* 0x0000008000007945 */ /* 0x000fe20003800000 */
[----:B------:R-:W-:Y:S01]  /*36b50*/  IMAD.MOV.U32 R13, RZ, RZ, R16 ;  /* 0x000000ffff0d7224 */ /* 0x000fe200078e0010 */
[----:B------:R-:W-:Y:S01]  /*36b60*/  MOV R11, 0x1f ;  /* 0x0000001f000b7802 */ /* 0x000fe20000000f00 */
[----:B------:R-:W-:Y:S02]  /*36b70*/  IMAD.MOV.U32 R12, RZ, RZ, RZ ;  /* 0x000000ffff0c7224 */ /* 0x000fe400078e00ff */
[----:B------:R-:W-:-:S07]  /*36b80*/  IMAD.MOV.U32 R15, RZ, RZ, -0x1 ;  /* 0xffffffffff0f7424 */ /* 0x000fce00078e00ff */
[----:B-12---:R-:W-:Y:S05]  /*36b90*/  WARPSYNC.COLLECTIVE R15, `(.L_x_1039) ;  /* 0x000000000f087348 */ /* 0x006fea0003c00000 */
[----:B------:R0:W3:Y:S02]  /*36ba0*/  SHFL.IDX P6, R14, R13, R12, R11 ;  /* 0x0000000c0d0e7389 */ /* 0x0000e400000c000b */
[----:B0123--:R-:W-:Y:S01]  /*36bb0*/  ENDCOLLECTIVE ;  /* 0x000000000000791b */ /* 0x00ffe20003800000 */
.L_x_1039:
[----:B------:R-:W-:Y:S05]  /*36bc0*/  BSYNC B0 ;  /* 0x0000000000007941 */ /* 0x000fea0003800000 */
.L_x_1038:
[----:B------:R-:W-:Y:S01]  /*36bd0*/  IMAD.MOV.U32 R13, RZ, RZ, R16 ;  /* 0x000000ffff0d7224 */ /* 0x000fe200078e0010 */
[----:B------:R-:W-:Y:S01]  /*36be0*/  MOV R11, 0x1f ;  /* 0x0000001f000b7802 */ /* 0x000fe20000000f00 */
[----:B------:R-:W-:Y:S02]  /*36bf0*/  IMAD.MOV.U32 R12, RZ, RZ, 0x1 ;  /* 0x00000001ff0c7424 */ /* 0x000fe400078e00ff */
[----:B------:R-:W-:Y:S02]  /*36c00*/  IMAD.MOV.U32 R15, RZ, RZ, -0x1 ;  /* 0xffffffffff0f7424 */ /* 0x000fe400078e00ff */
[----:B------:R-:W-:Y:S02]  /*36c10*/  IMAD.IADD R7, R19, 0x1, R9 ;  /* 0x0000000113077824 */ /* 0x000fe400078e0209 */
[----:B------:R-:W-:-:S07]  /*36c20*/  IMAD.MOV.U32 R0, RZ, RZ, R14 ;  /* 0x000000ffff007224 */ /* 0x000fce00078e000e */
[----:B------:R-:W-:Y:S05]  /*36c30*/  WARPSYNC.COLLECTIVE R15, `(.L_x_1040) ;  /* 0x000000000f087348 */ /* 0x000fea0003c00000 */
[----:B------:R0:W1:Y:S02]  /*36c40*/  SHFL.IDX P6, R14, R13, R12, R11 ;  /* 0x0000000c0d0e7389 */ /* 0x00006400000c000b */
[----:B01----:R-:W-:Y:S01]  /*36c50*/  ENDCOLLECTIVE ;  /* 0x000000000000791b */ /* 0x003fe20003800000 */
.L_x_1040:
[----:B------:R-:W-:Y:S02]  /*36c60*/  ULDC UR4, c[0x0][0xc3c] ;  /* 0x00030f0000047ab9 */ /* 0x000fe40000000800 */
[----:B------:R-:W-:-:S13]  /*36c70*/  ISETP.GE.OR P1, PT, R7, UR4, !P0 ;  /* 0x0000000407007c0c */ /* 0x000fda000c726670 */
[----:B------:R-:W0:Y:S08]  /*36c80*/  @!P1 LDC.64 R2, c[0x0][0xc80] ;  /* 0x00032000ff029b82 */ /* 0x000e300000000a00 */
[----:B------:R-:W1:Y:S01]  /*36c90*/  @!P1 LDC.64 R4, c[0x0][0xc78] ;  /* 0x00031e00ff049b82 */ /* 0x000e620000000a00 */
[----:B------:R-:W-:Y:S02]  /*36ca0*/  IMAD.MOV.U32 R11, RZ, RZ, RZ ;  /* 0x000000ffff0b7224 */ /* 0x000fe400078e00ff */
[----:B------:R-:W-:-:S02]  /*36cb0*/  IMAD.MOV.U32 R6, RZ, RZ, R14 ;  /* 0x000000ffff067224 */ /* 0x000fc400078e000e */
[----:B0-----:R-:W-:-:S05]  /*36cc0*/  @!P1 IMAD.WIDE R2, R7, 0x4, R2 ;  /* 0x0000000407029825 */ /* 0x001fca00078e0202 */
[----:B------:R1:W2:Y:S02]  /*36cd0*/  @!P1 LDG.E R8, desc[UR50][R2.64] ;  /* 0x0000003202089981 */ /* 0x0002a4000c1e1900 */
[----:B-1----:R-:W-:-:S05]  /*36ce0*/  @!P1 IMAD.WIDE R2, R7, 0x4, R4 ;  /* 0x0000000407029825 */ /* 0x002fca00078e0204 */
[----:B------:R-:W3:Y:S01]  /*36cf0*/  @!P1 LDG.E R5, desc[UR50][R2.64] ;  /* 0x0000003202059981 */ /* 0x000ee2000c1e1900 */
[----:B------:R-:W-:Y:S01]  /*36d00*/  IMAD.MOV.U32 R7, RZ, RZ, RZ ;  /* 0x000000ffff077224 */ /* 0x000fe200078e00ff */
[C---:B------:R-:W-:Y:S01]  /*36d10*/  ISETP.GE.U32.AND P2, PT, R9.reuse, 0x2, PT ;  /* 0x000000020900780c */ /* 0x040fe20003f46070 */
[----:B------:R-:W-:Y:S01]  /*36d20*/  IMAD.MOV.U32 R4, RZ, RZ, RZ ;  /* 0x000000ffff047224 */ /* 0x000fe200078e00ff */
[C---:B------:R-:W-:Y:S02]  /*36d30*/  ISETP.GE.U32.AND P3, PT, R9.reuse, 0x4, PT ;  /* 0x000000040900780c */ /* 0x040fe40003f66070 */
[C---:B------:R-:W-:Y:S02]  /*36d40*/  ISETP.GE.U32.AND P4, PT, R9.reuse, 0x8, PT ;  /* 0x000000080900780c */ /* 0x040fe40003f86070 */
[----:B------:R-:W-:Y:S02]  /*36d50*/  ISETP.GE.U32.AND P5, PT, R9, 0x10, PT ;  /* 0x000000100900780c */ /* 0x000fe40003fa6070 */
[----:B------:R-:W-:-:S02]  /*36d60*/  MOV R16, RZ ;  /* 0x000000ff00107202 */ /* 0x000fc40000000f00 */
[----:B--2---:R-:W-:Y:S01]  /*36d70*/  @!P1 MOV R7, R8 ;  /* 0x0000000800079202 */ /* 0x004fe20000000f00 */
[----:B---3--:R-:W-:Y:S01]  /*36d80*/  @!P1 IMAD.MOV.U32 R4, RZ, RZ, R5 ;  /* 0x000000ffff049224 */ /* 0x008fe200078e0005 */
[----:B------:R-:W-:-:S03]  /*36d90*/  ISETP.NE.AND P1, PT, R9, RZ, PT ;  /* 0x000000ff0900720c */ /* 0x000fc60003f25270 */
[----:B------:R-:W-:-:S10]  /*36da0*/  IMAD R13, R4, R7, RZ ;  /* 0x00000007040d7224 */ /* 0x000fd400078e02ff */
[----:B------:R-:W-:Y:S05]  /*36db0*/  WARPSYNC.COLLECTIVE R15, `(.L_x_1041) ;  /* 0x000000000f087348 */ /* 0x000fea0003c00000 */
[----:B------:R0:W1:Y:S02]  /*36dc0*/  SHFL.UP P6, R14, R13, R12, R11 ;  /* 0x0400000c0d0e7389 */ /* 0x00006400000c000b */
[----:B01----:R-:W-:Y:S01]  /*36dd0*/  ENDCOLLECTIVE ;  /* 0x000000000000791b */ /* 0x003fe20003800000 */
.L_x_1041:
[----:B------:R-:W-:Y:S01]  /*36de0*/  IMAD.MOV.U32 R12, RZ, RZ, 0x2 ;  /* 0x00000002ff0c7424 */ /* 0x000fe200078e00ff */
[----:B------:R-:W-:-:S05]  /*36df0*/  SEL R14, R14, RZ, P1 ;  /* 0x000000ff0e0e7207 */ /* 0x000fca0000800000 */
[----:B------:R-:W-:-:S05]  /*36e00*/  IMAD.IADD R5, R13, 0x1, R14 ;  /* 0x000000010d057824 */ /* 0x000fca00078e020e */
[----:B------:R-:W-:-:S07]  /*36e10*/  MOV R13, R5 ;  /* 0x00000005000d7202 */ /* 0x000fce0000000f00 */
[----:B------:R-:W-:Y:S05]  /*36e20*/  WARPSYNC.COLLECTIVE R15, `(.L_x_1042) ;  /* 0x000000000f087348 */ /* 0x000fea0003c00000 */
[----:B------:R0:W1:Y:S02]  /*36e30*/  SHFL.UP P6, R14, R13, R12, R11 ;  /* 0x0400000c0d0e7389 */ /* 0x00006400000c000b */
[----:B01----:R-:W-:Y:S01]  /*36e40*/  ENDCOLLECTIVE ;  /* 0x000000000000791b */ /* 0x003fe20003800000 */
.L_x_1042:
[----:B------:R-:W-:Y:S01]  /*36e50*/  IMAD.MOV.U32 R12, RZ, RZ, 0x4 ;  /* 0x00000004ff0c7424 */ /* 0x000fe200078e00ff */
[----:B------:R-:W-:-:S05]  /*36e60*/  SEL R2, R14, RZ, P2 ;  /* 0x000000ff0e027207 */ /* 0x000fca0001000000 */
[----:B------:R-:W-:-:S04]  /*36e70*/  IMAD.IADD R2, R5, 0x1, R2 ;  /* 0x0000000105027824 */ /* 0x000fc800078e0202 */
[----:B------:R-:W-:-:S07]  /*36e80*/  IMAD.MOV.U32 R13, RZ, RZ, R2 ;  /* 0x000000ffff0d7224 */ /* 0x000fce00078e0002 */
[----:B------:R-:W-:Y:S05]  /*36e90*/  WARPSYNC.COLLECTIVE R15, `(.L_x_1043) ;  /* 0x000000000f087348 */ /* 0x000fea0003c00000 */
[----:B------:R0:W1:Y:S02]  /*36ea0*/  SHFL.UP P6, R14, R13, R12, R11 ;  /* 0x0400000c0d0e7389 */ /* 0x00006400000c000b */
[----:B01----:R-:W-:Y:S01]  /*36eb0*/  ENDCOLLECTIVE ;  /* 0x000000000000791b */ /* 0x003fe20003800000 */
.L_x_1043:
[----:B------:R-:W-:Y:S01]  /*36ec0*/  IMAD.MOV.U32 R12, RZ, RZ, 0x8 ;  /* 0x00000008ff0c7424 */ /* 0x000fe200078e00ff */
[----:B------:R-:W-:-:S04]  /*36ed0*/  SEL R3, R14, RZ, P3 ;  /* 0x000000ff0e037207 */ /* 0x000fc80001800000 */
[----:B------:R-:W-:-:S05]  /*36ee0*/  IADD3 R3, R2, R3, RZ ;  /* 0x0000000302037210 */ /* 0x000fca0007ffe0ff */
[----:B------:R-:W-:-:S07]  /*36ef0*/  IMAD.MOV.U32 R13, RZ, RZ, R3 ;  /* 0x000000ffff0d7224 */ /* 0x000fce00078e0003 */
[----:B------:R-:W-:Y:S05]  /*36f00*/  WARPSYNC.COLLECTIVE R15, `(.L_x_1044) ;  /* 0x000000000f087348 */ /* 0x000fea0003c00000 */
[----:B------:R0:W1:Y:S02]  /*36f10*/  SHFL.UP P6, R14, R13, R12, R11 ;  /* 0x0400000c0d0e7389 */ /* 0x00006400000c000b */
[----:B01----:R-:W-:Y:S01]  /*36f20*/  ENDCOLLECTIVE ;  /* 0x000000000000791b */ /* 0x003fe20003800000 */
.L_x_1044:
[----:B------:R-:W-:Y:S02]  /*36f30*/  MOV R12, 0x10 ;  /* 0x00000010000c7802 */ /* 0x000fe40000000f00 */
[----:B------:R-:W-:-:S05]  /*36f40*/  SEL R14, R14, RZ, P4 ;  /* 0x000000ff0e0e7207 */ /* 0x000fca0002000000 */
[----:B------:R-:W-:-:S04]  /*36f50*/  IMAD.IADD R5, R3, 0x1, R14 ;  /* 0x0000000103057824 */ /* 0x000fc800078e020e */
[----:B------:R-:W-:-:S07]  /*36f60*/  IMAD.MOV.U32 R13, RZ, RZ, R5 ;  /* 0x000000ffff0d7224 */ /* 0x000fce00078e0005 */
[----:B------:R-:W-:Y:S05]  /*36f70*/  WARPSYNC.COLLECTIVE R15, `(.L_x_1045) ;  /* 0x000000000f087348 */ /* 0x000fea0003c00000 */
[----:B------:R0:W1:Y:S02]  /*36f80*/  SHFL.UP P6, R14, R13, R12, R11 ;  /* 0x0400000c0d0e7389 */ /* 0x00006400000c000b */
[----:B01----:R-:W-:Y:S01]  /*36f90*/  ENDCOLLECTIVE ;  /* 0x000000000000791b */ /* 0x003fe20003800000 */
.L_x_1045:
[----:B------:R-:W-:Y:S02]  /*36fa0*/  IMAD.MOV.U32 R12, RZ, RZ, 0x1f ;  /* 0x0000001fff0c7424 */ /* 0x000fe400078e00ff */
[----:B------:R-:W-:Y:S01]  /*36fb0*/  IMAD.MOV.U32 R11, RZ, RZ, 0x1f ;  /* 0x0000001fff0b7424 */ /* 0x000fe200078e00ff */
[----:B------:R-:W-:-:S05]  /*36fc0*/  SEL R14, R14, RZ, P5 ;  /* 0x000000ff0e0e7207 */ /* 0x000fca0002800000 */
[----:B------:R-:W-:-:S04]  /*36fd0*/  IMAD.IADD R3, R5, 0x1, R14 ;  /* 0x0000000105037824 */ /* 0x000fc800078e020e */
[----:B------:R-:W-:-:S07]  /*36fe0*/  IMAD.MOV.U32 R13, RZ, RZ, R3 ;  /* 0x000000ffff0d7224 */ /* 0x000fce00078e0003 */
[----:B------:R-:W-:Y:S05]  /*36ff0*/  WARPSYNC.COLLECTIVE R15, `(.L_x_1046) ;  /* 0x000000000f087348 */ /* 0x000fea0003c00000 */
[----:B------:R0:W1:Y:S02]  /*37000*/  SHFL.IDX P6, R14, R13, R12, R11 ;  /* 0x0000000c0d0e7389 */ /* 0x00006400000c000b */
[----:B01----:R-:W-:Y:S01]  /*37010*/  ENDCOLLECTIVE ;  /* 0x000000000000791b */ /* 0x003fe20003800000 */
.L_x_1046:
[----:B------:R-:W-:Y:S05]  /*37020*/  BRA `(.L_x_1047) ;  /* 0xffffff8000687947 */ /* 0x000fea000383ffff */
.L_x_758:
[----:B------:R-:W-:Y:S01]  /*37030*/  BSSY B0, `(.L_x_1048) ;  /* 0x0000007000007945 */ /* 0x000fe20003800000 */
[----:B------:R-:W-:Y:S02]  /*37040*/  IMAD.MOV.U32 R12, RZ, RZ, 0x1 ;  /* 0x00000001ff0c7424 */ /* 0x000fe400078e00ff */
[----:B------:R-:W-:Y:S02]  /*37050*/  IMAD.MOV.U32 R11, RZ, RZ, RZ ;  /* 0x000000ffff0b7224 */ /* 0x000fe400078e00ff */
[----:B------:R-:W-:-:S07]  /*37060*/  IMAD.MOV.U32 R15, RZ, RZ, -0x1 ;  /* 0xffffffffff0f7424 */ /* 0x000fce00078e00ff */
[----:B-1----:R-:W-:Y:S05]  /*37070*/  WARPSYNC.COLLECTIVE R15, `(.L_x_1049) ;  /* 0x000000000f087348 */ /* 0x002fea0003c00000 */
[----:B------:R0:W2:Y:S02]  /*37080*/  SHFL.UP P6, R14, R13, R12, R11 ;  /* 0x0400000c0d0e7389 */ /* 0x0000a400000c000b */
[----:B012---:R-:W-:Y:S01]  /*37090*/  ENDCOLLECTIVE ;  /* 0x000000000000791b */ /* 0x007fe20003800000 */
.L_x_1049:
[----:B------:R-:W-:Y:S05]  /*370a0*/  BSYNC B0 ;  /* 0x0000000000007941 */ /* 0x000fea0003800000 */
.L_x_1048:
[----:B------:R-:W-:Y:S01]  /*370b0*/  SEL R14, R14, RZ, P1 ;  /* 0x000000ff0e0e7207 */ /* 0x000fe20000800000 */
[----:B------:R-:W-:Y:S01]  /*370c0*/  IMAD.MOV.U32 R11, RZ, RZ, RZ ;  /* 0x000000ffff0b7224 */ /* 0x000fe200078e00ff */
[----:B------:R-:W-:Y:S01]  /*370d0*/  MOV R12, 0x2 ;  /* 0x00000002000c7802 */ /* 0x000fe20000000f00 */
[----:B------:R-:W-:Y:S02]  /*370e0*/  IMAD.MOV.U32 R15, RZ, RZ, -0x1 ;  /* 0xffffffffff0f7424 */ /* 0x000fe400078e00ff */
[----:B------:R-:W-:-:S07]  /*370f0*/  IMAD.IADD R13, R13, 0x1, R14 ;  /* 0x000000010d0d7824 */ /* 0x000fce00078e020e */
[----:B------:R-:W-:Y:S05]  /*37100*/  WARPSYNC.COLLECTIVE R15, `(.L_x_1050) ;  /* 0x000000000f087348 */ /* 0x000fea0003c00000 */
[----:B------:R0:W1:Y:S02]  /*37110*/  SHFL.UP P6, R14, R13, R12, R11 ;  /* 0x0400000c0d0e7389 */ /* 0x00006400000c000b */
[----:B01----:R-:W-:Y:S01]  /*37120*/  ENDCOLLECTIVE ;  /* 0x000000000000791b */ /* 0x003fe20003800000 */
.L_x_1050:
[----:B------:R-:W-:Y:S02]  /*37130*/  MOV R12, 0x4 ;  /* 0x00000004000c7802 */ /* 0x000fe40000000f00 */
[----:B------:R-:W-:-:S05]  /*37140*/  SEL R2, R14, RZ, P2 ;  /* 0x000000ff0e027207 */ /* 0x000fca0001000000 */
[----:B------:R-:W-:-:S04]  /*37150*/  IMAD.IADD R2, R13, 0x1, R2 ;  /* 0x000000010d027824 */ /* 0x000fc800078e0202 */
[----:B------:R-:W-:-:S07]  /*37160*/  IMAD.MOV.U32 R13, RZ, RZ, R2 ;  /* 0x000000ffff0d7224 */ /* 0x000fce00078e0002 */
[----:B------:R-:W-:Y:S05]  /*37170*/  WARPSYNC.COLLECTIVE R15, `(.L_x_1051) ;  /* 0x000000000f087348 */ /* 0x000fea0003c00000 */
[----:B------:R0:W1:Y:S02]  /*37180*/  SHFL.UP P6, R14, R13, R12, R11 ;  /* 0x0400000c0d0e7389 */ /* 0x00006400000c000b */
[----:B01----:R-:W-:Y:S01]  /*37190*/  ENDCOLLECTIVE ;  /* 0x000000000000791b */ /* 0x003fe20003800000 */
.L_x_1051:
[----:B------:R-:W-:Y:S01]  /*371a0*/  IMAD.MOV.U32 R12, RZ, RZ, 0x8 ;  /* 0x00000008ff0c7424 */ /* 0x000fe200078e00ff */
[----:B------:R-:W-:-:S05]  /*371b0*/  SEL R3, R14, RZ, P3 ;  /* 0x000000ff0e037207 */ /* 0x000fca0001800000 */
[----:B------:R-:W-:-:S04]  /*371c0*/  IMAD.IADD R3, R2, 0x1, R3 ;  /* 0x0000000102037824 */ /* 0x000fc800078e0203 */
[----:B------:R-:W-:-:S07]  /*371d0*/  IMAD.MOV.U32 R13, RZ, RZ, R3 ;  /* 0x000000ffff0d7224 */ /* 0x000fce00078e0003 */
[----:B------:R-:W-:Y:S05]  /*371e0*/  WARPSYNC.COLLECTIVE R15, `(.L_x_1052) ;  /* 0x000000000f087348 */ /* 0x000fea0003c00000 */
[----:B------:R0:W1:Y:S02]  /*371f0*/  SHFL.UP P6, R14, R13, R12, R11 ;  /* 0x0400000c0d0e7389 */ /* 0x00006400000c000b */
[----:B01----:R-:W-:Y:S01]  /*37200*/  ENDCOLLECTIVE ;  /* 0x000000000000791b */ /* 0x003fe20003800000 */
.L_x_1052:
[----:B------:R-:W-:Y:S01]  /*37210*/  IMAD.MOV.U32 R12, RZ, RZ, 0x10 ;  /* 0x00000010ff0c7424 */ /* 0x000fe200078e00ff */
[----:B------:R-:W-:-:S05]  /*37220*/  SEL R14, R14, RZ, P4 ;  /* 0x000000ff0e0e7207 */ /* 0x000fca0002000000 */
[----:B------:R-:W-:-:S05]  /*37230*/  IMAD.IADD R5, R3, 0x1, R14 ;  /* 0x0000000103057824 */ /* 0x000fca00078e020e */
[----:B------:R-:W-:-:S07]  /*37240*/  MOV R13, R5 ;  /* 0x00000005000d7202 */ /* 0x000fce0000000f00 */
[----:B------:R-:W-:Y:S05]  /*37250*/  WARPSYNC.COLLECTIVE R15, `(.L_x_1053) ;  /* 0x000000000f087348 */ /* 0x000fea0003c00000 */
[----:B------:R0:W1:Y:S02]  /*37260*/  SHFL.UP P6, R14, R13, R12, R11 ;  /* 0x0400000c0d0e7389 */ /* 0x00006400000c000b */
[----:B01----:R-:W-:Y:S01]  /*37270*/  ENDCOLLECTIVE ;  /* 0x000000000000791b */ /* 0x003fe20003800000 */
.L_x_1053:
[----:B------:R-:W-:Y:S01]  /*37280*/  IMAD.MOV.U32 R12, RZ, RZ, 0x1f ;  /* 0x0000001fff0c7424 */ /* 0x000fe200078e00ff */
[----:B------:R-:W-:Y:S02]  /*37290*/  MOV R11, 0x1f ;  /* 0x0000001f000b7802 */ /* 0x000fe40000000f00 */
[----:B------:R-:W-:-:S05]  /*372a0*/  SEL R14, R14, RZ, P5 ;  /* 0x000000ff0e0e7207 */ /* 0x000fca0002800000 */
[----:B------:R-:W-:-:S04]  /*372b0*/  IMAD.IADD R3, R5, 0x1, R14 ;  /* 0x0000000105037824 */ /* 0x000fc800078e020e */
[----:B------:R-:W-:-:S07]  /*372c0*/  IMAD.MOV.U32 R13, RZ, RZ, R3 ;  /* 0x000000ffff0d7224 */ /* 0x000fce00078e0003 */
[----:B------:R-:W-:Y:S05]  /*372d0*/  WARPSYNC.COLLECTIVE R15, `(.L_x_1054) ;  /* 0x000000000f087348 */ /* 0x000fea0003c00000 */
[----:B------:R0:W1:Y:S02]  /*372e0*/  SHFL.IDX P6, R14, R13, R12, R11 ;  /* 0x0000000c0d0e7389 */ /* 0x00006400000c000b */
[----:B01----:R-:W-:Y:S01]  /*372f0*/  ENDCOLLECTIVE ;  /* 0x000000000000791b */ /* 0x003fe20003800000 */
.L_x_1054:
[----:B------:R-:W-:Y:S05]  /*37300*/  BRA `(.L_x_1055) ;  /* 0xffffff8000547947 */ /* 0x000fea000383ffff */
.L_x_760:
[----:B------:R-:W-:Y:S01]  /*37310*/  BSSY B0, `(.L_x_1056) ;  /* 0x0000006000007945 */ /* 0x000fe20003800000 */
[----:B------:R-:W-:Y:S01]  /*37320*/  PLOP3.LUT P6, PT, P6, PT, PT, 0x8, 0x0 ;  /* 0x000000000000781c */ /* 0x000fe200037ce170 */
[----:B------:R-:W-:-:S12]  /*37330*/  IMAD.MOV.U32 R15, RZ, RZ, -0x1 ;  /* 0xffffffffff0f7424 */ /* 0x000fd800078e00ff */
[----:B01----:R-:W-:Y:S05]  /*37340*/  WARPSYNC.COLLECTIVE R15, `(.L_x_1057) ;  /* 0x000000000f087348 */ /* 0x003fea0003c00000 */
[----:B------:R-:W-:Y:S01]  /*37350*/  VOTE.ANY R14, PT, P6 ;  /* 0x00000000000e7806 */ /* 0x000fe200030e0100 */
[----:B01----:R-:W-:Y:S06]  /*37360*/  ENDCOLLECTIVE ;  /* 0x000000000000791b */ /* 0x003fec0003800000 */
.L_x_1057:
[----:B------:R-:W-:Y:S05]  /*37370*/  BSYNC B0 ;  /* 0x0000000000007941 */ /* 0x000fea0003800000 */
.L_x_1056:
[----:B------:R-:W-:Y:S01]  /*37380*/  IMAD.MOV.U32 R8, RZ, RZ, R14 ;  /* 0x000000ffff087224 */ /* 0x000fe200078e000e */
[----:B------:R-:W-:Y:S01]  /*37390*/  MOV R11, 0x1f ;  /* 0x0000001f000b7802 */ /* 0x000fe20000000f00 */
[----:B------:R-:W-:Y:S02]  /*373a0*/  IMAD.MOV.U32 R13, RZ, RZ, R7 ;  /* 0x000000ffff0d7224 */ /* 0x000fe400078e0007 */
[----:B------:R-:W0:Y:S01]  /*373b0*/  POPC R5, R8 ;  /* 0x0000000800057309 */ /* 0x000e220000000000 */
[----:B------:R-:W-:Y:S02]  /*373c0*/  IMAD.MOV.U32 R15, RZ, RZ, -0x1 ;  /* 0xffffffffff0f7424 */ /* 0x000fe400078e00ff */
[----:B0-----:R-:W-:-:S07]  /*373d0*/  IMAD.MOV.U32 R12, RZ, RZ, R5 ;  /* 0x000000ffff0c7224 */ /* 0x001fce00078e0005 */
[----:B------:R-:W-:Y:S05]  /*373e0*/  WARPSYNC.COLLECTIVE R15, `(.L_x_1058) ;  /* 0x000000000f087348 */ /* 0x000fea0003c00000 */
[----:B------:R0:W1:Y:S02]  /*373f0*/  SHFL.IDX P6, R14, R13, R12, R11 ;  /* 0x0000000c0d0e7389 */ /* 0x00006400000c000b */
[----:B01----:R-:W-:Y:S01]  /*37400*/  ENDCOLLECTIVE ;  /* 0x000000000000791b */ /* 0x003fe20003800000 */
.L_x_1058:
[----:B------:R-:W-:Y:S02]  /*37410*/  IMAD.MOV.U32 R13, RZ, RZ, R4 ;  /* 0x000000ffff0d7224 */ /* 0x000fe400078e0004 */
[----:B------:R-:W-:-:S07]  /*37420*/  IMAD.MOV.U32 R7, RZ, RZ, R14 ;  /* 0x000000ffff077224 */ /* 0x000fce00078e000e */
[----:B------:R-:W-:Y:S05]  /*37430*/  WARPSYNC.COLLECTIVE R15, `(.L_x_1059) ;  /* 0x000000000f087348 */ /* 0x000fea0003c00000 */
[----:B------:R0:W1:Y:S02]  /*37440*/  SHFL.IDX P6, R14, R13, R12, R11 ;  /* 0x0000000c0d0e7389 */ /* 0x00006400000c000b */
[----:B01----:R-:W-:Y:S01]  /*37450*/  ENDCOLLECTIVE ;  /* 0x000000000000791b */ /* 0x003fe20003800000 */
.L_x_1059:
[----:B------:R-:W-:Y:S01]  /*37460*/  IMAD.MOV.U32 R4, RZ, RZ, R14 ;  /* 0x000000ffff047224 */ /* 0x000fe200078e000e */
[----:B------:R-:W-:Y:S06]  /*37470*/  BRA `(.L_x_1060) ;  /* 0xffffff8000347947 */ /* 0x000fec000383ffff */
.L_x_762:
[----:B------:R-:W-:Y:S01]  /*37480*/  BSSY B0, `(.L_x_1061) ;  /* 0x0000007000007945 */ /* 0x000fe20003800000 */
[----:B------:R-:W-:Y:S01]  /*37490*/  MOV R13, R3 ;  /* 0x00000003000d7202 */ /* 0x000fe20000000f00 */
[----:B------:R-:W-:Y:S02]  /*374a0*/  IMAD.MOV.U32 R11, RZ, RZ, 0x1f ;  /* 0x0000001fff0b7424 */ /* 0x000fe400078e00ff */
[----:B------:R-:W-:-:S07]  /*374b0*/  IMAD.MOV.U32 R15, RZ, RZ, -0x1 ;  /* 0xffffffffff0f7424 */ /* 0x000fce00078e00ff */
[----:B01234-:R-:W-:Y:S05]  /*374c0*/  WARPSYNC.COLLECTIVE R15, `(.L_x_1062) ;  /* 0x000000000f087348 */ /* 0x01ffea0003c00000 */
[----:B------:R0:W0:Y:S02]  /*374d0*/  SHFL.IDX P6, R14, R13, R12, R11 ;  /* 0x0000000c0d0e7389 */ /* 0x00002400000c000b */
[----:B01234-:R-:W-:Y:S01]  /*374e0*/  ENDCOLLECTIVE ;  /* 0x000000000000791b */ /* 0x01ffe20003800000 */
.L_x_1062:
[----:B------:R-:W-:Y:S05]  /*374f0*/  BSYNC B0 ;  /* 0x0000000000007941 */ /* 0x000fea0003800000 */
.L_x_1061:
[----:B------:R-:W-:Y:S01]  /*37500*/  IMAD.MOV.U32 R16, RZ, RZ, R14 ;  /* 0x000000ffff107224 */ /* 0x000fe200078e000e */
[----:B------:R-:W-:Y:S06]  /*37510*/  BRA `(.L_x_761) ;  /* 0xffffff8000247947 */ /* 0x000fec000383ffff */
.L_x_766:
[----:B0-----:R0:W2:Y:S02]  /*37520*/  SYNCS.PHASECHK.TRANS64.TRYWAIT P0, [R5+URZ+0x33420], R0 ;  /* 0x03342000050075a7 */ /* 0x0010a4000800017f */
[----:B--2---:R-:W-:Y:S05]  /*37530*/  @!P0 NANOSLEEP.SYNCS 0x989680 ;  /* 0x009896800000895d */ /* 0x004fea0003900000 */
[----:B------:R-:W2:Y:S02]  /*37540*/  @!P0 SYNCS.PHASECHK.TRANS64 P0, [R5+URZ+0x33420], R0 ;  /* 0x03342000050085a7 */ /* 0x000ea4000800007f */
[----:B--2---:R-:W-:Y:S05]  /*37550*/  @!P0 BRA `(.L_x_766) ;  /* 0xfffffffc00f08947 */ /* 0x004fea000383ffff */
[----:B------:R-:W-:Y:S05]  /*37560*/  BRA `(.L_x_1063) ;  /* 0xffffff8400847947 */ /* 0x000fea000383ffff */
.L_x_767:
[----:B------:R-:W2:Y:S01]  /*37570*/  S2R R2, SR_TID.X ;  /* 0x0000000000027919 */ /* 0x000ea20000002100 */
[----:B------:R-:W-:Y:S01]  /*37580*/  BSSY B0, `(.L_x_1064) ;  /* 0x000000a000007945 */ /* 0x000fe20003800000 */
[----:B------:R-:W-:Y:S01]  /*37590*/  MOV R12, RZ ;  /* 0x000000ff000c7202 */ /* 0x000fe20000000f00 */
[----:B------:R-:W-:Y:S02]  /*375a0*/  IMAD.MOV.U32 R11, RZ, RZ, 0x1f ;  /* 0x0000001fff0b7424 */ /* 0x000fe400078e00ff */
[----:B------:R-:W-:Y:S01]  /*375b0*/  IMAD.MOV.U32 R15, RZ, RZ, -0x1 ;  /* 0xffffffffff0f7424 */ /* 0x000fe200078e00ff */
[----:B--2---:R-:W-:-:S04]  /*375c0*/  SHF.R.U32.HI R2, RZ, 0x5, R2 ;  /* 0x00000005ff027819 */ /* 0x004fc80000011602 */
[----:B------:R-:W-:-:S05]  /*375d0*/  LOP3.LUT R2, R2, 0x3, RZ, 0xc0, !PT ;  /* 0x0000000302027812 */ /* 0x000fca00078ec0ff */
[----:B------:R-:W-:-:S07]  /*375e0*/  IMAD.MOV.U32 R13, RZ, RZ, R2 ;  /* 0x000000ffff0d7224 */ /* 0x000fce00078e0002 */
[----:B01----:R-:W-:Y:S05]  /*375f0*/  WARPSYNC.COLLECTIVE R15, `(.L_x_1065) ;  /* 0x000000000f087348 */ /* 0x003fea0003c00000 */
[----:B------:R2:W3:Y:S02]  /*37600*/  SHFL.IDX P6, R14, R13, R12, R11 ;  /* 0x0000000c0d0e7389 */ /* 0x0004e400000c000b */
[----:B0123--:R-:W-:Y:S01]  /*37610*/  ENDCOLLECTIVE ;  /* 0x000000000000791b */ /* 0x00ffe20003800000 */
.L_x_1065:
[----:B------:R-:W-:Y:S05]  /*37620*/  BSYNC B0 ;  /* 0x0000000000007941 */ /* 0x000fea0003800000 */
.L_x_1064:
[----:B------:R-:W-:Y:S05]  /*37630*/  BRA `(.L_x_1066) ;  /* 0xffffff84006c7947 */ /* 0x000fea000383ffff */
.L_x_768:
[----:B------:R-:W-:Y:S01]  /*37640*/  BSSY B0, `(.L_x_1067) ;  /* 0x0000006000007945 */ /* 0x000fe20003800000 */
[----:B------:R-:W-:-:S07]  /*37650*/  IMAD.MOV.U32 R15, RZ, RZ, -0x1 ;  /* 0xffffffffff0f7424 */ /* 0x000fce00078e00ff */
[----:B01----:R-:W-:Y:S05]  /*37660*/  WARPSYNC.COLLECTIVE R15, `(.L_x_1068) ;  /* 0x000000000f0c7348 */ /* 0x003fea0003c00000 */
[----:B------:R-:W-:Y:S02]  /*37670*/  ELECT P6, UR62, PT ;  /* 0x00000000003e782f */ /* 0x000fe400038c0000 */
[----:B------:R-:W-:Y:S01]  /*37680*/  MOV R14, UR62 ;  /* 0x0000003e000e7c02 */ /* 0x000fe20008000f00 */
[----:B01----:R-:W-:Y:S10]  /*37690*/  ENDCOLLECTIVE ;  /* 0x000000000000791b */ /* 0x003ff40003800000 */
.L_x_1068:
[----:B------:R-:W-:Y:S05]  /*376a0*/  BSYNC B0 ;  /* 0x0000000000007941 */ /* 0x000fea0003800000 */
.L_x_1067:
[----:B------:R-:W-:Y:S05]  /*376b0*/  BRA `(.L_x_1069) ;  /* 0xffffff8400607947 */ /* 0x000fea000383ffff */
.L_x_770:
[----:B0-----:R0:W2:Y:S02]  /*376c0*/  SYNCS.PHASECHK.TRANS64.TRYWAIT P1, [R3+URZ+0x33440], R2 ;  /* 0x03344002030075a7 */ /* 0x0010a4000802017f */
[----:B--2---:R-:W-:Y:S05]  /*376d0*/  @!P1 NANOSLEEP.SYNCS 0x989680 ;  /* 0x009896800000995d */ /* 0x004fea0003900000 */
[----:B------:R-:W2:Y:S02]  /*376e0*/  @!P1 SYNCS.PHASECHK.TRANS64 P1, [R3+URZ+0x33440], R2 ;  /* 0x03344002030095a7 */ /* 0x000ea4000802007f */
[----:B--2---:R-:W-:Y:S05]  /*376f0*/  @!P1 BRA `(.L_x_770) ;  /* 0xfffffffc00f09947 */ /* 0x004fea000383ffff */
[----:B------:R-:W-:Y:S05]  /*37700*/  BRA `(.L_x_1070) ;  /* 0xffffff8400807947 */ /* 0x000fea000383ffff */
.L_x_772:
[----:B--2---:R2:W3:Y:S02]  /*37710*/  SYNCS.PHASECHK.TRANS64.TRYWAIT P1, [R29+URZ+0x33440], R0 ;  /* 0x033440001d0075a7 */ /* 0x0044e4000802017f */
[----:B---3--:R-:W-:Y:S05]  /*37720*/  @!P1 NANOSLEEP.SYNCS 0x989680 ;  /* 0x009896800000995d */ /* 0x008fea0003900000 */
[----:B------:R-:W3:Y:S02]  /*37730*/  @!P1 SYNCS.PHASECHK.TRANS64 P1, [R29+URZ+0x33440], R0 ;  /* 0x033440001d0095a7 */ /* 0x000ee4000802007f */
[----:B---3--:R-:W-:Y:S05]  /*37740*/  @!P1 BRA `(.L_x_772) ;  /* 0xfffffffc00f09947 */ /* 0x008fea000383ffff */
[----:B------:R-:W-:Y:S05]  /*37750*/  BRA `(.L_x_1071) ;  /* 0xffffff84008c7947 */ /* 0x000fea000383ffff */
.L_x_774:
[----:B---3--:R3:W4:Y:S02]  /*37760*/  SYNCS.PHASECHK.TRANS64.TRYWAIT P1, [R3+URZ+0x33460], R2 ;  /* 0x03346002030075a7 */ /* 0x008724000802017f */
[----:B----4-:R-:W-:Y:S05]  /*37770*/  @!P1 NANOSLEEP.SYNCS 0x989680 ;  /* 0x009896800000995d */ /* 0x010fea0003900000 */
[----:B------:R-:W4:Y:S02]  /*37780*/  @!P1 SYNCS.PHASECHK.TRANS64 P1, [R3+URZ+0x33460], R2 ;  /* 0x03346002030095a7 */ /* 0x000f24000802007f */
[----:B----4-:R-:W-:Y:S05]  /*37790*/  @!P1 BRA `(.L_x_774) ;  /* 0xfffffffc00f09947 */ /* 0x010fea000383ffff */
[----:B------:R-:W-:Y:S05]  /*377a0*/  BRA `(.L_x_1072) ;  /* 0xffffff8400887947 */ /* 0x000fea000383ffff */
.L_x_776:
[----:B----4-:R4:W0:Y:S02]  /*377b0*/  SYNCS.PHASECHK.TRANS64.TRYWAIT P1, [R29+URZ+0x33460], R0 ;  /* 0x033460001d0075a7 */ /* 0x010824000802017f */
[----:B0-----:R-:W-:Y:S05]  /*377c0*/  @!P1 NANOSLEEP.SYNCS 0x989680 ;  /* 0x009896800000995d */ /* 0x001fea0003900000 */
[----:B------:R-:W0:Y:S02]  /*377d0*/  @!P1 SYNCS.PHASECHK.TRANS64 P1, [R29+URZ+0x33460], R0 ;  /* 0x033460001d0095a7 */ /* 0x000e24000802007f */
[----:B0-----:R-:W-:Y:S05]  /*377e0*/  @!P1 BRA `(.L_x_776) ;  /* 0xfffffffc00f09947 */ /* 0x001fea000383ffff */
[----:B------:R-:W-:Y:S05]  /*377f0*/  BRA `(.L_x_1073) ;  /* 0xffffff8400847947 */ /* 0x000fea000383ffff */
.L_x_778:
[----:B------:R0:W0:Y:S02]  /*37800*/  SYNCS.PHASECHK.TRANS64.TRYWAIT P1, [R3+URZ+0x33480], R2 ;  /* 0x03348002030075a7 */ /* 0x000024000802017f */
[----:B0-----:R-:W-:Y:S05]  /*37810*/  @!P1 NANOSLEEP.SYNCS 0x989680 ;  /* 0x009896800000995d */ /* 0x001fea0003900000 */
[----:B------:R-:W0:Y:S02]  /*37820*/  @!P1 SYNCS.PHASECHK.TRANS64 P1, [R3+URZ+0x33480], R2 ;  /* 0x03348002030095a7 */ /* 0x000e24000802007f */
[----:B0-----:R-:W-:Y:S05]  /*37830*/  @!P1 BRA `(.L_x_778) ;  /* 0xfffffffc00f09947 */ /* 0x001fea000383ffff */
[----:B------:R-:W-:Y:S05]  /*37840*/  BRA `(.L_x_1074) ;  /* 0xffffff8400807947 */ /* 0x000fea000383ffff */
.L_x_1075:
        /* <DEDUP_REMOVED lines=11> */
.L_x_3420:


//--------------------- .text._ZN7cutlass13device_kernelIN5flash11enable_sm90INS1_16FlashAttnFwdSm90INS1_25CollectiveMainloopFwdSm90ILi2EN4cute5tupleIJNS5_1CILi1EEES8_S8_EEENS6_IJNS7_ILi128EEESA_NS7_ILi192EEEEEELi192ENS_12float_e4m3_tEfNS_4arch4Sm90ELb0ELb1ELb1ELb0ELb1ELb0ELb0ELb1ELb1ELb1ELb1ELb0EEENS1_21CollectiveEpilogueFwdINS6_IJSA_SB_SA_EEES9_NS_10bfloat16_tESF_Li256ELb0ELb1ELb1ELb1EEENS1_19SingleTileSchedulerILb0ELb1ELb1ELi128EEEEEEEEEvNT_6ParamsE --------------------------
	.section	.text._ZN7cutlass13device_kernelIN5flash11enable_sm90INS1_16FlashAttnFwdSm90INS1_25CollectiveMainloopFwdSm90ILi2EN4cute5tupleIJNS5_1CILi1EEES8_S8_EEENS6_IJNS7_ILi128EEESA_NS7_ILi192EEEEEELi192ENS_12float_e4m3_tEfNS_4arch4Sm90ELb0ELb1ELb1ELb0ELb1ELb0ELb0ELb1ELb1ELb1ELb1ELb0EEENS1_21CollectiveEpilogueFwdINS6_IJSA_SB_SA_EEES9_NS_10bfloat16_tESF_Li256ELb0ELb1ELb1ELb1EEENS1_19SingleTileSchedulerILb0ELb1ELb1ELi128EEEEEEEEEvNT_6ParamsE,"ax",@progbits
	.align	128
.text._ZN7cutlass13device_kernelIN5flash11enable_sm90INS1_16FlashAttnFwdSm90INS1_25CollectiveMainloopFwdSm90ILi2EN4cute5tupleIJNS5_1CILi1EEES8_S8_EEENS6_IJNS7_ILi128EEESA_NS7_ILi192EEEEEELi192ENS_12float_e4m3_tEfNS_4arch4Sm90ELb0ELb1ELb1ELb0ELb1ELb0ELb0ELb1ELb1ELb1ELb1ELb0EEENS1_21CollectiveEpilogueFwdINS6_IJSA_SB_SA_EEES9_NS_10bfloat16_tESF_Li256ELb0ELb1ELb1ELb1EEENS1_19SingleTileSchedulerILb0ELb1ELb1ELi128EEEEEEEEEvNT_6ParamsE:
        .type           _ZN7cutlass13device_kernelIN5flash11enable_sm90INS1_16FlashAttnFwdSm90INS1_25CollectiveMainloopFwdSm90ILi2EN4cute5tupleIJNS5_1CILi1EEES8_S8_EEENS6_IJNS7_ILi128EEESA_NS7_ILi192EEEEEELi192ENS_12float_e4m3_tEfNS_4arch4Sm90ELb0ELb1ELb1ELb0ELb1ELb0ELb0ELb1ELb1ELb1ELb1ELb0EEENS1_21CollectiveEpilogueFwdINS6_IJSA_SB_SA_EEES9_NS_10bfloat16_tESF_Li256ELb0ELb1ELb1ELb1EEENS1_19SingleTileSchedulerILb0ELb1ELb1ELi128EEEEEEEEEvNT_6ParamsE,@function
        .size           _ZN7cutlass13device_kernelIN5flash11enable_sm90INS1_16FlashAttnFwdSm90INS1_25CollectiveMainloopFwdSm90ILi2EN4cute5tupleIJNS5_1CILi1EEES8_S8_EEENS6_IJNS7_ILi128EEESA_NS7_ILi192EEEEEELi192ENS_12float_e4m3_tEfNS_4arch4Sm90ELb0ELb1ELb1ELb0ELb1ELb0ELb0ELb1ELb1ELb1ELb1ELb0EEENS1_21CollectiveEpilogueFwdINS6_IJSA_SB_SA_EEES9_NS_10bfloat16_tESF_Li256ELb0ELb1ELb1ELb1EEENS1_19SingleTileSchedulerILb0ELb1ELb1ELi128EEEEEEEEEvNT_6ParamsE,(.L_x_3421 - _ZN7cutlass13device_kernelIN5flash11enable_sm90INS1_16FlashAttnFwdSm90INS1_25CollectiveMainloopFwdSm90ILi2EN4cute5tupleIJNS5_1CILi1EEES8_S8_EEENS6_IJNS7_ILi128EEESA_NS7_ILi192EEEEEELi192ENS_12float_e4m3_tEfNS_4arch4Sm90ELb0ELb1ELb1ELb0ELb1ELb0ELb0ELb1ELb1ELb1ELb1ELb0EEENS1_21CollectiveEpilogueFwdINS6_IJSA_SB_SA_EEES9_NS_10bfloat16_tESF_Li256ELb0ELb1ELb1ELb1EEENS1_19SingleTileSchedulerILb0ELb1ELb1ELi128EEEEEEEEEvNT_6ParamsE)
        .other          _ZN7cutlass13device_kernelIN5flash11enable_sm90INS1_16FlashAttnFwdSm90INS1_25CollectiveMainloopFwdSm90ILi2EN4cute5tupleIJNS5_1CILi1EEES8_S8_EEENS6_IJNS7_ILi128EEESA_NS7_ILi192EEEEEELi192ENS_12float_e4m3_tEfNS_4arch4Sm90ELb0ELb1ELb1ELb0ELb1ELb0ELb0ELb1ELb1ELb1ELb1ELb0EEENS1_21CollectiveEpilogueFwdINS6_IJSA_SB_SA_EEES9_NS_10bfloat16_tESF_Li256ELb0ELb1ELb1ELb1EEENS1_19SingleTileSchedulerILb0ELb1ELb1ELi128EEEEEEEEEvNT_6ParamsE,@"STO_CUDA_ENTRY STV_DEFAULT"
_ZN7cutlass13device_kernelIN5flash11enable_sm90INS1_16FlashAttnFwdSm90INS1_25CollectiveMainloopFwdSm90ILi2EN4cute5tupleIJNS5_1CILi1EEES8_S8_EEENS6_IJNS7_ILi128EEESA_NS7_ILi192EEEEEELi192ENS_12float_e4m3_tEfNS_4arch4Sm90ELb0ELb1ELb1ELb0ELb1ELb0ELb0ELb1ELb1ELb1ELb1ELb0EEENS1_21CollectiveEpilogueFwdINS6_IJSA_SB_SA_EEES9_NS_10bfloat16_tESF_Li256ELb0ELb1ELb1ELb1EEENS1_19SingleTileSchedulerILb0ELb1ELb1ELi128EEEEEEEEEvNT_6ParamsE:
[----:B------:R-:W0:Y:S01]  /*0000*/  LDC R1, c[0x0][0x28] ;  /* 0x00000a00ff017b82 */ /* 0x000e220000000800 */
[----:B------:R-:W1:Y:S01]  /*0010*/  S2R R24, SR_TID.X ;  /* 0x0000000000187919 */ /* 0x000e620000002100 */
[----:B------:R-:W-:Y:S01]  /*0020*/  ELECT P0, URZ, PT ;  /* 0x00000000003f782f */ /* 0x000fe20003800000 */
[----:B------:R-:W-:Y:S01]  /*0030*/  UMOV UR4, 0x80 ;  /* 0x0000008000047882 */ /* 0x000fe20000000000 */
[----:B------:R-:W-:Y:S01]  /*0040*/  UMOV UR7, 0x100 ;  /* 0x0000010000077882 */ /* 0x000fe20000000000 */
[--C-:B-1----:R-:W-:Y:S02]  /*0050*/  SHF.R.U32.HI R0, RZ, 0x5, R24.reuse ;  /* 0x00000005ff007819 */ /* 0x102fe40000011618 */
[----:B------:R-:W-:-:S03]  /*0060*/  SHF.R.U32.HI R17, RZ, 0x7, R24 ;  /* 0x00000007ff117819 */ /* 0x000fc60000011618 */
[----:B------:R-:W1:Y:S04]  /*0070*/  SHFL.IDX PT, R2, R0, RZ, 0x1f ;  /* 0x00001fff00027589 */ /* 0x000e6800000e0000 */
[----:B------:R2:W3:Y:S01]  /*0080*/  SHFL.IDX PT, R3, R17, RZ, 0x1f ;  /* 0x00001fff11037589 */ /* 0x0004e200000e0000 */
[C---:B-1----:R-:W-:Y:S02]  /*0090*/  ISETP.NE.OR P0, PT, R2.reuse, RZ, !P0 ;  /* 0x000000ff0200720c */ /* 0x042fe40004705670 */
[----:B------:R-:W-:-:S11]  /*00a0*/  ISETP.NE.AND P1, PT, R2, RZ, PT ;  /* 0x000000ff0200720c */ /* 0x000fd60003f25270 */
[----:B------:R-:W-:Y:S01]  /*00b0*/  VOTEU.ALL UP0, P0 ;  /* 0x00000000003f7886 */ /* 0x000fe20000000000 */
[----:B------:R-:W-:-:S04]  /*00c0*/  VOTEU.ALL UP1, P0 ;  /* 0x00000000003f7886 */ /* 0x000fc80000020000 */
[----:B------:R-:W1:Y:S01]  /*00d0*/  @!UP0 S2UR UR8, SR_CgaCtaId ;  /* 0x00000000000889c3 */ /* 0x000e620000008800 */
[----:B------:R-:W-:Y:S01]  /*00e0*/  @!UP0 UMOV UR6, 0x400 ;  /* 0x0000040000068882 */ /* 0x000fe20000000000 */
[----:B------:R-:W-:-:S04]  /*00f0*/  @!UP0 UIADD3 UR4, -UR4, 0x100000, URZ ;  /* 0x0010000004048890 */ /* 0x000fc8000fffe13f */
[----:B------:R-:W-:Y:S02]  /*0100*/  @!UP0 USHF.L.U32 UR5, UR4, 0xb, URZ ;  /* 0x0000000b04058899 */ /* 0x000fe4000800063f */
[----:B------:R-:W-:Y:S02]  /*0110*/  @!UP0 USHF.L.U32 UR4, UR4, 0x1, URZ ;  /* 0x0000000104048899 */ /* 0x000fe4000800063f */
[----:B-1----:R-:W-:Y:S02]  /*0120*/  @!UP0 ULEA UR8, UR8, UR6, 0x18 ;  /* 0x0000000608088291 */ /* 0x002fe4000f8ec03f */
[----:B------:R-:W-:-:S04]  /*0130*/  @!UP0 UIADD3 UR6, -UR7, 0x100000, URZ ;  /* 0x0010000007068890 */ /* 0x000fc8000fffe13f */
[----:B------:R-:W-:Y:S02]  /*0140*/  @!UP0 USHF.L.U32 UR7, UR6, 0xb, URZ ;  /* 0x0000000b06078899 */ /* 0x000fe4000800063f */
[----:B------:R-:W-:Y:S01]  /*0150*/  @!UP0 USHF.L.U32 UR6, UR6, 0x1, URZ ;  /* 0x0000000106068899 */ /* 0x000fe2000800063f */
[----:B------:R-:W-:-:S05]  /*0160*/  VOTEU.ALL UP0, P0 ;  /* 0x00000000003f7886 */ /* 0x000fca0000000000 */
[----:B------:R2:W1:Y:S06]  /*0170*/  @!UP0 SYNCS.EXCH.64 URZ, [UR8+0x2a800], UR4 ;  /* 0x02a80004083f85b2 */ /* 0x00046c0008000100 */
[----:B------:R2:W4:Y:S02]  /*0180*/  @!UP1 SYNCS.EXCH.64 URZ, [UR8+0x2a820], UR6 ;  /* 0x02a82006083f95b2 */ /* 0x0005240008000100 */
[----:B0-23--:R-:W-:Y:S05]  /*0190*/  @P1 BRA `(.L_x_1076) ;  /* 0x0000000000481947 */ /* 0x00dfea0003800000 */
        /* <DEDUP_REMOVED lines=13> */
[----:B0-----:R0:W2:Y:S08]  /*0270*/  SYNCS.EXCH.64 URZ, [UR8+0x2a830], UR4 ;  /* 0x02a83004083f75b2 */ /* 0x0010b00008000100 */
[----:B------:R0:W3:Y:S01]  /*0280*/  SYNCS.EXCH.64 URZ, [UR8+0x2a840], UR6 ;  /* 0x02a84006083f75b2 */ /* 0x0000e20008000100 */
[----:B------:R0:W0:Y:S01]  /*0290*/  SYNCS.EXCH.64 URZ, [UR8+0x2a838], UR4 ;  /* 0x02a83804083f75b2 */ /* 0x0000220008000100 */
[----:B------:R0:W0:Y:S01]  /*02a0*/  SYNCS.EXCH.64 URZ, [UR8+0x2a848], UR6 ;  /* 0x02a84806083f75b2 */ /* 0x0000220008000100 */
[----:B------:R-:W-:Y:S01]  /*02b0*/  NOP ;  /* 0x0000000000007918 */ /* 0x000fe20000000000 */
.L_x_1076:
[----:B------:R-:W5:Y:S01]  /*02c0*/  SHFL.IDX PT, R2, R0, RZ, 0x1f ;  /* 0x00001fff00027589 */ /* 0x000f6200000e0000 */
[----:B------:R-:W-:Y:S01]  /*02d0*/  NOP ;  /* 0x0000000000007918 */ /* 0x000fe20000000000 */
[----:B-----5:R-:W-:-:S13]  /*02e0*/  ISETP.NE.AND P0, PT, R2, RZ, PT ;  /* 0x000000ff0200720c */ /* 0x020fda0003f05270 */
        /* <DEDUP_REMOVED lines=17> */
[----:B------:R0:W0:Y:S01]  /*0400*/  SYNCS.EXCH.64 URZ, [UR8+0x2a868], UR6 ;  /* 0x02a86806083f75b2 */ /* 0x0000220008000100 */
[----:B------:R-:W-:Y:S01]  /*0410*/  NOP ;  /* 0x0000000000007918 */ /* 0x000fe20000000000 */
.L_x_1077:
[----:B------:R-:W5:Y:S01]  /*0420*/  SHFL.IDX PT, R2, R0, RZ, 0x1f ;  /* 0x00001fff00027589 */ /* 0x000f6200000e0000 */
[----:B------:R-:W-:Y:S01]  /*0430*/  NOP ;  /* 0x0000000000007918 */ /* 0x000fe20000000000 */
[----:B-----5:R-:W-:-:S13]  /*0440*/  ISETP.NE.AND P0, PT, R2, RZ, PT ;  /* 0x000000ff0200720c */ /* 0x020fda0003f05270 */
        /* <DEDUP_REMOVED lines=13> */
[----:B------:R0:W0:Y:S01]  /*0520*/  SYNCS.EXCH.64 URZ, [UR6+0x2a888], UR4 ;  /* 0x02a88804063f75b2 */ /* 0x0000220008000100 */
[----:B------:R-:W-:Y:S01]  /*0530*/  NOP ;  /* 0x0000000000007918 */ /* 0x000fe20000000000 */
.L_x_1078:
        /* <DEDUP_REMOVED lines=22> */
.L_x_1079:
[----:B------:R-:W5:Y:S01]  /*06a0*/  SHFL.IDX PT, R2, R0, RZ, 0x1f ;  /* 0x00001fff00027589 */ /* 0x000f6200000e0000 */
[----:B------:R-:W-:Y:S01]  /*06b0*/  R2UR UR9, R3 ;  /* 0x00000000030972ca */ /* 0x000fe200000e0000 */
        /* <DEDUP_REMOVED lines=21> */
.L_x_1080:
[----:B------:R-:W-:Y:S01]  /*0810*/  UISETP.NE.AND UP0, UPT, UR9, URZ, UPT ;  /* 0x0000003f0900728c */ /* 0x000fe2000bf05270 */
[----:B------:R-:W-:Y:S01]  /*0820*/  NOP ;  /* 0x0000000000007918 */ /* 0x000fe20000000000 */
[----:B------:R-:W-:Y:S01]  /*0830*/  UMOV UR42, 0x1 ;  /* 0x00000001002a7882 */ /* 0x000fe20000000000 */
[----:B------:R-:W-:Y:S01]  /*0840*/  ULDC.64 UR46, c[0x0][0x208] ;  /* 0x00008200002e7ab9 */ /* 0x000fe20000000a00 */
[----:B------:R-:W-:Y:S01]  /*0850*/  USEL UR42, UR42, 0x2, !UP0 ;  /* 0x000000022a2a7887 */ /* 0x000fe2000c000000 */
[----:B------:R-:W-:Y:S01]  /*0860*/  BSSY B6, `(.L_x_1081) ;  /* 0x000175b000067945 */ /* 0x000fe20003800000 */
[----:B01234-:R-:W-:Y:S01]  /*0870*/  BAR.SYNC.DEFER_BLOCKING 0x0 ;  /* 0x0000000000007b1d */ /* 0x01ffe20000010000 */
[----:B------:R-:W-:-:S13]  /*0880*/  PLOP3.LUT P0, PT, PT, PT, UP0, 0x80, 0x0 ;  /* 0x000000000000781c */ /* 0x000fda0003f0f008 */
[----:B------:R-:W-:Y:S05]  /*0890*/  @!P0 BRA `(.L_x_1082) ;  /* 0x0000012c00d48947 */ /* 0x000fea0003800000 */
.L_x_1083:
[----:B------:R-:W-:-:S08]  /*08a0*/  NOP ;  /* 0x0000000000007918 */ /* 0x000fd00000000000 */
[----:B------:R-:W0:Y:S02]  /*08b0*/  USETMAXREG.TRY_ALLOC.CTAPOOL UP0, 0xe8 ;  /* 0x000000e8000079c8 */ /* 0x000e240008000600 */
[----:B0-----:R-:W-:-:S13]  /*08c0*/  PLOP3.LUT P0, PT, PT, PT, UP0, 0x80, 0x0 ;  /* 0x000000000000781c */ /* 0x001fda0003f0f008 */
[----:B------:R-:W-:Y:S05]  /*08d0*/  @!P0 BRA `(.L_x_1083) ;  /* 0xfffffffc00f08947 */ /* 0x000fea000383ffff */
[----:B------:R-:W0:Y:S01]  /*08e0*/  S2UR UR6, SR_CTAID.Y ;  /* 0x00000000000679c3 */ /* 0x000e220000002600 */
        /* <DEDUP_REMOVED lines=16> */
[----:B------:R-:W0:Y:S01]  /*09f0*/  LDC.64 R2, c[0x0][0x418] ;  /* 0x00010600ff027b82 */ /* 0x000e220000000a00 */
[----:B------:R-:W-:Y:S01]  /*0a00*/  ULDC UR4, c[0x0][0x448] ;  /* 0x0001120000047ab9 */ /* 0x000fe20000000800 */
[----:B------:R-:W-:Y:S01]  /*0a10*/  USHF.R.S32.HI UR39, URZ, 0x1f, UR41 ;  /* 0x0000001f3f277899 */ /* 0x000fe20008011429 */
[----:B------:R-:W-:Y:S01]  /*0a20*/  VIADD R22, R24, 0xffffff80 ;  /* 0xffffff8018167836 */ /* 0x000fe20000000000 */
[----:B------:R-:W-:-:S04]  /*0a30*/  UISETP.NE.AND UP0, UPT, UR4, 0x1, UPT ;  /* 0x000000010400788c */ /* 0x000fc8000bf05270 */
[----:B------:R-:W1:Y:S01]  /*0a40*/  S2UR UR45, SR_CTAID.X ;  /* 0x00000000002d79c3 */ /* 0x000e620000002500 */
[----:B------:R-:W-:-:S06]  /*0a50*/  UP2UR UR44, UPR, URZ, 0x1 ;  /* 0x000000013f2c7883 */ /* 0x000fcc0008000000 */
[----:B------:R-:W-:Y:S01]  /*0a60*/  @UP0 ULDC UR5, c[0x0][0x44c] ;  /* 0x0001130000050ab9 */ /* 0x000fe20000000800 */
[----:B------:R-:W2:Y:S01]  /*0a70*/  LDC R5, c[0x0][0x288] ;  /* 0x0000a200ff057b82 */ /* 0x000ea20000000800 */
[----:B------:R-:W-:-:S07]  /*0a80*/  @UP0 ULDC UR9, c[0x0][0x450] ;  /* 0x0001140000090ab9 */ /* 0x000fce0000000800 */
[----:B------:R-:W3:Y:S01]  /*0a90*/  LDC R16, c[0x0][0x424] ;  /* 0x00010900ff107b82 */ /* 0x000ee20000000800 */
[----:B0-----:R-:W-:-:S04]  /*0aa0*/  ISETP.NE.U32.AND P0, PT, R2, RZ, PT ;  /* 0x000000ff0200720c */ /* 0x001fc80003f05070 */
[----:B------:R-:W-:-:S03]  /*0ab0*/  ISETP.NE.AND.EX P0, PT, R3, RZ, PT, P0 ;  /* 0x000000ff0300720c */ /* 0x000fc60003f05300 */
[----:B------:R-:W0:Y:S01]  /*0ac0*/  LDC R7, c[0x0][0x2f0] ;  /* 0x0000bc00ff077b82 */ /* 0x000e220000000800 */
[----:B-1----:R-:W-:-:S04]  /*0ad0*/  USHF.L.U32 UR45, UR45, 0x7, URZ ;  /* 0x000000072d2d7899 */ /* 0x002fc8000800063f */
[----:B------:R-:W-:Y:S02]  /*0ae0*/  @UP0 UIADD3 UR4, UR45, 0x7f, URZ ;  /* 0x0000007f2d040890 */ /* 0x000fe4000fffe03f */
[----:B------:R-:W-:Y:S01]  /*0af0*/  UIADD3 UR7, UR45, 0x7f, URZ ;  /* 0x0000007f2d077890 */ /* 0x000fe2000fffe03f */
[----:B--2---:R-:W-:Y:S01]  /*0b00*/  IADD3 R3, -R5, 0x1, RZ ;  /* 0x0000000105037810 */ /* 0x004fe20007ffe1ff */
[----:B------:R-:W-:-:S04]  /*0b10*/  UIMAD.WIDE.U32 UR4, UR4, UR5, URZ ;  /* 0x00000005040472a5 */ /* 0x000fc8000f8e003f */
[----:B------:R-:W-:Y:S01]  /*0b20*/  @UP0 USHF.R.U32.HI UR7, URZ, UR9, UR5 ;  /* 0x000000093f070299 */ /* 0x000fe20008011605 */
[----:B---3--:R-:W-:Y:S02]  /*0b30*/  SEL R16, R16, 0x1, P0 ;  /* 0x0000000110107807 */ /* 0x008fe40000000000 */
[----:B------:R-:W-:Y:S02]  /*0b40*/  ULDC.64 UR4, c[0x0][0x9e0] ;  /* 0x0002780000047ab9 */ /* 0x000fe40000000a00 */
[----:B------:R-:W-:-:S04]  /*0b50*/  UISETP.GE.AND UP0, UPT, UR5, 0x1, UPT ;  /* 0x000000010500788c */ /* 0x000fc8000bf06270 */
[----:B------:R-:W-:Y:S01]  /*0b60*/  UP2UR UR43, UPR, URZ, 0x1 ;  /* 0x000000013f2b7883 */ /* 0x000fe20008000000 */
[----:B0-----:R-:W-:Y:S01]  /*0b70*/  IMAD R3, R16, R7, R3 ;  /* 0x0000000710037224 */ /* 0x001fe200078e0203 */
[----:B------:R-:W-:-:S04]  /*0b80*/  PLOP3.LUT P0, PT, PT, PT, UP0, 0x40, 0x0 ;  /* 0x000000000000781c */ /* 0x000fc80003f0e808 */
[----:B------:R-:W-:-:S13]  /*0b90*/  R2UR UR8, R3 ;  /* 0x00000000030872ca */ /* 0x000fda00000e0000 */
[----:B------:R-:W-:-:S04]  /*0ba0*/  UIADD3 UR7, UR8, UR7, URZ ;  /* 0x0000000708077290 */ /* 0x000fc8000fffe03f */
[----:B------:R-:W-:-:S06]  /*0bb0*/  UIADD3 UR4, UR7, UR4, URZ ;  /* 0x0000000407047290 */ /* 0x000fcc000fffe03f */
[----:B------:R-:W-:Y:S01]  /*0bc0*/  IMAD.U32 R0, RZ, RZ, UR4 ;  /* 0x00000004ff007e24 */ /* 0x000fe2000f8e00ff */
[----:B------:R-:W-:Y:S06]  /*0bd0*/  @P0 BRA `(.L_x_1085) ;  /* 0x0000000000400947 */ /* 0x000fec0003800000 */
[----:B------:R-:W-:Y:S01]  /*0be0*/  ISETP.LT.AND P0, PT, RZ, UR7, PT ;  /* 0x00000007ff007c0c */ /* 0x000fe2000bf01270 */
[----:B------:R-:W-:-:S12]  /*0bf0*/  UIADD3 UR4, UR7, -0x1, URZ ;  /* 0xffffffff07047890 */ /* 0x000fd8000fffe03f */
[----:B------:R-:W-:Y:S05]  /*0c00*/  @P0 BRA `(.L_x_1086) ;  /* 0x00000000001c0947 */ /* 0x000fea0003800000 */
[----:B------:R-:W-:Y:S02]  /*0c10*/  UISETP.NE.AND UP0, UPT, UR5, 0x1, UPT ;  /* 0x000000010500788c */ /* 0x000fe4000bf05270 */
[----:B------:R-:W-:-:S09]  /*0c20*/  UIADD3 UR4, -UR7, URZ, URZ ;  /* 0x0000003f07047290 */ /* 0x000fd2000fffe13f */
[----:B------:R-:W-:Y:S02]  /*0c30*/  @UP0 ULDC.64 UR10, c[0x0][0x9e8] ;  /* 0x00027a00000a0ab9 */ /* 0x000fe40000000a00 */
[----:B------:R-:W-:-:S04]  /*0c40*/  UIMAD.WIDE.U32 UR8, UR4, UR10, URZ ;  /* 0x0000000a040872a5 */ /* 0x000fc8000f8e003f */
[----:B------:R-:W-:-:S04]  /*0c50*/  @UP0 USHF.R.U32.HI UR4, URZ, UR11, UR9 ;  /* 0x0000000b3f040299 */ /* 0x000fc80008011609 */
[----:B------:R-:W-:Y:S01]  /*0c60*/  ULOP3.LUT UR4, URZ, UR4, URZ, 0x33, !UPT ;  /* 0x000000043f047292 */ /* 0x000fe2000f8e333f */
[----:B------:R-:W-:Y:S11]  /*0c70*/  BRA `(.L_x_1087) ;  /* 0x0000000000107947 */ /* 0x000ff60003800000 */
.L_x_1086:
[----:B------:R-:W-:-:S11]  /*0c80*/  UISETP.NE.AND UP0, UPT, UR5, 0x1, UPT ;  /* 0x000000010500788c */ /* 0x000fd6000bf05270 */
[----:B------:R-:W-:Y:S02]  /*0c90*/  @UP0 ULDC.64 UR10, c[0x0][0x9e8] ;  /* 0x00027a00000a0ab9 */ /* 0x000fe40000000a00 */
[----:B------:R-:W-:-:S04]  /*0ca0*/  UIMAD.WIDE.U32 UR8, UR4, UR10, URZ ;  /* 0x0000000a040872a5 */ /* 0x000fc8000f8e003f */
[----:B------:R-:W-:-:S12]  /*0cb0*/  @UP0 USHF.R.U32.HI UR4, URZ, UR11, UR9 ;  /* 0x0000000b3f040299 */ /* 0x000fd80008011609 */
.L_x_1087:
[----:B------:R-:W-:-:S06]  /*0cc0*/  UIMAD UR4, UR4, UR5, UR5 ;  /* 0x00000005040472a4 */ /* 0x000fcc000f8e0205 */
[----:B------:R-:W-:-:S07]  /*0cd0*/  VIMNMX R0, R0, UR4, PT ;  /* 0x0000000400007c48 */ /* 0x000fce000bfe0100 */
.L_x_1085:
[----:B------:R-:W-:Y:S01]  /*0ce0*/  UISETP.NE.AND UP0, UPT, UR44, URZ, UPT ;  /* 0x0000003f2c00728c */ /* 0x000fe2000bf05270 */
[-C--:B------:R-:W-:Y:S01]  /*0cf0*/  IMAD R18, R16, R7.reuse, -R5 ;  /* 0x0000000710127224 */ /* 0x080fe200078e0a05 */
[----:B------:R-:W-:Y:S01]  /*0d00*/  UMOV UR4, UR45 ;  /* 0x0000002d00047c82 */ /* 0x000fe20008000000 */
[----:B------:R-:W-:Y:S02]  /*0d10*/  VIADD R2, R0, 0x7f ;  /* 0x0000007f00027836 */ /* 0x000fe40000000000 */
[----:B------:R-:W-:Y:S01]  /*0d20*/  IMAD R0, R16, R7, 0x7f ;  /* 0x0000007f10007424 */ /* 0x000fe200078e0207 */
[----:B------:R-:W-:Y:S02]  /*0d30*/  R2UR UR7, R18 ;  /* 0x00000000120772ca */ /* 0x000fe400000e0000 */
[----:B------:R-:W-:Y:S02]  /*0d40*/  SHF.R.S32.HI R5, RZ, 0x1f, R2 ;  /* 0x0000001fff057819 */ /* 0x000fe40000011402 */
[----:B------:R-:W-:Y:S01]  /*0d50*/  SHF.R.S32.HI R3, RZ, 0x1f, R0 ;  /* 0x0000001fff037819 */ /* 0x000fe20000011400 */
[----:B------:R-:W-:Y:S01]  /*0d60*/  @UP0 ULDC UR8, c[0x0][0x44c] ;  /* 0x0001130000080ab9 */ /* 0x000fe20000000800 */
[----:B------:R-:W-:Y:S01]  /*0d70*/  @UP0 ULDC UR10, c[0x0][0x450] ;  /* 0x00011400000a0ab9 */ /* 0x000fe20000000800 */
[----:B------:R-:W-:Y:S01]  /*0d80*/  UIMAD.WIDE.U32 UR8, UR45, UR8, URZ ;  /* 0x000000082d0872a5 */ /* 0x000fe2000f8e003f */
[----:B------:R-:W-:-:S02]  /*0d90*/  LEA.HI R5, R5, R2, RZ, 0x7 ;  /* 0x0000000205057211 */ /* 0x000fc400078f38ff */
[----:B------:R-:W-:Y:S01]  /*0da0*/  LEA.HI R3, R3, R0, RZ, 0x7 ;  /* 0x0000000003037211 */ /* 0x000fe200078f38ff */
[----:B------:R-:W-:Y:S01]  /*0db0*/  @UP0 USHF.R.U32.HI UR4, URZ, UR10, UR9 ;  /* 0x0000000a3f040299 */ /* 0x000fe20008011609 */
[----:B------:R-:W-:Y:S01]  /*0dc0*/  SHF.R.S32.HI R0, RZ, 0x7, R5 ;  /* 0x00000007ff007819 */ /* 0x000fe20000011405 */
[----:B------:R-:W-:Y:S01]  /*0dd0*/  UISETP.GE.AND UP0, UPT, UR5, 0x1, UPT ;  /* 0x000000010500788c */ /* 0x000fe2000bf06270 */
[----:B------:R-:W-:Y:S01]  /*0de0*/  SHF.R.S32.HI R3, RZ, 0x7, R3 ;  /* 0x00000007ff037819 */ /* 0x000fe20000011403 */
[----:B------:R-:W-:-:S03]  /*0df0*/  UIADD3 UR4, UR7, UR4, URZ ;  /* 0x0000000407047290 */ /* 0x000fc6000fffe03f */
[----:B------:R-:W-:Y:S01]  /*0e00*/  ULDC UR7, c[0x0][0x9dc] ;  /* 0x0002770000077ab9 */ /* 0x000fe20000000800 */
[----:B------:R-:W-:Y:S01]  /*0e10*/  PLOP3.LUT P0, PT, PT, PT, UP0, 0x40, 0x0 ;  /* 0x000000000000781c */ /* 0x000fe20003f0e808 */
[----:B------:R-:W-:Y:S01]  /*0e20*/  UIADD3 UR7, UR4, -UR7, URZ ;  /* 0x8000000704077290 */ /* 0x000fe2000fffe03f */
[----:B------:R-:W-:-:S11]  /*0e30*/  VIMNMX R19, R3, R0, PT ;  /* 0x0000000003137248 */ /* 0x000fd60003fe0100 */
[----:B------:R-:W-:Y:S05]  /*0e40*/  @P0 BRA `(.L_x_1088) ;  /* 0x0000000000440947 */ /* 0x000fea0003800000 */
[----:B------:R-:W-:-:S06]  /*0e50*/  UISETP.GT.AND UP0, UPT, UR4, -0x1, UPT ;  /* 0xffffffff0400788c */ /* 0x000fcc000bf04270 */
[----:B------:R-:W-:-:S13]  /*0e60*/  PLOP3.LUT P0, PT, PT, PT, UP0, 0x80, 0x0 ;  /* 0x000000000000781c */ /* 0x000fda0003f0f008 */
[----:B------:R-:W-:Y:S05]  /*0e70*/  @P0 BRA `(.L_x_1089) ;  /* 0x00000000001c0947 */ /* 0x000fea0003800000 */
[----:B------:R-:W-:Y:S02]  /*0e80*/  UISETP.NE.AND UP0, UPT, UR5, 0x1, UPT ;  /* 0x000000010500788c */ /* 0x000fe4000bf05270 */
[----:B------:R-:W-:-:S09]  /*0e90*/  ULOP3.LUT UR4, URZ, UR4, URZ, 0x33, !UPT ;  /* 0x000000043f047292 */ /* 0x000fd2000f8e333f */
[----:B------:R-:W-:Y:S02]  /*0ea0*/  @UP0 ULDC.64 UR10, c[0x0][0x9e8] ;  /* 0x00027a00000a0ab9 */ /* 0x000fe40000000a00 */
[----:B------:R-:W-:-:S04]  /*0eb0*/  UIMAD.WIDE.U32 UR8, UR4, UR10, URZ ;  /* 0x0000000a040872a5 */ /* 0x000fc8000f8e003f */
[----:B------:R-:W-:-:S04]  /*0ec0*/  @UP0 USHF.R.U32.HI UR4, URZ, UR11, UR9 ;  /* 0x0000000b3f040299 */ /* 0x000fc80008011609 */
[----:B------:R-:W-:Y:S01]  /*0ed0*/  ULOP3.LUT UR4, URZ, UR4, URZ, 0x33, !UPT ;  /* 0x000000043f047292 */ /* 0x000fe2000f8e333f */
[----:B------:R-:W-:Y:S11]  /*0ee0*/  BRA `(.L_x_1090) ;  /* 0x0000000000107947 */ /* 0x000ff60003800000 */
.L_x_1089:
[----:B------:R-:W-:-:S11]  /*0ef0*/  UISETP.NE.AND UP0, UPT, UR5, 0x1, UPT ;  /* 0x000000010500788c */ /* 0x000fd6000bf05270 */
[----:B------:R-:W-:Y:S02]  /*0f00*/  @UP0 ULDC.64 UR10, c[0x0][0x9e8] ;  /* 0x00027a00000a0ab9 */ /* 0x000fe40000000a00 */
[----:B------:R-:W-:-:S04]  /*0f10*/  UIMAD.WIDE.U32 UR8, UR4, UR10, URZ ;  /* 0x0000000a040872a5 */ /* 0x000fc8000f8e003f */
[----:B------:R-:W-:-:S12]  /*0f20*/  @UP0 USHF.R.U32.HI UR4, URZ, UR11, UR9 ;  /* 0x0000000b3f040299 */ /* 0x000fd80008011609 */
.L_x_1090:
[----:B------:R-:W-:-:S04]  /*0f30*/  UIMAD UR4, UR4, UR5, URZ ;  /* 0x00000005040472a4 */ /* 0x000fc8000f8e023f */
[----:B------:R-:W-:-:S04]  /*0f40*/  UISETP.LT.AND UP0, UPT, UR7, UR4, UPT ;  /* 0x000000040700728c */ /* 0x000fc8000bf01270 */
[----:B------:R-:W-:-:S12]  /*0f50*/  USEL UR7, UR7, UR4, !UP0 ;  /* 0x0000000407077287 */ /* 0x000fd8000c000000 */
.L_x_1088:
[----:B------:R-:W-:Y:S02]  /*0f60*/  USHF.R.S32.HI UR4, URZ, 0x1f, UR7 ;  /* 0x0000001f3f047899 */ /* 0x000fe40008011407 */
[----:B------:R-:W-:Y:S02]  /*0f70*/  USHF.R.U32.HI UR10, URZ, 0x10, UR6 ;  /* 0x000000103f0a7899 */ /* 0x000fe40008011606 */
[----:B------:R-:W-:Y:S02]  /*0f80*/  ULEA.HI UR4, UR4, UR7, URZ, 0x7 ;  /* 0x0000000704047291 */ /* 0x000fe4000f8f383f */
[----:B------:R-:W-:Y:S02]  /*0f90*/  ULOP3.LUT UR38, UR6, 0xffff, URZ, 0xc0, !UPT ;  /* 0x0000ffff06267892 */ /* 0x000fe4000f8ec03f */
[----:B------:R-:W-:-:S04]  /*0fa0*/  USHF.R.S32.HI UR4, URZ, 0x7, UR4 ;  /* 0x000000073f047899 */ /* 0x000fc80008011404 */
[----:B------:R-:W-:-:S04]  /*0fb0*/  UISETP.LT.AND UP0, UPT, URZ, UR4, UPT ;  /* 0x000000043f00728c */ /* 0x000fc8000bf01270 */
[----:B------:R-:W-:Y:S02]  /*0fc0*/  USEL UR9, URZ, UR4, !UP0 ;  /* 0x000000043f097287 */ /* 0x000fe4000c000000 */
[----:B------:R-:W-:Y:S01]  /*0fd0*/  UISETP.NE.AND UP0, UPT, UR10, URZ, UPT ;  /* 0x0000003f0a00728c */ /* 0x000fe2000bf05270 */
[----:B------:R-:W-:-:S03]  /*0fe0*/  UMOV UR4, URZ ;  /* 0x0000003f00047c82 */ /* 0x000fc60008000000 */
[----:B------:R-:W-:-:S07]  /*0ff0*/  ISETP.GT.AND P0, PT, R19, UR9, PT ;  /* 0x0000000913007c0c */ /* 0x000fce000bf04270 */
[----:B------:R-:W-:-:S06]  /*1000*/  @!UP0 ULDC UR10, c[0x0][0x9f0] ;  /* 0x00027c00000a8ab9 */ /* 0x000fcc0000000800 */
[----:B------:R-:W-:Y:S05]  /*1010*/  @!P0 BRA `(.L_x_1091) ;  /* 0x00000000008c8947 */ /* 0x000fea0003800000 */
[----:B------:R-:W-:Y:S01]  /*1020*/  IMAD.U32 R4, RZ, RZ, UR10 ;  /* 0x0000000aff047e24 */ /* 0x000fe2000f8e00ff */
[----:B------:R-:W-:-:S04]  /*1030*/  UMOV UR4, URZ ;  /* 0x0000003f00047c82 */ /* 0x000fc80008000000 */
[----:B------:R-:W-:-:S04]  /*1040*/  IABS R0, R4 ;  /* 0x0000000400007213 */ /* 0x000fc80000000000 */
[----:B------:R-:W-:Y:S02]  /*1050*/  R2UR UR11, R0 ;  /* 0x00000000000b72ca */ /* 0x000fe400000e0000 */
[----:B------:R-:W-:Y:S02]  /*1060*/  IADD3 R0, R4, -0x1, R19 ;  /* 0xffffffff04007810 */ /* 0x000fe40007ffe013 */
[----:B------:R-:W-:Y:S02]  /*1070*/  IABS R4, R4 ;  /* 0x0000000400047213 */ /* 0x000fe40000000000 */
[----:B------:R-:W-:-:S03]  /*1080*/  R2UR UR6, R0 ;  /* 0x00000000000672ca */ /* 0x000fc600000e0000 */
[----:B------:R-:W-:-:S04]  /*1090*/  IMAD.MOV R4, RZ, RZ, -R4 ;  /* 0x000000ffff047224 */ /* 0x000fc800078e0a04 */
[----:B------:R-:W0:Y:S06]  /*10a0*/  I2F.RP R2, UR11 ;  /* 0x0000000b00027d06 */ /* 0x000e2c0008209400 */
[----:B------:R-:W-:-:S06]  /*10b0*/  UIADD3 UR6, -UR9, UR6, URZ ;  /* 0x0000000609067290 */ /* 0x000fcc000fffe13f */
[----:B------:R-:W-:Y:S01]  /*10c0*/  IMAD.U32 R0, RZ, RZ, UR6 ;  /* 0x00000006ff007e24 */ /* 0x000fe2000f8e00ff */
[----:B------:R-:W-:Y:S01]  /*10d0*/  ULOP3.LUT UR6, UR6, UR10, URZ, 0x3c, !UPT ;  /* 0x0000000a06067292 */ /* 0x000fe2000f8e3c3f */
[----:B0-----:R-:W0:Y:S03]  /*10e0*/  MUFU.RCP R2, R2 ;  /* 0x0000000200027308 */ /* 0x001e260000001000 */
[----:B------:R-:W-:-:S04]  /*10f0*/  IABS R0, R0 ;  /* 0x0000000000007213 */ /* 0x000fc80000000000 */
[----:B------:R-:W-:Y:S01]  /*1100*/  R2UR UR8, R0 ;  /* 0x00000000000872ca */ /* 0x000fe200000e0000 */
[----:B------:R-:W-:Y:S02]  /*1110*/  IMAD.MOV.U32 R0, RZ, RZ, R4 ;  /* 0x000000ffff007224 */ /* 0x000fe400078e0004 */
[----:B0-----:R-:W-:-:S06]  /*1120*/  VIADD R3, R2, 0xffffffe ;  /* 0x0ffffffe02037836 */ /* 0x001fcc0000000000 */
        /* <DEDUP_REMOVED lines=18> */
.L_x_1091:
[----:B------:R-:W-:Y:S02]  /*1250*/  UIMAD UR38, UR38, UR4, UR9 ;  /* 0x00000004262672a4 */ /* 0x000fe4000f8e0209 */
[----:B------:R-:W-:Y:S01]  /*1260*/  IMAD.U32 R0, RZ, RZ, UR4 ;  /* 0x00000004ff007e24 */ /* 0x000fe2000f8e00ff */
[----:B------:R-:W-:Y:S02]  /*1270*/  PLOP3.LUT P0, PT, PT, PT, PT, 0x80, 0x0 ;  /* 0x000000000000781c */ /* 0x000fe40003f0f070 */
[----:B------:R-:W-:Y:S01]  /*1280*/  CS2R R12, SRZ ;  /* 0x00000000000c7805 */ /* 0x000fe2000001ff00 */
[----:B------:R-:W-:Y:S01]  /*1290*/  IMAD.MOV.U32 R2, RZ, RZ, RZ ;  /* 0x000000ffff027224 */ /* 0x000fe200078e00ff */
[----:B------:R-:W-:Y:S02]  /*12a0*/  CS2R R4, SRZ ;  /* 0x0000000000047805 */ /* 0x000fe4000001ff00 */
[----:B------:R-:W-:Y:S01]  /*12b0*/  VIADDMNMX R19, R0, UR38, R19, PT ;  /* 0x0000002600137c46 */ /* 0x000fe2000b800113 */
[----:B------:R-:W-:Y:S01]  /*12c0*/  IMAD.MOV.U32 R0, RZ, RZ, RZ ;  /* 0x000000ffff007224 */ /* 0x000fe200078e00ff */
[----:B------:R-:W-:Y:S01]  /*12d0*/  CS2R R10, SRZ ;  /* 0x00000000000a7805 */ /* 0x000fe2000001ff00 */
[----:B------:R-:W-:Y:S01]  /*12e0*/  IMAD.MOV.U32 R9, RZ, RZ, RZ ;  /* 0x000000ffff097224 */ /* 0x000fe200078e00ff */
[----:B------:R-:W-:Y:S01]  /*12f0*/  ISETP.GT.AND P1, PT, R19, UR38, PT ;  /* 0x0000002613007c0c */ /* 0x000fe2000bf24270 */
[----:B------:R-:W-:Y:S01]  /*1300*/  IMAD.MOV.U32 R56, RZ, RZ, RZ ;  /* 0x000000ffff387224 */ /* 0x000fe200078e00ff */
[----:B------:R-:W-:-:S02]  /*1310*/  CS2R R44, SRZ ;  /* 0x00000000002c7805 */ /* 0x000fc4000001ff00 */
[----:B------:R-:W-:Y:S02]  /*1320*/  CS2R R36, SRZ ;  /* 0x0000000000247805 */ /* 0x000fe4000001ff00 */
[----:B------:R-:W-:Y:S02]  /*1330*/  CS2R R32, SRZ ;  /* 0x0000000000207805 */ /* 0x000fe4000001ff00 */
[----:B------:R-:W-:Y:S01]  /*1340*/  CS2R R60, SRZ ;  /* 0x00000000003c7805 */ /* 0x000fe2000001ff00 */
[----:B------:R-:W-:Y:S01]  /*1350*/  IMAD.MOV.U32 R15, RZ, RZ, RZ ;  /* 0x000000ffff0f7224 */ /* 0x000fe200078e00ff */
[----:B------:R-:W-:Y:S01]  /*1360*/  CS2R R48, SRZ ;  /* 0x0000000000307805 */ /* 0x000fe2000001ff00 */
[----:B------:R-:W-:Y:S01]  /*1370*/  IMAD.MOV.U32 R58, RZ, RZ, RZ ;  /* 0x000000ffff3a7224 */ /* 0x000fe200078e00ff */
[----:B------:R-:W-:Y:S02]  /*1380*/  CS2R R20, SRZ ;  /* 0x0000000000147805 */ /* 0x000fe4000001ff00 */
[----:B------:R-:W-:-:S02]  /*1390*/  CS2R R40, SRZ ;  /* 0x0000000000287805 */ /* 0x000fc4000001ff00 */
[----:B------:R-:W-:Y:S02]  /*13a0*/  CS2R R46, SRZ ;  /* 0x00000000002e7805 */ /* 0x000fe4000001ff00 */
[----:B------:R-:W-:Y:S01]  /*13b0*/  CS2R R42, SRZ ;  /* 0x00000000002a7805 */ /* 0x000fe2000001ff00 */
        /* <DEDUP_REMOVED lines=35> */
[----:B------:R-:W-:Y:S01]  /*15f0*/  CS2R R116, SRZ ;  /* 0x0000000000747805 */ /* 0x000fe2000001ff00 */
        /* <DEDUP_REMOVED lines=9> */
[----:B------:R-:W-:-:S05]  /*1690*/  SHF.R.S32.HI R23, RZ, 0x7, R92 ;  /* 0x00000007ff177819 */ /* 0x000fca000001145c */
        /* <DEDUP_REMOVED lines=29> */
.L_x_1093:
        /* <DEDUP_REMOVED lines=14> */
[----:B------:R-:W-:Y:S02]  /*1950*/  @UP1 UIMAD UR12, UR39, UR16, URZ ;  /* 0x00000010270c12a4 */ /* 0x000fe4000f8e023f */
[----:B------:R-:W-:Y:S02]  /*1960*/  @UP0 UIMAD UR15, UR41, UR15, UR8 ;  /* 0x0000000f290f02a4 */ /* 0x000fe4000f8e0208 */
[----:B------:R-:W-:Y:S02]  /*1970*/  @UP1 UIMAD.WIDE.U32 UR8, UR41, UR16, URZ ;  /* 0x00000010290812a5 */ /* 0x000fe4000f8e003f */
        /* <DEDUP_REMOVED lines=10> */
[----:B------:R-:W-:Y:S02]  /*1a20*/  @UP0 UIMAD UR14, UR40, UR19, UR14 ;  /* 0x00000013280e02a4 */ /* 0x000fe4000f8e020e */
[----:B------:R-:W-:Y:S02]  /*1a30*/  @UP0 UIMAD.WIDE.U32 UR10, UR40, UR18, UR10 ;  /* 0x00000012280a02a5 */ /* 0x000fe4000f8e000a */
        /* <DEDUP_REMOVED lines=19> */
.L_x_1238:
[----:B------:R-:W-:-:S06]  /*1b70*/  ULOP3.LUT UR4, UR42, 0x1, URZ, 0xfc, !UPT ;  /* 0x000000012a047892 */ /* 0x000fcc000f8efc3f */
[----:B------:R-:W-:-:S05]  /*1b80*/  IMAD.U32 R2, RZ, RZ, UR4 ;  /* 0x00000004ff027e24 */ /* 0x000fca000f8e00ff */
[----:B------:R-:W-:-:S13]  /*1b90*/  ISETP.NE.AND P0, PT, R2, 0x3, PT ;  /* 0x000000030200780c */ /* 0x000fda0003f05270 */
[----:B------:R-:W-:Y:S05]  /*1ba0*/  @!P0 BRA `(.L_x_1095) ;  /* 0x0000000000048947 */ /* 0x000fea0003800000 */
[----:B------:R-:W-:Y:S01]  /*1bb0*/  BPT.TRAP 0x1 ;  /* 0x000000040000795c */ /* 0x000fe20000300000 */
.L_x_1095:
[----:B------:R1:W2:Y:S01]  /*1bc0*/  SYNCS.PHASECHK.TRANS64.TRYWAIT P1, [UR36+0x2a830], R8 ;  /* 0x02a83008ff0075a7 */ /* 0x0002a20008020164 */
[----:B------:R-:W-:Y:S05]  /*1bd0*/  @!P0 BRA `(.L_x_1096) ;  /* 0x0000000000048947 */ /* 0x000fea0003800000 */
[----:B------:R-:W-:Y:S01]  /*1be0*/  BPT.TRAP 0x1 ;  /* 0x000000040000795c */ /* 0x000fe20000300000 */
.L_x_1096:
[----:B------:R-:W-:-:S05]  /*1bf0*/  IMAD.U32 R6, RZ, RZ, UR49 ;  /* 0x00000031ff067e24 */ /* 0x000fca000f8e00ff */
[----:B------:R-:W-:Y:S01]  /*1c00*/  LOP3.LUT R6, R6, 0x10000, RZ, 0xfc, !PT ;  /* 0x0001000006067812 */ /* 0x000fe200078efcff */
[----:B--2---:R-:W-:Y:S06]  /*1c10*/  @P1 BRA `(.L_x_1097) ;  /* 0x0000000000081947 */ /* 0x004fec0003800000 */
[----:B------:R-:W2:Y:S02]  /*1c20*/  SYNCS.PHASECHK.TRANS64.TRYWAIT P1, [UR36+0x2a830], R8 ;  /* 0x02a83008ff0075a7 */ /* 0x000ea40008020164 */
[----:B--2---:R-:W-:Y:S05]  /*1c30*/  @!P1 BRA `(.L_x_1098) ;  /* 0x0000016000949947 */ /* 0x004fea0003800000 */
.L_x_1097:
[----:B------:R-:W-:Y:S05]  /*1c40*/  WARPSYNC.ALL ;  /* 0x0000000000007948 */ /* 0x000fea0003800000 */
[----:B------:R-:W-:Y:S01]  /*1c50*/  IMAD.MOV.U32 R7, RZ, RZ, -0x7fffffe0 ;  /* 0x80000020ff077424 */ /* 0x000fe200078e00ff */
[----:B------:R-:W-:-:S04]  /*1c60*/  UIADD3 UR4, UR36, 0x1e400, URZ ;  /* 0x0001e40024047890 */ /* 0x000fc8000fffe03f */
[----:B------:R-:W-:Y:S01]  /*1c70*/  R2UR UR5, R7 ;  /* 0x00000000070572ca */ /* 0x000fe200000e0000 */
[----:B------:R-:W-:Y:S01]  /*1c80*/  WARPGROUP.ARRIVE ;  /* 0x00000000000079c5 */ /* 0x000fe20000000000 */
[----:B------:R-:W-:Y:S01]  /*1c90*/  UMOV UR7, 0x80000020 ;  /* 0x8000002000077882 */ /* 0x000fe20000000000 */
[----:B------:R-:W-:Y:S01]  /*1ca0*/  USHF.R.U32.HI UR6, URZ, 0x4, UR4 ;  /* 0x000000043f067899 */ /* 0x000fe20008011604 */
[C---:B------:R-:W-:Y:S01]  /*1cb0*/  R2UR UR20, R6.reuse ;  /* 0x00000000061472ca */ /* 0x040fe200000e0000 */
[----:B------:R-:W-:Y:S01]  /*1cc0*/  UMOV UR9, 0x80000020 ;  /* 0x8000002000097882 */ /* 0x000fe20000000000 */
[----:B------:R-:W-:Y:S01]  /*1cd0*/  R2UR UR4, R6 ;  /* 0x00000000060472ca */ /* 0x000fe200000e0000 */
[----:B------:R-:W-:Y:S01]  /*1ce0*/  ULOP3.LUT UR6, UR6, 0x3fff, URZ, 0xc0, !UPT ;  /* 0x00003fff06067892 */ /* 0x000fe2000f8ec03f */
[----:B------:R-:W-:Y:S01]  /*1cf0*/  UMOV UR11, 0x80000020 ;  /* 0x80000020000b7882 */ /* 0x000fe20000000000 */
[----:B------:R-:W-:Y:S02]  /*1d00*/  UMOV UR13, 0x80000020 ;  /* 0x80000020000d7882 */ /* 0x000fe40000000000 */
[----:B------:R-:W-:Y:S01]  /*1d10*/  ULOP3.LUT UR28, UR6, 0x10000, URZ, 0xfc, !UPT ;  /* 0x00010000061c7892 */ /* 0x000fe2000f8efc3f */
[----:B------:R-:W-:Y:S01]  /*1d20*/  UMOV UR15, 0x80000020 ;  /* 0x80000020000f7882 */ /* 0x000fe20000000000 */
[----:B------:R-:W-:-:S02]  /*1d30*/  UMOV UR17, 0x80000020 ;  /* 0x8000002000117882 */ /* 0x000fc40000000000 */
[----:B------:R-:W-:Y:S02]  /*1d40*/  UIADD3 UR10, UR28, 0x200, URZ ;  /* 0x000002001c0a7890 */ /* 0x000fe4000fffe03f */
[----:B------:R-:W-:Y:S01]  /*1d50*/  UIADD3 UR8, UR20, 0x200, URZ ;  /* 0x0000020014087890 */ /* 0x000fe2000fffe03f */
[----:B------:R-:W-:Y:S01]  /*1d60*/  UMOV UR6, UR28 ;  /* 0x0000001c00067c82 */ /* 0x000fe20008000000 */
[----:B------:R-:W-:Y:S01]  /*1d70*/  UIADD3 UR12, UR20, 0x202, URZ ;  /* 0x00000202140c7890 */ /* 0x000fe2000fffe03f */
[----:B------:R-:W-:Y:S01]  /*1d80*/  QGMMA.64x128x32.F32.E4M3.E4M3 R24, gdesc[UR4], RZ, !UPT, gsb0 ;  /* 0x01e00000041879f3 */ /* 0x000fe2000c0008ff */
[----:B------:R-:W-:Y:S02]  /*1d90*/  UIADD3 UR4, UR20, 0x2, URZ ;  /* 0x0000000214047890 */ /* 0x000fe4000fffe03f */
[----:B------:R-:W-:Y:S01]  /*1da0*/  UIADD3 UR6, UR28, 0x2, URZ ;  /* 0x000000021c067890 */ /* 0x000fe2000fffe03f */
[----:B------:R-:W-:Y:S01]  /*1db0*/  UMOV UR5, 0x80000020 ;  /* 0x8000002000057882 */ /* 0x000fe20000000000 */
[----:B------:R-:W-:Y:S01]  /*1dc0*/  UMOV UR7, 0x80000020 ;  /* 0x8000002000077882 */ /* 0x000fe20000000000 */
[----:B------:R-:W-:-:S02]  /*1dd0*/  UIADD3 UR14, UR28, 0x202, URZ ;  /* 0x000002021c0e7890 */ /* 0x000fc4000fffe03f */
[----:B------:R-:W-:Y:S02]  /*1de0*/  UIADD3 UR16, UR20, 0x400, URZ ;  /* 0x0000040014107890 */ /* 0x000fe4000fffe03f */
[----:B------:R-:W-:Y:S01]  /*1df0*/  UIADD3 UR18, UR28, 0x400, URZ ;  /* 0x000004001c127890 */ /* 0x000fe2000fffe03f */
[----:B------:R-:W-:Y:S01]  /*1e00*/  UMOV UR19, 0x80000020 ;  /* 0x8000002000137882 */ /* 0x000fe20000000000 */
[----:B------:R-:W-:Y:S02]  /*1e10*/  UIADD3 UR20, UR20, 0x402, URZ ;  /* 0x0000040214147890 */ /* 0x000fe4000fffe03f */
[----:B------:R-:W-:Y:S01]  /*1e20*/  UIADD3 UR22, UR28, 0x402, URZ ;  /* 0x000004021c167890 */ /* 0x000fe2000fffe03f */
[----:B------:R-:W-:Y:S01]  /*1e30*/  UMOV UR21, 0x80000020 ;  /* 0x8000002000157882 */ /* 0x000fe20000000000 */
[----:B------:R-:W-:Y:S01]  /*1e40*/  UMOV UR23, 0x80000020 ;  /* 0x8000002000177882 */ /* 0x000fe20000000000 */
[----:B------:R-:W-:Y:S02]  /*1e50*/  WARPGROUP.DEPBAR.LE gsb0, 0x0 ;  /* 0x00008000000079c5 */ /* 0x000fe40000010000 */
[----:B------:R-:W-:-:S06]  /*1e60*/  WARPGROUP.ARRIVE ;  /* 0x00000000000079c5 */ /* 0x000fcc0000000000 */
[----:B------:R-:W-:Y:S03]  /*1e70*/  QGMMA.64x128x32.F32.E4M3.E4M3 R24, gdesc[UR4], R24, gsb0 ;  /* 0x01e00000041879f3 */ /* 0x000fe60008000818 */
[----:B------:R-:W-:Y:S02]  /*1e80*/  WARPGROUP.DEPBAR.LE gsb0, 0x0 ;  /* 0x00008000000079c5 */ /* 0x000fe40000010000 */
[----:B------:R-:W-:-:S07]  /*1e90*/  WARPGROUP.ARRIVE ;  /* 0x00000000000079c5 */ /* 0x000fce0000000000 */
        /* <DEDUP_REMOVED lines=11> */
[----:B------:R-:W-:Y:S05]  /*1f50*/  @!P0 BRA `(.L_x_1099) ;  /* 0x0000000000048947 */ /* 0x000fea0003800000 */
[----:B------:R-:W-:Y:S01]  /*1f60*/  BPT.TRAP 0x1 ;  /* 0x000000040000795c */ /* 0x000fe20000300000 */
.L_x_1099:
[----:B------:R-:W-:Y:S01]  /*1f70*/  LOP3.LUT R5, R92, 0xffffff80, RZ, 0xc0, !PT ;  /* 0xffffff805c057812 */ /* 0x000fe200078ec0ff */
[C---:B------:R-:W-:Y:S01]  /*1f80*/  FMUL.FTZ R4, R0.reuse, R24 ;  /* 0x0000001800047220 */ /* 0x040fe20000410000 */
[----:B------:R-:W-:Y:S01]  /*1f90*/  LEA.HI R91, R91, R22, RZ, 0x2 ;  /* 0x000000165b5b7211 */ /* 0x000fe200078f10ff */
[C---:B------:R-:W-:Y:S01]  /*1fa0*/  FMUL.FTZ R52, R0.reuse, R52 ;  /* 0x0000003400347220 */ /* 0x040fe20000410000 */
[----:B------:R-:W-:Y:S01]  /*1fb0*/  FMUL.FTZ R88, R0, R25 ;  /* 0x0000001900587220 */ /* 0x000fe20000410000 */
[----:B------:R-:W-:Y:S01]  /*1fc0*/  IMAD.IADD R2, R22, 0x1, -R5 ;  /* 0x0000000116027824 */ /* 0x000fe200078e0a05 */
[----:B------:R-:W-:Y:S01]  /*1fd0*/  LOP3.LUT R91, R91, 0xfffffffc, RZ, 0xc0, !PT ;  /* 0xfffffffc5b5b7812 */ /* 0x000fe200078ec0ff */
[----:B------:R2:W3:Y:S01]  /*1fe0*/  MUFU.TANH R95, R52 ;  /* 0x00000034005f7308 */ /* 0x0004e20000002400 */
[C---:B0-----:R-:W-:Y:S01]  /*1ff0*/  FMUL.FTZ R3, R0.reuse, R26 ;  /* 0x0000001a00037220 */ /* 0x041fe20000410000 */
[----:B------:R-:W-:Y:S01]  /*2000*/  FMUL.FTZ R26, R0, R28 ;  /* 0x0000001c001a7220 */ /* 0x000fe20000410000 */
[----:B------:R-:W-:Y:S01]  /*2010*/  SHF.R.S32.HI R5, RZ, 0x1f, R2 ;  /* 0x0000001fff057819 */ /* 0x000fe20000011402 */
[----:B------:R-:W-:Y:S01]  /*2020*/  IMAD.IADD R91, R22, 0x1, -R91 ;  /* 0x00000001165b7824 */ /* 0x000fe200078e0a5b */
[----:B------:R-:W-:Y:S01]  /*2030*/  LEA.HI R25, R23, R23, RZ, 0x1 ;  /* 0x0000001717197211 */ /* 0x000fe200078f08ff */
[C---:B------:R-:W-:Y:S01]  /*2040*/  FMUL.FTZ R28, R0.reuse, R32 ;  /* 0x00000020001c7220 */ /* 0x040fe20000410000 */
[C---:B------:R-:W-:Y:S01]  /*2050*/  LEA.HI R24, R5.reuse, R2, RZ, 0x2 ;  /* 0x0000000205187211 */ /* 0x040fe200078f10ff */
[C---:B------:R-:W-:Y:S01]  /*2060*/  FMUL.FTZ R32, R0.reuse, R40 ;  /* 0x0000002800207220 */ /* 0x040fe20000410000 */
[----:B------:R-:W-:Y:S01]  /*2070*/  LEA.HI R21, R5, R2, RZ, 0x5 ;  /* 0x0000000205157211 */ /* 0x000fe200078f28ff */
[C---:B------:R-:W-:Y:S01]  /*2080*/  FMUL.FTZ R40, R0.reuse, R54 ;  /* 0x0000003600287220 */ /* 0x040fe20000410000 */
[--C-:B------:R-:W-:Y:S01]  /*2090*/  SHF.R.S32.HI R5, RZ, 0x2, R24.reuse ;  /* 0x00000002ff057819 */ /* 0x100fe20000011418 */
[----:B------:R-:W-:Y:S01]  /*20a0*/  UISETP.NE.AND UP1, UPT, UR44, URZ, UPT ;  /* 0x0000003f2c00728c */ /* 0x000fe2000bf25270 */
[----:B--2---:R-:W-:Y:S01]  /*20b0*/  SHF.R.S32.HI R52, RZ, 0x1f, R24 ;  /* 0x0000001fff347819 */ /* 0x004fe20000011418 */
[C---:B------:R-:W-:Y:S01]  /*20c0*/  FMUL.FTZ R61, R0.reuse, R61 ;  /* 0x0000003d003d7220 */ /* 0x040fe20000410000 */
[----:B------:R-:W-:Y:S01]  /*20d0*/  SHF.R.S32.HI R22, RZ, 0x5, R21 ;  /* 0x00000005ff167819 */ /* 0x000fe20000011415 */
[----:B------:R-:W-:Y:S01]  /*20e0*/  FMUL.FTZ R12, R0, R35 ;  /* 0x00000023000c7220 */ /* 0x000fe20000410000 */
[----:B------:R-:W-:Y:S01]  /*20f0*/  LEA.HI R52, R52, R5, RZ, 0x3 ;  /* 0x0000000534347211 */ /* 0x000fe200078f18ff */
[C---:B------:R-:W-:Y:S01]  /*2100*/  FMUL.FTZ R14, R0.reuse, R39 ;  /* 0x00000027000e7220 */ /* 0x040fe20000410000 */
[----:B------:R-:W-:Y:S01]  /*2110*/  LOP3.LUT R54, R25, 0x3fffffe, RZ, 0xc0, !PT ;  /* 0x03fffffe19367812 */ /* 0x000fe200078ec0ff */
[----:B------:R-:W-:Y:S01]  /*2120*/  FMUL.FTZ R35, R0, R43 ;  /* 0x0000002b00237220 */ /* 0x000fe20000410000 */
[----:B------:R-:W-:Y:S01]  /*2130*/  LEA R25, R22, UR45, 0x4 ;  /* 0x0000002d16197c11 */ /* 0x000fe2000f8e20ff */
[----:B------:R-:W-:Y:S01]  /*2140*/  FMUL.FTZ R39, R0, R51 ;  /* 0x0000003300277220 */ /* 0x000fe20000410000 */
[----:B------:R-:W-:Y:S01]  /*2150*/  LOP3.LUT R52, R52, 0xfffffff8, RZ, 0xc0, !PT ;  /* 0xfffffff834347812 */ /* 0x000fe200078ec0ff */
[----:B------:R-:W-:Y:S01]  /*2160*/  IMAD.IADD R54, R23, 0x1, -R54 ;  /* 0x0000000117367824 */ /* 0x000fe200078e0a36 */
[----:B------:R-:W-:Y:S01]  /*2170*/  LEA.HI R22, R91, R91, RZ, 0x1 ;  /* 0x0000005b5b167211 */ /* 0x000fe200078f08ff */
[----:B------:R-:W-:Y:S01]  /*2180*/  @UP1 ULDC UR6, c[0x0][0x44c] ;  /* 0x0001130000061ab9 */ /* 0x000fe20000000800 */
[----:B------:R-:W-:Y:S01]  /*2190*/  IADD3 R25, R25, R5, -R52 ;  /* 0x0000000519197210 */ /* 0x000fe20007ffe834 */
[----:B------:R-:W-:Y:S01]  /*21a0*/  IMAD.MOV.U32 R52, RZ, RZ, -0x80 ;  /* 0xffffff80ff347424 */ /* 0x000fe200078e00ff */
[----:B------:R-:W-:Y:S01]  /*21b0*/  LOP3.LUT R22, R22, 0x1ffffffe, RZ, 0xc0, !PT ;  /* 0x1ffffffe16167812 */ /* 0x000fe200078ec0ff */
[----:B------:R-:W-:Y:S01]  /*21c0*/  FMUL.FTZ R53, R0, R53 ;  /* 0x0000003500357220 */ /* 0x000fe20000410000 */
[----:B------:R-:W-:Y:S01]  /*21d0*/  PLOP3.LUT P1, PT, PT, PT, UP1, 0x80, 0x0 ;  /* 0x000000000000781c */ /* 0x000fe20003f2f018 */
[----:B------:R-:W-:Y:S01]  /*21e0*/  IMAD R54, R54, 0x40, R25 ;  /* 0x0000004036367824 */ /* 0x000fe200078e0219 */
[----:B------:R-:W-:Y:S01]  /*21f0*/  PLOP3.LUT P2, PT, PT, PT, UP1, 0x80, 0x0 ;  /* 0x000000000000781c */ /* 0x000fe20003f4f018 */
[----:B------:R-:W-:-:S02]  /*2200*/  IMAD.IADD R5, R91, 0x1, -R22 ;  /* 0x000000015b057824 */ /* 0x000fc400078e0a16 */
[C---:B------:R-:W-:Y:S01]  /*2210*/  FMUL.FTZ R43, R0.reuse, R59 ;  /* 0x0000003b002b7220 */ /* 0x040fe20000410000 */
[C---:B------:R-:W-:Y:S01]  /*2220*/  FMUL.FTZ R51, R0.reuse, R75 ;  /* 0x0000004b00337220 */ /* 0x040fe20000410000 */
[----:B------:R0:W2:Y:S01]  /*2230*/  MUFU.TANH R59, R61 ;  /* 0x0000003d003b7308 */ /* 0x0000a20000002400 */
[----:B------:R-:W-:Y:S02]  /*2240*/  IMAD R5, R5, 0x8, R54 ;  /* 0x0000000805057824 */ /* 0x000fe400078e0236 */
[C---:B------:R-:W-:Y:S01]  /*2250*/  FMUL.FTZ R48, R0.reuse, R48 ;  /* 0x0000003000307220 */ /* 0x040fe20000410000 */
[----:B------:R-:W-:Y:S02]  /*2260*/  IMAD R75, R19, R52, 0x80 ;  /* 0x00000080134b7424 */ /* 0x000fe400078e0234 */
[C---:B------:R-:W-:Y:S01]  /*2270*/  FMUL.FTZ R49, R0.reuse, R49 ;  /* 0x0000003100317220 */ /* 0x040fe20000410000 */
[----:B------:R-:W-:Y:S02]  /*2280*/  IMAD.MOV.U32 R22, RZ, RZ, R5 ;  /* 0x000000ffff167224 */ /* 0x000fe400078e0005 */
[C---:B-1----:R-:W-:Y:S01]  /*2290*/  FMUL.FTZ R8, R0.reuse, R27 ;  /* 0x0000001b00087220 */ /* 0x042fe20000410000 */
[----:B------:R-:W-:Y:S01]  /*22a0*/  @P1 IMAD.HI.U32 R25, R5, UR6, RZ ;  /* 0x0000000605191c27 */ /* 0x000fe2000f8e00ff */
[----:B------:R-:W-:Y:S01]  /*22b0*/  @UP1 ULDC UR6, c[0x0][0x450] ;  /* 0x0001140000061ab9 */ /* 0x000fe20000000800 */
[----:B------:R1:W4:Y:S01]  /*22c0*/  MUFU.TANH R96, R53 ;  /* 0x0000003500607308 */ /* 0x0003220000002400 */
[----:B------:R-:W-:Y:S01]  /*22d0*/  UISETP.NE.AND UP0, UPT, UR43, URZ, UPT ;  /* 0x0000003f2b00728c */ /* 0x000fe2000bf05270 */
[----:B------:R-:W-:Y:S01]  /*22e0*/  FMUL.FTZ R27, R0, R29 ;  /* 0x0000001d001b7220 */ /* 0x000fe20000410000 */
[----:B------:R-:W-:Y:S01]  /*22f0*/  @P2 SHF.R.U32.HI R22, RZ, UR6, R25 ;  /* 0x00000006ff162c19 */ /* 0x000fe20008011619 */
[----:B------:R-:W-:Y:S01]  /*2300*/  UIADD3 UR6, UR36, 0x2a840, URZ ;  /* 0x0002a84024067890 */ /* 0x000fe2000fffe03f */
[----:B------:R-:W-:Y:S01]  /*2310*/  LOP3.LUT R25, R24, 0x7ffffffc, RZ, 0xc0, !PT ;  /* 0x7ffffffc18197812 */ /* 0x000fe200078ec0ff */
[C---:B------:R-:W-:Y:S01]  /*2320*/  FMUL.FTZ R9, R0.reuse, R30 ;  /* 0x0000001e00097220 */ /* 0x040fe20000410000 */
[----:B------:R-:W-:Y:S01]  /*2330*/  FMUL.FTZ R10, R0, R31 ;  /* 0x0000001f000a7220 */ /* 0x000fe20000410000 */
[----:B------:R-:W-:Y:S01]  /*2340*/  UPRMT UR6, UR48, 0x654, UR6 ;  /* 0x0000065430067896 */ /* 0x000fe20008000006 */
[----:B0-----:R-:W0:Y:S01]  /*2350*/  SHFL.IDX PT, R61, R22, RZ, 0x1c1f ;  /* 0x001c1fff163d7589 */ /* 0x001e2200000e0000 */
[----:B------:R-:W-:-:S02]  /*2360*/  IMAD.IADD R2, R2, 0x1, -R25 ;  /* 0x0000000102027824 */ /* 0x000fc400078e0a19 */
[C---:B------:R-:W-:Y:S01]  /*2370*/  FMUL.FTZ R29, R0.reuse, R33 ;  /* 0x00000021001d7220 */ /* 0x040fe20000410000 */
[----:B-1----:R-:W-:Y:S02]  /*2380*/  VIADD R53, R75, 0x1 ;  /* 0x000000014b357836 */ /* 0x002fe40000000000 */
        /* <DEDUP_REMOVED lines=10> */
[----:B------:R1:W0:Y:S01]  /*2430*/  MUFU.TANH R93, R48 ;  /* 0x00000030005d7308 */ /* 0x0002220000002400 */
        /* <DEDUP_REMOVED lines=12> */
[C---:B-1----:R-:W-:Y:S01]  /*2500*/  FMUL.FTZ R48, R0.reuse, R70 ;  /* 0x0000004600307220 */ /* 0x042fe20000410000 */
[C---:B------:R-:W-:Y:S01]  /*2510*/  FMUL.FTZ R50, R0.reuse, R74 ;  /* 0x0000004a00327220 */ /* 0x040fe20000410000 */
[C---:B------:R-:W-:Y:S01]  /*2520*/  FMUL.FTZ R76, R0.reuse, R76 ;  /* 0x0000004c004c7220 */ /* 0x040fe20000410000 */
[C---:B------:R-:W-:Y:S01]  /*2530*/  FMUL.FTZ R77, R0.reuse, R77 ;  /* 0x0000004d004d7220 */ /* 0x040fe20000410000 */
[C---:B-----5:R-:W-:Y:S01]  /*2540*/  FMUL.FTZ R49, R0.reuse, R71 ;  /* 0x0000004700317220 */ /* 0x060fe20000410000 */
        /* <DEDUP_REMOVED lines=10> */
[----:B------:R-:W-:-:S02]  /*25f0*/  IMAD R53, R2, -0x2, R53 ;  /* 0xfffffffe02357824 */ /* 0x000fc400078e0235 */
[C---:B------:R-:W-:Y:S01]  /*2600*/  FMUL.FTZ R65, R0.reuse, R65 ;  /* 0x0000004100417220 */ /* 0x040fe20000410000 */
[C---:B------:R-:W-:Y:S01]  /*2610*/  FMUL.FTZ R68, R0.reuse, R68 ;  /* 0x0000004400447220 */ /* 0x040fe20000410000 */
[C---:B------:R-:W-:Y:S01]  /*2620*/  FMUL.FTZ R69, R0.reuse, R69 ;  /* 0x0000004500457220 */ /* 0x040fe20000410000 */
[C---:B------:R-:W-:Y:S01]  /*2630*/  FMUL.FTZ R72, R0.reuse, R72 ;  /* 0x0000004800487220 */ /* 0x040fe20000410000 */
[----:B------:R-:W-:Y:S01]  /*2640*/  FMUL.FTZ R73, R0, R73 ;  /* 0x0000004900497220 */ /* 0x000fe20000410000 */
[----:B------:R-:W-:Y:S01]  /*2650*/  SYNCS.ARRIVE.TRANS64.RED.A1T0 RZ, [UR6], RZ ;  /* 0x000000ffffff79a7 */ /* 0x000fe20008100406 */
[----:B------:R-:W-:Y:S01]  /*2660*/  ULDC UR7, c[0x0][0x2f0] ;  /* 0x0000bc0000077ab9 */ /* 0x000fe20000000800 */
[----:B------:R-:W-:Y:S01]  /*2670*/  ULDC UR6, c[0x0][0x288] ;  /* 0x0000a20000067ab9 */ /* 0x000fe20000000800 */
[----:B------:R-:W-:Y:S01]  /*2680*/  PLOP3.LUT P1, PT, PT, PT, UP0, 0x40, 0x0 ;  /* 0x000000000000781c */ /* 0x000fe20003f2e808 */
[----:B------:R1:W0:Y:S01]  /*2690*/  MUFU.TANH R58, R64 ;  /* 0x00000040003a7308 */ /* 0x0002220000002400 */
[C---:B------:R-:W-:Y:S01]  /*26a0*/  IMAD R55, R16.reuse, UR7, R53 ;  /* 0x0000000710377c24 */ /* 0x040fe2000f8e0235 */
[----:B------:R-:W-:Y:S01]  /*26b0*/  ULDC UR32, c[0x0][0x9dc] ;  /* 0x0002770000207ab9 */ /* 0x000fe20000000800 */
[----:B------:R-:W-:Y:S01]  /*26c0*/  IMAD.U32 R132, RZ, RZ, UR6 ;  /* 0x00000006ff847e24 */ /* 0x000fe2000f8e00ff */
[----:B------:R-:W-:Y:S01]  /*26d0*/  ULOP3.LUT UR32, URZ, UR32, URZ, 0x33, !UPT ;  /* 0x000000203f207292 */ /* 0x000fe2000f8e333f */
[----:B------:R-:W-:Y:S01]  /*26e0*/  IMAD R53, R16, UR7, R75 ;  /* 0x0000000710357c24 */ /* 0x000fe2000f8e024b */
[----:B------:R-:W-:Y:S01]  /*26f0*/  ULDC UR14, c[0x0][0x9e0] ;  /* 0x00027800000e7ab9 */ /* 0x000fe20000000800 */
[----:B------:R-:W-:Y:S01]  /*2700*/  IMAD.IADD R55, R55, 0x1, -R132 ;  /* 0x0000000137377824 */ /* 0x000fe200078e0a84 */
[----:B------:R-:W1:Y:S01]  /*2710*/  MUFU.TANH R4, R4 ;  /* 0x0000000400047308 */ /* 0x000e620000002400 */
[----:B------:R-:W-:Y:S01]  /*2720*/  IMAD R78, R2, -0x2, R53 ;  /* 0xfffffffe024e7824 */ /* 0x000fe200078e0235 */
[----:B------:R-:W-:Y:S01]  /*2730*/  LEA R74, R19, 0xffffff80, 0x7 ;  /* 0xffffff80134a7811 */ /* 0x000fe200078e38ff */
[----:B------:R-:W-:-:S02]  /*2740*/  VIADD R79, R55, UR14 ;  /* 0x0000000e374f7c36 */ /* 0x000fc40008000000 */
[----:B------:R-:W-:-:S03]  /*2750*/  VIADD R82, R55, UR32 ;  /* 0x0000002037527c36 */ /* 0x000fc60008000000 */
[----:B------:R-:W1:Y:S01]  /*2760*/  MUFU.TANH R88, R88 ;  /* 0x0000005800587308 */ /* 0x000e620000002400 */
[----:B0-----:R-:W-:Y:S01]  /*2770*/  VIADDMNMX R52, R61, R79, R78, PT ;  /* 0x0000004f3d347246 */ /* 0x001fe2000380014e */
[----:B------:R-:W-:-:S06]  /*2780*/  IMAD.IADD R53, R82, 0x1, R61 ;  /* 0x0000000152357824 */ /* 0x000fcc00078e023d */
[----:B------:R-:W0:Y:S08]  /*2790*/  MUFU.TANH R3, R3 ;  /* 0x0000000300037308 */ /* 0x000e300000002400 */
        /* <DEDUP_REMOVED lines=32> */
[----:B------:R0:W0:Y:S08]  /*29a0*/  MUFU.TANH R97, R65 ;  /* 0x0000004100617308 */ /* 0x0000300000002400 */
[----:B------:R-:W0:Y:S08]  /*29b0*/  MUFU.TANH R46, R46 ;  /* 0x0000002e002e7308 */ /* 0x000e300000002400 */
[----:B------:R-:W0:Y:S08]  /*29c0*/  MUFU.TANH R47, R47 ;  /* 0x0000002f002f7308 */ /* 0x000e300000002400 */
[----:B------:R0:W0:Y:S08]  /*29d0*/  MUFU.TANH R67, R68 ;  /* 0x0000004400437308 */ /* 0x0000300000002400 */
[----:B------:R0:W0:Y:S08]  /*29e0*/  MUFU.TANH R98, R69 ;  /* 0x0000004500627308 */ /* 0x0000300000002400 */
[----:B------:R-:W0:Y:S08]  /*29f0*/  MUFU.TANH R48, R48 ;  /* 0x0000003000307308 */ /* 0x000e300000002400 */
[----:B------:R-:W0:Y:S08]  /*2a00*/  MUFU.TANH R49, R49 ;  /* 0x0000003100317308 */ /* 0x000e300000002400 */
[----:B------:R0:W0:Y:S08]  /*2a10*/  MUFU.TANH R64, R72 ;  /* 0x0000004800407308 */ /* 0x0000300000002400 */
[----:B------:R0:W0:Y:S08]  /*2a20*/  MUFU.TANH R71, R73 ;  /* 0x0000004900477308 */ /* 0x0000300000002400 */
        /* <DEDUP_REMOVED lines=13> */
[----:B------:R-:W0:Y:S01]  /*2b00*/  MUFU.TANH R25, R25 ;  /* 0x0000001900197308 */ /* 0x000e220000002400 */
[----:B-1234-:R-:W-:Y:S05]  /*2b10*/  @P1 BRA `(.L_x_1100) ;  /* 0x0000000000641947 */ /* 0x01efea0003800000 */
[----:B------:R-:W-:Y:S01]  /*2b20*/  IMAD R55, R16, UR7, R61 ;  /* 0x0000000710377c24 */ /* 0x000fe2000f8e023d */
[----:B------:R-:W-:Y:S03]  /*2b30*/  BSSY B0, `(.L_x_1101) ;  /* 0x0000013000007945 */ /* 0x000fe60003800000 */
[----:B------:R-:W-:-:S05]  /*2b40*/  IMAD.IADD R55, R55, 0x1, -R132 ;  /* 0x0000000137377824 */ /* 0x000fca00078e0a84 */
[----:B------:R-:W-:-:S13]  /*2b50*/  ISETP.GT.AND P1, PT, R55, -0x1, PT ;  /* 0xffffffff3700780c */ /* 0x000fda0003f24270 */
[----:B------:R-:W-:Y:S05]  /*2b60*/  @P1 BRA `(.L_x_1102) ;  /* 0x0000000000241947 */ /* 0x000fea0003800000 */
[----:B------:R-:W-:Y:S01]  /*2b70*/  ULDC UR6, c[0x0][0x9e4] ;  /* 0x0002790000067ab9 */ /* 0x000fe20000000800 */
[----:B------:R-:W-:Y:S01]  /*2b80*/  LOP3.LUT R55, RZ, R55, RZ, 0x33, !PT ;  /* 0x00000037ff377212 */ /* 0x000fe200078e33ff */
[----:B------:R-:W-:-:S05]  /*2b90*/  IMAD.U32 R61, RZ, RZ, UR6 ;  /* 0x00000006ff3d7e24 */ /* 0x000fca000f8e00ff */
[----:B------:R-:W-:-:S13]  /*2ba0*/  ISETP.NE.AND P1, PT, R61, 0x1, PT ;  /* 0x000000013d00780c */ /* 0x000fda0003f25270 */
[----:B------:R-:W1:Y:S02]  /*2bb0*/  @P1 LDC.64 R62, c[0x0][0x9e8] ;  /* 0x00027a00ff3e1b82 */ /* 0x000e640000000a00 */
[----:B-1----:R-:W-:-:S05]  /*2bc0*/  @P1 IMAD.HI.U32 R54, R55, R62, RZ ;  /* 0x0000003e37361227 */ /* 0x002fca00078e00ff */
[----:B------:R-:W-:-:S04]  /*2bd0*/  @P1 SHF.R.U32.HI R55, RZ, R63, R54 ;  /* 0x0000003fff371219 */ /* 0x000fc80000011636 */
[----:B------:R-:W-:Y:S01]  /*2be0*/  LOP3.LUT R55, RZ, R55, RZ, 0x33, !PT ;  /* 0x00000037ff377212 */ /* 0x000fe200078e33ff */
[----:B------:R-:W-:Y:S06]  /*2bf0*/  BRA `(.L_x_1103) ;  /* 0x0000000000187947 */ /* 0x000fec0003800000 */
.L_x_1102:
[----:B------:R-:W-:Y:S02]  /*2c00*/  ULDC UR6, c[0x0][0x9e4] ;  /* 0x0002790000067ab9 */ /* 0x000fe40000000800 */
[----:B------:R-:W-:-:S05]  /*2c10*/  IMAD.U32 R61, RZ, RZ, UR6 ;  /* 0x00000006ff3d7e24 */ /* 0x000fca000f8e00ff */
[----:B------:R-:W-:-:S13]  /*2c20*/  ISETP.NE.AND P1, PT, R61, 0x1, PT ;  /* 0x000000013d00780c */ /* 0x000fda0003f25270 */
[----:B------:R-:W1:Y:S02]  /*2c30*/  @P1 LDC.64 R62, c[0x0][0x9e8] ;  /* 0x00027a00ff3e1b82 */ /* 0x000e640000000a00 */
[----:B-1----:R-:W-:-:S05]  /*2c40*/  @P1 IMAD.HI.U32 R54, R55, R62, RZ ;  /* 0x0000003e37361227 */ /* 0x002fca00078e00ff */
[----:B------:R-:W-:-:S07]  /*2c50*/  @P1 SHF.R.U32.HI R55, RZ, R63, R54 ;  /* 0x0000003fff371219 */ /* 0x000fce0000011636 */
.L_x_1103:
[----:B------:R-:W-:Y:S05]  /*2c60*/  BSYNC B0 ;  /* 0x0000000000007941 */ /* 0x000fea0003800000 */
.L_x_1101:
[----:B------:R-:W-:-:S04]  /*2c70*/  IMAD R55, R55, R61, -R74 ;  /* 0x0000003d37377224 */ /* 0x000fc800078e0a4a */
[----:B------:R-:W-:-:S05]  /*2c80*/  IMAD R55, R2, -0x2, R55 ;  /* 0xfffffffe02377824 */ /* 0x000fca00078e0237 */
[----:B------:R-:W-:Y:S02]  /*2c90*/  VIADDMNMX R52, R55, R61, R52, PT ;  /* 0x0000003d37347246 */ /* 0x000fe40003800134 */
[----:B------:R-:W-:-:S07]  /*2ca0*/  VIMNMX R53, R53, R55, !PT ;  /* 0x0000003735357248 */ /* 0x000fce0007fe0100 */
.L_x_1100:
[C---:B------:R-:W-:Y:S01]  /*2cb0*/  ISETP.GE.AND P2, PT, R75.reuse, 0x9, PT ;  /* 0x000000094b00780c */ /* 0x040fe20003f46270 */
[----:B------:R-:W-:Y:S01]  /*2cc0*/  UISETP.NE.AND UP0, UPT, UR43, URZ, UPT ;  /* 0x0000003f2b00728c */ /* 0x000fe2000bf05270 */
[----:B------:R-:W-:Y:S02]  /*2cd0*/  ISETP.GE.AND P1, PT, R75, 0x2, PT ;  /* 0x000000024b00780c */ /* 0x000fe40003f26270 */
[C---:B------:R-:W-:Y:S02]  /*2ce0*/  ISETP.GT.AND P3, PT, R53.reuse, 0x8, !P2 ;  /* 0x000000083500780c */ /* 0x040fe40005764270 */
[----:B------:R-:W-:Y:S02]  /*2cf0*/  ISETP.GT.AND P4, PT, R53, 0x1, !P1 ;  /* 0x000000013500780c */ /* 0x000fe40004f84270 */
[----:B------:R-:W-:Y:S02]  /*2d00*/  ISETP.LT.OR P3, PT, R52, 0x9, P3 ;  /* 0x000000093400780c */ /* 0x000fe40001f61670 */
[----:B------:R-:W-:-:S02]  /*2d10*/  ISETP.GE.AND P5, PT, R75, 0x11, PT ;  /* 0x000000114b00780c */ /* 0x000fc40003fa6270 */
[----:B0-----:R-:W-:Y:S02]  /*2d20*/  FSEL R86, R26, -INF , !P3 ;  /* 0xff8000001a567808 */ /* 0x001fe40005800000 */
[----:B------:R-:W-:Y:S02]  /*2d30*/  ISETP.LT.OR P4, PT, R52, 0x2, P4 ;  /* 0x000000023400780c */ /* 0x000fe40002781670 */
[----:B------:R-:W-:Y:S02]  /*2d40*/  ISETP.GT.AND P3, PT, R53, 0x10, !P5 ;  /* 0x000000103500780c */ /* 0x000fe40006f64270 */
[----:B------:R-:W-:Y:S02]  /*2d50*/  ISETP.GE.AND P6, PT, R75, 0xa, PT ;  /* 0x0000000a4b00780c */ /* 0x000fe40003fc6270 */
[----:B------:R-:W-:Y:S02]  /*2d60*/  FSEL R88, R88, -INF , !P4 ;  /* 0xff80000058587808 */ /* 0x000fe40006000000 */
[----:B------:R-:W-:-:S02]  /*2d70*/  P2R R87, PR, RZ, 0x20 ;  /* 0x00000020ff577803 */ /* 0x000fc40000000000 */
[----:B------:R-:W-:Y:S02]  /*2d80*/  ISETP.LT.OR P3, PT, R52, 0x11, P3 ;  /* 0x000000113400780c */ /* 0x000fe40001f61670 */
[----:B------:R-:W-:Y:S02]  /*2d90*/  ISETP.GT.AND P4, PT, R53, 0x9, !P6 ;  /* 0x000000093500780c */ /* 0x000fe40007784270 */
[----:B------:R-:W-:Y:S02]  /*2da0*/  ISETP.GE.AND P5, PT, R75, 0x12, PT ;  /* 0x000000124b00780c */ /* 0x000fe40003fa6270 */
[----:B------:R-:W-:Y:S02]  /*2db0*/  FSEL R100, R28, -INF , !P3 ;  /* 0xff8000001c647808 */ /* 0x000fe40005800000 */
[----:B------:R-:W-:Y:S02]  /*2dc0*/  ISETP.LT.OR P4, PT, R52, 0xa, P4 ;  /* 0x0000000a3400780c */ /* 0x000fe40002781670 */
[----:B------:R-:W-:-:S02]  /*2dd0*/  ISETP.GT.AND P3, PT, R53, 0x11, !P5 ;  /* 0x000000113500780c */ /* 0x000fc40006f64270 */
[----:B------:R-:W-:Y:S02]  /*2de0*/  FSEL R92, R27, -INF , !P4 ;  /* 0xff8000001b5c7808 */ /* 0x000fe40006000000 */
[----:B------:R-:W-:Y:S02]  /*2df0*/  ISETP.LT.OR P3, PT, R52, 0x12, P3 ;  /* 0x000000123400780c */ /* 0x000fe40001f61670 */
[----:B------:R-:W-:Y:S02]  /*2e00*/  ISETP.GE.AND P4, PT, R75, 0x19, PT ;  /* 0x000000194b00780c */ /* 0x000fe40003f86270 */
[----:B------:R-:W-:Y:S02]  /*2e10*/  FSEL R102, R29, -INF , !P3 ;  /* 0xff8000001d667808 */ /* 0x000fe40005800000 */
[----:B------:R-:W-:Y:S02]  /*2e20*/  ISETP.GT.AND P3, PT, R53, 0x18, !P4 ;  /* 0x000000183500780c */ /* 0x000fe40006764270 */
[----:B------:R-:W-:-:S02]  /*2e30*/  P2R R99, PR, RZ, 0x10 ;  /* 0x00000010ff637803 */ /* 0x000fc40000000000 */
[----:B------:R-:W-:Y:S02]  /*2e40*/  ISETP.LT.OR P3, PT, R52, 0x19, P3 ;  /* 0x000000193400780c */ /* 0x000fe40001f61670 */
[----:B------:R-:W-:Y:S02]  /*2e50*/  ISETP.GE.AND P4, PT, R75, 0x1a, PT ;  /* 0x0000001a4b00780c */ /* 0x000fe40003f86270 */
[----:B------:R-:W-:Y:S02]  /*2e60*/  FSEL R73, R30, -INF , !P3 ;  /* 0xff8000001e497808 */ /* 0x000fe40005800000 */
[----:B------:R-:W-:Y:S02]  /*2e70*/  ISETP.GT.AND P3, PT, R53, 0x19, !P4 ;  /* 0x000000193500780c */ /* 0x000fe40006764270 */
[----:B------:R-:W-:Y:S02]  /*2e80*/  P2R R101, PR, RZ, 0x10 ;  /* 0x00000010ff657803 */ /* 0x000fe40000000000 */
[----:B------:R-:W-:-:S02]  /*2e90*/  ISETP.LT.OR P3, PT, R52, 0x1a, P3 ;  /* 0x0000001a3400780c */ /* 0x000fc40001f61670 */
[----:B------:R-:W-:Y:S02]  /*2ea0*/  ISETP.GE.AND P4, PT, R75, 0x21, PT ;  /* 0x000000214b00780c */ /* 0x000fe40003f86270 */
[----:B------:R-:W-:Y:S02]  /*2eb0*/  FSEL R72, R31, -INF , !P3 ;  /* 0xff8000001f487808 */ /* 0x000fe40005800000 */
[----:B------:R-:W-:Y:S02]  /*2ec0*/  ISETP.GT.AND P3, PT, R53, 0x20, !P4 ;  /* 0x000000203500780c */ /* 0x000fe40006764270 */
[----:B------:R-:W-:Y:S02]  /*2ed0*/  P2R R103, PR, RZ, 0x10 ;  /* 0x00000010ff677803 */ /* 0x000fe40000000000 */
[----:B------:R-:W-:Y:S02]  /*2ee0*/  ISETP.LT.OR P3, PT, R52, 0x21, P3 ;  /* 0x000000213400780c */ /* 0x000fe40001f61670 */
[----:B------:R-:W-:-:S02]  /*2ef0*/  ISETP.GE.AND P4, PT, R75, 0x22, PT ;  /* 0x000000224b00780c */ /* 0x000fc40003f86270 */
[----:B------:R-:W-:Y:S02]  /*2f00*/  FSEL R70, R32, -INF , !P3 ;  /* 0xff80000020467808 */ /* 0x000fe40005800000 */
[----:B------:R-:W-:Y:S02]  /*2f10*/  ISETP.GT.AND P3, PT, R53, 0x21, !P4 ;  /* 0x000000213500780c */ /* 0x000fe40006764270 */
[----:B------:R-:W-:Y:S02]  /*2f20*/  P2R R104, PR, RZ, 0x10 ;  /* 0x00000010ff687803 */ /* 0x000fe40000000000 */
[----:B------:R-:W-:Y:S02]  /*2f30*/  ISETP.LT.OR P3, PT, R52, 0x22, P3 ;  /* 0x000000223400780c */ /* 0x000fe40001f61670 */
[----:B------:R-:W-:Y:S02]  /*2f40*/  ISETP.GE.AND P4, PT, R75, 0x29, PT ;  /* 0x000000294b00780c */ /* 0x000fe40003f86270 */
[----:B------:R-:W-:-:S02]  /*2f50*/  FSEL R69, R33, -INF , !P3 ;  /* 0xff80000021457808 */ /* 0x000fc40005800000 */
[----:B------:R-:W-:Y:S01]  /*2f60*/  ISETP.GT.AND P3, PT, R53, 0x28, !P4 ;  /* 0x000000283500780c */ /* 0x000fe20006764270 */
[----:B------:R-:W0:Y:S01]  /*2f70*/  SHFL.IDX PT, R33, R22, 0x1, 0x1c1f ;  /* 0x003c1f0016217f89 */ /* 0x000e2200000e0000 */
[----:B------:R-:W-:Y:S02]  /*2f80*/  P2R R105, PR, RZ, 0x10 ;  /* 0x00000010ff697803 */ /* 0x000fe40000000000 */
[----:B------:R-:W-:Y:S02]  /*2f90*/  ISETP.LT.OR P3, PT, R52, 0x29, P3 ;  /* 0x000000293400780c */ /* 0x000fe40001f61670 */
[----:B------:R-:W-:Y:S02]  /*2fa0*/  ISETP.GE.AND P4, PT, R75, 0x2a, PT ;  /* 0x0000002a4b00780c */ /* 0x000fe40003f86270 */
[----:B------:R-:W-:Y:S02]  /*2fb0*/  FSEL R89, R89, -INF , !P3 ;  /* 0xff80000059597808 */ /* 0x000fe40005800000 */
[----:B------:R-:W-:-:S02]  /*2fc0*/  ISETP.GT.AND P3, PT, R53, 0x29, !P4 ;  /* 0x000000293500780c */ /* 0x000fc40006764270 */
[----:B------:R-:W-:Y:S02]  /*2fd0*/  P2R R106, PR, RZ, 0x10 ;  /* 0x00000010ff6a7803 */ /* 0x000fe40000000000 */
[----:B------:R-:W-:Y:S02]  /*2fe0*/  ISETP.LT.OR P3, PT, R52, 0x2a, P3 ;  /* 0x0000002a3400780c */ /* 0x000fe40001f61670 */
[----:B------:R-:W-:Y:S02]  /*2ff0*/  ISETP.GE.AND P4, PT, R75, 0x31, PT ;  /* 0x000000314b00780c */ /* 0x000fe40003f86270 */
[----:B------:R-:W-:Y:S02]  /*3000*/  FSEL R90, R90, -INF , !P3 ;  /* 0xff8000005a5a7808 */ /* 0x000fe40005800000 */
[----:B------:R-:W-:Y:S02]  /*3010*/  ISETP.GT.AND P3, PT, R53, 0x30, !P4 ;  /* 0x000000303500780c */ /* 0x000fe40006764270 */
[----:B------:R-:W-:-:S02]  /*3020*/  P2R R107, PR, RZ, 0x10 ;  /* 0x00000010ff6b7803 */ /* 0x000fc40000000000 */
[C---:B------:R-:W-:Y:S02]  /*3030*/  ISETP.LT.OR P3, PT, R52.reuse, 0x31, P3 ;  /* 0x000000313400780c */ /* 0x040fe40001f61670 */
        /* <DEDUP_REMOVED lines=17> */
[----:B------:R-:W-:Y:S02]  /*3150*/  ISETP.GT.AND P3, PT, R53, 0x40, !P4 ;  /* 0x000000403500780c */ /* 0x000fe40006764270 */
        /* <DEDUP_REMOVED lines=48> */
[----:B------:R-:W-:Y:S01]  /*3460*/  FSEL R31, R71, -INF , !P3 ;  /* 0xff800000471f7808 */ /* 0x000fe20005800000 */
[----:B0-----:R-:W-:Y:S01]  /*3470*/  IMAD.IADD R71, R82, 0x1, R33 ;  /* 0x0000000152477824 */ /* 0x001fe200078e0221 */
        /* <DEDUP_REMOVED lines=8> */
[----:B------:R-:W-:Y:S02]  /*3500*/  P2R R91, PR, RZ, 0x20 ;  /* 0x00000020ff5b7803 */ /* 0x000fe40000000000 */
[----:B------:R-:W-:-:S02]  /*3510*/  FSEL R29, R77, -INF , !P3 ;  /* 0xff8000004d1d7808 */ /* 0x000fc40005800000 */
[----:B------:R-:W-:Y:S02]  /*3520*/  ISETP.GE.AND P3, PT, R75, 0x71, PT ;  /* 0x000000714b00780c */ /* 0x000fe40003f66270 */
[----:B------:R-:W-:Y:S02]  /*3530*/  P2R R83, PR, RZ, 0x40 ;  /* 0x00000040ff537803 */ /* 0x000fe40000000000 */
[----:B------:R-:W-:Y:S02]  /*3540*/  ISETP.GT.AND P4, PT, R53, 0x70, !P3 ;  /* 0x000000703500780c */ /* 0x000fe40005f84270 */
[----:B------:R-:W-:Y:S02]  /*3550*/  VIADDMNMX R67, R33, R79, R78, PT ;  /* 0x0000004f21437246 */ /* 0x000fe4000380014e */
[----:B------:R-:W-:-:S04]  /*3560*/  ISETP.LT.OR P4, PT, R52, 0x71, P4 ;  /* 0x000000713400780c */ /* 0x000fc80002781670 */
[----:B------:R-:W-:Y:S02]  /*3570*/  FSEL R28, R80, -INF , !P4 ;  /* 0xff800000501c7808 */ /* 0x000fe40006000000 */
[----:B------:R-:W-:-:S04]  /*3580*/  ISETP.GE.AND P4, PT, R75, 0x72, PT ;  /* 0x000000724b00780c */ /* 0x000fc80003f86270 */
[----:B------:R-:W-:-:S04]  /*3590*/  ISETP.GT.AND P5, PT, R53, 0x71, !P4 ;  /* 0x000000713500780c */ /* 0x000fc800067a4270 */
[----:B------:R-:W-:-:S04]  /*35a0*/  ISETP.LT.OR P5, PT, R52, 0x72, P5 ;  /* 0x000000723400780c */ /* 0x000fc80002fa1670 */
[----:B------:R-:W-:Y:S02]  /*35b0*/  FSEL R27, R81, -INF , !P5 ;  /* 0xff800000511b7808 */ /* 0x000fe40006800000 */
[----:B------:R-:W-:-:S04]  /*35c0*/  ISETP.GE.AND P5, PT, R75, 0x79, PT ;  /* 0x000000794b00780c */ /* 0x000fc80003fa6270 */
[----:B------:R-:W-:-:S04]  /*35d0*/  ISETP.GT.AND P6, PT, R53, 0x78, !P5 ;  /* 0x000000783500780c */ /* 0x000fc80006fc4270 */
[----:B------:R-:W-:-:S04]  /*35e0*/  ISETP.LT.OR P6, PT, R52, 0x79, P6 ;  /* 0x000000793400780c */ /* 0x000fc800037c1670 */
[----:B------:R-:W-:Y:S02]  /*35f0*/  FSEL R26, R84, -INF , !P6 ;  /* 0xff800000541a7808 */ /* 0x000fe40007000000 */
[----:B------:R-:W-:-:S04]  /*3600*/  ISETP.GE.AND P6, PT, R75, 0x1, PT ;  /* 0x000000014b00780c */ /* 0x000fc80003fc6270 */
[----:B------:R-:W-:Y:S02]  /*3610*/  P2R R64, PR, RZ, 0x40 ;  /* 0x00000040ff407803 */ /* 0x000fe40000000000 */
[----:B------:R-:W-:-:S04]  /*3620*/  ISETP.GT.AND P6, PT, R53, RZ, !P6 ;  /* 0x000000ff3500720c */ /* 0x000fc800077c4270 */
[----:B------:R-:W-:-:S04]  /*3630*/  ISETP.LT.OR P6, PT, R52, 0x1, P6 ;  /* 0x000000013400780c */ /* 0x000fc800037c1670 */
[----:B------:R-:W-:Y:S02]  /*3640*/  FSEL R54, R4, -INF , !P6 ;  /* 0xff80000004367808 */ /* 0x000fe40007000000 */
[----:B------:R-:W-:-:S04]  /*3650*/  ISETP.GE.AND P6, PT, R75, 0x7a, PT ;  /* 0x0000007a4b00780c */ /* 0x000fc80003fc6270 */
[----:B------:R-:W-:Y:S02]  /*3660*/  P2R R75, PR, RZ, 0x40 ;  /* 0x00000040ff4b7803 */ /* 0x000fe40000000000 */
[----:B------:R-:W-:-:S04]  /*3670*/  ISETP.GT.AND P6, PT, R53, 0x79, !P6 ;  /* 0x000000793500780c */ /* 0x000fc800077c4270 */
[----:B------:R-:W-:-:S04]  /*3680*/  ISETP.LT.OR P6, PT, R52, 0x7a, P6 ;  /* 0x0000007a3400780c */ /* 0x000fc800037c1670 */
[----:B------:R-:W-:Y:S02]  /*3690*/  FSEL R4, R85, -INF , !P6 ;  /* 0xff80000055047808 */ /* 0x000fe40007000000 */
[----:B------:R-:W-:-:S13]  /*36a0*/  PLOP3.LUT P6, PT, PT, PT, UP0, 0x40, 0x0 ;  /* 0x000000000000781c */ /* 0x000fda0003fce808 */
[----:B------:R-:W-:Y:S05]  /*36b0*/  @P6 BRA `(.L_x_1104) ;  /* 0x0000000000646947 */ /* 0x000fea0003800000 */
        /* <DEDUP_REMOVED lines=9> */
[----:B------:R-:W0:Y:S02]  /*3750*/  @P6 LDC.64 R76, c[0x0][0x9e8] ;  /* 0x00027a00ff4c6b82 */ /* 0x000e240000000a00 */
[----:B0-----:R-:W-:-:S05]  /*3760*/  @P6 IMAD.HI.U32 R22, R33, R76, RZ ;  /* 0x0000004c21166227 */ /* 0x001fca00078e00ff */
[----:B------:R-:W-:-:S04]  /*3770*/  @P6 SHF.R.U32.HI R33, RZ, R77, R22 ;  /* 0x0000004dff216219 */ /* 0x000fc80000011616 */
[----:B------:R-:W-:Y:S01]  /*3780*/  LOP3.LUT R33, RZ, R33, RZ, 0x33, !PT ;  /* 0x00000021ff217212 */ /* 0x000fe200078e33ff */
[----:B------:R-:W-:Y:S06]  /*3790*/  BRA `(.L_x_1107) ;  /* 0x0000000000187947 */ /* 0x000fec0003800000 */
.L_x_1106:
[----:B------:R-:W-:Y:S02]  /*37a0*/  ULDC UR6, c[0x0][0x9e4] ;  /* 0x0002790000067ab9 */ /* 0x000fe40000000800 */
[----:B------:R-:W-:-:S05]  /*37b0*/  IMAD.U32 R52, RZ, RZ, UR6 ;  /* 0x00000006ff347e24 */ /* 0x000fca000f8e00ff */
[----:B------:R-:W-:-:S13]  /*37c0*/  ISETP.NE.AND P6, PT, R52, 0x1, PT ;  /* 0x000000013400780c */ /* 0x000fda0003fc5270 */
[----:B------:R-:W0:Y:S02]  /*37d0*/  @P6 LDC.64 R76, c[0x0][0x9e8] ;  /* 0x00027a00ff4c6b82 */ /* 0x000e240000000a00 */
[----:B0-----:R-:W-:-:S05]  /*37e0*/  @P6 IMAD.HI.U32 R22, R33, R76, RZ ;  /* 0x0000004c21166227 */ /* 0x001fca00078e00ff */
[----:B------:R-:W-:-:S07]  /*37f0*/  @P6 SHF.R.U32.HI R33, RZ, R77, R22 ;  /* 0x0000004dff216219 */ /* 0x000fce0000011616 */
.L_x_1107:
[----:B------:R-:W-:Y:S05]  /*3800*/  BSYNC B0 ;  /* 0x0000000000007941 */ /* 0x000fea0003800000 */
.L_x_1105:
[----:B------:R-:W-:-:S04]  /*3810*/  IMAD R33, R33, R52, -R74 ;  /* 0x0000003421217224 */ /* 0x000fc800078e0a4a */
[----:B------:R-:W-:-:S05]  /*3820*/  IMAD R22, R2, -0x2, R33 ;  /* 0xfffffffe02167824 */ /* 0x000fca00078e0221 */
[----:B------:R-:W-:Y:S02]  /*3830*/  VIADDMNMX R67, R22, R52, R67, PT ;  /* 0x0000003416437246 */ /* 0x000fe40003800143 */
[----:B------:R-:W-:-:S07]  /*3840*/  VIMNMX R71, R71, R22, !PT ;  /* 0x0000001647477248 */ /* 0x000fce0007fe0100 */
.L_x_1104:
[----:B------:R-:W-:Y:S01]  /*3850*/  ISETP.GT.AND P1, PT, R71, 0x1, !P1 ;  /* 0x000000014700780c */ /* 0x000fe20004f24270 */
[----:B------:R-:W-:Y:S01]  /*3860*/  ULDC UR6, c[0x0][0x988] ;  /* 0x0002620000067ab9 */ /* 0x000fe20000000800 */
[----:B------:R-:W-:Y:S01]  /*3870*/  ISETP.NE.AND P6, PT, R83, RZ, PT ;  /* 0x000000ff5300720c */ /* 0x000fe20003fc5270 */
[----:B------:R-:W-:Y:S01]  /*3880*/  UISETP.NE.AND UP1, UPT, UR44, URZ, UPT ;  /* 0x0000003f2c00728c */ /* 0x000fe2000bf25270 */
[----:B------:R-:W-:Y:S01]  /*3890*/  ISETP.LT.OR P1, PT, R67, 0x2, P1 ;  /* 0x000000024300780c */ /* 0x000fe20000f21670 */
[----:B------:R-:W-:Y:S01]  /*38a0*/  UISETP.NE.AND UP0, UPT, UR43, URZ, UPT ;  /* 0x0000003f2b00728c */ /* 0x000fe2000bf05270 */
[C---:B------:R-:W-:Y:S02]  /*38b0*/  ISETP.GT.AND P2, PT, R71.reuse, 0x8, !P2 ;  /* 0x000000084700780c */ /* 0x040fe40005744270 */
[----:B------:R-:W-:Y:S02]  /*38c0*/  FSEL R8, R8, -INF , !P1 ;  /* 0xff80000008087808 */ /* 0x000fe40004800000 */
[----:B------:R-:W-:-:S02]  /*38d0*/  ISETP.GT.AND P1, PT, R71, 0x9, !P6 ;  /* 0x000000094700780c */ /* 0x000fc40007724270 */
[C---:B------:R-:W-:Y:S02]  /*38e0*/  ISETP.LT.OR P2, PT, R67.reuse, 0x9, P2 ;  /* 0x000000094300780c */ /* 0x040fe40001741670 */
[----:B------:R-:W-:Y:S01]  /*38f0*/  ISETP.LT.OR P1, PT, R67, 0xa, P1 ;  /* 0x0000000a4300780c */ /* 0x000fe20000f21670 */
[----:B------:R-:W-:Y:S01]  /*3900*/  @UP1 ULDC UR10, c[0x0][0x44c] ;  /* 0x00011300000a1ab9 */ /* 0x000fe20000000800 */
[----:B------:R-:W-:Y:S01]  /*3910*/  FSEL R9, R9, -INF , !P2 ;  /* 0xff80000009097808 */ /* 0x000fe20005000000 */
[----:B------:R-:W-:Y:S01]  /*3920*/  UIMAD.WIDE.U32 UR10, UR45, UR10, URZ ;  /* 0x0000000a2d0a72a5 */ /* 0x000fe2000f8e003f */
[----:B------:R-:W-:Y:S01]  /*3930*/  FSEL R10, R10, -INF , !P1 ;  /* 0xff8000000a0a7808 */ /* 0x000fe20004800000 */
[----:B------:R-:W-:Y:S01]  /*3940*/  @UP1 ULDC UR18, c[0x0][0x450] ;  /* 0x0001140000121ab9 */ /* 0x000fe20000000800 */
[----:B------:R-:W-:Y:S01]  /*3950*/  ISETP.NE.AND P1, PT, R87, RZ, PT ;  /* 0x000000ff5700720c */ /* 0x000fe20003f25270 */
[----:B------:R-:W-:Y:S01]  /*3960*/  @UP1 USHF.R.U32.HI UR45, URZ, UR18, UR11 ;  /* 0x000000123f2d1299 */ /* 0x000fe2000801160b */
[----:B------:R-:W-:-:S02]  /*3970*/  ISETP.NE.AND P2, PT, R93, RZ, PT ;  /* 0x000000ff5d00720c */ /* 0x000fc40003f45270 */
[----:B------:R-:W-:Y:S02]  /*3980*/  ISETP.GT.AND P1, PT, R71, 0x10, !P1 ;  /* 0x000000104700780c */ /* 0x000fe40004f24270 */
[----:B------:R-:W-:Y:S02]  /*3990*/  ISETP.NE.AND P6, PT, R94, RZ, PT ;  /* 0x000000ff5e00720c */ /* 0x000fe40003fc5270 */
[----:B------:R-:W-:Y:S02]  /*39a0*/  ISETP.LT.OR P1, PT, R67, 0x11, P1 ;  /* 0x000000114300780c */ /* 0x000fe40000f21670 */
[----:B------:R-:W-:Y:S02]  /*39b0*/  ISETP.GT.AND P3, PT, R71, 0x70, !P3 ;  /* 0x000000704700780c */ /* 0x000fe40005f64270 */
[----:B------:R-:W-:Y:S02]  /*39c0*/  FSEL R11, R11, -INF , !P1 ;  /* 0xff8000000b0b7808 */ /* 0x000fe40004800000 */
[----:B------:R-:W-:-:S02]  /*39d0*/  ISETP.NE.AND P1, PT, R91, RZ, PT ;  /* 0x000000ff5b00720c */ /* 0x000fc40003f25270 */
[C---:B------:R-:W-:Y:S02]  /*39e0*/  ISETP.GT.AND P4, PT, R71.reuse, 0x71, !P4 ;  /* 0x000000714700780c */ /* 0x040fe40006784270 */
[----:B------:R-:W-:Y:S02]  /*39f0*/  ISETP.GT.AND P1, PT, R71, 0x11, !P1 ;  /* 0x000000114700780c */ /* 0x000fe40004f24270 */
[C---:B------:R-:W-:Y:S02]  /*3a00*/  ISETP.LT.OR P3, PT, R67.reuse, 0x71, P3 ;  /* 0x000000714300780c */ /* 0x040fe40001f61670 */
[----:B------:R-:W-:Y:S02]  /*3a10*/  ISETP.LT.OR P1, PT, R67, 0x12, P1 ;  /* 0x000000124300780c */ /* 0x000fe40000f21670 */
[----:B------:R-:W-:Y:S02]  /*3a20*/  ISETP.GT.AND P5, PT, R71, 0x78, !P5 ;  /* 0x000000784700780c */ /* 0x000fe40006fa4270 */
[----:B------:R-:W-:-:S02]  /*3a30*/  FSEL R12, R12, -INF , !P1 ;  /* 0xff8000000c0c7808 */ /* 0x000fc40004800000 */
[----:B------:R-:W-:Y:S02]  /*3a40*/  ISETP.NE.AND P1, PT, R99, RZ, PT ;  /* 0x000000ff6300720c */ /* 0x000fe40003f25270 */
[----:B------:R-:W-:Y:S02]  /*3a50*/  ISETP.LT.OR P4, PT, R67, 0x72, P4 ;  /* 0x000000724300780c */ /* 0x000fe40002781670 */
[----:B------:R-:W-:Y:S02]  /*3a60*/  ISETP.GT.AND P1, PT, R71, 0x18, !P1 ;  /* 0x000000184700780c */ /* 0x000fe40004f24270 */
[C---:B------:R-:W-:Y:S02]  /*3a70*/  ISETP.LT.OR P5, PT, R67.reuse, 0x79, P5 ;  /* 0x000000794300780c */ /* 0x040fe40002fa1670 */
[----:B------:R-:W-:Y:S02]  /*3a80*/  ISETP.LT.OR P1, PT, R67, 0x19, P1 ;  /* 0x000000194300780c */ /* 0x000fe40000f21670 */
[----:B------:R-:W-:-:S02]  /*3a90*/  FSEL R24, R24, -INF , !P5 ;  /* 0xff80000018187808 */ /* 0x000fc40006800000 */
[----:B------:R-:W-:Y:S02]  /*3aa0*/  FSEL R33, R13, -INF , !P1 ;  /* 0xff8000000d217808 */ /* 0x000fe40004800000 */
[----:B------:R-:W-:Y:S02]  /*3ab0*/  ISETP.NE.AND P1, PT, R101, RZ, PT ;  /* 0x000000ff6500720c */ /* 0x000fe40003f25270 */
[----:B------:R-:W-:Y:S02]  /*3ac0*/  FMNMX.FTZ R13, R54, R88, !PT ;  /* 0x00000058360d7209 */ /* 0x000fe40007810000 */
[----:B------:R-:W-:Y:S02]  /*3ad0*/  ISETP.GT.AND P1, PT, R71, 0x19, !P1 ;  /* 0x000000194700780c */ /* 0x000fe40004f24270 */
[----:B------:R-:W-:Y:S02]  /*3ae0*/  FMNMX.FTZ R13, R86, R13, !PT ;  /* 0x0000000d560d7209 */ /* 0x000fe40007810000 */
[----:B------:R-:W-:-:S02]  /*3af0*/  ISETP.LT.OR P1, PT, R67, 0x1a, P1 ;  /* 0x0000001a4300780c */ /* 0x000fc40000f21670 */
[----:B------:R-:W-:Y:S02]  /*3b00*/  FMNMX.FTZ R13, R92, R13, !PT ;  /* 0x0000000d5c0d7209 */ /* 0x000fe40007810000 */
[----:B------:R-:W-:Y:S02]  /*3b10*/  FSEL R14, R14, -INF , !P1 ;  /* 0xff8000000e0e7808 */ /* 0x000fe40004800000 */
[----:B------:R-:W-:Y:S02]  /*3b20*/  ISETP.NE.AND P1, PT, R103, RZ, PT ;  /* 0x000000ff6700720c */ /* 0x000fe40003f25270 */
[----:B------:R-:W-:Y:S02]  /*3b30*/  FMNMX.FTZ R13, R100, R13, !PT ;  /* 0x0000000d640d7209 */ /* 0x000fe40007810000 */
[----:B------:R-:W-:Y:S02]  /*3b40*/  ISETP.GT.AND P1, PT, R71, 0x20, !P1 ;  /* 0x000000204700780c */ /* 0x000fe40004f24270 */
[----:B------:R-:W-:-:S02]  /*3b50*/  FMNMX.FTZ R22, R102, R13, !PT ;  /* 0x0000000d66167209 */ /* 0x000fc40007810000 */
[----:B------:R-:W-:Y:S02]  /*3b60*/  ISETP.LT.OR P1, PT, R67, 0x21, P1 ;  /* 0x000000214300780c */ /* 0x000fe40000f21670 */
[----:B------:R-:W-:Y:S02]  /*3b70*/  FMNMX.FTZ R13, R73, R22, !PT ;  /* 0x00000016490d7209 */ /* 0x000fe40007810000 */
[----:B------:R-:W-:Y:S02]  /*3b80*/  FSEL R34, R34, -INF , !P1 ;  /* 0xff80000022227808 */ /* 0x000fe40004800000 */
[----:B------:R-:W-:Y:S02]  /*3b90*/  ISETP.NE.AND P1, PT, R104, RZ, PT ;  /* 0x000000ff6800720c */ /* 0x000fe40003f25270 */
[----:B------:R-:W-:Y:S02]  /*3ba0*/  FMNMX.FTZ R13, R72, R13, !PT ;  /* 0x0000000d480d7209 */ /* 0x000fe40007810000 */
[----:B------:R-:W-:-:S02]  /*3bb0*/  ISETP.GT.AND P1, PT, R71, 0x21, !P1 ;  /* 0x000000214700780c */ /* 0x000fc40004f24270 */
[----:B------:R-:W-:Y:S02]  /*3bc0*/  FMNMX.FTZ R22, R70, R13, !PT ;  /* 0x0000000d46167209 */ /* 0x000fe40007810000 */
[----:B------:R-:W-:Y:S02]  /*3bd0*/  ISETP.LT.OR P1, PT, R67, 0x22, P1 ;  /* 0x000000224300780c */ /* 0x000fe40000f21670 */
[----:B------:R-:W-:Y:S02]  /*3be0*/  FMNMX.FTZ R22, R69, R22, !PT ;  /* 0x0000001645167209 */ /* 0x000fe40007810000 */
[----:B------:R-:W-:Y:S02]  /*3bf0*/  FSEL R35, R35, -INF , !P1 ;  /* 0xff80000023237808 */ /* 0x000fe40004800000 */
[----:B------:R-:W-:Y:S02]  /*3c00*/  ISETP.NE.AND P1, PT, R105, RZ, PT ;  /* 0x000000ff6900720c */ /* 0x000fe40003f25270 */
[----:B------:R-:W-:-:S02]  /*3c10*/  FMNMX.FTZ R13, R89, R22, !PT ;  /* 0x00000016590d7209 */ /* 0x000fc40007810000 */
[----:B------:R-:W-:Y:S02]  /*3c20*/  ISETP.GT.AND P1, PT, R71, 0x28, !P1 ;  /* 0x000000284700780c */ /* 0x000fe40004f24270 */
[----:B------:R-:W-:Y:S02]  /*3c30*/  FMNMX.FTZ R13, R90, R13, !PT ;  /* 0x0000000d5a0d7209 */ /* 0x000fe40007810000 */
[----:B------:R-:W-:Y:S02]  /*3c40*/  ISETP.LT.OR P1, PT, R67, 0x29, P1 ;  /* 0x000000294300780c */ /* 0x000fe40000f21670 */
[----:B------:R-:W-:Y:S02]  /*3c50*/  FMNMX.FTZ R13, R68, R13, !PT ;  /* 0x0000000d440d7209 */ /* 0x000fe40007810000 */
[----:B------:R-:W-:Y:S02]  /*3c60*/  FSEL R36, R36, -INF , !P1 ;  /* 0xff80000024247808 */ /* 0x000fe40004800000 */
[----:B------:R-:W-:-:S02]  /*3c70*/  ISETP.NE.AND P1, PT, R106, RZ, PT ;  /* 0x000000ff6a00720c */ /* 0x000fc40003f25270 */
[----:B------:R-:W-:Y:S02]  /*3c80*/  FMNMX.FTZ R22, R66, R13, !PT ;  /* 0x0000000d42167209 */ /* 0x000fe40007810000 */
[----:B------:R-:W-:Y:S02]  /*3c90*/  ISETP.GT.AND P1, PT, R71, 0x29, !P1 ;  /* 0x000000294700780c */ /* 0x000fe40004f24270 */
[----:B------:R-:W-:Y:S02]  /*3ca0*/  FMNMX.FTZ R22, R65, R22, !PT ;  /* 0x0000001641167209 */ /* 0x000fe40007810000 */
[----:B------:R-:W-:Y:S02]  /*3cb0*/  ISETP.LT.OR P1, PT, R67, 0x2a, P1 ;  /* 0x0000002a4300780c */ /* 0x000fe40000f21670 */
[----:B------:R-:W-:Y:S02]  /*3cc0*/  FMNMX.FTZ R13, R63, R22, !PT ;  /* 0x000000163f0d7209 */ /* 0x000fe40007810000 */
[----:B------:R-:W-:-:S02]  /*3cd0*/  FSEL R37, R37, -INF , !P1 ;  /* 0xff80000025257808 */ /* 0x000fc40004800000 */
[----:B------:R-:W-:Y:S02]  /*3ce0*/  ISETP.NE.AND P1, PT, R107, RZ, PT ;  /* 0x000000ff6b00720c */ /* 0x000fe40003f25270 */
[----:B------:R-:W-:Y:S02]  /*3cf0*/  FMNMX.FTZ R22, R62, R13, !PT ;  /* 0x0000000d3e167209 */ /* 0x000fe40007810000 */
[----:B------:R-:W-:Y:S02]  /*3d00*/  ISETP.GT.AND P1, PT, R71, 0x30, !P1 ;  /* 0x000000304700780c */ /* 0x000fe40004f24270 */
[----:B------:R-:W-:Y:S02]  /*3d10*/  FMNMX.FTZ R13, R61, R22, !PT ;  /* 0x000000163d0d7209 */ /* 0x000fe40007810000 */
[----:B------:R-:W-:Y:S02]  /*3d20*/  ISETP.LT.OR P1, PT, R67, 0x31, P1 ;  /* 0x000000314300780c */ /* 0x000fe40000f21670 */
[----:B------:R-:W-:-:S02]  /*3d30*/  FMNMX.FTZ R22, R60, R13, !PT ;  /* 0x0000000d3c167209 */ /* 0x000fc40007810000 */
[----:B------:R-:W-:Y:S02]  /*3d40*/  FSEL R38, R38, -INF , !P1 ;  /* 0xff80000026267808 */ /* 0x000fe40004800000 */
[----:B------:R-:W-:Y:S02]  /*3d50*/  ISETP.GT.AND P1, PT, R71, 0x31, !P2 ;  /* 0x000000314700780c */ /* 0x000fe40005724270 */
[----:B------:R-:W-:Y:S02]  /*3d60*/  FMNMX.FTZ R13, R59, R22, !PT ;  /* 0x000000163b0d7209 */ /* 0x000fe40007810000 */
[----:B------:R-:W-:Y:S02]  /*3d70*/  ISETP.LT.OR P1, PT, R67, 0x32, P1 ;  /* 0x000000324300780c */ /* 0x000fe40000f21670 */
[----:B------:R-:W-:Y:S02]  /*3d80*/  FMNMX.FTZ R22, R58, R13, !PT ;  /* 0x0000000d3a167209 */ /* 0x000fe40007810000 */
[----:B------:R-:W-:-:S02]  /*3d90*/  FSEL R39, R39, -INF , !P1 ;  /* 0xff80000027277808 */ /* 0x000fc40004800000 */
        /* <DEDUP_REMOVED lines=26> */
[----:B------:R-:W-:Y:S01]  /*3f40*/  ISETP.NE.AND P1, PT, R109, RZ, PT ;  /* 0x000000ff6d00720c */ /* 0x000fe20003f25270 */
[----:B------:R-:W0:Y:S01]  /*3f50*/  SHFL.BFLY PT, R22, R13, 0x2, 0x1f ;  /* 0x0c401f000d167f89 */ /* 0x000e2200000e0000 */
[----:B------:R-:W-:Y:S02]  /*3f60*/  ISETP.NE.AND P2, PT, R98, RZ, PT ;  /* 0x000000ff6200720c */ /* 0x000fe40003f45270 */
[----:B------:R-:W-:Y:S02]  /*3f70*/  ISETP.GT.AND P1, PT, R71, 0x48, !P1 ;  /* 0x000000484700780c */ /* 0x000fe40004f24270 */
[----:B------:R-:W-:-:S02]  /*3f80*/  ISETP.NE.AND P6, PT, R114, RZ, PT ;  /* 0x000000ff7200720c */ /* 0x000fc40003fc5270 */
[----:B------:R-:W-:Y:S02]  /*3f90*/  ISETP.LT.OR P1, PT, R67, 0x49, P1 ;  /* 0x000000494300780c */ /* 0x000fe40000f21670 */
[----:B------:R-:W-:Y:S02]  /*3fa0*/  R2UR UR15, R18 ;  /* 0x00000000120f72ca */ /* 0x000fe400000e0000 */
[----:B------:R-:W-:Y:S02]  /*3fb0*/  FSEL R44, R44, -INF , !P1 ;  /* 0xff8000002c2c7808 */ /* 0x000fe40004800000 */
[----:B------:R-:W-:-:S04]  /*3fc0*/  ISETP.NE.AND P1, PT, R110, RZ, PT ;  /* 0x000000ff6e00720c */ /* 0x000fc80003f25270 */
[----:B------:R-:W-:-:S04]  /*3fd0*/  ISETP.GT.AND P1, PT, R71, 0x49, !P1 ;  /* 0x000000494700780c */ /* 0x000fc80004f24270 */
[----:B------:R-:W-:Y:S01]  /*3fe0*/  ISETP.LT.OR P1, PT, R67, 0x4a, P1 ;  /* 0x0000004a4300780c */ /* 0x000fe20000f21670 */
[----:B------:R-:W-:Y:S01]  /*3ff0*/  UIADD3 UR45, UR15, UR45, URZ ;  /* 0x0000002d0f2d7290 */ /* 0x000fe2000fffe03f */
[----:B0-----:R-:W-:Y:S02]  /*4000*/  FMNMX.FTZ R52, R13, R22, !PT ;  /* 0x000000160d347209 */ /* 0x001fe40007810000 */
[----:B------:R-:W-:Y:S01]  /*4010*/  FSEL R45, R45, -INF , !P1 ;  /* 0xff8000002d2d7808 */ /* 0x000fe20004800000 */
[----:B------:R-:W-:Y:S01]  /*4020*/  UIADD3 UR14, UR45, UR14, URZ ;  /* 0x0000000e2d0e7290 */ /* 0x000fe2000fffe03f */
[----:B------:R-:W-:Y:S01]  /*4030*/  ISETP.NE.AND P1, PT, R111, RZ, PT ;  /* 0x000000ff6f00720c */ /* 0x000fe20003f25270 */
[----:B------:R-:W0:Y:S03]  /*4040*/  SHFL.BFLY PT, R53, R52, 0x1, 0x1f ;  /* 0x0c201f0034357f89 */ /* 0x000e2600000e0000 */
[----:B------:R-:W-:-:S04]  /*4050*/  ISETP.GT.AND P1, PT, R71, 0x50, !P1 ;  /* 0x000000504700780c */ /* 0x000fc80004f24270 */
[----:B------:R-:W-:-:S04]  /*4060*/  ISETP.LT.OR P1, PT, R67, 0x51, P1 ;  /* 0x000000514300780c */ /* 0x000fc80000f21670 */
[----:B------:R-:W-:Y:S02]  /*4070*/  FSEL R46, R46, -INF , !P1 ;  /* 0xff8000002e2e7808 */ /* 0x000fe40004800000 */
[----:B------:R-:W-:-:S04]  /*4080*/  ISETP.NE.AND P1, PT, R112, RZ, PT ;  /* 0x000000ff7000720c */ /* 0x000fc80003f25270 */
[----:B------:R-:W-:-:S04]  /*4090*/  ISETP.GT.AND P1, PT, R71, 0x51, !P1 ;  /* 0x000000514700780c */ /* 0x000fc80004f24270 */
[----:B------:R-:W-:Y:S02]  /*40a0*/  ISETP.LT.OR P1, PT, R67, 0x52, P1 ;  /* 0x000000524300780c */ /* 0x000fe40000f21670 */
[----:B0-----:R-:W-:Y:S01]  /*40b0*/  FMNMX.FTZ R22, R52, R53, !PT ;  /* 0x0000003534167209 */ /* 0x001fe20007810000 */
[----:B------:R-:W-:Y:S01]  /*40c0*/  IMAD.U32 R53, RZ, RZ, UR6 ;  /* 0x00000006ff357e24 */ /* 0x000fe2000f8e00ff */
[----:B------:R-:W-:Y:S02]  /*40d0*/  FSEL R47, R47, -INF , !P1 ;  /* 0xff8000002f2f7808 */ /* 0x000fe40004800000 */
[----:B------:R-:W-:Y:S01]  /*40e0*/  ISETP.NE.AND P1, PT, R97, RZ, PT ;  /* 0x000000ff6100720c */ /* 0x000fe20003f25270 */
[----:B------:R-:W-:-:S03]  /*40f0*/  FFMA.FTZ R53, R22, R53, -8 ;  /* 0xc100000016357423 */ /* 0x000fc60000010035 */
[----:B------:R-:W-:-:S04]  /*4100*/  ISETP.GT.AND P1, PT, R71, 0x58, !P1 ;  /* 0x000000584700780c */ /* 0x000fc80004f24270 */
[----:B------:R-:W-:-:S04]  /*4110*/  ISETP.LT.OR P1, PT, R67, 0x59, P1 ;  /* 0x000000594300780c */ /* 0x000fc80000f21670 */
[----:B------:R-:W-:Y:S02]  /*4120*/  FSEL R48, R48, -INF , !P1 ;  /* 0xff80000030307808 */ /* 0x000fe40004800000 */
[----:B------:R-:W-:-:S04]  /*4130*/  ISETP.NE.AND P1, PT, R113, RZ, PT ;  /* 0x000000ff7100720c */ /* 0x000fc80003f25270 */
[----:B------:R-:W-:-:S04]  /*4140*/  ISETP.GT.AND P1, PT, R71, 0x59, !P1 ;  /* 0x000000594700780c */ /* 0x000fc80004f24270 */
[----:B------:R-:W-:-:S04]  /*4150*/  ISETP.LT.OR P1, PT, R67, 0x5a, P1 ;  /* 0x0000005a4300780c */ /* 0x000fc80000f21670 */
[----:B------:R-:W-:Y:S02]  /*4160*/  FSEL R49, R49, -INF , !P1 ;  /* 0xff80000031317808 */ /* 0x000fe40004800000 */
[----:B------:R-:W-:Y:S02]  /*4170*/  ISETP.GT.AND P1, PT, R71, 0x60, !P2 ;  /* 0x000000604700780c */ /* 0x000fe40005724270 */
[----:B------:R-:W-:Y:S02]  /*4180*/  ISETP.NE.AND P2, PT, R116, RZ, PT ;  /* 0x000000ff7400720c */ /* 0x000fe40003f45270 */
[----:B------:R-:W-:Y:S02]  /*4190*/  ISETP.LT.OR P1, PT, R67, 0x61, P1 ;  /* 0x000000614300780c */ /* 0x000fe40000f21670 */
[----:B------:R-:W-:Y:S02]  /*41a0*/  ISETP.GT.AND P2, PT, R71, 0x69, !P2 ;  /* 0x000000694700780c */ /* 0x000fe40005744270 */
[----:B------:R-:W-:-:S02]  /*41b0*/  FSEL R50, R50, -INF , !P1 ;  /* 0xff80000032327808 */ /* 0x000fc40004800000 */
[----:B------:R-:W-:Y:S02]  /*41c0*/  ISETP.GT.AND P1, PT, R71, 0x61, !P6 ;  /* 0x000000614700780c */ /* 0x000fe40007724270 */
[----:B------:R-:W-:Y:S02]  /*41d0*/  ISETP.NE.AND P6, PT, R64, RZ, PT ;  /* 0x000000ff4000720c */ /* 0x000fe40003fc5270 */
[C---:B------:R-:W-:Y:S02]  /*41e0*/  ISETP.LT.OR P1, PT, R67.reuse, 0x62, P1 ;  /* 0x000000624300780c */ /* 0x040fe40000f21670 */
[----:B------:R-:W-:Y:S02]  /*41f0*/  ISETP.LT.OR P2, PT, R67, 0x6a, P2 ;  /* 0x0000006a4300780c */ /* 0x000fe40001741670 */
[----:B------:R-:W-:Y:S02]  /*4200*/  FSEL R51, R51, -INF , !P1 ;  /* 0xff80000033337808 */ /* 0x000fe40004800000 */
[----:B------:R-:W-:-:S04]  /*4210*/  FSETP.NEU.FTZ.AND P1, PT, R22, -INF , PT ;  /* 0xff8000001600780b */ /* 0x000fc80003f3d000 */
[----:B------:R-:W-:Y:S02]  /*4220*/  FSEL R77, R53, RZ, P1 ;  /* 0x000000ff354d7208 */ /* 0x000fe40000800000 */
[----:B------:R-:W-:Y:S02]  /*4230*/  ISETP.GT.AND P1, PT, R71, RZ, !P6 ;  /* 0x000000ff4700720c */ /* 0x000fe40007724270 */
[----:B------:R-:W-:Y:S01]  /*4240*/  ISETP.NE.AND P6, PT, R75, RZ, PT ;  /* 0x000000ff4b00720c */ /* 0x000fe20003fc5270 */
[--C-:B------:R-:W-:Y:S01]  /*4250*/  FFMA.FTZ R76, R92, UR6, -R77.reuse ;  /* 0x000000065c4c7c23 */ /* 0x100fe2000801084d */
[----:B------:R-:W-:Y:S01]  /*4260*/  ISETP.LT.OR P1, PT, R67, 0x1, P1 ;  /* 0x000000014300780c */ /* 0x000fe20000f21670 */
[--C-:B------:R-:W-:Y:S01]  /*4270*/  FFMA.FTZ R65, R65, UR6, -R77.reuse ;  /* 0x0000000641417c23 */ /* 0x100fe2000801084d */
[----:B------:R-:W-:Y:S01]  /*4280*/  ISETP.GT.AND P6, PT, R71, 0x79, !P6 ;  /* 0x000000794700780c */ /* 0x000fe200077c4270 */
[----:B------:R-:W-:Y:S01]  /*4290*/  MUFU.EX2 R79, R76 ;  /* 0x0000004c004f7308 */ /* 0x000fe20000000800 */
[----:B------:R-:W-:Y:S01]  /*42a0*/  FSEL R75, R3, -INF , !P1 ;  /* 0xff800000034b7808 */ /* 0x000fe20004800000 */
[--C-:B------:R-:W-:Y:S01]  /*42b0*/  FFMA.FTZ R3, R54, UR6, -R77.reuse ;  /* 0x0000000636037c23 */ /* 0x100fe2000801084d */
[----:B------:R-:W-:Y:S01]  /*42c0*/  ISETP.NE.AND P1, PT, R115, RZ, PT ;  /* 0x000000ff7300720c */ /* 0x000fe20003f25270 */
[--C-:B------:R-:W-:Y:S01]  /*42d0*/  FFMA.FTZ R78, R102, UR6, -R77.reuse ;  /* 0x00000006664e7c23 */ /* 0x100fe2000801084d */
[----:B------:R-:W-:Y:S01]  /*42e0*/  FMNMX.FTZ R54, R75, R8, !PT ;  /* 0x000000084b367209 */ /* 0x000fe20007810000 */
[--C-:B------:R-:W-:Y:S01]  /*42f0*/  FFMA.FTZ R52, R88, UR6, -R77.reuse ;  /* 0x0000000658347c23 */ /* 0x100fe2000801084d */
[----:B------:R-:W-:Y:S01]  /*4300*/  ISETP.GT.AND P1, PT, R71, 0x68, !P1 ;  /* 0x000000684700780c */ /* 0x000fe20004f24270 */
[----:B------:R0:W-:Y:S01]  /*4310*/  MUFU.EX2 R76, R65 ;  /* 0x00000041004c7308 */ /* 0x0001e20000000800 */
[----:B------:R-:W-:Y:S01]  /*4320*/  FMNMX.FTZ R13, R9, R54, !PT ;  /* 0x00000036090d7209 */ /* 0x000fe20007810000 */
[--C-:B------:R-:W-:Y:S01]  /*4330*/  FFMA.FTZ R64, R86, UR6, -R77.reuse ;  /* 0x0000000656407c23 */ /* 0x100fe2000801084d */
[----:B------:R-:W-:Y:S01]  /*4340*/  ISETP.LT.OR P1, PT, R67, 0x69, P1 ;  /* 0x000000694300780c */ /* 0x000fe20000f21670 */
[--C-:B------:R-:W-:Y:S01]  /*4350*/  FFMA.FTZ R53, R100, UR6, -R77.reuse ;  /* 0x0000000664357c23 */ /* 0x100fe2000801084d */
[----:B------:R-:W-:Y:S01]  /*4360*/  FMNMX.FTZ R54, R10, R13, !PT ;  /* 0x0000000d0a367209 */ /* 0x000fe20007810000 */
[--C-:B------:R-:W-:Y:S01]  /*4370*/  FFMA.FTZ R27, R27, UR6, -R77.reuse ;  /* 0x000000061b1b7c23 */ /* 0x100fe2000801084d */
[----:B------:R-:W-:Y:S01]  /*4380*/  ISETP.LT.OR P6, PT, R67, 0x7a, P6 ;  /* 0x0000007a4300780c */ /* 0x000fe200037c1670 */
[----:B------:R-:W-:Y:S01]  /*4390*/  MUFU.EX2 R3, R3 ;  /* 0x0000000300037308 */ /* 0x000fe20000000800 */
[----:B------:R-:W-:Y:S01]  /*43a0*/  FMNMX.FTZ R13, R11, R54, !PT ;  /* 0x000000360b0d7209 */ /* 0x000fe20007810000 */
[--C-:B------:R-:W-:Y:S01]  /*43b0*/  FFMA.FTZ R73, R73, UR6, -R77.reuse ;  /* 0x0000000649497c23 */ /* 0x100fe2000801084d */
[----:B0-----:R-:W-:Y:S01]  /*43c0*/  FSEL R65, R20, -INF , !P2 ;  /* 0xff80000014417808 */ /* 0x001fe20005000000 */
[--C-:B------:R-:W-:Y:S01]  /*43d0*/  FFMA.FTZ R69, R69, UR6, -R77.reuse ;  /* 0x0000000645457c23 */ /* 0x100fe2000801084d */
[----:B------:R-:W-:Y:S01]  /*43e0*/  FMNMX.FTZ R74, R12, R13, !PT ;  /* 0x0000000d0c4a7209 */ /* 0x000fe20007810000 */
[--C-:B------:R-:W-:Y:S01]  /*43f0*/  FFMA.FTZ R89, R89, UR6, -R77.reuse ;  /* 0x0000000659597c23 */ /* 0x100fe2000801084d */
[----:B------:R-:W-:Y:S01]  /*4400*/  FSEL R25, R25, -INF , !P6 ;  /* 0xff80000019197808 */ /* 0x000fe20007000000 */
[----:B------:R-:W-:Y:S01]  /*4410*/  MUFU.EX2 R54, R78 ;  /* 0x0000004e00367308 */ /* 0x000fe20000000800 */
[----:B------:R-:W-:Y:S01]  /*4420*/  FMNMX.FTZ R13, R33, R74, !PT ;  /* 0x0000004a210d7209 */ /* 0x000fe20007810000 */
[--C-:B------:R-:W-:Y:S01]  /*4430*/  FFMA.FTZ R74, R72, UR6, -R77.reuse ;  /* 0x00000006484a7c23 */ /* 0x100fe2000801084d */
[--C-:B------:R-:W-:Y:S01]  /*4440*/  FFMA.FTZ R90, R90, UR6, -R77.reuse ;  /* 0x000000065a5a7c23 */ /* 0x100fe2000801084d */
[--C-:B------:R-:W-:Y:S01]  /*4450*/  FFMA.FTZ R60, R60, UR6, -R77.reuse ;  /* 0x000000063c3c7c23 */ /* 0x100fe2000801084d */
[----:B------:R-:W-:Y:S01]  /*4460*/  FMNMX.FTZ R13, R14, R13, !PT ;  /* 0x0000000d0e0d7209 */ /* 0x000fe20007810000 */
[--C-:B------:R-:W-:Y:S01]  /*4470*/  FFMA.FTZ R59, R59, UR6, -R77.reuse ;  /* 0x000000063b3b7c23 */ /* 0x100fe2000801084d */
[--C-:B------:R-:W-:Y:S01]  /*4480*/  FFMA.FTZ R61, R61, UR6, -R77.reuse ;  /* 0x000000063d3d7c23 */ /* 0x100fe2000801084d */
[----:B------:R-:W0:Y:S01]  /*4490*/  MUFU.EX2 R52, R52 ;  /* 0x0000003400347308 */ /* 0x000e220000000800 */
[----:B------:R-:W-:Y:S01]  /*44a0*/  FMNMX.FTZ R72, R34, R13, !PT ;  /* 0x0000000d22487209 */ /* 0x000fe20007810000 */
[--C-:B------:R-:W-:Y:S01]  /*44b0*/  FFMA.FTZ R56, R56, UR6, -R77.reuse ;  /* 0x0000000638387c23 */ /* 0x100fe2000801084d */
[--C-:B------:R-:W-:Y:S01]  /*44c0*/  FFMA.FTZ R55, R55, UR6, -R77.reuse ;  /* 0x0000000637377c23 */ /* 0x100fe2000801084d */
[--C-:B------:R-:W-:Y:S01]  /*44d0*/  FFMA.FTZ R58, R58, UR6, -R77.reuse ;  /* 0x000000063a3a7c23 */ /* 0x100fe2000801084d */
[----:B------:R-:W-:Y:S01]  /*44e0*/  FMNMX.FTZ R13, R35, R72, !PT ;  /* 0x00000048230d7209 */ /* 0x000fe20007810000 */
[--C-:B------:R-:W-:Y:S01]  /*44f0*/  FFMA.FTZ R72, R70, UR6, -R77.reuse ;  /* 0x0000000646487c23 */ /* 0x100fe2000801084d */
[--C-:B------:R-:W-:Y:S01]  /*4500*/  FFMA.FTZ R57, R57, UR6, -R77.reuse ;  /* 0x0000000639397c23 */ /* 0x100fe2000801084d */
[----:B------:R-:W1:Y:S01]  /*4510*/  MUFU.EX2 R64, R64 ;  /* 0x0000004000407308 */ /* 0x000e620000000800 */
[----:B------:R-:W-:Y:S01]  /*4520*/  FMNMX.FTZ R70, R36, R13, !PT ;  /* 0x0000000d24467209 */ /* 0x000fe20007810000 */
[--C-:B------:R-:W-:Y:S01]  /*4530*/  FFMA.FTZ R30, R30, UR6, -R77.reuse ;  /* 0x000000061e1e7c23 */ /* 0x100fe2000801084d */
[--C-:B------:R-:W-:Y:S01]  /*4540*/  FFMA.FTZ R31, R31, UR6, -R77.reuse ;  /* 0x000000061f1f7c23 */ /* 0x100fe2000801084d */
[----:B------:R-:W-:Y:S01]  /*4550*/  FFMA.FTZ R4, R4, UR6, -R77 ;  /* 0x0000000604047c23 */ /* 0x000fe2000801084d */
[----:B------:R-:W-:-:S03]  /*4560*/  FMNMX.FTZ R13, R37, R70, !PT ;  /* 0x00000046250d7209 */ /* 0x000fc60007810000 */
[----:B------:R-:W2:Y:S01]  /*4570*/  MUFU.EX2 R53, R53 ;  /* 0x0000003500357308 */ /* 0x000ea20000000800 */
[----:B------:R-:W-:-:S04]  /*4580*/  FMNMX.FTZ R70, R38, R13, !PT ;  /* 0x0000000d26467209 */ /* 0x000fc80007810000 */
[----:B------:R-:W-:-:S03]  /*4590*/  FMNMX.FTZ R13, R39, R70, !PT ;  /* 0x00000046270d7209 */ /* 0x000fc60007810000 */
[----:B------:R-:W3:Y:S01]  /*45a0*/  MUFU.EX2 R73, R73 ;  /* 0x0000004900497308 */ /* 0x000ee20000000800 */
[----:B------:R-:W-:-:S04]  /*45b0*/  FMNMX.FTZ R70, R40, R13, !PT ;  /* 0x0000000d28467209 */ /* 0x000fc80007810000 */
[----:B------:R-:W-:-:S03]  /*45c0*/  FMNMX.FTZ R13, R41, R70, !PT ;  /* 0x00000046290d7209 */ /* 0x000fc60007810000 */
[----:B------:R-:W4:Y:S01]  /*45d0*/  MUFU.EX2 R74, R74 ;  /* 0x0000004a004a7308 */ /* 0x000f220000000800 */
[----:B------:R-:W-:-:S04]  /*45e0*/  FMNMX.FTZ R70, R42, R13, !PT ;  /* 0x0000000d2a467209 */ /* 0x000fc80007810000 */
[----:B------:R-:W-:Y:S01]  /*45f0*/  FMNMX.FTZ R13, R43, R70, !PT ;  /* 0x000000462b0d7209 */ /* 0x000fe20007810000 */
[----:B------:R-:W-:Y:S02]  /*4600*/  FFMA.FTZ R70, R68, UR6, -R77 ;  /* 0x0000000644467c23 */ /* 0x000fe4000801084d */
[----:B------:R-:W-:Y:S01]  /*4610*/  MUFU.EX2 R72, R72 ;  /* 0x0000004800487308 */ /* 0x000fe20000000800 */
[----:B------:R-:W-:-:S04]  /*4620*/  FMNMX.FTZ R68, R44, R13, !PT ;  /* 0x0000000d2c447209 */ /* 0x000fc80007810000 */
[----:B------:R-:W-:Y:S01]  /*4630*/  FMNMX.FTZ R13, R45, R68, !PT ;  /* 0x000000442d0d7209 */ /* 0x000fe20007810000 */
[----:B------:R-:W-:Y:S02]  /*4640*/  FFMA.FTZ R68, R66, UR6, -R77 ;  /* 0x0000000642447c23 */ /* 0x000fe4000801084d */
[----:B------:R-:W-:Y:S01]  /*4650*/  MUFU.EX2 R69, R69 ;  /* 0x0000004500457308 */ /* 0x000fe20000000800 */
[----:B------:R-:W-:-:S04]  /*4660*/  FMNMX.FTZ R66, R46, R13, !PT ;  /* 0x0000000d2e427209 */ /* 0x000fc80007810000 */
[----:B------:R-:W-:-:S03]  /*4670*/  FMNMX.FTZ R13, R47, R66, !PT ;  /* 0x000000422f0d7209 */ /* 0x000fc60007810000 */
[----:B------:R5:W-:Y:S01]  /*4680*/  MUFU.EX2 R81, R68 ;  /* 0x0000004400517308 */ /* 0x000be20000000800 */
[----:B------:R-:W-:-:S04]  /*4690*/  FMNMX.FTZ R66, R48, R13, !PT ;  /* 0x0000000d30427209 */ /* 0x000fc80007810000 */
[----:B------:R-:W-:-:S03]  /*46a0*/  FMNMX.FTZ R13, R49, R66, !PT ;  /* 0x00000042310d7209 */ /* 0x000fc60007810000 */
[----:B------:R-:W-:Y:S01]  /*46b0*/  MUFU.EX2 R89, R89 ;  /* 0x0000005900597308 */ /* 0x000fe20000000800 */
[----:B------:R-:W-:Y:S01]  /*46c0*/  FMNMX.FTZ R66, R50, R13, !PT ;  /* 0x0000000d32427209 */ /* 0x000fe20007810000 */
[--C-:B-----5:R-:W-:Y:S01]  /*46d0*/  FFMA.FTZ R68, R63, UR6, -R77.reuse ;  /* 0x000000063f447c23 */ /* 0x120fe2000801084d */
[----:B------:R-:W-:Y:S01]  /*46e0*/  FSEL R63, R15, -INF , !P1 ;  /* 0xff8000000f3f7808 */ /* 0x000fe20004800000 */
[----:B------:R-:W-:Y:S01]  /*46f0*/  FFMA.FTZ R15, R62, UR6, -R77 ;  /* 0x000000063e0f7c23 */ /* 0x000fe2000801084d */
[----:B------:R-:W-:Y:S02]  /*4700*/  FMNMX.FTZ R66, R51, R66, !PT ;  /* 0x0000004233427209 */ /* 0x000fe40007810000 */
[----:B------:R-:W-:Y:S01]  /*4710*/  FSEL R62, R21, -INF , !P3 ;  /* 0xff800000153e7808 */ /* 0x000fe20005800000 */
[----:B------:R5:W-:Y:S01]  /*4720*/  MUFU.EX2 R78, R15 ;  /* 0x0000000f004e7308 */ /* 0x000be20000000800 */
[----:B------:R-:W-:-:S04]  /*4730*/  FMNMX.FTZ R66, R63, R66, !PT ;  /* 0x000000423f427209 */ /* 0x000fc80007810000 */
[----:B------:R-:W-:Y:S02]  /*4740*/  FMNMX.FTZ R13, R65, R66, !PT ;  /* 0x00000042410d7209 */ /* 0x000fe40007810000 */
[----:B------:R-:W-:Y:S01]  /*4750*/  FSEL R66, R23, -INF , !P4 ;  /* 0xff80000017427808 */ /* 0x000fe20006000000 */
[--C-:B------:R-:W-:Y:S01]  /*4760*/  FFMA.FTZ R23, R29, UR6, -R77.reuse ;  /* 0x000000061d177c23 */ /* 0x100fe2000801084d */
[----:B------:R-:W-:Y:S01]  /*4770*/  FMNMX.FTZ R13, R62, R13, !PT ;  /* 0x0000000d3e0d7209 */ /* 0x000fe20007810000 */
[----:B-----5:R-:W-:Y:S01]  /*4780*/  FFMA.FTZ R15, R32, UR6, -R77 ;  /* 0x00000006200f7c23 */ /* 0x020fe2000801084d */
[----:B------:R-:W-:Y:S02]  /*4790*/  MUFU.EX2 R90, R90 ;  /* 0x0000005a005a7308 */ /* 0x000fe40000000800 */
[----:B------:R-:W-:-:S04]  /*47a0*/  FMNMX.FTZ R13, R66, R13, !PT ;  /* 0x0000000d420d7209 */ /* 0x000fc80007810000 */
[----:B------:R-:W-:Y:S02]  /*47b0*/  FMNMX.FTZ R20, R24, R13, !PT ;  /* 0x0000000d18147209 */ /* 0x000fe40007810000 */
[----:B------:R-:W-:Y:S02]  /*47c0*/  MUFU.EX2 R67, R15 ;  /* 0x0000000f00437308 */ /* 0x000fe40000000800 */
[----:B------:R-:W-:-:S05]  /*47d0*/  FMNMX.FTZ R20, R25, R20, !PT ;  /* 0x0000001419147209 */ /* 0x000fca0007810000 */
[----:B------:R-:W5:Y:S01]  /*47e0*/  SHFL.BFLY PT, R13, R20, 0x2, 0x1f ;  /* 0x0c401f00140d7f89 */ /* 0x000f6200000e0000 */
[----:B------:R0:W-:Y:S08]  /*47f0*/  MUFU.EX2 R15, R27 ;  /* 0x0000001b000f7308 */ /* 0x0001f00000000800 */
[----:B------:R-:W-:Y:S01]  /*4800*/  MUFU.EX2 R70, R70 ;  /* 0x0000004600467308 */ /* 0x000fe20000000800 */
[----:B0-----:R-:W-:-:S07]  /*4810*/  FADD.FTZ R27, R3, R52 ;  /* 0x00000034031b7221 */ /* 0x001fce0000010000 */
[----:B------:R-:W-:Y:S01]  /*4820*/  MUFU.EX2 R71, R68 ;  /* 0x0000004400477308 */ /* 0x000fe20000000800 */
[----:B-----5:R-:W-:Y:S01]  /*4830*/  FMNMX.FTZ R21, R20, R13, !PT ;  /* 0x0000000d14157209 */ /* 0x020fe20007810000 */
[----:B------:R-:W-:Y:S01]  /*4840*/  FFMA.FTZ R20, R28, UR6, -R77 ;  /* 0x000000061c147c23 */ /* 0x000fe2000801084d */
[----:B------:R-:W-:-:S05]  /*4850*/  IMAD.U32 R28, RZ, RZ, UR6 ;  /* 0x00000006ff1c7e24 */ /* 0x000fca000f8e00ff */
[----:B------:R-:W-:Y:S01]  /*4860*/  MUFU.EX2 R60, R60 ;  /* 0x0000003c003c7308 */ /* 0x000fe20000000800 */
[----:B------:R-:W0:Y:S07]  /*4870*/  SHFL.BFLY PT, R32, R21, 0x1, 0x1f ;  /* 0x0c201f0015207f89 */ /* 0x000e2e00000e0000 */
[----:B------:R-:W-:Y:S08]  /*4880*/  MUFU.EX2 R59, R59 ;  /* 0x0000003b003b7308 */ /* 0x000ff00000000800 */
[----:B------:R-:W-:Y:S08]  /*4890*/  MUFU.EX2 R61, R61 ;  /* 0x0000003d003d7308 */ /* 0x000ff00000000800 */
[----:B------:R-:W-:Y:S01]  /*48a0*/  MUFU.EX2 R56, R56 ;  /* 0x0000003800387308 */ /* 0x000fe20000000800 */
[----:B0-----:R-:W-:Y:S01]  /*48b0*/  FMNMX.FTZ R13, R21, R32, !PT ;  /* 0x00000020150d7209 */ /* 0x001fe20007810000 */
[----:B------:R-:W-:-:S03]  /*48c0*/  FFMA.FTZ R21, R26, UR6, -R77 ;  /* 0x000000061a157c23 */ /* 0x000fc6000801084d */
[C---:B------:R-:W-:Y:S01]  /*48d0*/  FSETP.NEU.FTZ.AND P1, PT, R13.reuse, -INF , PT ;  /* 0xff8000000d00780b */ /* 0x040fe20003f3d000 */
[----:B------:R-:W-:Y:S01]  /*48e0*/  FFMA.FTZ R26, R13, R28, -8 ;  /* 0xc10000000d1a7423 */ /* 0x000fe2000001001c */
[----:B-1----:R-:W-:Y:S01]  /*48f0*/  FADD.FTZ R28, R64, R27 ;  /* 0x0000001b401c7221 */ /* 0x002fe20000010000 */
[C---:B------:R-:W-:Y:S01]  /*4900*/  F2FP.SATFINITE.E4M3.F32.PACK_AB_MERGE_C R64, R79.reuse, R64, RZ ;  /* 0x000000404f40723e */ /* 0x040fe200048070ff */
[----:B------:R-:W-:Y:S02]  /*4910*/  MUFU.EX2 R55, R55 ;  /* 0x0000003700377308 */ /* 0x000fe40000000800 */
[----:B------:R-:W-:Y:S01]  /*4920*/  FSEL R26, R26, RZ, P1 ;  /* 0x000000ff1a1a7208 */ /* 0x000fe20000800000 */
[----:B------:R-:W-:Y:S01]  /*4930*/  FADD.FTZ R28, R79, R28 ;  /* 0x0000001c4f1c7221 */ /* 0x000fe20000010000 */
[----:B------:R-:W-:Y:S02]  /*4940*/  F2FP.SATFINITE.E4M3.F32.PACK_AB_MERGE_C R196, R52, R3, R64 ;  /* 0x0000000334c4723e */ /* 0x000fe40004807040 */
[----:B------:R-:W-:Y:S01]  /*4950*/  PLOP3.LUT P1, PT, PT, PT, UP0, 0x40, 0x0 ;  /* 0x000000000000781c */ /* 0x000fe20003f2e808 */
[--C-:B------:R-:W-:Y:S01]  /*4960*/  FFMA.FTZ R75, R75, UR6, -R26.reuse ;  /* 0x000000064b4b7c23 */ /* 0x100fe2000801081a */
[--C-:B------:R-:W-:Y:S01]  /*4970*/  FFMA.FTZ R8, R8, UR6, -R26.reuse ;  /* 0x0000000608087c23 */ /* 0x100fe2000801081a */
[--C-:B------:R-:W-:Y:S01]  /*4980*/  FFMA.FTZ R9, R9, UR6, -R26.reuse ;  /* 0x0000000609097c23 */ /* 0x100fe2000801081a */
[--C-:B------:R-:W-:Y:S01]  /*4990*/  FFMA.FTZ R10, R10, UR6, -R26.reuse ;  /* 0x000000060a0a7c23 */ /* 0x100fe2000801081a */
[--C-:B------:R-:W-:Y:S01]  /*49a0*/  FFMA.FTZ R11, R11, UR6, -R26.reuse ;  /* 0x000000060b0b7c23 */ /* 0x100fe2000801081a */
[--C-:B------:R-:W-:Y:S01]  /*49b0*/  FFMA.FTZ R12, R12, UR6, -R26.reuse ;  /* 0x000000060c0c7c23 */ /* 0x100fe2000801081a */
[----:B------:R-:W-:Y:S01]  /*49c0*/  MUFU.EX2 R75, R75 ;  /* 0x0000004b004b7308 */ /* 0x000fe20000000800 */
[----:B------:R-:W-:Y:S01]  /*49d0*/  FFMA.FTZ R33, R33, UR6, -R26 ;  /* 0x0000000621217c23 */ /* 0x000fe2000801081a */
[----:B--2---:R-:W-:Y:S01]  /*49e0*/  FADD.FTZ R27, R53, R28 ;  /* 0x0000001c351b7221 */ /* 0x004fe20000010000 */
[--C-:B------:R-:W-:Y:S01]  /*49f0*/  FFMA.FTZ R14, R14, UR6, -R26.reuse ;  /* 0x000000060e0e7c23 */ /* 0x100fe2000801081a */
[--C-:B------:R-:W-:Y:S01]  /*4a00*/  FFMA.FTZ R34, R34, UR6, -R26.reuse ;  /* 0x0000000622227c23 */ /* 0x100fe2000801081a */
[--C-:B------:R-:W-:Y:S01]  /*4a10*/  FFMA.FTZ R35, R35, UR6, -R26.reuse ;  /* 0x0000000623237c23 */ /* 0x100fe2000801081a */
[----:B------:R-:W-:Y:S01]  /*4a20*/  FADD.FTZ R32, R54, R27 ;  /* 0x0000001b36207221 */ /* 0x000fe20000010000 */
[--C-:B------:R-:W-:Y:S01]  /*4a30*/  FFMA.FTZ R36, R36, UR6, -R26.reuse ;  /* 0x0000000624247c23 */ /* 0x100fe2000801081a */
[----:B------:R-:W0:Y:S01]  /*4a40*/  MUFU.EX2 R8, R8 ;  /* 0x0000000800087308 */ /* 0x000e220000000800 */
[----:B------:R-:W-:Y:S01]  /*4a50*/  FFMA.FTZ R37, R37, UR6, -R26 ;  /* 0x0000000625257c23 */ /* 0x000fe2000801081a */
[----:B---3--:R-:W-:Y:S01]  /*4a60*/  FADD.FTZ R29, R73, R32 ;  /* 0x00000020491d7221 */ /* 0x008fe20000010000 */
[--C-:B------:R-:W-:Y:S01]  /*4a70*/  FFMA.FTZ R38, R38, UR6, -R26.reuse ;  /* 0x0000000626267c23 */ /* 0x100fe2000801081a */
[--C-:B------:R-:W-:Y:S01]  /*4a80*/  FFMA.FTZ R39, R39, UR6, -R26.reuse ;  /* 0x0000000627277c23 */ /* 0x100fe2000801081a */
[--C-:B------:R-:W-:Y:S01]  /*4a90*/  FFMA.FTZ R40, R40, UR6, -R26.reuse ;  /* 0x0000000628287c23 */ /* 0x100fe2000801081a */
[----:B----4-:R-:W-:Y:S01]  /*4aa0*/  FADD.FTZ R29, R74, R29 ;  /* 0x0000001d4a1d7221 */ /* 0x010fe20000010000 */
[--C-:B------:R-:W-:Y:S01]  /*4ab0*/  FFMA.FTZ R41, R41, UR6, -R26.reuse ;  /* 0x0000000629297c23 */ /* 0x100fe2000801081a */
[----:B------:R-:W1:Y:S01]  /*4ac0*/  MUFU.EX2 R9, R9 ;  /* 0x0000000900097308 */ /* 0x000e620000000800 */
[--C-:B------:R-:W-:Y:S01]  /*4ad0*/  FFMA.FTZ R42, R42, UR6, -R26.reuse ;  /* 0x000000062a2a7c23 */ /* 0x100fe2000801081a */
[--C-:B------:R-:W-:Y:S01]  /*4ae0*/  FFMA.FTZ R43, R43, UR6, -R26.reuse ;  /* 0x000000062b2b7c23 */ /* 0x100fe2000801081a */
[--C-:B------:R-:W-:Y:S01]  /*4af0*/  FFMA.FTZ R44, R44, UR6, -R26.reuse ;  /* 0x000000062c2c7c23 */ /* 0x100fe2000801081a */
[--C-:B------:R-:W-:Y:S01]  /*4b00*/  FFMA.FTZ R45, R45, UR6, -R26.reuse ;  /* 0x000000062d2d7c23 */ /* 0x100fe2000801081a */
[--C-:B------:R-:W-:Y:S01]  /*4b10*/  FFMA.FTZ R46, R46, UR6, -R26.reuse ;  /* 0x000000062e2e7c23 */ /* 0x100fe2000801081a */
[--C-:B------:R-:W-:Y:S01]  /*4b20*/  FFMA.FTZ R47, R47, UR6, -R26.reuse ;  /* 0x000000062f2f7c23 */ /* 0x100fe2000801081a */
[----:B------:R-:W-:Y:S01]  /*4b30*/  FFMA.FTZ R48, R48, UR6, -R26 ;  /* 0x0000000630307c23 */ /* 0x000fe2000801081a */
[----:B------:R-:W2:Y:S01]  /*4b40*/  MUFU.EX2 R10, R10 ;  /* 0x0000000a000a7308 */ /* 0x000ea20000000800 */
[----:B0-----:R-:W-:Y:S01]  /*4b50*/  FADD.FTZ R28, R75, R8 ;  /* 0x000000084b1c7221 */ /* 0x001fe20000010000 */
[--C-:B------:R-:W-:Y:S01]  /*4b60*/  FFMA.FTZ R49, R49, UR6, -R26.reuse ;  /* 0x0000000631317c23 */ /* 0x100fe2000801081a */
[--C-:B------:R-:W-:Y:S01]  /*4b70*/  FFMA.FTZ R50, R50, UR6, -R26.reuse ;  /* 0x0000000632327c23 */ /* 0x100fe2000801081a */
[--C-:B------:R-:W-:Y:S01]  /*4b80*/  FFMA.FTZ R51, R51, UR6, -R26.reuse ;  /* 0x0000000633337c23 */ /* 0x100fe2000801081a */
[--C-:B------:R-:W-:Y:S01]  /*4b90*/  FFMA.FTZ R63, R63, UR6, -R26.reuse ;  /* 0x000000063f3f7c23 */ /* 0x100fe2000801081a */
[--C-:B------:R-:W-:Y:S01]  /*4ba0*/  FFMA.FTZ R65, R65, UR6, -R26.reuse ;  /* 0x0000000641417c23 */ /* 0x100fe2000801081a */
[----:B------:R-:W-:Y:S01]  /*4bb0*/  FFMA.FTZ R62, R62, UR6, -R26 ;  /* 0x000000063e3e7c23 */ /* 0x000fe2000801081a */
[----:B------:R-:W0:Y:S01]  /*4bc0*/  MUFU.EX2 R11, R11 ;  /* 0x0000000b000b7308 */ /* 0x000e220000000800 */
[----:B-1----:R-:W-:Y:S01]  /*4bd0*/  FADD.FTZ R27, R9, R28 ;  /* 0x0000001c091b7221 */ /* 0x002fe20000010000 */
[----:B------:R-:W-:Y:S01]  /*4be0*/  FADD.FTZ R28, R72, R29 ;  /* 0x0000001d481c7221 */ /* 0x000fe20000010000 */
[----:B------:R-:W-:Y:S01]  /*4bf0*/  F2FP.SATFINITE.E4M3.F32.PACK_AB_MERGE_C R29, R71, R76, RZ ;  /* 0x0000004c471d723e */ /* 0x000fe200048070ff */
[--C-:B------:R-:W-:Y:S01]  /*4c00*/  FFMA.FTZ R66, R66, UR6, -R26.reuse ;  /* 0x0000000642427c23 */ /* 0x100fe2000801081a */
[----:B------:R-:W-:Y:S01]  /*4c10*/  FFMA.FTZ R24, R24, UR6, -R26 ;  /* 0x0000000618187c23 */ /* 0x000fe2000801081a */
[----:B------:R-:W-:Y:S01]  /*4c20*/  FADD.FTZ R28, R69, R28 ;  /* 0x0000001c451c7221 */ /* 0x000fe20000010000 */
[----:B------:R-:W-:Y:S01]  /*4c30*/  FFMA.FTZ R25, R25, UR6, -R26 ;  /* 0x0000000619197c23 */ /* 0x000fe2000801081a */
[----:B------:R-:W1:Y:S01]  /*4c40*/  MUFU.EX2 R12, R12 ;  /* 0x0000000c000c7308 */ /* 0x000e620000000800 */
[C---:B--2---:R-:W-:Y:S01]  /*4c50*/  FADD.FTZ R18, R10.reuse, R27 ;  /* 0x0000001b0a127221 */ /* 0x044fe20000010000 */
[----:B------:R-:W-:-:S02]  /*4c60*/  F2FP.SATFINITE.E4M3.F32.PACK_AB_MERGE_C R9, R10, R9, RZ ;  /* 0x000000090a09723e */ /* 0x000fc400048070ff */
[----:B------:R-:W-:Y:S02]  /*4c70*/  F2FP.SATFINITE.E4M3.F32.PACK_AB_MERGE_C R73, R74, R73, RZ ;  /* 0x000000494a49723e */ /* 0x000fe400048070ff */
[----:B------:R-:W-:Y:S02]  /*4c80*/  F2FP.SATFINITE.E4M3.F32.PACK_AB_MERGE_C R197, R8, R75, R9 ;  /* 0x0000004b08c5723e */ /* 0x000fe40004807009 */
[----:B------:R-:W2:Y:S01]  /*4c90*/  MUFU.EX2 R33, R33 ;  /* 0x0000002100217308 */ /* 0x000ea20000000800 */
[----:B0-----:R-:W-:Y:S01]  /*4ca0*/  FADD.FTZ R27, R11, R18 ;  /* 0x000000120b1b7221 */ /* 0x001fe20000010000 */
[----:B------:R-:W-:Y:S02]  /*4cb0*/  F2FP.SATFINITE.E4M3.F32.PACK_AB_MERGE_C R198, R54, R53, R73 ;  /* 0x0000003536c6723e */ /* 0x000fe40004807049 */
[----:B------:R-:W-:-:S04]  /*4cc0*/  F2FP.SATFINITE.E4M3.F32.PACK_AB_MERGE_C R194, R81, R70, R29 ;  /* 0x0000004651c2723e */ /* 0x000fc8000480701d */
[----:B------:R-:W0:Y:S01]  /*4cd0*/  MUFU.EX2 R14, R14 ;  /* 0x0000000e000e7308 */ /* 0x000e220000000800 */
[----:B-1----:R-:W-:Y:S01]  /*4ce0*/  FADD.FTZ R18, R12, R27 ;  /* 0x0000001b0c127221 */ /* 0x002fe20000010000 */
[----:B------:R-:W-:Y:S01]  /*4cf0*/  FADD.FTZ R27, R89, R28 ;  /* 0x0000001c591b7221 */ /* 0x000fe20000010000 */
[----:B------:R-:W-:-:S03]  /*4d00*/  F2FP.SATFINITE.E4M3.F32.PACK_AB_MERGE_C R89, R90, R89, RZ ;  /* 0x000000595a59723e */ /* 0x000fc600048070ff */
[----:B------:R-:W-:Y:S01]  /*4d10*/  FADD.FTZ R27, R90, R27 ;  /* 0x0000001b5a1b7221 */ /* 0x000fe20000010000 */
[----:B------:R-:W-:Y:S01]  /*4d20*/  F2FP.SATFINITE.E4M3.F32.PACK_AB_MERGE_C R192, R69, R72, R89 ;  /* 0x0000004845c0723e */ /* 0x000fe20004807059 */
[----:B------:R-:W1:Y:S01]  /*4d30*/  MUFU.EX2 R34, R34 ;  /* 0x0000002200227308 */ /* 0x000e620000000800 */
[----:B--2---:R-:W-:Y:S01]  /*4d40*/  FADD.FTZ R3, R33, R18 ;  /* 0x0000001221037221 */ /* 0x004fe20000010000 */
[----:B------:R-:W-:-:S04]  /*4d50*/  FADD.FTZ R28, R70, R27 ;  /* 0x0000001b461c7221 */ /* 0x000fc80000010000 */
[----:B------:R-:W-:Y:S02]  /*4d60*/  FADD.FTZ R27, R81, R28 ;  /* 0x0000001c511b7221 */ /* 0x000fe40000010000 */
[----:B------:R-:W2:Y:S01]  /*4d70*/  MUFU.EX2 R35, R35 ;  /* 0x0000002300237308 */ /* 0x000ea20000000800 */
[----:B0-----:R-:W-:Y:S01]  /*4d80*/  FADD.FTZ R3, R14, R3 ;  /* 0x000000030e037221 */ /* 0x001fe20000010000 */
[----:B------:R-:W-:Y:S01]  /*4d90*/  FADD.FTZ R76, R76, R27 ;  /* 0x0000001b4c4c7221 */ /* 0x000fe20000010000 */
[----:B------:R-:W-:Y:S02]  /*4da0*/  F2FP.SATFINITE.E4M3.F32.PACK_AB_MERGE_C R27, R59, R60, RZ ;  /* 0x0000003c3b1b723e */ /* 0x000fe400048070ff */
[----:B------:R-:W-:Y:S01]  /*4db0*/  F2FP.SATFINITE.E4M3.F32.PACK_AB_MERGE_C R33, R14, R33, RZ ;  /* 0x000000210e21723e */ /* 0x000fe200048070ff */
[----:B------:R-:W-:Y:S01]  /*4dc0*/  FADD.FTZ R71, R71, R76 ;  /* 0x0000004c47477221 */ /* 0x000fe20000010000 */
[----:B------:R-:W-:Y:S01]  /*4dd0*/  F2FP.SATFINITE.E4M3.F32.PACK_AB_MERGE_C R188, R61, R78, R27 ;  /* 0x0000004e3dbc723e */ /* 0x000fe2000480701b */
[----:B------:R-:W0:Y:S01]  /*4de0*/  MUFU.EX2 R36, R36 ;  /* 0x0000002400247308 */ /* 0x000e220000000800 */
[----:B-1----:R-:W-:Y:S01]  /*4df0*/  FADD.FTZ R18, R34, R3 ;  /* 0x0000000322127221 */ /* 0x002fe20000010000 */
[----:B------:R-:W-:Y:S01]  /*4e00*/  FADD.FTZ R78, R78, R71 ;  /* 0x000000474e4e7221 */ /* 0x000fe20000010000 */
[----:B------:R-:W-:-:S03]  /*4e10*/  F2FP.SATFINITE.E4M3.F32.PACK_AB_MERGE_C R199, R12, R11, R33 ;  /* 0x0000000b0cc7723e */ /* 0x000fc60004807021 */
[----:B------:R-:W-:Y:S02]  /*4e20*/  FADD.FTZ R61, R61, R78 ;  /* 0x0000004e3d3d7221 */ /* 0x000fe40000010000 */
[----:B------:R-:W1:Y:S01]  /*4e30*/  MUFU.EX2 R37, R37 ;  /* 0x0000002500257308 */ /* 0x000e620000000800 */
[----:B--2---:R-:W-:Y:S01]  /*4e40*/  FADD.FTZ R3, R35, R18 ;  /* 0x0000001223037221 */ /* 0x004fe20000010000 */
[----:B------:R-:W-:-:S04]  /*4e50*/  FADD.FTZ R60, R60, R61 ;  /* 0x0000003d3c3c7221 */ /* 0x000fc80000010000 */
[----:B------:R-:W-:Y:S02]  /*4e60*/  FADD.FTZ R59, R59, R60 ;  /* 0x0000003c3b3b7221 */ /* 0x000fe40000010000 */
[----:B------:R-:W2:Y:S01]  /*4e70*/  MUFU.EX2 R38, R38 ;  /* 0x0000002600267308 */ /* 0x000ea20000000800 */
[----:B0-----:R-:W-:-:S07]  /*4e80*/  FADD.FTZ R18, R36, R3 ;  /* 0x0000000324127221 */ /* 0x001fce0000010000 */
[----:B------:R-:W0:Y:S01]  /*4e90*/  MUFU.EX2 R39, R39 ;  /* 0x0000002700277308 */ /* 0x000e220000000800 */
[C---:B-1----:R-:W-:Y:S01]  /*4ea0*/  FADD.FTZ R3, R37.reuse, R18 ;  /* 0x0000001225037221 */ /* 0x042fe20000010000 */
[----:B------:R-:W-:-:S04]  /*4eb0*/  F2FP.SATFINITE.E4M3.F32.PACK_AB_MERGE_C R36, R37, R36, RZ ;  /* 0x000000242524723e */ /* 0x000fc800048070ff */
[----:B------:R-:W-:Y:S02]  /*4ec0*/  F2FP.SATFINITE.E4M3.F32.PACK_AB_MERGE_C R193, R35, R34, R36 ;  /* 0x0000002223c1723e */ /* 0x000fe40004807024 */
[----:B------:R-:W1:Y:S01]  /*4ed0*/  MUFU.EX2 R40, R40 ;  /* 0x0000002800287308 */ /* 0x000e620000000800 */
[----:B--2---:R-:W-:-:S07]  /*4ee0*/  FADD.FTZ R18, R38, R3 ;  /* 0x0000000326127221 */ /* 0x004fce0000010000 */
[----:B------:R-:W2:Y:S01]  /*4ef0*/  MUFU.EX2 R41, R41 ;  /* 0x0000002900297308 */ /* 0x000ea20000000800 */
[----:B0-----:R-:W-:-:S07]  /*4f00*/  FADD.FTZ R3, R39, R18 ;  /* 0x0000001227037221 */ /* 0x001fce0000010000 */
[----:B------:R-:W0:Y:S01]  /*4f10*/  MUFU.EX2 R42, R42 ;  /* 0x0000002a002a7308 */ /* 0x000e220000000800 */
[----:B-1----:R-:W-:-:S07]  /*4f20*/  FADD.FTZ R18, R40, R3 ;  /* 0x0000000328127221 */ /* 0x002fce0000010000 */
[----:B------:R-:W1:Y:S01]  /*4f30*/  MUFU.EX2 R43, R43 ;  /* 0x0000002b002b7308 */ /* 0x000e620000000800 */
[----:B--2---:R-:W-:Y:S01]  /*4f40*/  FADD.FTZ R3, R41, R18 ;  /* 0x0000001229037221 */ /* 0x004fe20000010000 */
[----:B------:R-:W-:Y:S02]  /*4f50*/  F2FP.SATFINITE.E4M3.F32.PACK_AB_MERGE_C R18, R55, R56, RZ ;  /* 0x000000383712723e */ /* 0x000fe400048070ff */
[----:B------:R-:W-:-:S04]  /*4f60*/  F2FP.SATFINITE.E4M3.F32.PACK_AB_MERGE_C R40, R41, R40, RZ ;  /* 0x000000282928723e */ /* 0x000fc800048070ff */
[----:B------:R-:W2:Y:S01]  /*4f70*/  MUFU.EX2 R44, R44 ;  /* 0x0000002c002c7308 */ /* 0x000ea20000000800 */
[----:B0-----:R-:W-:Y:S01]  /*4f80*/  FADD.FTZ R14, R42, R3 ;  /* 0x000000032a0e7221 */ /* 0x001fe20000010000 */
[----:B------:R-:W-:-:S06]  /*4f90*/  F2FP.SATFINITE.E4M3.F32.PACK_AB_MERGE_C R195, R39, R38, R40 ;  /* 0x0000002627c3723e */ /* 0x000fcc0004807028 */
[----:B------:R-:W0:Y:S01]  /*4fa0*/  MUFU.EX2 R45, R45 ;  /* 0x0000002d002d7308 */ /* 0x000e220000000800 */
[----:B-1----:R-:W-:-:S07]  /*4fb0*/  FADD.FTZ R3, R43, R14 ;  /* 0x0000000e2b037221 */ /* 0x002fce0000010000 */
[----:B------:R-:W-:Y:S01]  /*4fc0*/  MUFU.EX2 R58, R58 ;  /* 0x0000003a003a7308 */ /* 0x000fe20000000800 */
[----:B--2---:R-:W-:-:S07]  /*4fd0*/  FADD.FTZ R14, R44, R3 ;  /* 0x000000032c0e7221 */ /* 0x004fce0000010000 */
[----:B------:R-:W1:Y:S01]  /*4fe0*/  MUFU.EX2 R57, R57 ;  /* 0x0000003900397308 */ /* 0x000e620000000800 */
[C---:B0-----:R-:W-:Y:S01]  /*4ff0*/  FADD.FTZ R3, R45.reuse, R14 ;  /* 0x0000000e2d037221 */ /* 0x041fe20000010000 */
[----:B------:R-:W-:-:S04]  /*5000*/  F2FP.SATFINITE.E4M3.F32.PACK_AB_MERGE_C R44, R45, R44, RZ ;  /* 0x0000002c2d2c723e */ /* 0x000fc800048070ff */
[----:B------:R-:W-:Y:S02]  /*5010*/  F2FP.SATFINITE.E4M3.F32.PACK_AB_MERGE_C R189, R43, R42, R44 ;  /* 0x0000002a2bbd723e */ /* 0x000fe4000480702c */
[----:B------:R-:W0:Y:S08]  /*5020*/  MUFU.EX2 R46, R46 ;  /* 0x0000002e002e7308 */ /* 0x000e300000000800 */
[----:B------:R-:W2:Y:S01]  /*5030*/  MUFU.EX2 R47, R47 ;  /* 0x0000002f002f7308 */ /* 0x000ea20000000800 */
[----:B-1----:R-:W-:Y:S01]  /*5040*/  F2FP.SATFINITE.E4M3.F32.PACK_AB_MERGE_C R190, R57, R58, R18 ;  /* 0x0000003a39be723e */ /* 0x002fe20004807012 */
[----:B------:R-:W-:-:S04]  /*5050*/  FADD.FTZ R58, R58, R59 ;  /* 0x0000003b3a3a7221 */ /* 0x000fc80000010000 */
[----:B------:R-:W-:Y:S02]  /*5060*/  FADD.FTZ R57, R57, R58 ;  /* 0x0000003a39397221 */ /* 0x000fe40000010000 */
[----:B------:R-:W1:Y:S01]  /*5070*/  MUFU.EX2 R48, R48 ;  /* 0x0000003000307308 */ /* 0x000e620000000800 */
[----:B0-----:R-:W-:Y:S01]  /*5080*/  FADD.FTZ R8, R46, R3 ;  /* 0x000000032e087221 */ /* 0x001fe20000010000 */
[----:B------:R-:W-:-:S04]  /*5090*/  FADD.FTZ R56, R56, R57 ;  /* 0x0000003938387221 */ /* 0x000fc80000010000 */
[----:B------:R-:W-:Y:S02]  /*50a0*/  FADD.FTZ R56, R55, R56 ;  /* 0x0000003837387221 */ /* 0x000fe40000010000 */
[----:B------:R-:W-:Y:S01]  /*50b0*/  MUFU.EX2 R30, R30 ;  /* 0x0000001e001e7308 */ /* 0x000fe20000000800 */
[----:B--2---:R-:W-:-:S07]  /*50c0*/  FADD.FTZ R9, R47, R8 ;  /* 0x000000082f097221 */ /* 0x004fce0000010000 */
[----:B------:R-:W0:Y:S01]  /*50d0*/  MUFU.EX2 R23, R23 ;  /* 0x0000001700177308 */ /* 0x000e220000000800 */
[----:B-1----:R-:W-:-:S07]  /*50e0*/  FADD.FTZ R8, R48, R9 ;  /* 0x0000000930087221 */ /* 0x002fce0000010000 */
[----:B------:R-:W1:Y:S08]  /*50f0*/  MUFU.EX2 R49, R49 ;  /* 0x0000003100317308 */ /* 0x000e700000000800 */
[----:B------:R-:W2:Y:S01]  /*5100*/  MUFU.EX2 R68, R31 ;  /* 0x0000001f00447308 */ /* 0x000ea20000000800 */
[----:B0-----:R-:W-:-:S07]  /*5110*/  F2FP.SATFINITE.E4M3.F32.PACK_AB_MERGE_C R14, R23, R30, RZ ;  /* 0x0000001e170e723e */ /* 0x001fce00048070ff */
[----:B------:R-:W0:Y:S01]  /*5120*/  MUFU.EX2 R50, R50 ;  /* 0x0000003200327308 */ /* 0x000e220000000800 */
[C---:B-1----:R-:W-:Y:S01]  /*5130*/  F2FP.SATFINITE.E4M3.F32.PACK_AB_MERGE_C R48, R49.reuse, R48, RZ ;  /* 0x000000303130723e */ /* 0x042fe200048070ff */
[----:B------:R-:W-:-:S03]  /*5140*/  FADD.FTZ R49, R49, R8 ;  /* 0x0000000831317221 */ /* 0x000fc60000010000 */
[----:B------:R-:W-:-:S03]  /*5150*/  F2FP.SATFINITE.E4M3.F32.PACK_AB_MERGE_C R191, R47, R46, R48 ;  /* 0x0000002e2fbf723e */ /* 0x000fc60004807030 */
[----:B------:R-:W1:Y:S01]  /*5160*/  MUFU.EX2 R51, R51 ;  /* 0x0000003300337308 */ /* 0x000e620000000800 */
[----:B--2---:R-:W-:Y:S01]  /*5170*/  F2FP.SATFINITE.E4M3.F32.PACK_AB_MERGE_C R184, R68, R67, R14 ;  /* 0x0000004344b8723e */ /* 0x004fe2000480700e */
[----:B------:R-:W-:-:S04]  /*5180*/  FADD.FTZ R67, R67, R56 ;  /* 0x0000003843437221 */ /* 0x000fc80000010000 */
[----:B------:R-:W-:Y:S02]  /*5190*/  FADD.FTZ R67, R68, R67 ;  /* 0x0000004344437221 */ /* 0x000fe40000010000 */
[----:B------:R-:W2:Y:S01]  /*51a0*/  MUFU.EX2 R63, R63 ;  /* 0x0000003f003f7308 */ /* 0x000ea20000000800 */
[----:B0-----:R-:W-:Y:S01]  /*51b0*/  FADD.FTZ R8, R50, R49 ;  /* 0x0000003132087221 */ /* 0x001fe20000010000 */
[----:B------:R-:W-:-:S04]  /*51c0*/  FADD.FTZ R30, R30, R67 ;  /* 0x000000431e1e7221 */ /* 0x000fc80000010000 */
[----:B------:R-:W-:Y:S02]  /*51d0*/  FADD.FTZ R23, R23, R30 ;  /* 0x0000001e17177221 */ /* 0x000fe40000010000 */
[----:B------:R-:W-:Y:S01]  /*51e0*/  MUFU.EX2 R21, R21 ;  /* 0x0000001500157308 */ /* 0x000fe20000000800 */
[----:B-1----:R-:W-:-:S07]  /*51f0*/  FADD.FTZ R8, R51, R8 ;  /* 0x0000000833087221 */ /* 0x002fce0000010000 */
[----:B------:R-:W0:Y:S01]  /*5200*/  MUFU.EX2 R4, R4 ;  /* 0x0000000400047308 */ /* 0x000e220000000800 */
[----:B--2---:R-:W-:-:S07]  /*5210*/  FADD.FTZ R9, R63, R8 ;  /* 0x000000083f097221 */ /* 0x004fce0000010000 */
[----:B------:R-:W1:Y:S08]  /*5220*/  MUFU.EX2 R10, R65 ;  /* 0x00000041000a7308 */ /* 0x000e700000000800 */
[----:B------:R-:W2:Y:S01]  /*5230*/  MUFU.EX2 R20, R20 ;  /* 0x0000001400147308 */ /* 0x000ea20000000800 */
[----:B0-----:R-:W-:-:S07]  /*5240*/  F2FP.SATFINITE.E4M3.F32.PACK_AB_MERGE_C R11, R4, R21, RZ ;  /* 0x00000015040b723e */ /* 0x001fce00048070ff */
[----:B------:R-:W0:Y:S01]  /*5250*/  MUFU.EX2 R62, R62 ;  /* 0x0000003e003e7308 */ /* 0x000e220000000800 */
[C---:B-1----:R-:W-:Y:S01]  /*5260*/  FADD.FTZ R9, R10.reuse, R9 ;  /* 0x000000090a097221 */ /* 0x042fe20000010000 */
[----:B------:R-:W-:-:S04]  /*5270*/  F2FP.SATFINITE.E4M3.F32.PACK_AB_MERGE_C R63, R10, R63, RZ ;  /* 0x0000003f0a3f723e */ /* 0x000fc800048070ff */
[----:B------:R-:W-:Y:S02]  /*5280*/  F2FP.SATFINITE.E4M3.F32.PACK_AB_MERGE_C R185, R51, R50, R63 ;  /* 0x0000003233b9723e */ /* 0x000fe4000480703f */
[----:B------:R-:W1:Y:S01]  /*5290*/  MUFU.EX2 R3, R66 ;  /* 0x0000004200037308 */ /* 0x000e620000000800 */
[----:B--2---:R-:W-:Y:S01]  /*52a0*/  F2FP.SATFINITE.E4M3.F32.PACK_AB_MERGE_C R186, R15, R20, R11 ;  /* 0x000000140fba723e */ /* 0x004fe2000480700b */
[----:B------:R-:W-:-:S04]  /*52b0*/  FADD.FTZ R20, R20, R23 ;  /* 0x0000001714147221 */ /* 0x000fc80000010000 */
[----:B------:R-:W-:Y:S02]  /*52c0*/  FADD.FTZ R20, R15, R20 ;  /* 0x000000140f147221 */ /* 0x000fe40000010000 */
[----:B------:R-:W-:Y:S01]  /*52d0*/  MUFU.EX2 R24, R24 ;  /* 0x0000001800187308 */ /* 0x000fe20000000800 */
[----:B0-----:R-:W-:Y:S01]  /*52e0*/  FADD.FTZ R8, R62, R9 ;  /* 0x000000093e087221 */ /* 0x001fe20000010000 */
[----:B------:R-:W-:-:S04]  /*52f0*/  FADD.FTZ R21, R21, R20 ;  /* 0x0000001415157221 */ /* 0x000fc80000010000 */
[----:B------:R-:W-:Y:S02]  /*5300*/  FADD.FTZ R4, R4, R21 ;  /* 0x0000001504047221 */ /* 0x000fe40000010000 */
[----:B------:R-:W0:Y:S01]  /*5310*/  MUFU.EX2 R25, R25 ;  /* 0x0000001900197308 */ /* 0x000e220000000800 */
[----:B-1----:R-:W-:Y:S01]  /*5320*/  FADD.FTZ R9, R3, R8 ;  /* 0x0000000803097221 */ /* 0x002fe20000010000 */
[----:B0-----:R-:W-:-:S03]  /*5330*/  F2FP.SATFINITE.E4M3.F32.PACK_AB_MERGE_C R8, R25, R24, RZ ;  /* 0x000000181908723e */ /* 0x001fc600048070ff */
[----:B------:R-:W-:Y:S01]  /*5340*/  FADD.FTZ R24, R24, R9 ;  /* 0x0000000918187221 */ /* 0x000fe20000010000 */
[----:B------:R-:W-:-:S03]  /*5350*/  F2FP.SATFINITE.E4M3.F32.PACK_AB_MERGE_C R187, R3, R62, R8 ;  /* 0x0000003e03bb723e */ /* 0x000fc60004807008 */
[----:B------:R-:W-:Y:S01]  /*5360*/  FADD.FTZ R3, R25, R24 ;  /* 0x0000001819037221 */ /* 0x000fe20000010000 */
[----:B------:R-:W-:Y:S01]  /*5370*/  VIADD R8, R19, 0xfffffffe ;  /* 0xfffffffe13087836 */ /* 0x000fe20000000000 */
[----:B------:R-:W-:Y:S06]  /*5380*/  @P1 BRA `(.L_x_1108) ;  /* 0x00000000004c1947 */ /* 0x000fec0003800000 */
[----:B------:R-:W-:Y:S01]  /*5390*/  ISETP.LT.AND P1, PT, RZ, UR45, PT ;  /* 0x0000002dff007c0c */ /* 0x000fe2000bf21270 */
[----:B------:R-:W-:-:S12]  /*53a0*/  UIADD3 UR15, UR45, -0x1, URZ ;  /* 0xffffffff2d0f7890 */ /* 0x000fd8000fffe03f */
[----:B------:R-:W-:Y:S05]  /*53b0*/  @P1 BRA `(.L_x_1109) ;  /* 0x0000000000201947 */ /* 0x000fea0003800000 */
[----:B------:R-:W-:Y:S01]  /*53c0*/  ULDC UR18, c[0x0][0x9e4] ;  /* 0x0002790000127ab9 */ /* 0x000fe20000000800 */
[----:B------:R-:W-:Y:S02]  /*53d0*/  UIADD3 UR15, -UR45, URZ, URZ ;  /* 0x0000003f2d0f7290 */ /* 0x000fe4000fffe13f */
[----:B------:R-:W-:-:S11]  /*53e0*/  UISETP.NE.AND UP0, UPT, UR18, 0x1, UPT ;  /* 0x000000011200788c */ /* 0x000fd6000bf05270 */
[----:B------:R-:W-:Y:S02]  /*53f0*/  @UP0 ULDC.64 UR22, c[0x0][0x9e8] ;  /* 0x00027a0000160ab9 */ /* 0x000fe40000000a00 */
[----:B------:R-:W-:-:S04]  /*5400*/  UIMAD.WIDE.U32 UR10, UR15, UR22, URZ ;  /* 0x000000160f0a72a5 */ /* 0x000fc8000f8e003f */
[----:B------:R-:W-:-:S04]  /*5410*/  @UP0 USHF.R.U32.HI UR15, URZ, UR23, UR11 ;  /* 0x000000173f0f0299 */ /* 0x000fc8000801160b */
[----:B------:R-:W-:Y:S01]  /*5420*/  ULOP3.LUT UR15, URZ, UR15, URZ, 0x33, !UPT ;  /* 0x0000000f3f0f7292 */ /* 0x000fe2000f8e333f */
[----:B------:R-:W-:Y:S11]  /*5430*/  BRA `(.L_x_1110) ;  /* 0x0000000000147947 */ /* 0x000ff60003800000 */
.L_x_1109:
[----:B------:R-:W-:Y:S02]  /*5440*/  ULDC UR18, c[0x0][0x9e4] ;  /* 0x0002790000127ab9 */ /* 0x000fe40000000800 */
[----:B------:R-:W-:-:S11]  /*5450*/  UISETP.NE.AND UP0, UPT, UR18, 0x1, UPT ;  /* 0x000000011200788c */ /* 0x000fd6000bf05270 */
[----:B------:R-:W-:Y:S02]  /*5460*/  @UP0 ULDC.64 UR22, c[0x0][0x9e8] ;  /* 0x00027a0000160ab9 */ /* 0x000fe40000000a00 */
[----:B------:R-:W-:-:S04]  /*5470*/  UIMAD.WIDE.U32 UR10, UR15, UR22, URZ ;  /* 0x000000160f0a72a5 */ /* 0x000fc8000f8e003f */
[----:B------:R-:W-:-:S12]  /*5480*/  @UP0 USHF.R.U32.HI UR15, URZ, UR23, UR11 ;  /* 0x000000173f0f0299 */ /* 0x000fd8000801160b */
.L_x_1110:
[----:B------:R-:W-:-:S04]  /*5490*/  UIMAD UR15, UR15, UR18, UR18 ;  /* 0x000000120f0f72a4 */ /* 0x000fc8000f8e0212 */
[----:B------:R-:W-:-:S04]  /*54a0*/  UISETP.LT.AND UP0, UPT, UR14, UR15, UPT ;  /* 0x0000000f0e00728c */ /* 0x000fc8000bf01270 */
[----:B------:R-:W-:-:S12]  /*54b0*/  USEL UR14, UR14, UR15, UP0 ;  /* 0x0000000f0e0e7287 */ /* 0x000fd80008000000 */
.L_x_1108:
[----:B------:R-:W-:Y:S01]  /*54c0*/  USHF.R.S32.HI UR10, URZ, 0x1f, UR14 ;  /* 0x0000001f3f0a7899 */ /* 0x000fe2000801140e */
[----:B------:R-:W0:Y:S01]  /*54d0*/  S2UR UR29, SR_CgaCtaId ;  /* 0x00000000001d79c3 */ /* 0x000e220000008800 */
[----:B------:R-:W-:Y:S01]  /*54e0*/  UMOV UR31, URZ ;  /* 0x0000003f001f7c82 */ /* 0x000fe20008000000 */
[----:B------:R-:W-:Y:S01]  /*54f0*/  UMOV UR30, URZ ;  /* 0x0000003f001e7c82 */ /* 0x000fe20008000000 */
[----:B------:R-:W-:Y:S01]  /*5500*/  ULEA.HI UR10, UR10, UR14, URZ, 0x7 ;  /* 0x0000000e0a0a7291 */ /* 0x000fe2000f8f383f */
[----:B------:R-:W-:Y:S02]  /*5510*/  CS2R R24, SRZ ;  /* 0x0000000000187805 */ /* 0x000fe4000001ff00 */
[----:B------:R-:W-:Y:S02]  /*5520*/  CS2R R26, SRZ ;  /* 0x00000000001a7805 */ /* 0x000fe4000001ff00 */
[----:B------:R-:W-:Y:S01]  /*5530*/  CS2R R28, SRZ ;  /* 0x00000000001c7805 */ /* 0x000fe2000001ff00 */
[----:B------:R-:W-:Y:S01]  /*5540*/  USHF.R.S32.HI UR10, URZ, 0x7, UR10 ;  /* 0x000000073f0a7899 */ /* 0x000fe2000801140a */
[----:B------:R-:W-:-:S02]  /*5550*/  CS2R R30, SRZ ;  /* 0x00000000001e7805 */ /* 0x000fc4000001ff00 */
[----:B------:R-:W-:Y:S02]  /*5560*/  CS2R R32, SRZ ;  /* 0x0000000000207805 */ /* 0x000fe4000001ff00 */
[----:B------:R-:W-:Y:S01]  /*5570*/  CS2R R34, SRZ ;  /* 0x0000000000227805 */ /* 0x000fe2000001ff00 */
[----:B------:R-:W-:Y:S01]  /*5580*/  UISETP.LT.AND UP0, UPT, UR38, UR10, UPT ;  /* 0x0000000a2600728c */ /* 0x000fe2000bf01270 */
[----:B------:R-:W-:Y:S02]  /*5590*/  CS2R R36, SRZ ;  /* 0x0000000000247805 */ /* 0x000fe4000001ff00 */
[----:B------:R-:W-:Y:S02]  /*55a0*/  CS2R R38, SRZ ;  /* 0x0000000000267805 */ /* 0x000fe4000001ff00 */
[----:B------:R-:W-:Y:S01]  /*55b0*/  CS2R R40, SRZ ;  /* 0x0000000000287805 */ /* 0x000fe2000001ff00 */
[----:B------:R-:W-:Y:S01]  /*55c0*/  USEL UR35, UR38, UR10, !UP0 ;  /* 0x0000000a26237287 */ /* 0x000fe2000c000000 */
[----:B------:R-:W-:-:S02]  /*55d0*/  CS2R R42, SRZ ;  /* 0x00000000002a7805 */ /* 0x000fc4000001ff00 */
[----:B------:R-:W-:Y:S02]  /*55e0*/  CS2R R44, SRZ ;  /* 0x00000000002c7805 */ /* 0x000fe4000001ff00 */
[----:B------:R-:W-:Y:S02]  /*55f0*/  CS2R R46, SRZ ;  /* 0x00000000002e7805 */ /* 0x000fe4000001ff00 */
[----:B------:R-:W-:Y:S02]  /*5600*/  CS2R R48, SRZ ;  /* 0x0000000000307805 */ /* 0x000fe4000001ff00 */
[----:B------:R-:W-:Y:S02]  /*5610*/  CS2R R50, SRZ ;  /* 0x0000000000327805 */ /* 0x000fe4000001ff00 */
[----:B------:R-:W-:Y:S02]  /*5620*/  ISETP.GE.AND P1, PT, R8, UR35, PT ;  /* 0x0000002308007c0c */ /* 0x000fe4000bf26270 */
        /* <DEDUP_REMOVED lines=33> */
[----:B------:R-:W-:Y:S01]  /*5840*/  CS2R R118, SRZ ;  /* 0x0000000000767805 */ /* 0x000fe2000001ff00 */
[----:B0-----:R-:W-:Y:S06]  /*5850*/  @!P1 BRA `(.L_x_1111) ;  /* 0x0000003c003c9947 */ /* 0x001fec0003800000 */
        /* <DEDUP_REMOVED lines=50> */
[----:B------:R-:W-:Y:S01]  /*5b80*/  UMOV UR34, URZ ;  /* 0x0000003f00227c82 */ /* 0x000fe20008000000 */
[----:B------:R-:W-:Y:S01]  /*5b90*/  UMOV UR33, URZ ;  /* 0x0000003f00217c82 */ /* 0x000fe20008000000 */
[----:B------:R-:W-:Y:S01]  /*5ba0*/  ULDC UR49, c[0x0][0x9e4] ;  /* 0x0002790000317ab9 */ /* 0x000fe20000000800 */
[----:B------:R-:W-:Y:S01]  /*5bb0*/  ULDC UR45, c[0x0][0x2f0] ;  /* 0x0000bc00002d7ab9 */ /* 0x000fe20000000800 */
[----:B------:R-:W-:Y:S01]  /*5bc0*/  ULDC UR48, c[0x0][0x988] ;  /* 0x0002620000307ab9 */ /* 0x000fe20000000800 */
[----:B------:R-:W-:-:S05]  /*5bd0*/  ULDC UR50, c[0x0][0x9e0] ;  /* 0x0002780000327ab9 */ /* 0x000fca0000000800 */
.L_x_1130:
[----:B------:R-:W-:Y:S01]  /*5be0*/  ISETP.NE.AND P2, PT, RZ, UR37, PT ;  /* 0x00000025ff007c0c */ /* 0x000fe2000bf45270 */
[----:B------:R-:W-:-:S04]  /*5bf0*/  UISETP.NE.AND UP0, UPT, UR33, 0x1, UPT ;  /* 0x000000012100788c */ /* 0x000fc8000bf05270 */
[----:B------:R-:W-:-:S04]  /*5c00*/  USEL UR30, URZ, 0x1, UP0 ;  /* 0x000000013f1e7887 */ /* 0x000fc80008000000 */
[----:B------:R-:W-:-:S04]  /*5c10*/  ULOP3.LUT UR30, UR34, UR30, URZ, 0x3c, !UPT ;  /* 0x0000001e221e7292 */ /* 0x000fc8000f8e3c3f */
[----:B------:R-:W-:Y:S08]  /*5c20*/  @P2 BRA `(.L_x_1112) ;  /* 0x0000000000382947 */ /* 0x000ff00003800000 */
[----:B------:R-:W-:Y:S05]  /*5c30*/  @!P0 BRA `(.L_x_1113) ;  /* 0x0000000000048947 */ /* 0x000fea0003800000 */
[----:B------:R-:W-:Y:S01]  /*5c40*/  BPT.TRAP 0x1 ;  /* 0x000000040000795c */ /* 0x000fe20000300000 */
.L_x_1113:
        /* <DEDUP_REMOVED lines=9> */
.L_x_1114:
[----:B-1----:R-:W-:Y:S05]  /*5ce0*/  @P1 BRA `(.L_x_1112) ;  /* 0x0000000000081947 */ /* 0x002fea0003800000 */
[----:B------:R-:W1:Y:S02]  /*5cf0*/  SYNCS.PHASECHK.TRANS64.TRYWAIT P1, [UR6+0x2a830], R11 ;  /* 0x02a8300bff0075a7 */ /* 0x000e640008020146 */
[----:B-1----:R-:W-:Y:S05]  /*5d00*/  @!P1 BRA `(.L_x_1115) ;  /* 0x0000012000789947 */ /* 0x002fea0003800000 */
.L_x_1112:
[----:B01----:R-:W-:Y:S01]  /*5d10*/  VIADD R11, R17, 0x8 ;  /* 0x00000008110b7836 */ /* 0x003fe20000000000 */
[----:B------:R-:W-:Y:S01]  /*5d20*/  UIADD3 UR31, UR33, 0x1, URZ ;  /* 0x00000001211f7890 */ /* 0x000fe2000fffe03f */
[----:B------:R-:W-:Y:S01]  /*5d30*/  R2UR UR24, R6 ;  /* 0x00000000061872ca */ /* 0x000fe200000e0000 */
[----:B------:R-:W-:Y:S01]  /*5d40*/  UMOV UR27, 0x80000020 ;  /* 0x80000020001b7882 */ /* 0x000fe20000000000 */
[----:B------:R-:W-:Y:S01]  /*5d50*/  R2UR UR25, R7 ;  /* 0x00000000071972ca */ /* 0x000fe200000e0000 */
[----:B------:R0:W-:Y:S01]  /*5d60*/  BAR.SYNC.DEFER_BLOCKING R11, 0x100 ;  /* 0x0004000b0000751d */ /* 0x0001e20000010000 */
[----:B------:R-:W-:-:S04]  /*5d70*/  UISETP.NE.AND UP0, UPT, UR31, 0x2, UPT ;  /* 0x000000021f00788c */ /* 0x000fc8000bf05270 */
[----:B------:R-:W-:Y:S01]  /*5d80*/  USEL UR31, UR31, URZ, UP0 ;  /* 0x0000003f1f1f7287 */ /* 0x000fe20008000000 */
[----:B------:R-:W-:Y:S01]  /*5d90*/  UMOV UR7, 0x80000020 ;  /* 0x8000002000077882 */ /* 0x000fe20000000000 */
[----:B------:R-:W-:Y:S02]  /*5da0*/  UMOV UR11, 0x80000020 ;  /* 0x80000020000b7882 */ /* 0x000fe40000000000 */
[----:B------:R-:W-:Y:S01]  /*5db0*/  UIMAD UR26, UR31, 0x600, UR28 ;  /* 0x000006001f1a78a4 */ /* 0x000fe2000f8e021c */
[----:B------:R-:W-:Y:S01]  /*5dc0*/  UMOV UR15, 0x80000020 ;  /* 0x80000020000f7882 */ /* 0x000fe20000000000 */
[----:B------:R-:W-:Y:S02]  /*5dd0*/  UMOV UR19, 0x80000020 ;  /* 0x8000002000137882 */ /* 0x000fe40000000000 */
[----:B------:R-:W-:Y:S02]  /*5de0*/  UIADD3 UR6, UR26, 0x2, URZ ;  /* 0x000000021a067890 */ /* 0x000fe4000fffe03f */
[----:B------:R-:W-:-:S02]  /*5df0*/  UIADD3 UR10, UR26, 0x200, URZ ;  /* 0x000002001a0a7890 */ /* 0x000fc4000fffe03f */
[----:B------:R-:W-:Y:S02]  /*5e00*/  UIADD3 UR14, UR26, 0x202, URZ ;  /* 0x000002021a0e7890 */ /* 0x000fe4000fffe03f */
[----:B------:R-:W-:Y:S02]  /*5e10*/  UIADD3 UR18, UR26, 0x400, URZ ;  /* 0x000004001a127890 */ /* 0x000fe4000fffe03f */
[----:B------:R-:W-:Y:S01]  /*5e20*/  UIADD3 UR22, UR26, 0x402, URZ ;  /* 0x000004021a167890 */ /* 0x000fe2000fffe03f */
[----:B------:R-:W-:Y:S01]  /*5e30*/  UMOV UR23, 0x80000020 ;  /* 0x8000002000177882 */ /* 0x000fe20000000000 */
[----:B------:R-:W-:-:S06]  /*5e40*/  WARPGROUP.ARRIVE ;  /* 0x00000000000079c5 */ /* 0x000fcc0000000000 */
[----:B------:R-:W-:Y:S03]  /*5e50*/  QGMMA.64x128x32.F32.E4M3.E4M3 R120, gdesc[UR24], RZ, !UPT, gsb0 ;  /* 0x01e00000187879f3 */ /* 0x000fe6000c0008ff */
        /* <DEDUP_REMOVED lines=16> */
[----:B0-----:R-:W-:Y:S05]  /*5f60*/  @P2 BRA `(.L_x_1116) ;  /* 0x00000000002c2947 */ /* 0x001fea0003800000 */
[----:B------:R-:W-:Y:S05]  /*5f70*/  @!P0 BRA `(.L_x_1117) ;  /* 0x0000000000048947 */ /* 0x000fea0003800000 */
[----:B------:R-:W-:Y:S01]  /*5f80*/  BPT.TRAP 0x1 ;  /* 0x000000040000795c */ /* 0x000fe20000300000 */
.L_x_1117:
[----:B------:R-:W-:Y:S01]  /*5f90*/  ULEA UR6, UR33, UR36, 0x3 ;  /* 0x0000002421067291 */ /* 0x000fe2000f8e183f */
[----:B------:R-:W-:-:S05]  /*5fa0*/  IMAD.U32 R11, RZ, RZ, UR34 ;  /* 0x00000022ff0b7e24 */ /* 0x000fca000f8e00ff */
[----:B------:R-:W-:-:S04]  /*5fb0*/  SHF.L.U32 R11, R11, 0x1f, RZ ;  /* 0x0000001f0b0b7819 */ /* 0x000fc800000006ff */
[----:B------:R0:W1:Y:S01]  /*5fc0*/  SYNCS.PHASECHK.TRANS64.TRYWAIT P1, [UR6+0x2a850], R11 ;  /* 0x02a8500bff0075a7 */ /* 0x0000620008020146 */
[----:B------:R-:W-:Y:S05]  /*5fd0*/  @!P0 BRA `(.L_x_1118) ;  /* 0x0000000000048947 */ /* 0x000fea0003800000 */
[----:B------:R-:W-:Y:S01]  /*5fe0*/  BPT.TRAP 0x1 ;  /* 0x000000040000795c */ /* 0x000fe20000300000 */
.L_x_1118:
[----:B-1----:R-:W-:Y:S05]  /*5ff0*/  @P1 BRA `(.L_x_1116) ;  /* 0x0000000000081947 */ /* 0x002fea0003800000 */
[----:B------:R-:W1:Y:S02]  /*6000*/  SYNCS.PHASECHK.TRANS64.TRYWAIT P1, [UR6+0x2a850], R11 ;  /* 0x02a8500bff0075a7 */ /* 0x000e640008020146 */
[----:B-1----:R-:W-:Y:S05]  /*6010*/  @!P1 BRA `(.L_x_1119) ;  /* 0x0000011c00cc9947 */ /* 0x002fea0003800000 */
.L_x_1116:
        /* <DEDUP_REMOVED lines=29> */
.L_x_1120:
[----:B------:R-:W-:Y:S01]  /*61f0*/  UISETP.NE.AND UP1, UPT, UR44, URZ, UPT ;  /* 0x0000003f2c00728c */ /* 0x000fe2000bf25270 */
[C---:B------:R-:W-:Y:S01]  /*6200*/  FMUL.FTZ R23, R0.reuse, R121 ;  /* 0x0000007900177220 */ /* 0x040fe20000410000 */
[C---:B------:R-:W-:Y:S01]  /*6210*/  FMUL.FTZ R121, R0.reuse, R142 ;  /* 0x0000008e00797220 */ /* 0x040fe20000410000 */
[C---:B------:R-:W-:Y:S01]  /*6220*/  FMUL.FTZ R189, R0.reuse, R132 ;  /* 0x0000008400bd7220 */ /* 0x040fe20000410000 */
[C---:B------:R-:W-:Y:S01]  /*6230*/  FMUL.FTZ R184, R0.reuse, R124 ;  /* 0x0000007c00b87220 */ /* 0x040fe20000410000 */
[----:B------:R-:W1:Y:S01]  /*6240*/  LDC R132, c[0x0][0x288] ;  /* 0x0000a200ff847b82 */ /* 0x000e620000000800 */
[----:B------:R-:W-:Y:S01]  /*6250*/  PLOP3.LUT P1, PT, PT, PT, UP1, 0x80, 0x0 ;  /* 0x000000000000781c */ /* 0x000fe20003f2f018 */
[C---:B------:R-:W-:Y:S01]  /*6260*/  FMUL.FTZ R19, R0.reuse, R134 ;  /* 0x0000008600137220 */ /* 0x040fe20000410000 */
[----:B------:R-:W-:Y:S01]  /*6270*/  PLOP3.LUT P2, PT, PT, PT, UP1, 0x80, 0x0 ;  /* 0x000000000000781c */ /* 0x000fe20003f4f018 */
[C---:B------:R-:W-:Y:S01]  /*6280*/  FMUL.FTZ R124, R0.reuse, R147 ;  /* 0x00000093007c7220 */ /* 0x040fe20000410000 */
[----:B------:R-:W-:Y:S01]  /*6290*/  FMUL.FTZ R134, R0, R166 ;  /* 0x000000a600867220 */ /* 0x000fe20000410000 */
[----:B------:R-:W-:Y:S01]  /*62a0*/  @UP1 ULDC UR7, c[0x0][0x44c] ;  /* 0x0001130000071ab9 */ /* 0x000fe20000000800 */
[----:B------:R-:W-:-:S02]  /*62b0*/  IMAD.MOV.U32 R147, RZ, RZ, R5 ;  /* 0x000000ffff937224 */ /* 0x000fc400078e0005 */
[----:B------:R-:W-:Y:S01]  /*62c0*/  FMUL.FTZ R12, R0, R123 ;  /* 0x0000007b000c7220 */ /* 0x000fe20000410000 */
[----:B------:R-:W-:Y:S02]  /*62d0*/  IMAD.SHL.U32 R166, R8, 0x80, RZ ;  /* 0x0000008008a67824 */ /* 0x000fe400078e00ff */
[C---:B------:R-:W-:Y:S01]  /*62e0*/  FMUL.FTZ R123, R0.reuse, R146 ;  /* 0x00000092007b7220 */ /* 0x040fe20000410000 */
[C---:B0-----:R-:W-:Y:S01]  /*62f0*/  FMUL.FTZ R11, R0.reuse, R122 ;  /* 0x0000007a000b7220 */ /* 0x041fe20000410000 */
[C---:B------:R-:W-:Y:S01]  /*6300*/  FMUL.FTZ R146, R0.reuse, R148 ;  /* 0x0000009400927220 */ /* 0x040fe20000410000 */
[----:B------:R-:W-:Y:S01]  /*6310*/  FMUL.FTZ R122, R0, R143 ;  /* 0x0000008f007a7220 */ /* 0x000fe20000410000 */
[----:B------:R-:W-:Y:S01]  /*6320*/  @P1 IMAD.HI.U32 R142, R5, UR7, RZ ;  /* 0x00000007058e1c27 */ /* 0x000fe2000f8e00ff */
[----:B------:R-:W-:-:S03]  /*6330*/  @UP1 ULDC UR7, c[0x0][0x450] ;  /* 0x0001140000071ab9 */ /* 0x000fc60000000800 */
[----:B------:R-:W-:Y:S01]  /*6340*/  FMUL.FTZ R148, R0, R149 ;  /* 0x0000009500947220 */ /* 0x000fe20000410000 */
[----:B------:R-:W-:Y:S01]  /*6350*/  IADD3 R143, -R166, 0x1, RZ ;  /* 0x00000001a68f7810 */ /* 0x000fe20007ffe1ff */
[C---:B------:R-:W-:Y:S01]  /*6360*/  FMUL.FTZ R13, R0.reuse, R126 ;  /* 0x0000007e000d7220 */ /* 0x040fe20000410000 */
[----:B------:R-:W-:Y:S01]  /*6370*/  @P2 SHF.R.U32.HI R147, RZ, UR7, R142 ;  /* 0x00000007ff932c19 */ /* 0x000fe2000801168e */
[C---:B------:R-:W-:Y:S01]  /*6380*/  FMUL.FTZ R14, R0.reuse, R127 ;  /* 0x0000007f000e7220 */ /* 0x040fe20000410000 */
[C---:B------:R-:W-:Y:S01]  /*6390*/  FMUL.FTZ R126, R0.reuse, R151 ;  /* 0x00000097007e7220 */ /* 0x040fe20000410000 */
[----:B------:R-:W-:Y:S01]  /*63a0*/  UISETP.NE.AND UP0, UPT, UR43, URZ, UPT ;  /* 0x0000003f2b00728c */ /* 0x000fe2000bf05270 */
[C---:B------:R-:W-:Y:S01]  /*63b0*/  FMUL.FTZ R186, R0.reuse, R128 ;  /* 0x0000008000ba7220 */ /* 0x040fe20000410000 */
[----:B------:R-:W0:Y:S01]  /*63c0*/  SHFL.IDX PT, R149, R147, RZ, 0x1c1f ;  /* 0x001c1fff93957589 */ /* 0x000e2200000e0000 */
        /* <DEDUP_REMOVED lines=14> */
[----:B------:R-:W-:Y:S01]  /*64b0*/  ULEA UR6, UR31, UR36, 0x3 ;  /* 0x000000241f067291 */ /* 0x000fe2000f8e183f */
        /* <DEDUP_REMOVED lines=34> */
[----:B------:R-:W-:Y:S01]  /*66e0*/  UIADD3 UR6, UR6, 0x2a840, URZ ;  /* 0x0002a84006067890 */ /* 0x000fe2000fffe03f */
[----:B------:R-:W-:Y:S01]  /*66f0*/  PLOP3.LUT P1, PT, PT, PT, UP0, 0x40, 0x0 ;  /* 0x000000000000781c */ /* 0x000fe20003f2e808 */
[----:B------:R-:W-:Y:S01]  /*6700*/  UMOV UR7, UR45 ;  /* 0x0000002d00077c82 */ /* 0x000fe20008000000 */
[----:B------:R-:W2:Y:S01]  /*6710*/  MUFU.TANH R22, R22 ;  /* 0x0000001600167308 */ /* 0x000ea20000002400 */
[----:B------:R-:W-:Y:S01]  /*6720*/  UPRMT UR6, UR29, 0x654, UR6 ;  /* 0x000006541d067896 */ /* 0x000fe20008000006 */
[----:B------:R-:W-:-:S04]  /*6730*/  IMAD R145, R16, UR7, R145 ;  /* 0x0000000710917c24 */ /* 0x000fc8000f8e0291 */
[----:B-1----:R-:W-:Y:S02]  /*6740*/  IMAD.IADD R145, R145, 0x1, -R132 ;  /* 0x0000000191917824 */ /* 0x002fe400078e0a84 */
[----:B------:R-:W1:Y:S02]  /*6750*/  MUFU.TANH R23, R23 ;  /* 0x0000001700177308 */ /* 0x000e640000002400 */
[C---:B------:R-:W-:Y:S01]  /*6760*/  VIADD R174, R145.reuse, UR50 ;  /* 0x0000003291ae7c36 */ /* 0x040fe20008000000 */
[----:B------:R-:W-:Y:S01]  /*6770*/  SYNCS.ARRIVE.TRANS64.RED.A1T0 RZ, [UR6], RZ ;  /* 0x000000ffffff79a7 */ /* 0x000fe20008100406 */
[----:B------:R-:W-:Y:S02]  /*6780*/  VIADD R177, R145, UR32 ;  /* 0x0000002091b17c36 */ /* 0x000fe40008000000 */
[--C-:B0-----:R-:W-:Y:S02]  /*6790*/  IMAD.IADD R170, R174, 0x1, R149.reuse ;  /* 0x00000001aeaa7824 */ /* 0x101fe400078e0295 */
[----:B------:R-:W0:Y:S01]  /*67a0*/  MUFU.TANH R11, R11 ;  /* 0x0000000b000b7308 */ /* 0x000e220000002400 */
[----:B------:R-:W-:-:S07]  /*67b0*/  IMAD.IADD R172, R177, 0x1, R149 ;  /* 0x00000001b1ac7824 */ /* 0x000fce00078e0295 */
[----:B------:R-:W3:Y:S08]  /*67c0*/  MUFU.TANH R12, R12 ;  /* 0x0000000c000c7308 */ /* 0x000ef00000002400 */
[----:B------:R-:W4:Y:S08]  /*67d0*/  MUFU.TANH R184, R184 ;  /* 0x000000b800b87308 */ /* 0x000f300000002400 */
        /* <DEDUP_REMOVED lines=65> */
[----:B------:R-:W-:Y:S01]  /*6bf0*/  IMAD.U32 R152, RZ, RZ, UR49 ;  /* 0x00000031ff987e24 */ /* 0x000fe2000f8e00ff */
[----:B------:R-:W-:-:S04]  /*6c00*/  LOP3.LUT R149, RZ, R149, RZ, 0x33, !PT ;  /* 0x00000095ff957212 */ /* 0x000fc800078e33ff */
[----:B------:R-:W-:-:S13]  /*6c10*/  ISETP.NE.AND P1, PT, R152, 0x1, PT ;  /* 0x000000019800780c */ /* 0x000fda0003f25270 */
[----:B------:R-:W1:Y:S02]  /*6c20*/  @P1 LDC.64 R144, c[0x0][0x9e8] ;  /* 0x00027a00ff901b82 */ /* 0x000e640000000a00 */
[----:B-1----:R-:W-:-:S05]  /*6c30*/  @P1 IMAD.HI.U32 R144, R149, R144, RZ ;  /* 0x0000009095901227 */ /* 0x002fca00078e00ff */
[----:B------:R-:W-:-:S04]  /*6c40*/  @P1 SHF.R.U32.HI R149, RZ, R145, R144 ;  /* 0x00000091ff951219 */ /* 0x000fc80000011690 */
[----:B------:R-:W-:Y:S01]  /*6c50*/  LOP3.LUT R149, RZ, R149, RZ, 0x33, !PT ;  /* 0x00000095ff957212 */ /* 0x000fe200078e33ff */
[----:B------:R-:W-:Y:S06]  /*6c60*/  BRA `(.L_x_1124) ;  /* 0x0000000000147947 */ /* 0x000fec0003800000 */
.L_x_1123:
[----:B------:R-:W-:-:S05]  /*6c70*/  IMAD.U32 R152, RZ, RZ, UR49 ;  /* 0x00000031ff987e24 */ /* 0x000fca000f8e00ff */
[----:B------:R-:W-:-:S13]  /*6c80*/  ISETP.NE.AND P1, PT, R152, 0x1, PT ;  /* 0x000000019800780c */ /* 0x000fda0003f25270 */
[----:B------:R-:W1:Y:S02]  /*6c90*/  @P1 LDC.64 R144, c[0x0][0x9e8] ;  /* 0x00027a00ff901b82 */ /* 0x000e640000000a00 */
[----:B-1----:R-:W-:-:S05]  /*6ca0*/  @P1 IMAD.HI.U32 R144, R149, R144, RZ ;  /* 0x0000009095901227 */ /* 0x002fca00078e00ff */
[----:B------:R-:W-:-:S07]  /*6cb0*/  @P1 SHF.R.U32.HI R149, RZ, R145, R144 ;  /* 0x00000091ff951219 */ /* 0x000fce0000011690 */
.L_x_1124:
[----:B------:R-:W-:Y:S05]  /*6cc0*/  BSYNC B0 ;  /* 0x0000000000007941 */ /* 0x000fea0003800000 */
.L_x_1122:
[----:B------:R-:W-:-:S04]  /*6cd0*/  IMAD R149, R149, R152, -R166 ;  /* 0x0000009895957224 */ /* 0x000fc800078e0aa6 */
[----:B------:R-:W-:-:S05]  /*6ce0*/  IMAD R149, R2, -0x2, R149 ;  /* 0xfffffffe02957824 */ /* 0x000fca00078e0295 */
[----:B------:R-:W-:Y:S02]  /*6cf0*/  VIADDMNMX R170, R149, R152, R170, PT ;  /* 0x0000009895aa7246 */ /* 0x000fe400038001aa */
[----:B------:R-:W-:-:S07]  /*6d00*/  VIMNMX R172, R172, R149, !PT ;  /* 0x00000095acac7248 */ /* 0x000fce0007fe0100 */
.L_x_1121:
[----:B------:R-:W-:Y:S01]  /*6d10*/  ISETP.GT.AND P1, PT, R8, -0x1, PT ;  /* 0xffffffff0800780c */ /* 0x000fe20003f24270 */
[----:B------:R-:W1:Y:S01]  /*6d20*/  SHFL.IDX PT, R181, R147, 0x1, 0x1c1f ;  /* 0x003c1f0093b57f89 */ /* 0x000e6200000e0000 */
[----:B------:R-:W-:Y:S02]  /*6d30*/  UISETP.NE.AND UP0, UPT, UR43, URZ, UPT ;  /* 0x0000003f2b00728c */ /* 0x000fe4000bf05270 */
[C---:B------:R-:W-:Y:S02]  /*6d40*/  ISETP.GT.AND P6, PT, R172.reuse, RZ, P1 ;  /* 0x000000ffac00720c */ /* 0x040fe40000fc4270 */
[C---:B------:R-:W-:Y:S02]  /*6d50*/  ISETP.GT.AND P2, PT, R172.reuse, 0x1, P1 ;  /* 0x00000001ac00780c */ /* 0x040fe40000f44270 */
[----:B------:R-:W-:Y:S02]  /*6d60*/  ISETP.GT.AND P3, PT, R172, 0x8, P1 ;  /* 0x00000008ac00780c */ /* 0x000fe40000f64270 */
[----:B------:R-:W-:-:S02]  /*6d70*/  ISETP.LT.OR P6, PT, R170, 0x1, P6 ;  /* 0x00000001aa00780c */ /* 0x000fc400037c1670 */
[C---:B------:R-:W-:Y:S02]  /*6d80*/  ISETP.LT.OR P2, PT, R170.reuse, 0x2, P2 ;  /* 0x00000002aa00780c */ /* 0x040fe40001741670 */
[----:B------:R-:W-:Y:S02]  /*6d90*/  ISETP.LT.OR P3, PT, R170, 0x9, P3 ;  /* 0x00000009aa00780c */ /* 0x000fe40001f61670 */
[C---:B------:R-:W-:Y:S02]  /*6da0*/  ISETP.GT.AND P5, PT, R172.reuse, 0x9, P1 ;  /* 0x00000009ac00780c */ /* 0x040fe40000fa4270 */
[----:B------:R-:W-:Y:S02]  /*6db0*/  ISETP.GT.AND P4, PT, R172, 0x10, P1 ;  /* 0x00000010ac00780c */ /* 0x000fe40000f84270 */
[----:B------:R-:W-:Y:S02]  /*6dc0*/  FSEL R167, R22, -INF , !P6 ;  /* 0xff80000016a77808 */ /* 0x000fe40007000000 */
[----:B------:R-:W-:-:S02]  /*6dd0*/  FSEL R171, R23, -INF , !P2 ;  /* 0xff80000017ab7808 */ /* 0x000fc40005000000 */
[C---:B------:R-:W-:Y:S01]  /*6de0*/  ISETP.GT.AND P6, PT, R172.reuse, 0x11, P1 ;  /* 0x00000011ac00780c */ /* 0x040fe20000fc4270 */
[----:B-1----:R-:W-:Y:S01]  /*6df0*/  IMAD.IADD R177, R177, 0x1, R181 ;  /* 0x00000001b1b17824 */ /* 0x002fe200078e02b5 */
[----:B------:R-:W-:Y:S02]  /*6e00*/  ISETP.GT.AND P2, PT, R172, 0x18, P1 ;  /* 0x00000018ac00780c */ /* 0x000fe40000f44270 */
[----:B------:R-:W-:Y:S02]  /*6e10*/  FSEL R169, R184, -INF , !P3 ;  /* 0xff800000b8a97808 */ /* 0x000fe40005800000 */
[----:B------:R-:W-:Y:S02]  /*6e20*/  ISETP.GT.AND P3, PT, R172, 0x19, P1 ;  /* 0x00000019ac00780c */ /* 0x000fe40000f64270 */
[C---:B------:R-:W-:Y:S02]  /*6e30*/  ISETP.LT.OR P5, PT, R170.reuse, 0xa, P5 ;  /* 0x0000000aaa00780c */ /* 0x040fe40002fa1670 */
[----:B------:R-:W-:-:S02]  /*6e40*/  ISETP.LT.OR P4, PT, R170, 0x11, P4 ;  /* 0x00000011aa00780c */ /* 0x000fc40002781670 */
[C---:B------:R-:W-:Y:S02]  /*6e50*/  ISETP.LT.OR P6, PT, R170.reuse, 0x12, P6 ;  /* 0x00000012aa00780c */ /* 0x040fe400037c1670 */
[C---:B------:R-:W-:Y:S02]  /*6e60*/  ISETP.LT.OR P2, PT, R170.reuse, 0x19, P2 ;  /* 0x00000019aa00780c */ /* 0x040fe40001741670 */
[----:B------:R-:W-:Y:S02]  /*6e70*/  ISETP.LT.OR P3, PT, R170, 0x1a, P3 ;  /* 0x0000001aaa00780c */ /* 0x000fe40001f61670 */
[----:B0-----:R-:W-:Y:S02]  /*6e80*/  FSEL R185, R185, -INF , !P5 ;  /* 0xff800000b9b97808 */ /* 0x001fe40006800000 */
[----:B------:R-:W-:Y:S02]  /*6e90*/  FSEL R179, R186, -INF , !P4 ;  /* 0xff800000bab37808 */ /* 0x000fe40006000000 */
[----:B------:R-:W-:-:S02]  /*6ea0*/  ISETP.GT.AND P5, PT, R172, 0x20, P1 ;  /* 0x00000020ac00780c */ /* 0x000fc40000fa4270 */
[C---:B------:R-:W-:Y:S02]  /*6eb0*/  ISETP.GT.AND P4, PT, R172.reuse, 0x21, P1 ;  /* 0x00000021ac00780c */ /* 0x040fe40000f84270 */
[----:B------:R-:W-:Y:S02]  /*6ec0*/  FSEL R187, R187, -INF , !P6 ;  /* 0xff800000bbbb7808 */ /* 0x000fe40007000000 */
[----:B------:R-:W-:Y:S02]  /*6ed0*/  FSEL R189, R189, -INF , !P2 ;  /* 0xff800000bdbd7808 */ /* 0x000fe40005000000 */
[C---:B------:R-:W-:Y:S02]  /*6ee0*/  ISETP.GT.AND P6, PT, R172.reuse, 0x28, P1 ;  /* 0x00000028ac00780c */ /* 0x040fe40000fc4270 */
[----:B------:R-:W-:Y:S02]  /*6ef0*/  ISETP.GT.AND P2, PT, R172, 0x29, P1 ;  /* 0x00000029ac00780c */ /* 0x000fe40000f44270 */
[----:B------:R-:W-:-:S02]  /*6f00*/  FSEL R173, R188, -INF , !P3 ;  /* 0xff800000bcad7808 */ /* 0x000fc40005800000 */
[----:B------:R-:W-:Y:S02]  /*6f10*/  ISETP.GT.AND P3, PT, R172, 0x30, P1 ;  /* 0x00000030ac00780c */ /* 0x000fe40000f64270 */
[C---:B------:R-:W-:Y:S02]  /*6f20*/  ISETP.LT.OR P5, PT, R170.reuse, 0x21, P5 ;  /* 0x00000021aa00780c */ /* 0x040fe40002fa1670 */
[C---:B------:R-:W-:Y:S02]  /*6f30*/  ISETP.LT.OR P4, PT, R170.reuse, 0x22, P4 ;  /* 0x00000022aa00780c */ /* 0x040fe40002781670 */
[C---:B------:R-:W-:Y:S02]  /*6f40*/  ISETP.LT.OR P6, PT, R170.reuse, 0x29, P6 ;  /* 0x00000029aa00780c */ /* 0x040fe400037c1670 */
[C---:B------:R-:W-:Y:S02]  /*6f50*/  ISETP.LT.OR P2, PT, R170.reuse, 0x2a, P2 ;  /* 0x0000002aaa00780c */ /* 0x040fe40001741670 */
[----:B------:R-:W-:-:S02]  /*6f60*/  ISETP.LT.OR P3, PT, R170, 0x31, P3 ;  /* 0x00000031aa00780c */ /* 0x000fc40001f61670 */
[----:B------:R-:W-:Y:S02]  /*6f70*/  FSEL R191, R191, -INF , !P5 ;  /* 0xff800000bfbf7808 */ /* 0x000fe40006800000 */
[----:B------:R-:W-:Y:S02]  /*6f80*/  FSEL R175, R190, -INF , !P4 ;  /* 0xff800000beaf7808 */ /* 0x000fe40006000000 */
[C---:B------:R-:W-:Y:S02]  /*6f90*/  ISETP.GT.AND P5, PT, R172.reuse, 0x31, P1 ;  /* 0x00000031ac00780c */ /* 0x040fe40000fa4270 */
[----:B------:R-:W-:Y:S02]  /*6fa0*/  ISETP.GT.AND P4, PT, R172, 0x38, P1 ;  /* 0x00000038ac00780c */ /* 0x000fe40000f84270 */
[----:B------:R-:W-:Y:S02]  /*6fb0*/  FSEL R193, R193, -INF , !P6 ;  /* 0xff800000c1c17808 */ /* 0x000fe40007000000 */
[----:B------:R-:W-:-:S02]  /*6fc0*/  FSEL R152, R192, -INF , !P2 ;  /* 0xff800000c0987808 */ /* 0x000fc40005000000 */
[C---:B------:R-:W-:Y:S02]  /*6fd0*/  ISETP.GT.AND P6, PT, R172.reuse, 0x39, P1 ;  /* 0x00000039ac00780c */ /* 0x040fe40000fc4270 */
        /* <DEDUP_REMOVED lines=8> */
[----:B------:R-:W-:Y:S02]  /*7060*/  FSEL R147, R195, -INF , !P5 ;  /* 0xff800000c3937808 */ /* 0x000fe40006800000 */
[----:B------:R-:W-:Y:S02]  /*7070*/  FSEL R144, R146, -INF , !P4 ;  /* 0xff80000092907808 */ /* 0x000fe40006000000 */
[----:B------:R-:W-:-:S02]  /*7080*/  ISETP.GT.AND P5, PT, R172, 0x48, P1 ;  /* 0x00000048ac00780c */ /* 0x000fc40000fa4270 */
[----:B------:R-:W-:Y:S02]  /*7090*/  ISETP.GT.AND P4, PT, R172, 0x49, P1 ;  /* 0x00000049ac00780c */ /* 0x000fe40000f84270 */
        /* <DEDUP_REMOVED lines=13> */
[----:B------:R-:W-:Y:S02]  /*7170*/  ISETP.GT.AND P4, PT, R172, 0x60, P1 ;  /* 0x00000060ac00780c */ /* 0x000fe40000f84270 */
[----:B------:R-:W-:Y:S02]  /*7180*/  FSEL R153, R155, -INF , !P6 ;  /* 0xff8000009b997808 */ /* 0x000fe40007000000 */
[----:B------:R-:W-:Y:S02]  /*7190*/  FSEL R154, R156, -INF , !P2 ;  /* 0xff8000009c9a7808 */ /* 0x000fe40005000000 */
[----:B------:R-:W-:-:S02]  /*71a0*/  ISETP.GT.AND P2, PT, R172, 0x68, P1 ;  /* 0x00000068ac00780c */ /* 0x000fc40000f44270 */
[----:B------:R-:W-:Y:S02]  /*71b0*/  FSEL R155, R157, -INF , !P3 ;  /* 0xff8000009d9b7808 */ /* 0x000fe40005800000 */
[----:B------:R-:W-:Y:S02]  /*71c0*/  ISETP.GT.AND P3, PT, R172, 0x69, P1 ;  /* 0x00000069ac00780c */ /* 0x000fe40000f64270 */
[C---:B------:R-:W-:Y:S02]  /*71d0*/  ISETP.LT.OR P4, PT, R170.reuse, 0x61, P4 ;  /* 0x00000061aa00780c */ /* 0x040fe40002781670 */
[C---:B------:R-:W-:Y:S02]  /*71e0*/  ISETP.LT.OR P2, PT, R170.reuse, 0x69, P2 ;  /* 0x00000069aa00780c */ /* 0x040fe40001741670 */
[----:B------:R-:W-:Y:S02]  /*71f0*/  ISETP.LT.OR P3, PT, R170, 0x6a, P3 ;  /* 0x0000006aaa00780c */ /* 0x000fe40001f61670 */
[----:B------:R-:W-:-:S02]  /*7200*/  ISETP.GT.AND P5, PT, R172, 0x59, P1 ;  /* 0x00000059ac00780c */ /* 0x000fc40000fa4270 */
[----:B------:R-:W-:Y:S02]  /*7210*/  FSEL R157, R159, -INF , !P4 ;  /* 0xff8000009f9d7808 */ /* 0x000fe40006000000 */
[----:B------:R-:W-:Y:S02]  /*7220*/  ISETP.GT.AND P6, PT, R172, 0x61, P1 ;  /* 0x00000061ac00780c */ /* 0x000fe40000fc4270 */
[----:B------:R-:W-:Y:S02]  /*7230*/  FSEL R159, R161, -INF , !P2 ;  /* 0xff800000a19f7808 */ /* 0x000fe40005000000 */
[----:B------:R-:W-:Y:S02]  /*7240*/  FSEL R161, R162, -INF , !P3 ;  /* 0xff800000a2a17808 */ /* 0x000fe40005800000 */
[----:B------:R-:W-:Y:S02]  /*7250*/  ISETP.LT.OR P5, PT, R170, 0x5a, P5 ;  /* 0x0000005aaa00780c */ /* 0x000fe40002fa1670 */
[----:B------:R-:W-:-:S02]  /*7260*/  PLOP3.LUT P3, PT, PT, PT, UP0, 0x40, 0x0 ;  /* 0x000000000000781c */ /* 0x000fc40003f6e808 */
[----:B------:R-:W-:Y:S02]  /*7270*/  ISETP.LT.OR P6, PT, R170, 0x62, P6 ;  /* 0x00000062aa00780c */ /* 0x000fe400037c1670 */
[----:B------:R-:W-:Y:S02]  /*7280*/  FSEL R156, R158, -INF , !P5 ;  /* 0xff8000009e9c7808 */ /* 0x000fe40006800000 */
[C---:B------:R-:W-:Y:S02]  /*7290*/  ISETP.GT.AND P5, PT, R172.reuse, 0x70, P1 ;  /* 0x00000070ac00780c */ /* 0x040fe40000fa4270 */
[----:B------:R-:W-:Y:S02]  /*72a0*/  ISETP.GT.AND P4, PT, R172, 0x71, P1 ;  /* 0x00000071ac00780c */ /* 0x000fe40000f84270 */
[----:B------:R-:W-:Y:S01]  /*72b0*/  FSEL R158, R160, -INF , !P6 ;  /* 0xff800000a09e7808 */ /* 0x000fe20007000000 */
[----:B------:R-:W-:Y:S01]  /*72c0*/  IMAD.IADD R160, R174, 0x1, R181 ;  /* 0x00000001aea07824 */ /* 0x000fe200078e02b5 */
[----:B------:R-:W-:-:S02]  /*72d0*/  ISETP.GT.AND P6, PT, R172, 0x78, P1 ;  /* 0x00000078ac00780c */ /* 0x000fc40000fc4270 */
[----:B------:R-:W-:Y:S02]  /*72e0*/  ISETP.GT.AND P2, PT, R172, 0x79, P1 ;  /* 0x00000079ac00780c */ /* 0x000fe40000f44270 */
[C---:B------:R-:W-:Y:S02]  /*72f0*/  ISETP.LT.OR P5, PT, R170.reuse, 0x71, P5 ;  /* 0x00000071aa00780c */ /* 0x040fe40002fa1670 */
[C---:B------:R-:W-:Y:S02]  /*7300*/  ISETP.LT.OR P4, PT, R170.reuse, 0x72, P4 ;  /* 0x00000072aa00780c */ /* 0x040fe40002781670 */
[C---:B------:R-:W-:Y:S02]  /*7310*/  ISETP.LT.OR P6, PT, R170.reuse, 0x79, P6 ;  /* 0x00000079aa00780c */ /* 0x040fe400037c1670 */
[----:B------:R-:W-:Y:S02]  /*7320*/  ISETP.LT.OR P2, PT, R170, 0x7a, P2 ;  /* 0x0000007aaa00780c */ /* 0x000fe40001741670 */
[----:B------:R-:W-:-:S02]  /*7330*/  FSEL R162, R163, -INF , !P5 ;  /* 0xff800000a3a27808 */ /* 0x000fc40006800000 */
[----:B------:R-:W-:Y:S02]  /*7340*/  FSEL R163, R164, -INF , !P4 ;  /* 0xff800000a4a37808 */ /* 0x000fe40006000000 */
[----:B------:R-:W-:Y:S02]  /*7350*/  FSEL R165, R165, -INF , !P6 ;  /* 0xff800000a5a57808 */ /* 0x000fe40007000000 */
[----:B------:R-:W-:Y:S01]  /*7360*/  FSEL R164, R168, -INF , !P2 ;  /* 0xff800000a8a47808 */ /* 0x000fe20005000000 */
[----:B------:R-:W-:Y:S06]  /*7370*/  @P3 BRA `(.L_x_1125) ;  /* 0x00000000005c3947 */ /* 0x000fec0003800000 */
        /* <DEDUP_REMOVED lines=8> */
[----:B------:R-:W0:Y:S02]  /*7400*/  @P2 LDC.64 R22, c[0x0][0x9e8] ;  /* 0x00027a00ff162b82 */ /* 0x000e240000000a00 */
[----:B0-----:R-:W-:-:S05]  /*7410*/  @P2 IMAD.HI.U32 R22, R181, R22, RZ ;  /* 0x00000016b5162227 */ /* 0x001fca00078e00ff */
[----:B------:R-:W-:-:S04]  /*7420*/  @P2 SHF.R.U32.HI R181, RZ, R23, R22 ;  /* 0x00000017ffb52219 */ /* 0x000fc80000011616 */
[----:B------:R-:W-:Y:S01]  /*7430*/  LOP3.LUT R181, RZ, R181, RZ, 0x33, !PT ;  /* 0x000000b5ffb57212 */ /* 0x000fe200078e33ff */
[----:B------:R-:W-:Y:S06]  /*7440*/  BRA `(.L_x_1128) ;  /* 0x0000000000147947 */ /* 0x000fec0003800000 */
.L_x_1127:
[----:B------:R-:W-:-:S05]  /*7450*/  IMAD.U32 R168, RZ, RZ, UR49 ;  /* 0x00000031ffa87e24 */ /* 0x000fca000f8e00ff */
[----:B------:R-:W-:-:S13]  /*7460*/  ISETP.NE.AND P2, PT, R168, 0x1, PT ;  /* 0x00000001a800780c */ /* 0x000fda0003f45270 */
[----:B------:R-:W0:Y:S02]  /*7470*/  @P2 LDC.64 R22, c[0x0][0x9e8] ;  /* 0x00027a00ff162b82 */ /* 0x000e240000000a00 */
[----:B0-----:R-:W-:-:S05]  /*7480*/  @P2 IMAD.HI.U32 R22, R181, R22, RZ ;  /* 0x00000016b5162227 */ /* 0x001fca00078e00ff */
[----:B------:R-:W-:-:S07]  /*7490*/  @P2 SHF.R.U32.HI R181, RZ, R23, R22 ;  /* 0x00000017ffb52219 */ /* 0x000fce0000011616 */
.L_x_1128:
[----:B------:R-:W-:Y:S05]  /*74a0*/  BSYNC B0 ;  /* 0x0000000000007941 */ /* 0x000fea0003800000 */
.L_x_1126:
[----:B------:R-:W-:-:S04]  /*74b0*/  IMAD R181, R181, R168, -R166 ;  /* 0x000000a8b5b57224 */ /* 0x000fc800078e0aa6 */
[----:B------:R-:W-:-:S05]  /*74c0*/  IMAD R181, R2, -0x2, R181 ;  /* 0xfffffffe02b57824 */ /* 0x000fca00078e02b5 */
[----:B------:R-:W-:Y:S02]  /*74d0*/  VIADDMNMX R160, R181, R168, R160, PT ;  /* 0x000000a8b5a07246 */ /* 0x000fe400038001a0 */
[----:B------:R-:W-:-:S07]  /*74e0*/  VIMNMX R177, R177, R181, !PT ;  /* 0x000000b5b1b17248 */ /* 0x000fce0007fe0100 */
.L_x_1125:
[----:B------:R-:W-:Y:S01]  /*74f0*/  FMNMX.FTZ R22, R167, R10, !PT ;  /* 0x0000000aa7167209 */ /* 0x000fe20007810000 */
[----:B------:R-:W-:Y:S01]  /*7500*/  UMOV UR6, UR48 ;  /* 0x0000003000067c82 */ /* 0x000fe20008000000 */
[----:B------:R-:W-:Y:S01]  /*7510*/  ISETP.GT.AND P5, PT, R177, 0x10, P1 ;  /* 0x00000010b100780c */ /* 0x000fe20000fa4270 */
[----:B------:R-:W-:Y:S01]  /*7520*/  IMAD.U32 R183, RZ, RZ, UR6 ;  /* 0x00000006ffb77e24 */ /* 0x000fe2000f8e00ff */
[----:B------:R-:W-:Y:S02]  /*7530*/  FMNMX.FTZ R22, R171, R22, !PT ;  /* 0x00000016ab167209 */ /* 0x000fe40007810000 */
[----:B------:R-:W-:Y:S02]  /*7540*/  ISETP.LT.OR P5, PT, R160, 0x11, P5 ;  /* 0x00000011a000780c */ /* 0x000fe40002fa1670 */
[----:B------:R-:W-:Y:S02]  /*7550*/  FMNMX.FTZ R22, R169, R22, !PT ;  /* 0x00000016a9167209 */ /* 0x000fe40007810000 */
[----:B------:R-:W-:-:S02]  /*7560*/  FSEL R15, R15, -INF , !P5 ;  /* 0xff8000000f0f7808 */ /* 0x000fc40006800000 */
[----:B------:R-:W-:Y:S02]  /*7570*/  FMNMX.FTZ R22, R185, R22, !PT ;  /* 0x00000016b9167209 */ /* 0x000fe40007810000 */
[----:B------:R-:W-:Y:S02]  /*7580*/  ISETP.GT.AND P5, PT, R177, 0x20, P1 ;  /* 0x00000020b100780c */ /* 0x000fe40000fa4270 */
[----:B------:R-:W-:Y:S02]  /*7590*/  FMNMX.FTZ R22, R179, R22, !PT ;  /* 0x00000016b3167209 */ /* 0x000fe40007810000 */
[----:B------:R-:W-:Y:S02]  /*75a0*/  ISETP.GT.AND P4, PT, R177, 0x9, P1 ;  /* 0x00000009b100780c */ /* 0x000fe40000f84270 */
[----:B------:R-:W-:Y:S02]  /*75b0*/  FMNMX.FTZ R22, R187, R22, !PT ;  /* 0x00000016bb167209 */ /* 0x000fe40007810000 */
[----:B------:R-:W-:-:S02]  /*75c0*/  ISETP.LT.OR P5, PT, R160, 0x21, P5 ;  /* 0x00000021a000780c */ /* 0x000fc40002fa1670 */
[----:B------:R-:W-:Y:S02]  /*75d0*/  FMNMX.FTZ R22, R189, R22, !PT ;  /* 0x00000016bd167209 */ /* 0x000fe40007810000 */
[----:B------:R-:W-:Y:S02]  /*75e0*/  ISETP.LT.OR P4, PT, R160, 0xa, P4 ;  /* 0x0000000aa000780c */ /* 0x000fe40002781670 */
[----:B------:R-:W-:Y:S02]  /*75f0*/  FMNMX.FTZ R22, R173, R22, !PT ;  /* 0x00000016ad167209 */ /* 0x000fe40007810000 */
[----:B------:R-:W-:Y:S02]  /*7600*/  ISETP.GT.AND P3, PT, R177, 0x8, P1 ;  /* 0x00000008b100780c */ /* 0x000fe40000f64270 */
[----:B------:R-:W-:Y:S02]  /*7610*/  FMNMX.FTZ R22, R191, R22, !PT ;  /* 0x00000016bf167209 */ /* 0x000fe40007810000 */
[----:B------:R-:W-:-:S02]  /*7620*/  FSEL R21, R21, -INF , !P5 ;  /* 0xff80000015157808 */ /* 0x000fc40006800000 */
[----:B------:R-:W-:Y:S02]  /*7630*/  FMNMX.FTZ R22, R175, R22, !PT ;  /* 0x00000016af167209 */ /* 0x000fe40007810000 */
[----:B------:R-:W-:Y:S02]  /*7640*/  ISETP.GT.AND P5, PT, R177, RZ, P1 ;  /* 0x000000ffb100720c */ /* 0x000fe40000fa4270 */
[----:B------:R-:W-:Y:S02]  /*7650*/  FMNMX.FTZ R23, R193, R22, !PT ;  /* 0x00000016c1177209 */ /* 0x000fe40007810000 */
[----:B------:R-:W-:Y:S02]  /*7660*/  FSEL R14, R14, -INF , !P4 ;  /* 0xff8000000e0e7808 */ /* 0x000fe40006000000 */
[----:B------:R-:W-:Y:S02]  /*7670*/  FMNMX.FTZ R22, R152, R23, !PT ;  /* 0x0000001798167209 */ /* 0x000fe40007810000 */
[----:B------:R-:W-:-:S02]  /*7680*/  ISETP.LT.OR P3, PT, R160, 0x9, P3 ;  /* 0x00000009a000780c */ /* 0x000fc40001f61670 */
        /* <DEDUP_REMOVED lines=9> */
[----:B------:R-:W-:Y:S02]  /*7720*/  ISETP.LT.OR P2, PT, R160, 0x2, P2 ;  /* 0x00000002a000780c */ /* 0x000fe40001741670 */
[----:B------:R-:W-:Y:S02]  /*7730*/  FMNMX.FTZ R23, R148, R23, !PT ;  /* 0x0000001794177209 */ /* 0x000fe40007810000 */
[----:B------:R-:W-:-:S02]  /*7740*/  FSEL R178, R11, -INF , !P5 ;  /* 0xff8000000bb27808 */ /* 0x000fc40006800000 */
[----:B------:R-:W-:Y:S02]  /*7750*/  FMNMX.FTZ R22, R150, R23, !PT ;  /* 0x0000001796167209 */ /* 0x000fe40007810000 */
[----:B------:R-:W-:Y:S02]  /*7760*/  FSEL R12, R12, -INF , !P2 ;  /* 0xff8000000c0c7808 */ /* 0x000fe40005000000 */
[----:B------:R-:W-:Y:S02]  /*7770*/  FMNMX.FTZ R22, R151, R22, !PT ;  /* 0x0000001697167209 */ /* 0x000fe40007810000 */
[----:B------:R-:W-:Y:S02]  /*7780*/  ISETP.GT.AND P2, PT, R177, 0x11, P1 ;  /* 0x00000011b100780c */ /* 0x000fe40000f44270 */
[----:B------:R-:W-:Y:S02]  /*7790*/  FMNMX.FTZ R23, R153, R22, !PT ;  /* 0x0000001699177209 */ /* 0x000fe40007810000 */
[----:B------:R-:W-:-:S02]  /*77a0*/  ISETP.LT.OR P2, PT, R160, 0x12, P2 ;  /* 0x00000012a000780c */ /* 0x000fc40001741670 */
[----:B------:R-:W-:Y:S02]  /*77b0*/  FMNMX.FTZ R22, R154, R23, !PT ;  /* 0x000000179a167209 */ /* 0x000fe40007810000 */
[----:B------:R-:W-:Y:S02]  /*77c0*/  ISETP.GT.AND P5, PT, R177, 0x38, P1 ;  /* 0x00000038b100780c */ /* 0x000fe40000fa4270 */
[----:B------:R-:W-:Y:S02]  /*77d0*/  FMNMX.FTZ R23, R155, R22, !PT ;  /* 0x000000169b177209 */ /* 0x000fe40007810000 */
[----:B------:R-:W-:Y:S02]  /*77e0*/  ISETP.LT.OR P5, PT, R160, 0x39, P5 ;  /* 0x00000039a000780c */ /* 0x000fe40002fa1670 */
[----:B------:R-:W-:-:S04]  /*77f0*/  FMNMX.FTZ R22, R156, R23, !PT ;  /* 0x000000179c167209 */ /* 0x000fc80007810000 */
[----:B------:R-:W-:-:S04]  /*7800*/  FMNMX.FTZ R23, R157, R22, !PT ;  /* 0x000000169d177209 */ /* 0x000fc80007810000 */
[----:B------:R-:W-:-:S04]  /*7810*/  FMNMX.FTZ R22, R158, R23, !PT ;  /* 0x000000179e167209 */ /* 0x000fc80007810000 */
[----:B------:R-:W-:-:S04]  /*7820*/  FMNMX.FTZ R22, R159, R22, !PT ;  /* 0x000000169f167209 */ /* 0x000fc80007810000 */
[----:B------:R-:W-:-:S04]  /*7830*/  FMNMX.FTZ R23, R161, R22, !PT ;  /* 0x00000016a1177209 */ /* 0x000fc80007810000 */
[----:B------:R-:W-:-:S04]  /*7840*/  FMNMX.FTZ R22, R162, R23, !PT ;  /* 0x00000017a2167209 */ /* 0x000fc80007810000 */
[----:B------:R-:W-:-:S04]  /*7850*/  FMNMX.FTZ R22, R163, R22, !PT ;  /* 0x00000016a3167209 */ /* 0x000fc80007810000 */
[----:B------:R-:W-:-:S04]  /*7860*/  FMNMX.FTZ R23, R165, R22, !PT ;  /* 0x00000016a5177209 */ /* 0x000fc80007810000 */
[----:B------:R-:W-:-:S05]  /*7870*/  FMNMX.FTZ R23, R164, R23, !PT ;  /* 0x00000017a4177209 */ /* 0x000fca0007810000 */
[----:B------:R-:W0:Y:S02]  /*7880*/  SHFL.BFLY PT, R22, R23, 0x2, 0x1f ;  /* 0x0c401f0017167f89 */ /* 0x000e2400000e0000 */
[----:B0-----:R-:W-:Y:S02]  /*7890*/  FMNMX.FTZ R166, R23, R22, !PT ;  /* 0x0000001617a67209 */ /* 0x001fe40007810000 */
[----:B------:R-:W-:Y:S02]  /*78a0*/  FSEL R23, R13, -INF , !P3 ;  /* 0xff8000000d177808 */ /* 0x000fe40005800000 */
[----:B------:R-:W-:Y:S01]  /*78b0*/  ISETP.GT.AND P3, PT, R177, 0x18, P1 ;  /* 0x00000018b100780c */ /* 0x000fe20000f64270 */
[----:B------:R-:W0:Y:S03]  /*78c0*/  SHFL.BFLY PT, R181, R166, 0x1, 0x1f ;  /* 0x0c201f00a6b57f89 */ /* 0x000e2600000e0000 */
[----:B------:R-:W-:-:S04]  /*78d0*/  ISETP.LT.OR P3, PT, R160, 0x19, P3 ;  /* 0x00000019a000780c */ /* 0x000fc80001f61670 */
[----:B------:R-:W-:Y:S02]  /*78e0*/  FSEL R19, R19, -INF , !P3 ;  /* 0xff80000013137808 */ /* 0x000fe40005800000 */
[----:B------:R-:W-:-:S04]  /*78f0*/  ISETP.GT.AND P3, PT, R177, 0x28, P1 ;  /* 0x00000028b100780c */ /* 0x000fc80000f64270 */
[----:B------:R-:W-:-:S04]  /*7900*/  ISETP.LT.OR P3, PT, R160, 0x29, P3 ;  /* 0x00000029a000780c */ /* 0x000fc80001f61670 */
[----:B------:R-:W-:Y:S02]  /*7910*/  FSEL R121, R121, -INF , !P3 ;  /* 0xff80000079797808 */ /* 0x000fe40005800000 */
[----:B------:R-:W-:-:S04]  /*7920*/  ISETP.GT.AND P3, PT, R177, 0x31, P1 ;  /* 0x00000031b100780c */ /* 0x000fc80000f64270 */
[----:B------:R-:W-:Y:S02]  /*7930*/  ISETP.LT.OR P3, PT, R160, 0x32, P3 ;  /* 0x00000032a000780c */ /* 0x000fe40001f61670 */
[----:B0-----:R-:W-:Y:S02]  /*7940*/  FMNMX.FTZ R22, R166, R181, !PT ;  /* 0x000000b5a6167209 */ /* 0x001fe40007810000 */
[----:B------:R-:W-:Y:S02]  /*7950*/  FSEL R124, R124, -INF , !P3 ;  /* 0xff8000007c7c7808 */ /* 0x000fe40005800000 */
[C---:B------:R-:W-:Y:S01]  /*7960*/  FSETP.NEU.FTZ.AND P6, PT, R22.reuse, -INF , PT ;  /* 0xff8000001600780b */ /* 0x040fe20003fdd000 */
[----:B------:R-:W-:-:S01]  /*7970*/  FFMA.FTZ R168, R22, R183, -8 ;  /* 0xc100000016a87423 */ /* 0x000fc200000100b7 */
[----:B------:R-:W-:-:S04]  /*7980*/  ISETP.GT.AND P3, PT, R177, 0x41, P1 ;  /* 0x00000041b100780c */ /* 0x000fc80000f64270 */
[----:B------:R-:W-:Y:S02]  /*7990*/  FSEL R166, R168, RZ, P6 ;  /* 0x000000ffa8a67208 */ /* 0x000fe40003000000 */
[----:B------:R-:W-:Y:S02]  /*79a0*/  FSEL R168, R18, -INF , !P2 ;  /* 0xff80000012a87808 */ /* 0x000fe40005000000 */
[----:B------:R-:W-:Y:S01]  /*79b0*/  ISETP.GT.AND P2, PT, R177, 0x21, P1 ;  /* 0x00000021b100780c */ /* 0x000fe20000f44270 */
[----:B------:R-:W-:-:S01]  /*79c0*/  FFMA.FTZ R13, R169, UR6, -R166 ;  /* 0x00000006a90d7c23 */ /* 0x000fc200080108a6 */
[----:B------:R-:W-:Y:S01]  /*79d0*/  FSEL R169, R20, -INF , !P4 ;  /* 0xff80000014a97808 */ /* 0x000fe20006000000 */
[----:B------:R-:W-:-:S01]  /*79e0*/  FFMA.FTZ R179, R179, UR6, -R166 ;  /* 0x00000006b3b37c23 */ /* 0x000fc200080108a6 */
[----:B------:R-:W-:Y:S01]  /*79f0*/  ISETP.LT.OR P2, PT, R160, 0x22, P2 ;  /* 0x00000022a000780c */ /* 0x000fe20001741670 */
[----:B------:R0:W-:Y:S01]  /*7a00*/  MUFU.EX2 R20, R13 ;  /* 0x0000000d00147308 */ /* 0x0001e20000000800 */
[----:B------:R-:W-:Y:S01]  /*7a10*/  ISETP.GT.AND P4, PT, R177, 0x29, P1 ;  /* 0x00000029b100780c */ /* 0x000fe20000f84270 */
[--C-:B------:R-:W-:Y:S01]  /*7a20*/  FFMA.FTZ R181, R147, UR6, -R166.reuse ;  /* 0x0000000693b57c23 */ /* 0x100fe200080108a6 */
[----:B------:R-:W-:Y:S01]  /*7a30*/  FSEL R120, R120, -INF , !P2 ;  /* 0xff80000078787808 */ /* 0x000fe20005000000 */
[--C-:B------:R-:W-:Y:S01]  /*7a40*/  FFMA.FTZ R182, R144, UR6, -R166.reuse ;  /* 0x0000000690b67c23 */ /* 0x100fe200080108a6 */
[----:B------:R-:W-:Y:S01]  /*7a50*/  ISETP.GT.AND P2, PT, R177, 0x30, P1 ;  /* 0x00000030b100780c */ /* 0x000fe20000f44270 */
[--C-:B------:R-:W-:Y:S01]  /*7a60*/  FFMA.FTZ R171, R171, UR6, -R166.reuse ;  /* 0x00000006abab7c23 */ /* 0x100fe200080108a6 */
[----:B------:R-:W-:Y:S01]  /*7a70*/  ISETP.LT.OR P4, PT, R160, 0x2a, P4 ;  /* 0x0000002aa000780c */ /* 0x000fe20002781670 */
[----:B------:R1:W-:Y:S01]  /*7a80*/  MUFU.EX2 R11, R179 ;  /* 0x000000b3000b7308 */ /* 0x0003e20000000800 */
[----:B0-----:R-:W-:Y:S01]  /*7a90*/  FMNMX.FTZ R13, R178, R9, !PT ;  /* 0x00000009b20d7209 */ /* 0x001fe20007810000 */
[--C-:B------:R-:W-:Y:S01]  /*7aa0*/  FFMA.FTZ R167, R167, UR6, -R166.reuse ;  /* 0x00000006a7a77c23 */ /* 0x100fe200080108a6 */
[----:B------:R-:W-:Y:S01]  /*7ab0*/  ISETP.LT.OR P2, PT, R160, 0x31, P2 ;  /* 0x00000031a000780c */ /* 0x000fe20001741670 */
[--C-:B------:R-:W-:Y:S01]  /*7ac0*/  FFMA.FTZ R187, R187, UR6, -R166.reuse ;  /* 0x00000006bbbb7c23 */ /* 0x100fe200080108a6 */
[----:B------:R-:W-:Y:S01]  /*7ad0*/  FMNMX.FTZ R172, R12, R13, !PT ;  /* 0x0000000d0cac7209 */ /* 0x000fe20007810000 */
[--C-:B------:R-:W-:Y:S01]  /*7ae0*/  FFMA.FTZ R191, R191, UR6, -R166.reuse ;  /* 0x00000006bfbf7c23 */ /* 0x100fe200080108a6 */
[----:B------:R-:W-:Y:S01]  /*7af0*/  FSEL R170, R122, -INF , !P4 ;  /* 0xff8000007aaa7808 */ /* 0x000fe20006000000 */
[----:B------:R0:W-:Y:S01]  /*7b00*/  MUFU.EX2 R18, R171 ;  /* 0x000000ab00127308 */ /* 0x0001e20000000800 */
[----:B------:R-:W-:Y:S01]  /*7b10*/  FMNMX.FTZ R13, R23, R172, !PT ;  /* 0x000000ac170d7209 */ /* 0x000fe20007810000 */
[--C-:B-1----:R-:W-:Y:S01]  /*7b20*/  FFMA.FTZ R179, R173, UR6, -R166.reuse ;  /* 0x00000006adb37c23 */ /* 0x102fe200080108a6 */
[----:B------:R-:W-:Y:S01]  /*7b30*/  FSEL R123, R123, -INF , !P2 ;  /* 0xff8000007b7b7808 */ /* 0x000fe20005000000 */
[--C-:B------:R-:W-:Y:S01]  /*7b40*/  FFMA.FTZ R172, R189, UR6, -R166.reuse ;  /* 0x00000006bdac7c23 */ /* 0x100fe200080108a6 */
[----:B------:R-:W-:Y:S01]  /*7b50*/  FMNMX.FTZ R174, R14, R13, !PT ;  /* 0x0000000d0eae7209 */ /* 0x000fe20007810000 */
[--C-:B------:R-:W-:Y:S01]  /*7b60*/  FFMA.FTZ R175, R175, UR6, -R166.reuse ;  /* 0x00000006afaf7c23 */ /* 0x100fe200080108a6 */
[----:B------:R-:W-:Y:S01]  /*7b70*/  ISETP.GT.AND P4, PT, R177, 0x39, P1 ;  /* 0x00000039b100780c */ /* 0x000fe20000f84270 */
[--C-:B------:R-:W-:Y:S01]  /*7b80*/  FFMA.FTZ R193, R193, UR6, -R166.reuse ;  /* 0x00000006c1c17c23 */ /* 0x100fe200080108a6 */
[----:B------:R-:W-:Y:S01]  /*7b90*/  FMNMX.FTZ R13, R15, R174, !PT ;  /* 0x000000ae0f0d7209 */ /* 0x000fe20007810000 */
[--C-:B0-----:R-:W-:Y:S01]  /*7ba0*/  FFMA.FTZ R171, R185, UR6, -R166.reuse ;  /* 0x00000006b9ab7c23 */ /* 0x101fe200080108a6 */
[----:B------:R-:W-:Y:S01]  /*7bb0*/  ISETP.GT.AND P2, PT, R177, 0x40, P1 ;  /* 0x00000040b100780c */ /* 0x000fe20000f44270 */
[--C-:B------:R-:W-:Y:S01]  /*7bc0*/  FFMA.FTZ R149, R149, UR6, -R166.reuse ;  /* 0x0000000695957c23 */ /* 0x100fe200080108a6 */
[----:B------:R-:W-:Y:S01]  /*7bd0*/  FMNMX.FTZ R174, R168, R13, !PT ;  /* 0x0000000da8ae7209 */ /* 0x000fe20007810000 */
[--C-:B------:R-:W-:Y:S01]  /*7be0*/  FFMA.FTZ R154, R154, UR6, -R166.reuse ;  /* 0x000000069a9a7c23 */ /* 0x100fe200080108a6 */
[----:B------:R-:W-:Y:S01]  /*7bf0*/  FSEL R173, R125, -INF , !P5 ;  /* 0xff8000007dad7808 */ /* 0x000fe20006800000 */
[--C-:B------:R-:W-:Y:S01]  /*7c00*/  FFMA.FTZ R156, R156, UR6, -R166.reuse ;  /* 0x000000069c9c7c23 */ /* 0x100fe200080108a6 */
[----:B------:R-:W-:Y:S01]  /*7c10*/  FMNMX.FTZ R174, R19, R174, !PT ;  /* 0x000000ae13ae7209 */ /* 0x000fe20007810000 */
[----:B------:R0:W-:Y:S01]  /*7c20*/  MUFU.EX2 R125, R179 ;  /* 0x000000b3007d7308 */ /* 0x0001e20000000800 */
[----:B------:R-:W-:Y:S01]  /*7c30*/  ISETP.LT.OR P4, PT, R160, 0x3a, P4 ;  /* 0x0000003aa000780c */ /* 0x000fe20002781670 */
[----:B------:R-:W-:Y:S01]  /*7c40*/  FFMA.FTZ R158, R158, UR6, -R166 ;  /* 0x000000069e9e7c23 */ /* 0x000fe200080108a6 */
[----:B------:R-:W-:-:S02]  /*7c50*/  FMNMX.FTZ R176, R169, R174, !PT ;  /* 0x000000aea9b07209 */ /* 0x000fc40007810000 */
[----:B------:R-:W-:Y:S02]  /*7c60*/  ISETP.LT.OR P2, PT, R160, 0x41, P2 ;  /* 0x00000041a000780c */ /* 0x000fe40001741670 */
[----:B------:R-:W-:Y:S01]  /*7c70*/  FMNMX.FTZ R13, R21, R176, !PT ;  /* 0x000000b0150d7209 */ /* 0x000fe20007810000 */
[----:B------:R-:W-:Y:S01]  /*7c80*/  MUFU.EX2 R167, R167 ;  /* 0x000000a700a77308 */ /* 0x000fe20000000800 */
[----:B------:R-:W-:Y:S01]  /*7c90*/  FSEL R174, R126, -INF , !P4 ;  /* 0xff8000007eae7808 */ /* 0x000fe20006000000 */
[----:B0-----:R-:W-:Y:S01]  /*7ca0*/  FFMA.FTZ R179, R152, UR6, -R166 ;  /* 0x0000000698b37c23 */ /* 0x001fe200080108a6 */
[----:B------:R-:W-:Y:S02]  /*7cb0*/  FMNMX.FTZ R176, R120, R13, !PT ;  /* 0x0000000d78b07209 */ /* 0x000fe40007810000 */
[----:B------:R-:W-:Y:S02]  /*7cc0*/  ISETP.GT.AND P5, PT, R177, 0x48, P1 ;  /* 0x00000048b100780c */ /* 0x000fe40000fa4270 */
[----:B------:R-:W-:Y:S01]  /*7cd0*/  FMNMX.FTZ R13, R121, R176, !PT ;  /* 0x000000b0790d7209 */ /* 0x000fe20007810000 */
[----:B------:R-:W-:Y:S01]  /*7ce0*/  MUFU.EX2 R171, R171 ;  /* 0x000000ab00ab7308 */ /* 0x000fe20000000800 */
[----:B------:R-:W-:-:S02]  /*7cf0*/  FSEL R127, R127, -INF , !P2 ;  /* 0xff8000007f7f7808 */ /* 0x000fc40005000000 */
[----:B------:R-:W-:Y:S02]  /*7d00*/  FMNMX.FTZ R180, R170, R13, !PT ;  /* 0x0000000daab47209 */ /* 0x000fe40007810000 */
[----:B------:R-:W-:Y:S02]  /*7d10*/  ISETP.LT.OR P3, PT, R160, 0x42, P3 ;  /* 0x00000042a000780c */ /* 0x000fe40001f61670 */
[----:B------:R-:W-:Y:S01]  /*7d20*/  FMNMX.FTZ R13, R123, R180, !PT ;  /* 0x000000b47b0d7209 */ /* 0x000fe20007810000 */
[----:B------:R-:W-:Y:S01]  /*7d30*/  MUFU.EX2 R122, R187 ;  /* 0x000000bb007a7308 */ /* 0x000fe20000000800 */
[----:B------:R-:W-:Y:S02]  /*7d40*/  ISETP.GT.AND P4, PT, R177, 0x49, P1 ;  /* 0x00000049b100780c */ /* 0x000fe40000f84270 */
[----:B------:R-:W-:Y:S02]  /*7d50*/  FMNMX.FTZ R180, R124, R13, !PT ;  /* 0x0000000d7cb47209 */ /* 0x000fe40007810000 */
[----:B------:R-:W-:-:S02]  /*7d60*/  ISETP.LT.OR P5, PT, R160, 0x49, P5 ;  /* 0x00000049a000780c */ /* 0x000fc40002fa1670 */
[----:B------:R-:W-:Y:S01]  /*7d70*/  FMNMX.FTZ R13, R173, R180, !PT ;  /* 0x000000b4ad0d7209 */ /* 0x000fe20007810000 */
[----:B------:R-:W-:Y:S01]  /*7d80*/  MUFU.EX2 R172, R172 ;  /* 0x000000ac00ac7308 */ /* 0x000fe20000000800 */
[----:B------:R-:W-:Y:S02]  /*7d90*/  FSEL R128, R128, -INF , !P3 ;  /* 0xff80000080807808 */ /* 0x000fe40005800000 */
[----:B------:R-:W-:Y:S02]  /*7da0*/  FMNMX.FTZ R180, R174, R13, !PT ;  /* 0x0000000daeb47209 */ /* 0x000fe40007810000 */
[----:B------:R-:W-:Y:S02]  /*7db0*/  ISETP.GT.AND P2, PT, R177, 0x50, P1 ;  /* 0x00000050b100780c */ /* 0x000fe40000f44270 */
[----:B------:R-:W-:Y:S01]  /*7dc0*/  FMNMX.FTZ R13, R127, R180, !PT ;  /* 0x000000b47f0d7209 */ /* 0x000fe20007810000 */
[----:B------:R-:W-:Y:S01]  /*7dd0*/  MUFU.EX2 R126, R191 ;  /* 0x000000bf007e7308 */ /* 0x000fe20000000800 */
[----:B------:R-:W-:-:S02]  /*7de0*/  FSEL R176, R129, -INF , !P5 ;  /* 0xff80000081b07808 */ /* 0x000fc40006800000 */
[----:B------:R-:W-:Y:S02]  /*7df0*/  ISETP.LT.OR P4, PT, R160, 0x4a, P4 ;  /* 0x0000004aa000780c */ /* 0x000fe40002781670 */
[----:B------:R-:W-:Y:S02]  /*7e00*/  FMNMX.FTZ R13, R128, R13, !PT ;  /* 0x0000000d800d7209 */ /* 0x000fe40007810000 */
[----:B------:R-:W-:Y:S01]  /*7e10*/  ISETP.GT.AND P3, PT, R177, 0x51, P1 ;  /* 0x00000051b100780c */ /* 0x000fe20000f64270 */
[----:B------:R-:W-:Y:S01]  /*7e20*/  MUFU.EX2 R175, R175 ;  /* 0x000000af00af7308 */ /* 0x000fe20000000800 */
[----:B------:R-:W-:Y:S02]  /*7e30*/  ISETP.LT.OR P2, PT, R160, 0x51, P2 ;  /* 0x00000051a000780c */ /* 0x000fe40001741670 */
[----:B------:R-:W-:Y:S02]  /*7e40*/  FSEL R152, R130, -INF , !P4 ;  /* 0xff80000082987808 */ /* 0x000fe40006000000 */
[----:B------:R-:W-:-:S02]  /*7e50*/  FMNMX.FTZ R13, R176, R13, !PT ;  /* 0x0000000db00d7209 */ /* 0x000fc40007810000 */
[----:B------:R-:W-:Y:S01]  /*7e60*/  ISETP.GT.AND P5, PT, R177, 0x58, P1 ;  /* 0x00000058b100780c */ /* 0x000fe20000fa4270 */
[----:B------:R0:W-:Y:S01]  /*7e70*/  MUFU.EX2 R130, R179 ;  /* 0x000000b300827308 */ /* 0x0001e20000000800 */
[----:B------:R-:W-:Y:S02]  /*7e80*/  FSEL R131, R131, -INF , !P2 ;  /* 0xff80000083837808 */ /* 0x000fe40005000000 */
[----:B------:R-:W-:Y:S02]  /*7e90*/  ISETP.LT.OR P3, PT, R160, 0x52, P3 ;  /* 0x00000052a000780c */ /* 0x000fe40001f61670 */
[----:B------:R-:W-:Y:S02]  /*7ea0*/  FMNMX.FTZ R180, R152, R13, !PT ;  /* 0x0000000d98b47209 */ /* 0x000fe40007810000 */
[----:B------:R-:W-:Y:S01]  /*7eb0*/  ISETP.GT.AND P4, PT, R177, 0x59, P1 ;  /* 0x00000059b100780c */ /* 0x000fe20000f84270 */
[----:B------:R-:W-:Y:S01]  /*7ec0*/  MUFU.EX2 R129, R193 ;  /* 0x000000c100817308 */ /* 0x000fe20000000800 */
[----:B------:R-:W-:-:S02]  /*7ed0*/  ISETP.LT.OR P5, PT, R160, 0x59, P5 ;  /* 0x00000059a000780c */ /* 0x000fc40002fa1670 */
[----:B------:R-:W-:Y:S02]  /*7ee0*/  FSEL R133, R133, -INF , !P3 ;  /* 0xff80000085857808 */ /* 0x000fe40005800000 */
[----:B------:R-:W-:Y:S02]  /*7ef0*/  FMNMX.FTZ R180, R131, R180, !PT ;  /* 0x000000b483b47209 */ /* 0x000fe40007810000 */
[----:B------:R-:W-:Y:S01]  /*7f00*/  ISETP.GT.AND P2, PT, R177, 0x60, P1 ;  /* 0x00000060b100780c */ /* 0x000fe20000f44270 */
[----:B------:R-:W-:Y:S01]  /*7f10*/  MUFU.EX2 R149, R149 ;  /* 0x0000009500957308 */ /* 0x000fe20000000800 */
[----:B------:R-:W-:Y:S02]  /*7f20*/  FSEL R147, R134, -INF , !P5 ;  /* 0xff80000086937808 */ /* 0x000fe40006800000 */
[----:B------:R-:W-:Y:S02]  /*7f30*/  ISETP.LT.OR P4, PT, R160, 0x5a, P4 ;  /* 0x0000005aa000780c */ /* 0x000fe40002781670 */
[----:B------:R-:W-:-:S02]  /*7f40*/  FMNMX.FTZ R180, R133, R180, !PT ;  /* 0x000000b485b47209 */ /* 0x000fc40007810000 */
[C---:B------:R-:W-:Y:S01]  /*7f50*/  ISETP.GT.AND P3, PT, R177.reuse, 0x61, P1 ;  /* 0x00000061b100780c */ /* 0x040fe20000f64270 */
[----:B------:R-:W-:Y:S01]  /*7f60*/  MUFU.EX2 R134, R181 ;  /* 0x000000b500867308 */ /* 0x000fe20000000800 */
[----:B------:R-:W-:Y:S02]  /*7f70*/  ISETP.GT.AND P5, PT, R177, 0x68, P1 ;  /* 0x00000068b100780c */ /* 0x000fe40000fa4270 */
[----:B------:R-:W-:Y:S02]  /*7f80*/  ISETP.LT.OR P2, PT, R160, 0x61, P2 ;  /* 0x00000061a000780c */ /* 0x000fe40001741670 */
[----:B------:R-:W-:Y:S02]  /*7f90*/  FSEL R144, R135, -INF , !P4 ;  /* 0xff80000087907808 */ /* 0x000fe40006000000 */
[----:B------:R-:W-:Y:S01]  /*7fa0*/  FMNMX.FTZ R13, R147, R180, !PT ;  /* 0x000000b4930d7209 */ /* 0x000fe20007810000 */
[----:B------:R-:W-:-:S01]  /*7fb0*/  FFMA.FTZ R180, R146, UR6, -R166 ;  /* 0x0000000692b47c23 */ /* 0x000fc200080108a6 */
[----:B0-----:R-:W-:Y:S01]  /*7fc0*/  FSEL R179, R136, -INF , !P2 ;  /* 0xff80000088b37808 */ /* 0x001fe20005000000 */
[----:B------:R-:W-:-:S01]  /*7fd0*/  FFMA.FTZ R136, R145, UR6, -R166 ;  /* 0x0000000691887c23 */ /* 0x000fc200080108a6 */
[C---:B------:R-:W-:Y:S01]  /*7fe0*/  ISETP.LT.OR P3, PT, R160.reuse, 0x62, P3 ;  /* 0x00000062a000780c */ /* 0x040fe20001f61670 */
[----:B------:R-:W-:Y:S01]  /*7ff0*/  MUFU.EX2 R135, R182 ;  /* 0x000000b600877308 */ /* 0x000fe20000000800 */
[----:B------:R-:W-:-:S02]  /*8000*/  ISETP.LT.OR P5, PT, R160, 0x69, P5 ;  /* 0x00000069a000780c */ /* 0x000fc40002fa1670 */
[----:B------:R-:W-:Y:S02]  /*8010*/  FMNMX.FTZ R146, R144, R13, !PT ;  /* 0x0000000d90927209 */ /* 0x000fe40007810000 */
[----:B------:R-:W-:Y:S02]  /*8020*/  ISETP.GT.AND P4, PT, R177, 0x69, P1 ;  /* 0x00000069b100780c */ /* 0x000fe40000f84270 */
[----:B------:R-:W-:Y:S01]  /*8030*/  FSEL R137, R137, -INF , !P3 ;  /* 0xff80000089897808 */ /* 0x000fe20005800000 */
[----:B------:R-:W-:Y:S01]  /*8040*/  MUFU.EX2 R136, R136 ;  /* 0x0000008800887308 */ /* 0x000fe20000000800 */
[----:B------:R-:W-:Y:S02]  /*8050*/  FSEL R145, R138, -INF , !P5 ;  /* 0xff8000008a917808 */ /* 0x000fe40006800000 */
[----:B------:R-:W-:Y:S02]  /*8060*/  FMNMX.FTZ R146, R179, R146, !PT ;  /* 0x00000092b3927209 */ /* 0x000fe40007810000 */
[----:B------:R-:W-:-:S02]  /*8070*/  ISETP.GT.AND P2, PT, R177, 0x70, P1 ;  /* 0x00000070b100780c */ /* 0x000fc40000f44270 */
[C---:B------:R-:W-:Y:S01]  /*8080*/  ISETP.GT.AND P3, PT, R177.reuse, 0x71, P1 ;  /* 0x00000071b100780c */ /* 0x040fe20000f64270 */
[----:B------:R0:W-:Y:S01]  /*8090*/  MUFU.EX2 R138, R180 ;  /* 0x000000b4008a7308 */ /* 0x0001e20000000800 */
[C---:B------:R-:W-:Y:S02]  /*80a0*/  ISETP.GT.AND P5, PT, R177.reuse, 0x78, P1 ;  /* 0x00000078b100780c */ /* 0x040fe40000fa4270 */
[----:B------:R-:W-:Y:S01]  /*80b0*/  ISETP.GT.AND P1, PT, R177, 0x79, P1 ;  /* 0x00000079b100780c */ /* 0x000fe20000f24270 */
[----:B------:R-:W-:-:S01]  /*80c0*/  FFMA.FTZ R177, R148, UR6, -R166 ;  /* 0x0000000694b17c23 */ /* 0x000fc200080108a6 */
[C---:B------:R-:W-:Y:S02]  /*80d0*/  ISETP.LT.OR P4, PT, R160.reuse, 0x6a, P4 ;  /* 0x0000006aa000780c */ /* 0x040fe40002781670 */
[----:B------:R-:W-:Y:S01]  /*80e0*/  FMNMX.FTZ R148, R137, R146, !PT ;  /* 0x0000009289947209 */ /* 0x000fe20007810000 */
[----:B------:R-:W-:Y:S01]  /*80f0*/  MUFU.EX2 R154, R154 ;  /* 0x0000009a009a7308 */ /* 0x000fe20000000800 */
[----:B------:R-:W-:Y:S01]  /*8100*/  ISETP.LT.OR P2, PT, R160, 0x71, P2 ;  /* 0x00000071a000780c */ /* 0x000fe20001741670 */
[--C-:B0-----:R-:W-:Y:S01]  /*8110*/  FFMA.FTZ R180, R150, UR6, -R166.reuse ;  /* 0x0000000696b47c23 */ /* 0x101fe200080108a6 */
[----:B------:R-:W-:Y:S01]  /*8120*/  FSEL R146, R139, -INF , !P4 ;  /* 0xff8000008b927808 */ /* 0x000fe20006000000 */
[--C-:B------:R-:W-:Y:S01]  /*8130*/  FFMA.FTZ R150, R151, UR6, -R166.reuse ;  /* 0x0000000697967c23 */ /* 0x100fe200080108a6 */
[----:B------:R-:W-:Y:S01]  /*8140*/  FMNMX.FTZ R13, R145, R148, !PT ;  /* 0x00000094910d7209 */ /* 0x000fe20007810000 */
[--C-:B------:R-:W-:Y:S01]  /*8150*/  FFMA.FTZ R151, R153, UR6, -R166.reuse ;  /* 0x0000000699977c23 */ /* 0x100fe200080108a6 */
[----:B------:R-:W-:Y:S01]  /*8160*/  ISETP.LT.OR P3, PT, R160, 0x72, P3 ;  /* 0x00000072a000780c */ /* 0x000fe20001f61670 */
[--C-:B------:R-:W-:Y:S01]  /*8170*/  FFMA.FTZ R153, R155, UR6, -R166.reuse ;  /* 0x000000069b997c23 */ /* 0x100fe200080108a6 */
[----:B------:R-:W-:Y:S01]  /*8180*/  FSEL R140, R140, -INF , !P2 ;  /* 0xff8000008c8c7808 */ /* 0x000fe20005000000 */
[--C-:B------:R-:W-:Y:S01]  /*8190*/  FFMA.FTZ R155, R157, UR6, -R166.reuse ;  /* 0x000000069d9b7c23 */ /* 0x100fe200080108a6 */
[----:B------:R-:W-:Y:S01]  /*81a0*/  FMNMX.FTZ R13, R146, R13, !PT ;  /* 0x0000000d920d7209 */ /* 0x000fe20007810000 */
[--C-:B------:R-:W-:Y:S01]  /*81b0*/  FFMA.FTZ R157, R159, UR6, -R166.reuse ;  /* 0x000000069f9d7c23 */ /* 0x100fe200080108a6 */
[----:B------:R-:W-:Y:S01]  /*81c0*/  ISETP.LT.OR P5, PT, R160, 0x79, P5 ;  /* 0x00000079a000780c */ /* 0x000fe20002fa1670 */
[--C-:B------:R-:W-:Y:S01]  /*81d0*/  FFMA.FTZ R159, R162, UR6, -R166.reuse ;  /* 0x00000006a29f7c23 */ /* 0x100fe200080108a6 */
[----:B------:R-:W-:Y:S01]  /*81e0*/  FSEL R148, R141, -INF , !P3 ;  /* 0xff8000008d947808 */ /* 0x000fe20005800000 */
[----:B------:R0:W-:Y:S01]  /*81f0*/  MUFU.EX2 R139, R177 ;  /* 0x000000b1008b7308 */ /* 0x0001e20000000800 */
[----:B------:R-:W-:Y:S01]  /*8200*/  FMNMX.FTZ R13, R140, R13, !PT ;  /* 0x0000000d8c0d7209 */ /* 0x000fe20007810000 */
[----:B------:R-:W-:Y:S01]  /*8210*/  FFMA.FTZ R162, R163, UR6, -R166 ;  /* 0x00000006a3a27c23 */ /* 0x000fe200080108a6 */
[----:B------:R-:W-:-:S02]  /*8220*/  ISETP.LT.OR P1, PT, R160, 0x7a, P1 ;  /* 0x0000007aa000780c */ /* 0x000fc40000f21670 */
[----:B------:R-:W-:Y:S02]  /*8230*/  FSEL R142, R142, -INF , !P5 ;  /* 0xff8000008e8e7808 */ /* 0x000fe40006800000 */
[----:B------:R-:W-:Y:S01]  /*8240*/  FMNMX.FTZ R13, R148, R13, !PT ;  /* 0x0000000d940d7209 */ /* 0x000fe20007810000 */
[----:B------:R1:W-:Y:S01]  /*8250*/  MUFU.EX2 R141, R180 ;  /* 0x000000b4008d7308 */ /* 0x0003e20000000800 */
[----:B------:R-:W-:Y:S01]  /*8260*/  FSEL R143, R143, -INF , !P1 ;  /* 0xff8000008f8f7808 */ /* 0x000fe20004800000 */
[----:B0-----:R-:W-:Y:S01]  /*8270*/  FFMA.FTZ R177, R164, UR6, -R166 ;  /* 0x00000006a4b17c23 */ /* 0x001fe200080108a6 */
[----:B------:R-:W-:Y:S01]  /*8280*/  FMNMX.FTZ R160, R142, R13, !PT ;  /* 0x0000000d8ea07209 */ /* 0x000fe20007810000 */
[----:B------:R-:W-:Y:S01]  /*8290*/  IMAD.U32 R164, RZ, RZ, UR6 ;  /* 0x00000006ffa47e24 */ /* 0x000fe2000f8e00ff */
[----:B------:R-:W-:Y:S02]  /*82a0*/  FSEL R163, R22, RZ, P6 ;  /* 0x000000ff16a37208 */ /* 0x000fe40003000000 */
[----:B------:R-:W-:Y:S01]  /*82b0*/  FMNMX.FTZ R160, R143, R160, !PT ;  /* 0x000000a08fa07209 */ /* 0x000fe20007810000 */
[----:B------:R-:W-:Y:S02]  /*82c0*/  MUFU.EX2 R150, R150 ;  /* 0x0000009600967308 */ /* 0x000fe40000000800 */
[----:B------:R-:W-:-:S02]  /*82d0*/  FADD.FTZ R163, -R163, R10 ;  /* 0x0000000aa3a37221 */ /* 0x000fc40000010100 */
[----:B------:R-:W0:Y:S04]  /*82e0*/  SHFL.BFLY PT, R13, R160, 0x2, 0x1f ;  /* 0x0c401f00a00d7f89 */ /* 0x000e2800000e0000 */
[----:B------:R-:W-:Y:S08]  /*82f0*/  MUFU.EX2 R10, R177 ;  /* 0x000000b1000a7308 */ /* 0x000ff00000000800 */
[----:B------:R-:W-:Y:S08]  /*8300*/  MUFU.EX2 R151, R151 ;  /* 0x0000009700977308 */ /* 0x000ff00000000800 */
[----:B------:R-:W-:Y:S01]  /*8310*/  MUFU.EX2 R153, R153 ;  /* 0x0000009900997308 */ /* 0x000fe20000000800 */
[----:B0-----:R-:W-:Y:S01]  /*8320*/  FMNMX.FTZ R13, R160, R13, !PT ;  /* 0x0000000da00d7209 */ /* 0x001fe20007810000 */
[--C-:B------:R-:W-:Y:S01]  /*8330*/  FFMA.FTZ R160, R161, UR6, -R166.reuse ;  /* 0x00000006a1a07c23 */ /* 0x100fe200080108a6 */
[----:B------:R-:W-:-:S05]  /*8340*/  FFMA.FTZ R161, R165, UR6, -R166 ;  /* 0x00000006a5a17c23 */ /* 0x000fca00080108a6 */
[----:B------:R-:W-:Y:S01]  /*8350*/  MUFU.EX2 R156, R156 ;  /* 0x0000009c009c7308 */ /* 0x000fe20000000800 */
[----:B-1----:R-:W0:Y:S07]  /*8360*/  SHFL.BFLY PT, R180, R13, 0x1, 0x1f ;  /* 0x0c201f000db47f89 */ /* 0x002e2e00000e0000 */
[----:B------:R-:W-:Y:S08]  /*8370*/  MUFU.EX2 R155, R155 ;  /* 0x0000009b009b7308 */ /* 0x000ff00000000800 */
[----:B------:R-:W-:Y:S08]  /*8380*/  MUFU.EX2 R158, R158 ;  /* 0x0000009e009e7308 */ /* 0x000ff00000000800 */
[----:B------:R-:W-:Y:S01]  /*8390*/  MUFU.EX2 R157, R157 ;  /* 0x0000009d009d7308 */ /* 0x000fe20000000800 */
[----:B0-----:R-:W-:-:S04]  /*83a0*/  FMNMX.FTZ R13, R13, R180, !PT ;  /* 0x000000b40d0d7209 */ /* 0x001fc80007810000 */
[C---:B------:R-:W-:Y:S01]  /*83b0*/  FSETP.NEU.FTZ.AND P1, PT, R13.reuse, -INF , PT ;  /* 0xff8000000d00780b */ /* 0x040fe20003f3d000 */
[----:B------:R-:W-:-:S01]  /*83c0*/  FFMA.FTZ R165, R13, R164, -8 ;  /* 0xc10000000da57423 */ /* 0x000fc200000100a4 */
[----:B------:R-:W-:Y:S01]  /*83d0*/  FMUL.FTZ R164, R163, UR6 ;  /* 0x00000006a3a47c20 */ /* 0x000fe20008410000 */
[----:B------:R-:W-:Y:S03]  /*83e0*/  MUFU.EX2 R160, R160 ;  /* 0x000000a000a07308 */ /* 0x000fe60000000800 */
[----:B------:R-:W-:-:S05]  /*83f0*/  FSEL R163, R165, RZ, P1 ;  /* 0x000000ffa5a37208 */ /* 0x000fca0000800000 */
[--C-:B------:R-:W-:Y:S01]  /*8400*/  FFMA.FTZ R166, R178, UR6, -R163.reuse ;  /* 0x00000006b2a67c23 */ /* 0x100fe200080108a3 */
[----:B------:R-:W-:Y:S01]  /*8410*/  FSEL R178, R13, RZ, P1 ;  /* 0x000000ff0db27208 */ /* 0x000fe20000800000 */
[--C-:B------:R-:W-:Y:S01]  /*8420*/  FFMA.FTZ R165, R12, UR6, -R163.reuse ;  /* 0x000000060ca57c23 */ /* 0x100fe200080108a3 */
[----:B------:R-:W-:-:S01]  /*8430*/  FFMA.FTZ R12, R23, UR6, -R163 ;  /* 0x00000006170c7c23 */ /* 0x000fc200080108a3 */
[--C-:B------:R-:W-:Y:S01]  /*8440*/  FFMA.FTZ R23, R14, UR6, -R163.reuse ;  /* 0x000000060e177c23 */ /* 0x100fe200080108a3 */
[----:B------:R-:W-:-:S01]  /*8450*/  FFMA.FTZ R14, R15, UR6, -R163 ;  /* 0x000000060f0e7c23 */ /* 0x000fc200080108a3 */
[----:B------:R-:W-:Y:S01]  /*8460*/  FADD.FTZ R178, -R178, R9 ;  /* 0x00000009b2b27221 */ /* 0x000fe20000010100 */
[----:B------:R-:W-:-:S01]  /*8470*/  FFMA.FTZ R15, R168, UR6, -R163 ;  /* 0x00000006a80f7c23 */ /* 0x000fc200080108a3 */
[--C-:B------:R-:W-:Y:S01]  /*8480*/  FFMA.FTZ R168, R169, UR6, -R163.reuse ;  /* 0x00000006a9a87c23 */ /* 0x100fe200080108a3 */
[----:B------:R-:W0:Y:S01]  /*8490*/  MUFU.EX2 R164, R164 ;  /* 0x000000a400a47308 */ /* 0x000e220000000800 */
[----:B------:R-:W-:Y:S01]  /*84a0*/  FMUL.FTZ R169, R178, UR6 ;  /* 0x00000006b2a97c20 */ /* 0x000fe20008410000 */
        /* <DEDUP_REMOVED lines=18> */
[----:B------:R-:W-:Y:S01]  /*85d0*/  FFMA.FTZ R145, R145, UR6, -R163 ;  /* 0x0000000691917c23 */ /* 0x000fe200080108a3 */
[----:B------:R-:W-:-:S01]  /*85e0*/  FADD.FTZ R177, R18, R177 ;  /* 0x000000b112b17221 */ /* 0x000fc20000010000 */
[--C-:B------:R-:W-:Y:S01]  /*85f0*/  FFMA.FTZ R146, R146, UR6, -R163.reuse ;  /* 0x0000000692927c23 */ /* 0x100fe200080108a3 */
[----:B------:R-:W-:-:S01]  /*8600*/  FFMA.FTZ R148, R148, UR6, -R163 ;  /* 0x0000000694947c23 */ /* 0x000fc200080108a3 */
[----:B------:R-:W0:Y:S01]  /*8610*/  MUFU.EX2 R165, R165 ;  /* 0x000000a500a57308 */ /* 0x000e220000000800 */
[----:B------:R-:W-:-:S01]  /*8620*/  FFMA.FTZ R142, R142, UR6, -R163 ;  /* 0x000000068e8e7c23 */ /* 0x000fc200080108a3 */
[----:B------:R-:W-:-:S06]  /*8630*/  FFMA.FTZ R143, R143, UR6, -R163 ;  /* 0x000000068f8f7c23 */ /* 0x000fcc00080108a3 */
[----:B------:R-:W2:Y:S01]  /*8640*/  MUFU.EX2 R12, R12 ;  /* 0x0000000c000c7308 */ /* 0x000ea20000000800 */
[----:B-1----:R-:W-:-:S07]  /*8650*/  FFMA.FTZ R4, R169, R3, R166 ;  /* 0x00000003a9047223 */ /* 0x002fce00000100a6 */
[----:B------:R-:W1:Y:S01]  /*8660*/  MUFU.EX2 R23, R23 ;  /* 0x0000001700177308 */ /* 0x000e620000000800 */
[----:B0-----:R-:W-:-:S01]  /*8670*/  FADD.FTZ R3, R165, R4 ;  /* 0x00000004a5037221 */ /* 0x001fc20000010000 */
[----:B------:R-:W-:-:S04]  /*8680*/  FADD.FTZ R4, R20, R177 ;  /* 0x000000b114047221 */ /* 0x000fc80000010000 */
[----:B------:R-:W-:Y:S02]  /*8690*/  FADD.FTZ R4, R171, R4 ;  /* 0x00000004ab047221 */ /* 0x000fe40000010000 */
[----:B------:R-:W0:Y:S01]  /*86a0*/  MUFU.EX2 R14, R14 ;  /* 0x0000000e000e7308 */ /* 0x000e220000000800 */
[----:B--2---:R-:W-:-:S01]  /*86b0*/  FADD.FTZ R178, R12, R3 ;  /* 0x000000030cb27221 */ /* 0x004fc20000010000 */
[----:B------:R-:W-:-:S04]  /*86c0*/  FADD.FTZ R177, R11, R4 ;  /* 0x000000040bb17221 */ /* 0x000fc80000010000 */
[----:B------:R-:W-:Y:S02]  /*86d0*/  FADD.FTZ R177, R122, R177 ;  /* 0x000000b17ab17221 */ /* 0x000fe40000010000 */
[----:B------:R-:W2:Y:S01]  /*86e0*/  MUFU.EX2 R15, R15 ;  /* 0x0000000f000f7308 */ /* 0x000ea20000000800 */
[----:B-1----:R-:W-:-:S01]  /*86f0*/  FADD.FTZ R3, R23, R178 ;  /* 0x000000b217037221 */ /* 0x002fc20000010000 */
[----:B------:R-:W-:-:S04]  /*8700*/  FADD.FTZ R178, R172, R177 ;  /* 0x000000b1acb27221 */ /* 0x000fc80000010000 */
[----:B------:R-:W-:Y:S02]  /*8710*/  FADD.FTZ R177, R125, R178 ;  /* 0x000000b27db17221 */ /* 0x000fe40000010000 */
[----:B------:R-:W1:Y:S01]  /*8720*/  MUFU.EX2 R19, R19 ;  /* 0x0000001300137308 */ /* 0x000e620000000800 */
[----:B0-----:R-:W-:-:S01]  /*8730*/  FADD.FTZ R4, R14, R3 ;  /* 0x000000030e047221 */ /* 0x001fc20000010000 */
[----:B------:R-:W-:-:S04]  /*8740*/  FADD.FTZ R178, R126, R177 ;  /* 0x000000b17eb27221 */ /* 0x000fc80000010000 */
[----:B------:R-:W-:Y:S02]  /*8750*/  FADD.FTZ R178, R175, R178 ;  /* 0x000000b2afb27221 */ /* 0x000fe40000010000 */
        /* <DEDUP_REMOVED lines=9> */
[----:B-1----:R-:W-:-:S01]  /*87f0*/  FADD.FTZ R4, R120, R3 ;  /* 0x0000000378047221 */ /* 0x002fc20000010000 */
[----:B------:R-:W-:-:S06]  /*8800*/  FADD.FTZ R3, R129, R178 ;  /* 0x000000b281037221 */ /* 0x000fcc0000010000 */
[----:B------:R-:W1:Y:S08]  /*8810*/  MUFU.EX2 R123, R123 ;  /* 0x0000007b007b7308 */ /* 0x000e700000000800 */
[----:B------:R-:W3:Y:S08]  /*8820*/  MUFU.EX2 R124, R124 ;  /* 0x0000007c007c7308 */ /* 0x000ef00000000800 */
[----:B------:R-:W4:Y:S08]  /*8830*/  MUFU.EX2 R9, R173 ;  /* 0x000000ad00097308 */ /* 0x000f300000000800 */
[----:B------:R5:W-:Y:S08]  /*8840*/  MUFU.EX2 R173, R176 ;  /* 0x000000b000ad7308 */ /* 0x000bf00000000800 */
[----:B------:R-:W4:Y:S01]  /*8850*/  MUFU.EX2 R174, R174 ;  /* 0x000000ae00ae7308 */ /* 0x000f220000000800 */
[----:B-----5:R-:W-:-:S01]  /*8860*/  FFMA.FTZ R176, R133, UR6, -R163 ;  /* 0x0000000685b07c23 */ /* 0x020fc200080108a3 */
[----:B------:R-:W-:Y:S01]  /*8870*/  FFMA.FTZ R133, R147, UR6, -R163 ;  /* 0x0000000693857c23 */ /* 0x000fe200080108a3 */
[----:B0-----:R-:W-:-:S01]  /*8880*/  FADD.FTZ R147, R121, R4 ;  /* 0x0000000479937221 */ /* 0x001fc20000010000 */
[----:B------:R-:W-:-:S03]  /*8890*/  FADD.FTZ R4, R130, R3 ;  /* 0x0000000382047221 */ /* 0x000fc60000010000 */
[----:B--2---:R-:W-:Y:S01]  /*88a0*/  FADD.FTZ R178, R170, R147 ;  /* 0x00000093aab27221 */ /* 0x004fe20000010000 */
[----:B------:R-:W0:Y:S01]  /*88b0*/  MUFU.EX2 R127, R127 ;  /* 0x0000007f007f7308 */ /* 0x000e220000000800 */
[----:B------:R-:W-:-:S01]  /*88c0*/  FADD.FTZ R3, R149, R4 ;  /* 0x0000000495037221 */ /* 0x000fc20000010000 */
[----:B------:R-:W-:Y:S01]  /*88d0*/  FFMA.FTZ R147, R179, UR6, -R163 ;  /* 0x00000006b3937c23 */ /* 0x000fe200080108a3 */
[----:B-1----:R-:W-:-:S01]  /*88e0*/  FADD.FTZ R177, R123, R178 ;  /* 0x000000b27bb17221 */ /* 0x002fc20000010000 */
[----:B------:R-:W-:Y:S01]  /*88f0*/  FFMA.FTZ R178, R137, UR6, -R163 ;  /* 0x0000000689b27c23 */ /* 0x000fe200080108a3 */
[----:B------:R-:W-:-:S02]  /*8900*/  FADD.FTZ R4, R134, R3 ;  /* 0x0000000386047221 */ /* 0x000fc40000010000 */
[----:B---3--:R-:W-:Y:S01]  /*8910*/  FADD.FTZ R180, R124, R177 ;  /* 0x000000b17cb47221 */ /* 0x008fe20000010000 */
[----:B------:R-:W1:Y:S01]  /*8920*/  MUFU.EX2 R128, R128 ;  /* 0x0000008000807308 */ /* 0x000e620000000800 */
[----:B------:R-:W-:-:S02]  /*8930*/  FADD.FTZ R3, R135, R4 ;  /* 0x0000000487037221 */ /* 0x000fc40000010000 */
[----:B----4-:R-:W-:Y:S02]  /*8940*/  FADD.FTZ R137, R9, R180 ;  /* 0x000000b409897221 */ /* 0x010fe40000010000 */
[----:B------:R-:W-:-:S02]  /*8950*/  FADD.FTZ R3, R136, R3 ;  /* 0x0000000388037221 */ /* 0x000fc40000010000 */
[----:B------:R-:W-:Y:S01]  /*8960*/  FADD.FTZ R4, R174, R137 ;  /* 0x00000089ae047221 */ /* 0x000fe20000010000 */
[----:B------:R-:W2:Y:S01]  /*8970*/  MUFU.EX2 R152, R152 ;  /* 0x0000009800987308 */ /* 0x000ea20000000800 */
[----:B------:R-:W-:-:S02]  /*8980*/  FADD.FTZ R180, R138, R3 ;  /* 0x000000038ab47221 */ /* 0x000fc40000010000 */
[----:B0-----:R-:W-:Y:S02]  /*8990*/  FADD.FTZ R3, R127, R4 ;  /* 0x000000047f037221 */ /* 0x001fe40000010000 */
[----:B------:R-:W-:-:S03]  /*89a0*/  FADD.FTZ R180, R139, R180 ;  /* 0x000000b48bb47221 */ /* 0x000fc60000010000 */
[----:B------:R-:W0:Y:S01]  /*89b0*/  MUFU.EX2 R131, R131 ;  /* 0x0000008300837308 */ /* 0x000e220000000800 */
[----:B-1----:R-:W-:-:S01]  /*89c0*/  FADD.FTZ R4, R128, R3 ;  /* 0x0000000380047221 */ /* 0x002fc20000010000 */
[----:B------:R-:W-:-:S03]  /*89d0*/  FADD.FTZ R3, R141, R180 ;  /* 0x000000b48d037221 */ /* 0x000fc60000010000 */
[----:B------:R-:W-:Y:S01]  /*89e0*/  FADD.FTZ R137, R173, R4 ;  /* 0x00000004ad897221 */ /* 0x000fe20000010000 */
[----:B------:R-:W-:-:S02]  /*89f0*/  FADD.FTZ R4, R150, R3 ;  /* 0x0000000396047221 */ /* 0x000fc40000010000 */
[----:B------:R-:W1:Y:S01]  /*8a00*/  MUFU.EX2 R176, R176 ;  /* 0x000000b000b07308 */ /* 0x000e620000000800 */
[----:B--2---:R-:W-:-:S01]  /*8a10*/  FADD.FTZ R180, R152, R137 ;  /* 0x0000008998b47221 */ /* 0x004fc20000010000 */
[----:B------:R-:W-:Y:S01]  /*8a20*/  FADD.FTZ R3, R151, R4 ;  /* 0x0000000497037221 */ /* 0x000fe20000010000 */
[----:B------:R-:W-:-:S03]  /*8a30*/  FFMA.FTZ R137, R140, UR6, -R163 ;  /* 0x000000068c897c23 */ /* 0x000fc600080108a3 */
[----:B------:R-:W-:Y:S02]  /*8a40*/  FADD.FTZ R4, R154, R3 ;  /* 0x000000039a047221 */ /* 0x000fe40000010000 */
[----:B------:R-:W2:Y:S02]  /*8a50*/  MUFU.EX2 R133, R133 ;  /* 0x0000008500857308 */ /* 0x000ea40000000800 */
[----:B------:R-:W-:-:S04]  /*8a60*/  FADD.FTZ R3, R153, R4 ;  /* 0x0000000499037221 */ /* 0x000fc80000010000 */
[----:B------:R-:W-:Y:S02]  /*8a70*/  FADD.FTZ R4, R156, R3 ;  /* 0x000000039c047221 */ /* 0x000fe40000010000 */
[----:B------:R-:W3:Y:S02]  /*8a80*/  MUFU.EX2 R144, R144 ;  /* 0x0000009000907308 */ /* 0x000ee40000000800 */
[----:B------:R-:W-:-:S04]  /*8a90*/  FADD.FTZ R3, R155, R4 ;  /* 0x000000049b037221 */ /* 0x000fc80000010000 */
[----:B------:R-:W-:Y:S02]  /*8aa0*/  FADD.FTZ R4, R158, R3 ;  /* 0x000000039e047221 */ /* 0x000fe40000010000 */
[----:B------:R-:W4:Y:S02]  /*8ab0*/  MUFU.EX2 R147, R147 ;  /* 0x0000009300937308 */ /* 0x000f240000000800 */
[----:B------:R-:W-:-:S04]  /*8ac0*/  FADD.FTZ R3, R157, R4 ;  /* 0x000000049d037221 */ /* 0x000fc80000010000 */
[----:B------:R-:W-:Y:S02]  /*8ad0*/  FADD.FTZ R4, R160, R3 ;  /* 0x00000003a0047221 */ /* 0x000fe40000010000 */
[----:B------:R0:W-:Y:S08]  /*8ae0*/  MUFU.EX2 R182, R145 ;  /* 0x0000009100b67308 */ /* 0x0001f00000000800 */
[----:B------:R-:W5:Y:S01]  /*8af0*/  MUFU.EX2 R178, R178 ;  /* 0x000000b200b27308 */ /* 0x000f620000000800 */
[----:B0-----:R-:W-:-:S04]  /*8b00*/  FADD.FTZ R145, R131, R180 ;  /* 0x000000b483917221 */ /* 0x001fc80000010000 */
[----:B-1----:R-:W-:-:S03]  /*8b10*/  FADD.FTZ R140, R176, R145 ;  /* 0x00000091b08c7221 */ /* 0x002fc60000010000 */
[----:B------:R-:W0:Y:S01]  /*8b20*/  MUFU.EX2 R146, R146 ;  /* 0x0000009200927308 */ /* 0x000e220000000800 */
[----:B--2---:R-:W-:-:S04]  /*8b30*/  FADD.FTZ R145, R133, R140 ;  /* 0x0000008c85917221 */ /* 0x004fc80000010000 */
[----:B---3--:R-:W-:-:S03]  /*8b40*/  FADD.FTZ R140, R144, R145 ;  /* 0x00000091908c7221 */ /* 0x008fc60000010000 */
[----:B------:R-:W1:Y:S01]  /*8b50*/  MUFU.EX2 R159, R159 ;  /* 0x0000009f009f7308 */ /* 0x000e620000000800 */
[----:B----4-:R-:W-:-:S04]  /*8b60*/  FADD.FTZ R145, R147, R140 ;  /* 0x0000008c93917221 */ /* 0x010fc80000010000 */
[----:B-----5:R-:W-:-:S03]  /*8b70*/  FADD.FTZ R145, R178, R145 ;  /* 0x00000091b2917221 */ /* 0x020fc60000010000 */
[----:B------:R-:W2:Y:S01]  /*8b80*/  MUFU.EX2 R137, R137 ;  /* 0x0000008900897308 */ /* 0x000ea20000000800 */
[----:B------:R-:W-:-:S04]  /*8b90*/  FADD.FTZ R145, R182, R145 ;  /* 0x00000091b6917221 */ /* 0x000fc80000010000 */
[----:B0-----:R-:W-:-:S03]  /*8ba0*/  FADD.FTZ R140, R146, R145 ;  /* 0x00000091928c7221 */ /* 0x001fc60000010000 */
        /* <DEDUP_REMOVED lines=9> */
[----:B--2---:R-:W-:-:S04]  /*8c40*/  FADD.FTZ R3, R161, R4 ;  /* 0x00000004a1037221 */ /* 0x004fc80000010000 */
[----:B------:R-:W-:Y:S01]  /*8c50*/  FADD.FTZ R4, R10, R3 ;  /* 0x000000030a047221 */ /* 0x000fe20000010000 */
[----:B0-----:R-:W-:-:S04]  /*8c60*/  FADD.FTZ R140, R177, R140 ;  /* 0x0000008cb18c7221 */ /* 0x001fc80000010000 */
[----:B-1----:R-:W-:Y:S01]  /*8c70*/  FADD.FTZ R3, R143, R140 ;  /* 0x0000008c8f037221 */ /* 0x002fe20000010000 */
[----:B------:R-:W-:Y:S06]  /*8c80*/  @!P0 BRA `(.L_x_1129) ;  /* 0x0000000000048947 */ /* 0x000fec0003800000 */
[----:B------:R-:W-:Y:S01]  /*8c90*/  BPT.TRAP 0x1 ;  /* 0x000000040000795c */ /* 0x000fe20000300000 */
.L_x_1129:
[----:B------:R-:W-:Y:S01]  /*8ca0*/  ULEA UR10, UR33, UR36, 0x3 ;  /* 0x00000024210a7291 */ /* 0x000fe2000f8e183f */
[----:B------:R-:W-:Y:S01]  /*8cb0*/  ISETP.GT.AND P1, PT, R8, UR35, PT ;  /* 0x0000002308007c0c */ /* 0x000fe2000bf24270 */
[----:B------:R-:W-:Y:S01]  /*8cc0*/  UMOV UR34, UR30 ;  /* 0x0000001e00227c82 */ /* 0x000fe20008000000 */
[----:B------:R-:W-:Y:S01]  /*8cd0*/  F2FP.SATFINITE.E4M3.F32.PACK_AB_MERGE_C R12, R23, R12, RZ ;  /* 0x0000000c170c723e */ /* 0x000fe200048070ff */
[----:B------:R-:W-:Y:S01]  /*8ce0*/  UIADD3 UR10, UR10, 0x2a860, URZ ;  /* 0x0002a8600a0a7890 */ /* 0x000fe2000fffe03f */
[----:B------:R-:W-:Y:S01]  /*8cf0*/  F2FP.SATFINITE.E4M3.F32.PACK_AB_MERGE_C R129, R130, R129, RZ ;  /* 0x000000818281723e */ /* 0x000fe200048070ff */
[----:B------:R-:W-:Y:S01]  /*8d00*/  UMOV UR33, UR31 ;  /* 0x0000001f00217c82 */ /* 0x000fe20008000000 */
[----:B------:R-:W-:Y:S01]  /*8d10*/  F2FP.SATFINITE.E4M3.F32.PACK_AB_MERGE_C R9, R174, R9, RZ ;  /* 0x00000009ae09723e */ /* 0x000fe200048070ff */
[----:B------:R-:W-:Y:S01]  /*8d20*/  UPRMT UR10, UR29, 0x654, UR10 ;  /* 0x000006541d0a7896 */ /* 0x000fe2000800000a */
[----:B------:R-:W-:Y:S01]  /*8d30*/  F2FP.SATFINITE.E4M3.F32.PACK_AB_MERGE_C R10, R10, R161, RZ ;  /* 0x000000a10a0a723e */ /* 0x000fe200048070ff */
[----:B------:R-:W-:Y:S01]  /*8d40*/  FMUL.FTZ R24, R24, R164 ;  /* 0x000000a418187220 */ /* 0x000fe20000410000 */
[----:B------:R-:W-:Y:S01]  /*8d50*/  F2FP.SATFINITE.E4M3.F32.PACK_AB_MERGE_C R20, R171, R20, RZ ;  /* 0x00000014ab14723e */ /* 0x000fe200048070ff */
[----:B------:R-:W-:Y:S01]  /*8d60*/  FMUL.FTZ R25, R25, R164 ;  /* 0x000000a419197220 */ /* 0x000fe20000410000 */
        /* <DEDUP_REMOVED lines=21> */
[-C--:B------:R-:W-:Y:S01]  /*8ec0*/  FMUL.FTZ R45, R45, R164.reuse ;  /* 0x000000a42d2d7220 */ /* 0x080fe20000410000 */
[----:B------:R-:W-:Y:S01]  /*8ed0*/  F2FP.SATFINITE.E4M3.F32.PACK_AB_MERGE_C R195, R124, R123, R9 ;  /* 0x0000007b7cc3723e */ /* 0x000fe20004807009 */
[-C--:B------:R-:W-:Y:S01]  /*8ee0*/  FMUL.FTZ R48, R48, R164.reuse ;  /* 0x000000a430307220 */ /* 0x080fe20000410000 */
[----:B------:R-:W-:Y:S01]  /*8ef0*/  F2FP.SATFINITE.E4M3.F32.PACK_AB_MERGE_C R186, R162, R159, R10 ;  /* 0x0000009fa2ba723e */ /* 0x000fe2000480700a */
[-C--:B------:R-:W-:Y:S01]  /*8f00*/  FMUL.FTZ R49, R49, R164.reuse ;  /* 0x000000a431317220 */ /* 0x080fe20000410000 */
        /* <DEDUP_REMOVED lines=96> */
[----:B------:R-:W-:-:S02]  /*9510*/  VIADD R8, R8, 0xffffffff ;  /* 0xffffffff08087836 */ /* 0x000fc40000000000 */
[----:B------:R-:W-:Y:S02]  /*9520*/  IMAD.MOV.U32 R9, RZ, RZ, R13 ;  /* 0x000000ffff097224 */ /* 0x000fe400078e000d */
[----:B------:R-:W-:Y:S01]  /*9530*/  IMAD.MOV.U32 R10, RZ, RZ, R22 ;  /* 0x000000ffff0a7224 */ /* 0x000fe200078e0016 */
[----:B------:R-:W-:Y:S06]  /*9540*/  @P1 BRA `(.L_x_1130) ;  /* 0xffffffc400a41947 */ /* 0x000fec000383ffff */
.L_x_1111:
[----:B------:R-:W0:Y:S01]  /*9550*/  S2UR UR10, SR_CTAID.X ;  /* 0x00000000000a79c3 */ /* 0x000e220000002500 */
[----:B------:R-:W-:Y:S01]  /*9560*/  IADD3 R9, -R132, 0x1, RZ ;  /* 0x0000000184097810 */ /* 0x000fe20007ffe1ff */
[----:B------:R-:W-:Y:S02]  /*9570*/  UISETP.NE.AND UP1, UPT, UR44, URZ, UPT ;  /* 0x0000003f2c00728c */ /* 0x000fe4000bf25270 */
[----:B------:R-:W-:Y:S02]  /*9580*/  UISETP.NE.AND UP0, UPT, UR43, URZ, UPT ;  /* 0x0000003f2b00728c */ /* 0x000fe4000bf05270 */
[----:B------:R-:W-:-:S04]  /*9590*/  IMAD R9, R16, UR7, R9 ;  /* 0x0000000710097c24 */ /* 0x000fc8000f8e0209 */
[----:B------:R-:W-:Y:S02]  /*95a0*/  PLOP3.LUT P1, PT, PT, PT, UP0, 0x40, 0x0 ;  /* 0x000000000000781c */ /* 0x000fe40003f2e808 */
[----:B------:R-:W-:Y:S01]  /*95b0*/  R2UR UR14, R9 ;  /* 0x00000000090e72ca */ /* 0x000fe200000e0000 */
[----:B------:R-:W-:Y:S01]  /*95c0*/  @UP1 ULDC UR15, c[0x0][0x450] ;  /* 0x00011400000f1ab9 */ /* 0x000fe20000000800 */
[----:B0-----:R-:W-:-:S03]  /*95d0*/  ULEA UR7, UR10, 0x7f, 0x7 ;  /* 0x0000007f0a077891 */ /* 0x001fc6000f8e383f */
[----:B------:R-:W-:Y:S02]  /*95e0*/  @UP1 ULDC UR10, c[0x0][0x44c] ;  /* 0x00011300000a1ab9 */ /* 0x000fe40000000800 */
[----:B------:R-:W-:-:S04]  /*95f0*/  UIMAD.WIDE.U32 UR10, UR7, UR10, URZ ;  /* 0x0000000a070a72a5 */ /* 0x000fc8000f8e003f */
[----:B------:R-:W-:-:S04]  /*9600*/  @UP1 USHF.R.U32.HI UR7, URZ, UR15, UR11 ;  /* 0x0000000f3f071299 */ /* 0x000fc8000801160b */
[----:B------:R-:W-:-:S03]  /*9610*/  UIADD3 UR7, UR14, UR7, URZ ;  /* 0x000000070e077290 */ /* 0x000fc6000fffe03f */
[----:B------:R-:W-:Y:S02]  /*9620*/  ULDC UR14, c[0x0][0x9dc] ;  /* 0x00027700000e7ab9 */ /* 0x000fe40000000800 */
[----:B------:R-:W-:Y:S01]  /*9630*/  UIADD3 UR14, UR7, -UR14, URZ ;  /* 0x8000000e070e7290 */ /* 0x000fe2000fffe03f */
[----:B------:R-:W-:Y:S11]  /*9640*/  @P1 BRA `(.L_x_1131) ;  /* 0x00000000004c1947 */ /* 0x000ff60003800000 */
[----:B------:R-:W-:-:S06]  /*9650*/  UISETP.GT.AND UP0, UPT, UR7, -0x1, UPT ;  /* 0xffffffff0700788c */ /* 0x000fcc000bf04270 */
[----:B------:R-:W-:-:S13]  /*9660*/  PLOP3.LUT P1, PT, PT, PT, UP0, 0x80, 0x0 ;  /* 0x000000000000781c */ /* 0x000fda0003f2f008 */
[----:B------:R-:W-:Y:S05]  /*9670*/  @P1 BRA `(.L_x_1132) ;  /* 0x0000000000201947 */ /* 0x000fea0003800000 */
[----:B------:R-:W-:Y:S01]  /*9680*/  ULDC UR15, c[0x0][0x9e4] ;  /* 0x00027900000f7ab9 */ /* 0x000fe20000000800 */
[----:B------:R-:W-:Y:S02]  /*9690*/  ULOP3.LUT UR7, URZ, UR7, URZ, 0x33, !UPT ;  /* 0x000000073f077292 */ /* 0x000fe4000f8e333f */
[----:B------:R-:W-:-:S11]  /*96a0*/  UISETP.NE.AND UP0, UPT, UR15, 0x1, UPT ;  /* 0x000000010f00788c */ /* 0x000fd6000bf05270 */
[----:B------:R-:W-:Y:S02]  /*96b0*/  @UP0 ULDC.64 UR18, c[0x0][0x9e8] ;  /* 0x00027a0000120ab9 */ /* 0x000fe40000000a00 */
[----:B------:R-:W-:-:S04]  /*96c0*/  UIMAD.WIDE.U32 UR10, UR7, UR18, URZ ;  /* 0x00000012070a72a5 */ /* 0x000fc8000f8e003f */
[----:B------:R-:W-:-:S04]  /*96d0*/  @UP0 USHF.R.U32.HI UR7, URZ, UR19, UR11 ;  /* 0x000000133f070299 */ /* 0x000fc8000801160b */
[----:B------:R-:W-:Y:S01]  /*96e0*/  ULOP3.LUT UR7, URZ, UR7, URZ, 0x33, !UPT ;  /* 0x000000073f077292 */ /* 0x000fe2000f8e333f */
[----:B------:R-:W-:Y:S11]  /*96f0*/  BRA `(.L_x_1133) ;  /* 0x0000000000147947 */ /* 0x000ff60003800000 */
.L_x_1132:
[----:B------:R-:W-:Y:S02]  /*9700*/  ULDC UR15, c[0x0][0x9e4] ;  /* 0x00027900000f7ab9 */ /* 0x000fe40000000800 */
[----:B------:R-:W-:-:S11]  /*9710*/  UISETP.NE.AND UP0, UPT, UR15, 0x1, UPT ;  /* 0x000000010f00788c */ /* 0x000fd6000bf05270 */
[----:B------:R-:W-:Y:S02]  /*9720*/  @UP0 ULDC.64 UR18, c[0x0][0x9e8] ;  /* 0x00027a0000120ab9 */ /* 0x000fe40000000a00 */
[----:B------:R-:W-:-:S04]  /*9730*/  UIMAD.WIDE.U32 UR10, UR7, UR18, URZ ;  /* 0x00000012070a72a5 */ /* 0x000fc8000f8e003f */
[----:B------:R-:W-:-:S12]  /*9740*/  @UP0 USHF.R.U32.HI UR7, URZ, UR19, UR11 ;  /* 0x000000133f070299 */ /* 0x000fd8000801160b */
.L_x_1133:
[----:B------:R-:W-:-:S04]  /*9750*/  UIMAD UR7, UR7, UR15, URZ ;  /* 0x0000000f070772a4 */ /* 0x000fc8000f8e023f */
[----:B------:R-:W-:-:S04]  /*9760*/  UISETP.LT.AND UP0, UPT, UR14, UR7, UPT ;  /* 0x000000070e00728c */ /* 0x000fc8000bf01270 */
[----:B------:R-:W-:-:S12]  /*9770*/  USEL UR14, UR14, UR7, !UP0 ;  /* 0x000000070e0e7287 */ /* 0x000fd8000c000000 */
.L_x_1131:
[----:B------:R-:W-:-:S04]  /*9780*/  UIADD3 UR14, UR14, 0x7f, URZ ;  /* 0x0000007f0e0e7890 */ /* 0x000fc8000fffe03f */
[----:B------:R-:W-:-:S04]  /*9790*/  USHF.R.S32.HI UR7, URZ, 0x1f, UR14 ;  /* 0x0000001f3f077899 */ /* 0x000fc8000801140e */
[----:B------:R-:W-:-:S04]  /*97a0*/  ULEA.HI UR7, UR7, UR14, URZ, 0x7 ;  /* 0x0000000e07077291 */ /* 0x000fc8000f8f383f */
[----:B------:R-:W-:-:S04]  /*97b0*/  USHF.R.S32.HI UR7, URZ, 0x7, UR7 ;  /* 0x000000073f077899 */ /* 0x000fc80008011407 */
[----:B------:R-:W-:-:S04]  /*97c0*/  UISETP.LT.AND UP0, UPT, UR38, UR7, UPT ;  /* 0x000000072600728c */ /* 0x000fc8000bf01270 */
[----:B------:R-:W-:-:S06]  /*97d0*/  USEL UR34, UR38, UR7, !UP0 ;  /* 0x0000000726227287 */ /* 0x000fcc000c000000 */
[----:B------:R-:W-:-:S13]  /*97e0*/  ISETP.GE.AND P1, PT, R8, UR34, PT ;  /* 0x0000002208007c0c */ /* 0x000fda000bf26270 */
[----:B------:R-:W-:Y:S05]  /*97f0*/  @!P1 BRA `(.L_x_1134) ;  /* 0x0000002800289947 */ /* 0x000fea0003800000 */
[----:B------:R-:W-:Y:S01]  /*9800*/  IMAD.MOV.U32 R10, RZ, RZ, R13 ;  /* 0x000000ffff0a7224 */ /* 0x000fe200078e000d */
[----:B------:R-:W-:Y:S01]  /*9810*/  UMOV UR45, UR30 ;  /* 0x0000001e002d7c82 */ /* 0x000fe20008000000 */
[----:B------:R-:W-:Y:S01]  /*9820*/  IMAD.MOV.U32 R9, RZ, RZ, R22 ;  /* 0x000000ffff097224 */ /* 0x000fe200078e0016 */
[----:B------:R-:W-:Y:S01]  /*9830*/  UMOV UR35, UR31 ;  /* 0x0000001f00237c82 */ /* 0x000fe20008000000 */
[----:B------:R-:W-:-:S05]  /*9840*/  ULDC UR33, c[0x0][0x988] ;  /* 0x0002620000217ab9 */ /* 0x000fca0000000800 */
.L_x_1145:
[----:B------:R-:W-:Y:S01]  /*9850*/  ISETP.NE.AND P2, PT, RZ, UR37, PT ;  /* 0x00000025ff007c0c */ /* 0x000fe2000bf45270 */
[----:B------:R-:W-:-:S04]  /*9860*/  UISETP.NE.AND UP0, UPT, UR35, 0x1, UPT ;  /* 0x000000012300788c */ /* 0x000fc8000bf05270 */
[----:B------:R-:W-:-:S04]  /*9870*/  USEL UR30, URZ, 0x1, UP0 ;  /* 0x000000013f1e7887 */ /* 0x000fc80008000000 */
[----:B------:R-:W-:-:S04]  /*9880*/  ULOP3.LUT UR30, UR45, UR30, URZ, 0x3c, !UPT ;  /* 0x0000001e2d1e7292 */ /* 0x000fc8000f8e3c3f */
[----:B------:R-:W-:Y:S08]  /*9890*/  @P2 BRA `(.L_x_1135) ;  /* 0x0000000000382947 */ /* 0x000ff00003800000 */
[----:B------:R-:W-:Y:S05]  /*98a0*/  @!P0 BRA `(.L_x_1136) ;  /* 0x0000000000048947 */ /* 0x000fea0003800000 */
[----:B------:R-:W-:Y:S01]  /*98b0*/  BPT.TRAP 0x1 ;  /* 0x000000040000795c */ /* 0x000fe20000300000 */
.L_x_1136:
        /* <DEDUP_REMOVED lines=9> */
.L_x_1137:
[----:B-1----:R-:W-:Y:S05]  /*9950*/  @P1 BRA `(.L_x_1135) ;  /* 0x0000000000081947 */ /* 0x002fea0003800000 */
[----:B------:R-:W1:Y:S02]  /*9960*/  SYNCS.PHASECHK.TRANS64.TRYWAIT P1, [UR6+0x2a830], R11 ;  /* 0x02a8300bff0075a7 */ /* 0x000e640008020146 */
[----:B-1----:R-:W-:Y:S05]  /*9970*/  @!P1 BRA `(.L_x_1138) ;  /* 0x000000e4008c9947 */ /* 0x002fea0003800000 */
.L_x_1135:
        /* <DEDUP_REMOVED lines=40> */
.L_x_1140:
[----:B------:R-:W-:Y:S01]  /*9c00*/  ULEA UR6, UR35, UR36, 0x3 ;  /* 0x0000002423067291 */ /* 0x000fe2000f8e183f */
[----:B------:R-:W-:-:S05]  /*9c10*/  IMAD.U32 R11, RZ, RZ, UR45 ;  /* 0x0000002dff0b7e24 */ /* 0x000fca000f8e00ff */
[----:B------:R-:W-:-:S04]  /*9c20*/  SHF.L.U32 R11, R11, 0x1f, RZ ;  /* 0x0000001f0b0b7819 */ /* 0x000fc800000006ff */
[----:B------:R0:W1:Y:S01]  /*9c30*/  SYNCS.PHASECHK.TRANS64.TRYWAIT P1, [UR6+0x2a850], R11 ;  /* 0x02a8500bff0075a7 */ /* 0x0000620008020146 */
[----:B------:R-:W-:Y:S05]  /*9c40*/  @!P0 BRA `(.L_x_1141) ;  /* 0x0000000000048947 */ /* 0x000fea0003800000 */
[----:B------:R-:W-:Y:S01]  /*9c50*/  BPT.TRAP 0x1 ;  /* 0x000000040000795c */ /* 0x000fe20000300000 */
.L_x_1141:
[----:B-1----:R-:W-:Y:S05]  /*9c60*/  @P1 BRA `(.L_x_1139) ;  /* 0x0000000000081947 */ /* 0x002fea0003800000 */
[----:B------:R-:W1:Y:S02]  /*9c70*/  SYNCS.PHASECHK.TRANS64.TRYWAIT P1, [UR6+0x2a850], R11 ;  /* 0x02a8500bff0075a7 */ /* 0x000e640008020146 */
[----:B-1----:R-:W-:Y:S05]  /*9c80*/  @!P1 BRA `(.L_x_1142) ;  /* 0x000000e000e09947 */ /* 0x002fea0003800000 */
.L_x_1139:
        /* <DEDUP_REMOVED lines=29> */
.L_x_1143:
[C---:B------:R-:W-:Y:S01]  /*9e60*/  FMUL.FTZ R14, R0.reuse, R120 ;  /* 0x00000078000e7220 */ /* 0x040fe20000410000 */
[C---:B0-----:R-:W-:Y:S01]  /*9e70*/  FMUL.FTZ R11, R0.reuse, R122 ;  /* 0x0000007a000b7220 */ /* 0x041fe20000410000 */
        /* <DEDUP_REMOVED lines=71> */
[----:B------:R-:W-:Y:S01]  /*a2f0*/  FMUL.FTZ R168, R0, R181 ;  /* 0x000000b500a87220 */ /* 0x000fe20000410000 */
[----:B------:R-:W-:Y:S01]  /*a300*/  UMOV UR6, UR33 ;  /* 0x0000002100067c82 */ /* 0x000fe20008000000 */
[----:B------:R-:W-:Y:S01]  /*a310*/  ULEA UR7, UR31, UR36, 0x3 ;  /* 0x000000241f077291 */ /* 0x000fe2000f8e183f */
[----:B------:R-:W-:-:S02]  /*a320*/  IMAD.U32 R173, RZ, RZ, UR6 ;  /* 0x00000006ffad7e24 */ /* 0x000fc4000f8e00ff */
[----:B------:R-:W0:Y:S01]  /*a330*/  MUFU.TANH R121, R121 ;  /* 0x0000007900797308 */ /* 0x000e220000002400 */
[----:B-1----:R-:W-:Y:S01]  /*a340*/  FMNMX.FTZ R22, R21, R22, !PT ;  /* 0x0000001615167209 */ /* 0x002fe20007810000 */
[----:B------:R-:W-:-:S04]  /*a350*/  UIADD3 UR7, UR7, 0x2a840, URZ ;  /* 0x0002a84007077890 */ /* 0x000fc8000fffe03f */
[----:B------:R-:W-:Y:S02]  /*a360*/  UPRMT UR7, UR29, 0x654, UR7 ;  /* 0x000006541d077896 */ /* 0x000fe40008000007 */
[----:B------:R-:W1:Y:S01]  /*a370*/  MUFU.TANH R120, R120 ;  /* 0x0000007800787308 */ /* 0x000e620000002400 */
[----:B--2---:R-:W-:-:S06]  /*a380*/  FMNMX.FTZ R13, R23, R150, !PT ;  /* 0x00000096170d7209 */ /* 0x004fcc0007810000 */
[----:B------:R-:W-:Y:S01]  /*a390*/  SYNCS.ARRIVE.TRANS64.RED.A1T0 RZ, [UR7], RZ ;  /* 0x000000ffffff79a7 */ /* 0x000fe20008100407 */
        /* <DEDUP_REMOVED lines=13> */
[----:B0-----:R-:W-:Y:S01]  /*a470*/  FMNMX.FTZ R150, R126, R149, !PT ;  /* 0x000000957e967209 */ /* 0x001fe20007810000 */
[----:B------:R-:W-:-:S06]  /*a480*/  FMUL.FTZ R149, R0, R174 ;  /* 0x000000ae00957220 */ /* 0x000fcc0000410000 */
[----:B------:R-:W0:Y:S01]  /*a490*/  MUFU.TANH R128, R128 ;  /* 0x0000008000807308 */ /* 0x000e220000002400 */
[----:B-1----:R-:W-:-:S07]  /*a4a0*/  FMNMX.FTZ R13, R127, R22, !PT ;  /* 0x000000167f0d7209 */ /* 0x002fce0007810000 */
[----:B------:R-:W1:Y:S01]  /*a4b0*/  MUFU.TANH R130, R130 ;  /* 0x0000008200827308 */ /* 0x000e620000002400 */
[----:B--2---:R-:W-:Y:S01]  /*a4c0*/  FMNMX.FTZ R151, R129, R150, !PT ;  /* 0x0000009681977209 */ /* 0x004fe20007810000 */
[----:B------:R-:W-:-:S06]  /*a4d0*/  FMUL.FTZ R150, R0, R175 ;  /* 0x000000af00967220 */ /* 0x000fcc0000410000 */
        /* <DEDUP_REMOVED lines=29> */
[----:B--2---:R-:W-:Y:S01]  /*a6b0*/  FMNMX.FTZ R152, R188, R151, !PT ;  /* 0x00000097bc987209 */ /* 0x004fe20007810000 */
[----:B------:R-:W-:Y:S01]  /*a6c0*/  FMUL.FTZ R151, R0, R178 ;  /* 0x000000b200977220 */ /* 0x000fe20000410000 */
[----:B------:R-:W-:-:S05]  /*a6d0*/  IMAD.U32 R178, RZ, RZ, UR6 ;  /* 0x00000006ffb27e24 */ /* 0x000fca000f8e00ff */
        /* <DEDUP_REMOVED lines=60> */
[----:B-1----:R-:W-:Y:S02]  /*aaa0*/  FMNMX.FTZ R169, R153, R170, !PT ;  /* 0x000000aa99a97209 */ /* 0x002fe40007810000 */
[----:B--2---:R-:W-:-:S05]  /*aab0*/  FMNMX.FTZ R170, R168, R13, !PT ;  /* 0x0000000da8aa7209 */ /* 0x004fca0007810000 */
[----:B------:R-:W1:Y:S01]  /*aac0*/  SHFL.BFLY PT, R13, R170, 0x2, 0x1f ;  /* 0x0c401f00aa0d7f89 */ /* 0x000e6200000e0000 */
[----:B0-----:R-:W-:-:S05]  /*aad0*/  FMNMX.FTZ R169, R154, R169, !PT ;  /* 0x000000a99aa97209 */ /* 0x001fca0007810000 */
[----:B------:R-:W0:Y:S01]  /*aae0*/  SHFL.BFLY PT, R22, R169, 0x2, 0x1f ;  /* 0x0c401f00a9167f89 */ /* 0x000e2200000e0000 */
[----:B-1----:R-:W-:Y:S02]  /*aaf0*/  FMNMX.FTZ R171, R170, R13, !PT ;  /* 0x0000000daaab7209 */ /* 0x002fe40007810000 */
[----:B0-----:R-:W-:-:S03]  /*ab00*/  FMNMX.FTZ R172, R169, R22, !PT ;  /* 0x00000016a9ac7209 */ /* 0x001fc60007810000 */
[----:B------:R-:W0:Y:S04]  /*ab10*/  SHFL.BFLY PT, R22, R171, 0x1, 0x1f ;  /* 0x0c201f00ab167f89 */ /* 0x000e2800000e0000 */
[----:B------:R-:W1:Y:S01]  /*ab20*/  SHFL.BFLY PT, R13, R172, 0x1, 0x1f ;  /* 0x0c201f00ac0d7f89 */ /* 0x000e6200000e0000 */
[----:B0-----:R-:W-:Y:S02]  /*ab30*/  FMNMX.FTZ R22, R171, R22, !PT ;  /* 0x00000016ab167209 */ /* 0x001fe40007810000 */
[----:B-1----:R-:W-:-:S03]  /*ab40*/  FMNMX.FTZ R13, R172, R13, !PT ;  /* 0x0000000dac0d7209 */ /* 0x002fc60007810000 */
[C---:B------:R-:W-:Y:S01]  /*ab50*/  FFMA.FTZ R171, R22.reuse, R173, -8 ;  /* 0xc100000016ab7423 */ /* 0x040fe200000100ad */
[----:B------:R-:W-:-:S03]  /*ab60*/  FADD.FTZ R9, -R22, R9 ;  /* 0x0000000916097221 */ /* 0x000fc60000010100 */
[----:B------:R-:W-:Y:S01]  /*ab70*/  FFMA.FTZ R176, R168, UR6, -R171 ;  /* 0x00000006a8b07c23 */ /* 0x000fe200080108ab */
[----:B------:R-:W-:-:S01]  /*ab80*/  FADD.FTZ R10, -R13, R10 ;  /* 0x0000000a0d0a7221 */ /* 0x000fc20000010100 */
[----:B------:R-:W-:Y:S01]  /*ab90*/  FFMA.FTZ R168, R13, R178, -8 ;  /* 0xc10000000da87423 */ /* 0x000fe200000100b2 */
[----:B------:R-:W-:Y:S01]  /*aba0*/  FMUL.FTZ R9, R9, UR6 ;  /* 0x0000000609097c20 */ /* 0x000fe20008410000 */
[--C-:B------:R-:W-:Y:S01]  /*abb0*/  FFMA.FTZ R14, R14, UR6, -R171.reuse ;  /* 0x000000060e0e7c23 */ /* 0x100fe200080108ab */
[----:B------:R-:W-:Y:S01]  /*abc0*/  FMUL.FTZ R10, R10, UR6 ;  /* 0x000000060a0a7c20 */ /* 0x000fe20008410000 */
[----:B------:R-:W-:Y:S01]  /*abd0*/  FFMA.FTZ R11, R11, UR6, -R168 ;  /* 0x000000060b0b7c23 */ /* 0x000fe200080108a8 */
[----:B------:R-:W-:-:S01]  /*abe0*/  FFMA.FTZ R15, R15, UR6, -R171 ;  /* 0x000000060f0f7c23 */ /* 0x000fc200080108ab */
[----:B------:R-:W-:Y:S01]  /*abf0*/  FFMA.FTZ R12, R12, UR6, -R168 ;  /* 0x000000060c0c7c23 */ /* 0x000fe200080108a8 */
        /* <DEDUP_REMOVED lines=12> */
[----:B------:R-:W-:Y:S01]  /*acc0*/  FFMA.FTZ R124, R124, UR6, -R171 ;  /* 0x000000067c7c7c23 */ /* 0x000fe200080108ab */
        /* <DEDUP_REMOVED lines=29> */
[----:B------:R-:W-:Y:S01]  /*aea0*/  FFMA.FTZ R167, R167, UR6, -R171 ;  /* 0x00000006a7a77c23 */ /* 0x000fe200080108ab */
        /* <DEDUP_REMOVED lines=110> */
[----:B------:R-:W-:Y:S01]  /*b590*/  MUFU.EX2 R146, R146 ;  /* 0x0000009200927308 */ /* 0x000fe20000000800 */
[----:B--2---:R-:W-:-:S07]  /*b5a0*/  FADD.FTZ R171, R145, R178 ;  /* 0x000000b291ab7221 */ /* 0x004fce0000010000 */
[----:B------:R-:W0:Y:S01]  /*b5b0*/  MUFU.EX2 R161, R161 ;  /* 0x000000a100a17308 */ /* 0x000e220000000800 */
[----:B-1----:R-:W-:-:S07]  /*b5c0*/  FADD.FTZ R4, R160, R3 ;  /* 0x00000003a0047221 */ /* 0x002fce0000010000 */
[----:B------:R-:W-:Y:S08]  /*b5d0*/  MUFU.EX2 R147, R147 ;  /* 0x0000009300937308 */ /* 0x000ff00000000800 */
[----:B------:R-:W1:Y:S01]  /*b5e0*/  MUFU.EX2 R162, R162 ;  /* 0x000000a200a27308 */ /* 0x000e620000000800 */
[----:B0-----:R-:W-:-:S07]  /*b5f0*/  FADD.FTZ R3, R161, R4 ;  /* 0x00000004a1037221 */ /* 0x001fce0000010000 */
[----:B------:R-:W-:Y:S08]  /*b600*/  MUFU.EX2 R148, R148 ;  /* 0x0000009400947308 */ /* 0x000ff00000000800 */
[----:B------:R-:W0:Y:S01]  /*b610*/  MUFU.EX2 R163, R163 ;  /* 0x000000a300a37308 */ /* 0x000e220000000800 */
[----:B-1----:R-:W-:-:S07]  /*b620*/  FADD.FTZ R4, R162, R3 ;  /* 0x00000003a2047221 */ /* 0x002fce0000010000 */
[----:B------:R-:W-:Y:S08]  /*b630*/  MUFU.EX2 R180, R149 ;  /* 0x0000009500b47308 */ /* 0x000ff00000000800 */
[----:B------:R-:W1:Y:S01]  /*b640*/  MUFU.EX2 R164, R164 ;  /* 0x000000a400a47308 */ /* 0x000e620000000800 */
[----:B0-----:R-:W-:-:S07]  /*b650*/  FADD.FTZ R3, R163, R4 ;  /* 0x00000004a3037221 */ /* 0x001fce0000010000 */
[----:B------:R0:W-:Y:S08]  /*b660*/  MUFU.EX2 R177, R150 ;  /* 0x0000009600b17308 */ /* 0x0001f00000000800 */
[----:B------:R-:W2:Y:S01]  /*b670*/  MUFU.EX2 R165, R165 ;  /* 0x000000a500a57308 */ /* 0x000ea20000000800 */
[----:B0-----:R-:W-:-:S01]  /*b680*/  FADD.FTZ R150, R146, R171 ;  /* 0x000000ab92967221 */ /* 0x001fc20000010000 */
[----:B-1----:R-:W-:-:S06]  /*b690*/  FADD.FTZ R4, R164, R3 ;  /* 0x00000003a4047221 */ /* 0x002fcc0000010000 */
[----:B------:R0:W1:Y:S08]  /*b6a0*/  MUFU.EX2 R149, R151 ;  /* 0x0000009700957308 */ /* 0x0000700000000800 */
[----:B------:R-:W3:Y:S01]  /*b6b0*/  MUFU.EX2 R166, R166 ;  /* 0x000000a600a67308 */ /* 0x000ee20000000800 */
[----:B0-----:R-:W-:-:S01]  /*b6c0*/  FADD.FTZ R151, R147, R150 ;  /* 0x0000009693977221 */ /* 0x001fc20000010000 */
[----:B--2---:R-:W-:-:S03]  /*b6d0*/  FADD.FTZ R3, R165, R4 ;  /* 0x00000004a5037221 */ /* 0x004fc60000010000 */
[----:B------:R-:W-:-:S03]  /*b6e0*/  FADD.FTZ R151, R148, R151 ;  /* 0x0000009794977221 */ /* 0x000fc60000010000 */
[----:B------:R-:W0:Y:S01]  /*b6f0*/  MUFU.EX2 R187, R152 ;  /* 0x0000009800bb7308 */ /* 0x000e220000000800 */
[----:B------:R-:W-:-:S04]  /*b700*/  FADD.FTZ R151, R180, R151 ;  /* 0x00000097b4977221 */ /* 0x000fc80000010000 */
[----:B------:R-:W-:-:S03]  /*b710*/  FADD.FTZ R150, R177, R151 ;  /* 0x00000097b1967221 */ /* 0x000fc60000010000 */
[----:B------:R-:W2:Y:S01]  /*b720*/  MUFU.EX2 R167, R167 ;  /* 0x000000a700a77308 */ /* 0x000ea20000000800 */
[----:B-1----:R-:W-:-:S01]  /*b730*/  FADD.FTZ R150, R149, R150 ;  /* 0x0000009695967221 */ /* 0x002fc20000010000 */
[----:B---3--:R-:W-:-:S06]  /*b740*/  FADD.FTZ R4, R166, R3 ;  /* 0x00000003a6047221 */ /* 0x008fcc0000010000 */
[----:B------:R-:W1:Y:S01]  /*b750*/  MUFU.EX2 R153, R153 ;  /* 0x0000009900997308 */ /* 0x000e620000000800 */
[----:B0-----:R-:W-:-:S07]  /*b760*/  FADD.FTZ R150, R187, R150 ;  /* 0x00000096bb967221 */ /* 0x001fce0000010000 */
[----:B------:R-:W0:Y:S01]  /*b770*/  MUFU.EX2 R176, R176 ;  /* 0x000000b000b07308 */ /* 0x000e220000000800 */
[----:B--2---:R-:W-:-:S07]  /*b780*/  FADD.FTZ R3, R167, R4 ;  /* 0x00000004a7037221 */ /* 0x004fce0000010000 */
[----:B------:R-:W2:Y:S01]  /*b790*/  MUFU.EX2 R154, R154 ;  /* 0x0000009a009a7308 */ /* 0x000ea20000000800 */
[----:B-1----:R-:W-:-:S01]  /*b7a0*/  FADD.FTZ R150, R153, R150 ;  /* 0x0000009699967221 */ /* 0x002fc20000010000 */
[----:B0-----:R-:W-:-:S03]  /*b7b0*/  FADD.FTZ R4, R176, R3 ;  /* 0x00000003b0047221 */ /* 0x001fc60000010000 */
[----:B--2---:R-:W-:Y:S01]  /*b7c0*/  FADD.FTZ R3, R154, R150 ;  /* 0x000000969a037221 */ /* 0x004fe20000010000 */
[----:B------:R-:W-:Y:S06]  /*b7d0*/  @!P0 BRA `(.L_x_1144) ;  /* 0x0000000000048947 */ /* 0x000fec0003800000 */
[----:B------:R-:W-:Y:S01]  /*b7e0*/  BPT.TRAP 0x1 ;  /* 0x000000040000795c */ /* 0x000fe20000300000 */
.L_x_1144:
        /* <DEDUP_REMOVED lines=120> */
[----:B------:R-:W-:Y:S01]  /*bf70*/  VIADD R8, R8, 0xffffffff ;  /* 0xffffffff08087836 */ /* 0x000fe20000000000 */
        /* <DEDUP_REMOVED lines=16> */
[----:B------:R-:W-:Y:S01]  /*c080*/  F2FP.SATFINITE.E4M3.F32.PACK_AB_MERGE_C R187, R187, R149, R124 ;  /* 0x00000095bbbb723e */ /* 0x000fe2000480707c */
[----:B------:R-:W-:Y:S06]  /*c090*/  @P1 BRA `(.L_x_1145) ;  /* 0xffffffd400ec1947 */ /* 0x000fec000383ffff */
.L_x_1134:
[----:B------:R-:W-:-:S13]  /*c0a0*/  ISETP.GE.AND P1, PT, R8, UR38, PT ;  /* 0x0000002608007c0c */ /* 0x000fda000bf26270 */
[----:B------:R-:W-:Y:S05]  /*c0b0*/  @!P1 BRA `(.L_x_1146) ;  /* 0x0000003800689947 */ /* 0x000fea0003800000 */
[C---:B------:R-:W-:Y:S01]  /*c0c0*/  VIADD R11, R17.reuse, 0x8 ;  /* 0x00000008110b7836 */ /* 0x040fe20000000000 */
[----:B------:R-:W-:Y:S01]  /*c0d0*/  IADD3 R17, -R17, 0xb, RZ ;  /* 0x0000000b11117810 */ /* 0x000fe20007ffe1ff */
[----:B------:R-:W-:Y:S01]  /*c0e0*/  IMAD.MOV.U32 R9, RZ, RZ, R13 ;  /* 0x000000ffff097224 */ /* 0x000fe200078e000d */
[----:B------:R-:W-:Y:S01]  /*c0f0*/  UMOV UR50, UR30 ;  /* 0x0000001e00327c82 */ /* 0x000fe20008000000 */
[----:B------:R-:W-:Y:S01]  /*c100*/  IMAD.MOV.U32 R10, RZ, RZ, R22 ;  /* 0x000000ffff0a7224 */ /* 0x000fe200078e0016 */
[----:B------:R-:W-:Y:S01]  /*c110*/  UMOV UR49, UR31 ;  /* 0x0000001f00317c82 */ /* 0x000fe20008000000 */
[----:B------:R-:W-:Y:S01]  /*c120*/  ULDC UR34, c[0x0][0x9e4] ;  /* 0x0002790000227ab9 */ /* 0x000fe20000000800 */
[----:B------:R-:W-:Y:S01]  /*c130*/  ULDC UR45, c[0x0][0x288] ;  /* 0x0000a200002d7ab9 */ /* 0x000fe20000000800 */
[----:B------:R-:W-:Y:S01]  /*c140*/  ULDC UR48, c[0x0][0x2f0] ;  /* 0x0000bc0000307ab9 */ /* 0x000fe20000000800 */
[----:B------:R-:W-:Y:S01]  /*c150*/  ULDC UR33, c[0x0][0x988] ;  /* 0x0002620000217ab9 */ /* 0x000fe20000000800 */
[----:B------:R-:W-:-:S05]  /*c160*/  ULDC UR35, c[0x0][0x9e0] ;  /* 0x0002780000237ab9 */ /* 0x000fca0000000800 */
.L_x_1165:
[----:B------:R-:W-:Y:S01]  /*c170*/  UIADD3 UR31, UR49, 0x1, URZ ;  /* 0x00000001311f7890 */ /* 0x000fe2000fffe03f */
[----:B------:R-:W-:-:S03]  /*c180*/  ISETP.NE.AND P2, PT, RZ, UR37, PT ;  /* 0x00000025ff007c0c */ /* 0x000fc6000bf45270 */
[----:B------:R-:W-:-:S04]  /*c190*/  UISETP.NE.AND UP0, UPT, UR31, 0x2, UPT ;  /* 0x000000021f00788c */ /* 0x000fc8000bf05270 */
[----:B------:R-:W-:Y:S02]  /*c1a0*/  USEL UR30, URZ, 0x1, UP0 ;  /* 0x000000013f1e7887 */ /* 0x000fe40008000000 */
[----:B------:R-:W-:Y:S02]  /*c1b0*/  USEL UR31, UR31, URZ, UP0 ;  /* 0x0000003f1f1f7287 */ /* 0x000fe40008000000 */
[----:B------:R-:W-:Y:S02]  /*c1c0*/  ULOP3.LUT UR30, UR50, UR30, URZ, 0x3c, !UPT ;  /* 0x0000001e321e7292 */ /* 0x000fe4000f8e3c3f */
[----:B------:R-:W-:Y:S10]  /*c1d0*/  @P2 BRA `(.L_x_1147) ;  /* 0x00000000002c2947 */ /* 0x000ff40003800000 */
[----:B------:R-:W-:Y:S05]  /*c1e0*/  @!P0 BRA `(.L_x_1148) ;  /* 0x0000000000048947 */ /* 0x000fea0003800000 */
[----:B------:R-:W-:Y:S01]  /*c1f0*/  BPT.TRAP 0x1 ;  /* 0x000000040000795c */ /* 0x000fe20000300000 */
.L_x_1148:
[----:B------:R-:W-:Y:S01]  /*c200*/  ULEA UR6, UR31, UR36, 0x3 ;  /* 0x000000241f067291 */ /* 0x000fe2000f8e183f */
[----:B------:R-:W-:-:S05]  /*c210*/  IMAD.U32 R12, RZ, RZ, UR30 ;  /* 0x0000001eff0c7e24 */ /* 0x000fca000f8e00ff */
[----:B------:R-:W-:-:S04]  /*c220*/  SHF.L.U32 R12, R12, 0x1f, RZ ;  /* 0x0000001f0c0c7819 */ /* 0x000fc800000006ff */
[----:B------:R0:W1:Y:S01]  /*c230*/  SYNCS.PHASECHK.TRANS64.TRYWAIT P1, [UR6+0x2a830], R12 ;  /* 0x02a8300cff0075a7 */ /* 0x0000620008020146 */
[----:B------:R-:W-:Y:S05]  /*c240*/  @!P0 BRA `(.L_x_1149) ;  /* 0x0000000000048947 */ /* 0x000fea0003800000 */
[----:B------:R-:W-:Y:S01]  /*c250*/  BPT.TRAP 0x1 ;  /* 0x000000040000795c */ /* 0x000fe20000300000 */
.L_x_1149:
[----:B-1----:R-:W-:Y:S05]  /*c260*/  @P1 BRA `(.L_x_1147) ;  /* 0x0000000000081947 */ /* 0x002fea0003800000 */
[----:B------:R-:W1:Y:S02]  /*c270*/  SYNCS.PHASECHK.TRANS64.TRYWAIT P1, [UR6+0x2a830], R12 ;  /* 0x02a8300cff0075a7 */ /* 0x000e640008020146 */
[----:B-1----:R-:W-:Y:S05]  /*c280*/  @!P1 BRA `(.L_x_1150) ;  /* 0x000000bc00789947 */ /* 0x002fea0003800000 */
.L_x_1147:
[----:B------:R2:W-:Y:S01]  /*c290*/  BAR.SYNC.DEFER_BLOCKING R11, 0x100 ;  /* 0x0004000b0000751d */ /* 0x0005e20000010000 */
[----:B------:R-:W-:Y:S01]  /*c2a0*/  R2UR UR24, R6 ;  /* 0x00000000061872ca */ /* 0x000fe200000e0000 */
[----:B------:R-:W-:Y:S01]  /*c2b0*/  UIMAD UR26, UR31, 0x600, UR28 ;  /* 0x000006001f1a78a4 */ /* 0x000fe2000f8e021c */
[----:B------:R-:W-:-:S03]  /*c2c0*/  R2UR UR25, R7 ;  /* 0x00000000071972ca */ /* 0x000fc600000e0000 */
[----:B------:R-:W-:Y:S01]  /*c2d0*/  UMOV UR27, 0x80000020 ;  /* 0x80000020001b7882 */ /* 0x000fe20000000000 */
[----:B------:R-:W-:Y:S01]  /*c2e0*/  UIADD3 UR6, UR26, 0x2, URZ ;  /* 0x000000021a067890 */ /* 0x000fe2000fffe03f */
        /* <DEDUP_REMOVED lines=27> */
[----:B--2---:R-:W-:Y:S05]  /*c4a0*/  @P2 BRA `(.L_x_1151) ;  /* 0x00000000002c2947 */ /* 0x004fea0003800000 */
[----:B------:R-:W-:Y:S05]  /*c4b0*/  @!P0 BRA `(.L_x_1152) ;  /* 0x0000000000048947 */ /* 0x000fea0003800000 */
[----:B------:R-:W-:Y:S01]  /*c4c0*/  BPT.TRAP 0x1 ;  /* 0x000000040000795c */ /* 0x000fe20000300000 */
.L_x_1152:
[----:B------:R-:W-:Y:S01]  /*c4d0*/  ULEA UR6, UR49, UR36, 0x3 ;  /* 0x0000002431067291 */ /* 0x000fe2000f8e183f */
[----:B01----:R-:W-:-:S05]  /*c4e0*/  IMAD.U32 R12, RZ, RZ, UR50 ;  /* 0x00000032ff0c7e24 */ /* 0x003fca000f8e00ff */
[----:B------:R-:W-:-:S04]  /*c4f0*/  SHF.L.U32 R12, R12, 0x1f, RZ ;  /* 0x0000001f0c0c7819 */ /* 0x000fc800000006ff */
[----:B------:R0:W1:Y:S01]  /*c500*/  SYNCS.PHASECHK.TRANS64.TRYWAIT P1, [UR6+0x2a850], R12 ;  /* 0x02a8500cff0075a7 */ /* 0x0000620008020146 */
[----:B------:R-:W-:Y:S05]  /*c510*/  @!P0 BRA `(.L_x_1153) ;  /* 0x0000000000048947 */ /* 0x000fea0003800000 */
[----:B------:R-:W-:Y:S01]  /*c520*/  BPT.TRAP 0x1 ;  /* 0x000000040000795c */ /* 0x000fe20000300000 */
.L_x_1153:
[----:B-1----:R-:W-:Y:S05]  /*c530*/  @P1 BRA `(.L_x_1151) ;  /* 0x0000000000081947 */ /* 0x002fea0003800000 */
[----:B------:R-:W1:Y:S02]  /*c540*/  SYNCS.PHASECHK.TRANS64.TRYWAIT P1, [UR6+0x2a850], R12 ;  /* 0x02a8500cff0075a7 */ /* 0x000e640008020146 */
[----:B-1----:R-:W-:Y:S05]  /*c550*/  @!P1 BRA `(.L_x_1154) ;  /* 0x000000b800dc9947 */ /* 0x002fea0003800000 */
.L_x_1151:
[----:B------:R-:W-:Y:S01]  /*c560*/  UIADD3 UR6, UR36, 0x400, URZ ;  /* 0x0000040024067890 */ /* 0x000fe2000fffe03f */
[----:B------:R-:W-:Y:S01]  /*c570*/  WARPGROUP.ARRIVE ;  /* 0x00000000000079c5 */ /* 0x000fe20000000000 */
[----:B------:R-:W-:Y:S02]  /*c580*/  UMOV UR7, 0x40000040 ;  /* 0x4000004000077882 */ /* 0x000fe40000000000 */
        /* <DEDUP_REMOVED lines=25> */
.L_x_1155:
[----:B------:R-:W-:Y:S01]  /*c720*/  UISETP.NE.AND UP1, UPT, UR44, URZ, UPT ;  /* 0x0000003f2c00728c */ /* 0x000fe2000bf25270 */
[C---:B01----:R-:W-:Y:S01]  /*c730*/  FMUL.FTZ R12, R0.reuse, R122 ;  /* 0x0000007a000c7220 */ /* 0x043fe20000410000 */
[C---:B------:R-:W-:Y:S01]  /*c740*/  FMUL.FTZ R122, R0.reuse, R142 ;  /* 0x0000008e007a7220 */ /* 0x040fe20000410000 */
[C---:B------:R-:W-:Y:S01]  /*c750*/  FMUL.FTZ R185, R0.reuse, R125 ;  /* 0x0000007d00b97220 */ /* 0x040fe20000410000 */
[C---:B------:R-:W-:Y:S01]  /*c760*/  FMUL.FTZ R20, R0.reuse, R134 ;  /* 0x0000008600147220 */ /* 0x040fe20000410000 */
[C---:B------:R-:W-:Y:S01]  /*c770*/  FMUL.FTZ R125, R0.reuse, R147 ;  /* 0x00000093007d7220 */ /* 0x040fe20000410000 */
[----:B------:R-:W-:Y:S01]  /*c780*/  PLOP3.LUT P1, PT, PT, PT, UP1, 0x80, 0x0 ;  /* 0x000000000000781c */ /* 0x000fe20003f2f018 */
[C---:B------:R-:W-:Y:S01]  /*c790*/  FMUL.FTZ R134, R0.reuse, R166 ;  /* 0x000000a600867220 */ /* 0x040fe20000410000 */
[----:B------:R-:W-:Y:S01]  /*c7a0*/  PLOP3.LUT P2, PT, PT, PT, UP1, 0x80, 0x0 ;  /* 0x000000000000781c */ /* 0x000fe20003f4f018 */
[----:B------:R-:W-:Y:S02]  /*c7b0*/  IMAD.MOV.U32 R147, RZ, RZ, R5 ;  /* 0x000000ffff937224 */ /* 0x000fe400078e0005 */
[----:B------:R-:W-:Y:S01]  /*c7c0*/  FMUL.FTZ R184, R0, R124 ;  /* 0x0000007c00b87220 */ /* 0x000fe20000410000 */
[----:B------:R-:W-:Y:S01]  /*c7d0*/  @UP1 ULDC UR7, c[0x0][0x44c] ;  /* 0x0001130000071ab9 */ /* 0x000fe20000000800 */
[----:B------:R-:W-:-:S02]  /*c7e0*/  IMAD.SHL.U32 R166, R8, 0x80, RZ ;  /* 0x0000008008a67824 */ /* 0x000fc400078e00ff */
[C---:B------:R-:W-:Y:S01]  /*c7f0*/  FMUL.FTZ R124, R0.reuse, R146 ;  /* 0x00000092007c7220 */ /* 0x040fe20000410000 */
[C---:B------:R-:W-:Y:S01]  /*c800*/  FMUL.FTZ R13, R0.reuse, R123 ;  /* 0x0000007b000d7220 */ /* 0x040fe20000410000 */
[C---:B------:R-:W-:Y:S01]  /*c810*/  FMUL.FTZ R146, R0.reuse, R148 ;  /* 0x0000009400927220 */ /* 0x040fe20000410000 */
[C---:B------:R-:W-:Y:S01]  /*c820*/  FMUL.FTZ R123, R0.reuse, R143 ;  /* 0x0000008f007b7220 */ /* 0x040fe20000410000 */
[----:B------:R-:W-:Y:S01]  /*c830*/  FMUL.FTZ R148, R0, R149 ;  /* 0x0000009500947220 */ /* 0x000fe20000410000 */
[----:B------:R-:W-:Y:S01]  /*c840*/  IADD3 R143, -R166, 0x1, RZ ;  /* 0x00000001a68f7810 */ /* 0x000fe20007ffe1ff */
[----:B------:R-:W-:Y:S01]  /*c850*/  @P1 IMAD.HI.U32 R142, R5, UR7, RZ ;  /* 0x00000007058e1c27 */ /* 0x000fe2000f8e00ff */
[----:B------:R-:W-:-:S03]  /*c860*/  @UP1 ULDC UR7, c[0x0][0x450] ;  /* 0x0001140000071ab9 */ /* 0x000fc60000000800 */
[C---:B------:R-:W-:Y:S01]  /*c870*/  FMUL.FTZ R15, R0.reuse, R127 ;  /* 0x0000007f000f7220 */ /* 0x040fe20000410000 */
[C---:B------:R-:W-:Y:S01]  /*c880*/  FMUL.FTZ R186, R0.reuse, R128 ;  /* 0x0000008000ba7220 */ /* 0x040fe20000410000 */
[C---:B------:R-:W-:Y:S01]  /*c890*/  FMUL.FTZ R127, R0.reuse, R151 ;  /* 0x00000097007f7220 */ /* 0x040fe20000410000 */
[----:B------:R-:W-:Y:S01]  /*c8a0*/  @P2 SHF.R.U32.HI R147, RZ, UR7, R142 ;  /* 0x00000007ff932c19 */ /* 0x000fe2000801168e */
[----:B------:R-:W-:Y:S01]  /*c8b0*/  UISETP.NE.AND UP0, UPT, UR43, URZ, UPT ;  /* 0x0000003f2b00728c */ /* 0x000fe2000bf05270 */
[C---:B------:R-:W-:Y:S01]  /*c8c0*/  FMUL.FTZ R187, R0.reuse, R129 ;  /* 0x0000008100bb7220 */ /* 0x040fe20000410000 */
[C---:B------:R-:W-:Y:S01]  /*c8d0*/  FMUL.FTZ R18, R0.reuse, R130 ;  /* 0x0000008200127220 */ /* 0x040fe20000410000 */
        /* <DEDUP_REMOVED lines=52> */
[----:B------:R-:W1:Y:S01]  /*cc20*/  MUFU.TANH R22, R22 ;  /* 0x0000001600167308 */ /* 0x000e620000002400 */
[----:B------:R-:W-:Y:S01]  /*cc30*/  IMAD R145, R16, UR48, R145 ;  /* 0x0000003010917c24 */ /* 0x000fe2000f8e0291 */
[----:B------:R-:W-:-:S03]  /*cc40*/  UPRMT UR6, UR29, 0x654, UR6 ;  /* 0x000006541d067896 */ /* 0x000fc60008000006 */
[----:B------:R-:W-:-:S03]  /*cc50*/  VIADD R145, R145, -UR45 ;  /* 0x8000002d91917c36 */ /* 0x000fc60008000000 */
[----:B------:R-:W3:Y:S01]  /*cc60*/  MUFU.TANH R23, R23 ;  /* 0x0000001700177308 */ /* 0x000ee20000002400 */
[C---:B------:R-:W-:Y:S02]  /*cc70*/  VIADD R174, R145.reuse, UR35 ;  /* 0x0000002391ae7c36 */ /* 0x040fe40008000000 */
[----:B------:R-:W-:Y:S01]  /*cc80*/  VIADD R177, R145, UR32 ;  /* 0x0000002091b17c36 */ /* 0x000fe20008000000 */
[----:B------:R-:W-:Y:S01]  /*cc90*/  SYNCS.ARRIVE.TRANS64.RED.A1T0 RZ, [UR6], RZ ;  /* 0x000000ffffff79a7 */ /* 0x000fe20008100406 */
[--C-:B0-----:R-:W-:Y:S02]  /*cca0*/  IMAD.IADD R170, R174, 0x1, R149.reuse ;  /* 0x00000001aeaa7824 */ /* 0x101fe400078e0295 */
[----:B------:R-:W-:Y:S01]  /*ccb0*/  IMAD.IADD R172, R177, 0x1, R149 ;  /* 0x00000001b1ac7824 */ /* 0x000fe200078e0295 */
[----:B------:R-:W0:Y:S08]  /*ccc0*/  MUFU.TANH R12, R12 ;  /* 0x0000000c000c7308 */ /* 0x000e300000002400 */
        /* <DEDUP_REMOVED lines=61> */
[----:B-1-34-:R-:W-:Y:S05]  /*d0a0*/  @P1 BRA `(.L_x_1156) ;  /* 0x00000000005c1947 */ /* 0x01afea0003800000 */
[----:B------:R-:W-:Y:S01]  /*d0b0*/  IMAD R144, R16, UR48, R149 ;  /* 0x0000003010907c24 */ /* 0x000fe2000f8e0295 */
[----:B------:R-:W-:Y:S03]  /*d0c0*/  BSSY B0, `(.L_x_1157) ;  /* 0x0000011000007945 */ /* 0x000fe60003800000 */
[----:B------:R-:W-:-:S05]  /*d0d0*/  VIADD R149, R144, -UR45 ;  /* 0x8000002d90957c36 */ /* 0x000fca0008000000 */
        /* <DEDUP_REMOVED lines=10> */
.L_x_1158:
[----:B------:R-:W-:-:S05]  /*d180*/  IMAD.U32 R152, RZ, RZ, UR34 ;  /* 0x00000022ff987e24 */ /* 0x000fca000f8e00ff */
[----:B------:R-:W-:-:S13]  /*d190*/  ISETP.NE.AND P1, PT, R152, 0x1, PT ;  /* 0x000000019800780c */ /* 0x000fda0003f25270 */
[----:B------:R-:W1:Y:S02]  /*d1a0*/  @P1 LDC.64 R144, c[0x0][0x9e8] ;  /* 0x00027a00ff901b82 */ /* 0x000e640000000a00 */
[----:B-1----:R-:W-:-:S05]  /*d1b0*/  @P1 IMAD.HI.U32 R144, R149, R144, RZ ;  /* 0x0000009095901227 */ /* 0x002fca00078e00ff */
[----:B------:R-:W-:-:S07]  /*d1c0*/  @P1 SHF.R.U32.HI R149, RZ, R145, R144 ;  /* 0x00000091ff951219 */ /* 0x000fce0000011690 */
.L_x_1159:
[----:B------:R-:W-:Y:S05]  /*d1d0*/  BSYNC B0 ;  /* 0x0000000000007941 */ /* 0x000fea0003800000 */
.L_x_1157:
[----:B------:R-:W-:-:S04]  /*d1e0*/  IMAD R149, R149, R152, -R166 ;  /* 0x0000009895957224 */ /* 0x000fc800078e0aa6 */
[----:B------:R-:W-:-:S05]  /*d1f0*/  IMAD R149, R2, -0x2, R149 ;  /* 0xfffffffe02957824 */ /* 0x000fca00078e0295 */
[----:B------:R-:W-:Y:S02]  /*d200*/  VIADDMNMX R170, R149, R152, R170, PT ;  /* 0x0000009895aa7246 */ /* 0x000fe400038001aa */
[----:B------:R-:W-:-:S07]  /*d210*/  VIMNMX R172, R172, R149, !PT ;  /* 0x00000095acac7248 */ /* 0x000fce0007fe0100 */
.L_x_1156:
        /* <DEDUP_REMOVED lines=16> */
[----:B0-----:R-:W-:Y:S02]  /*d320*/  FSEL R169, R184, -INF , !P3 ;  /* 0xff800000b8a97808 */ /* 0x001fe40005800000 */
        /* <DEDUP_REMOVED lines=99> */
.L_x_1162:
[----:B------:R-:W-:-:S05]  /*d960*/  IMAD.U32 R168, RZ, RZ, UR34 ;  /* 0x00000022ffa87e24 */ /* 0x000fca000f8e00ff */
[----:B------:R-:W-:-:S13]  /*d970*/  ISETP.NE.AND P2, PT, R168, 0x1, PT ;  /* 0x00000001a800780c */ /* 0x000fda0003f45270 */
[----:B------:R-:W0:Y:S02]  /*d980*/  @P2 LDC.64 R22, c[0x0][0x9e8] ;  /* 0x00027a00ff162b82 */ /* 0x000e240000000a00 */
[----:B0-----:R-:W-:-:S05]  /*d990*/  @P2 IMAD.HI.U32 R22, R181, R22, RZ ;  /* 0x00000016b5162227 */ /* 0x001fca00078e00ff */
[----:B------:R-:W-:-:S07]  /*d9a0*/  @P2 SHF.R.U32.HI R181, RZ, R23, R22 ;  /* 0x00000017ffb52219 */ /* 0x000fce0000011616 */
.L_x_1163:
[----:B------:R-:W-:Y:S05]  /*d9b0*/  BSYNC B0 ;  /* 0x0000000000007941 */ /* 0x000fea0003800000 */
.L_x_1161:
[----:B------:R-:W-:-:S04]  /*d9c0*/  IMAD R181, R181, R168, -R166 ;  /* 0x000000a8b5b57224 */ /* 0x000fc800078e0aa6 */
[----:B------:R-:W-:-:S05]  /*d9d0*/  IMAD R181, R2, -0x2, R181 ;  /* 0xfffffffe02b57824 */ /* 0x000fca00078e02b5 */
[----:B------:R-:W-:Y:S02]  /*d9e0*/  VIADDMNMX R160, R181, R168, R160, PT ;  /* 0x000000a8b5a07246 */ /* 0x000fe400038001a0 */
[----:B------:R-:W-:-:S07]  /*d9f0*/  VIMNMX R177, R177, R181, !PT ;  /* 0x000000b5b1b17248 */ /* 0x000fce0007fe0100 */
.L_x_1160:
        /* <DEDUP_REMOVED lines=18> */
[----:B------:R-:W-:Y:S02]  /*db20*/  FMNMX.FTZ R22, R191, R22, !PT ;  /* 0x00000016bf167209 */ /* 0x000fe40007810000 */
[----:B------:R-:W-:-:S02]  /*db30*/  FSEL R120, R120, -INF , !P5 ;  /* 0xff80000078787808 */ /* 0x000fc40006800000 */
[----:B------:R-:W-:Y:S02]  /*db40*/  FMNMX.FTZ R22, R175, R22, !PT ;  /* 0x00000016af167209 */ /* 0x000fe40007810000 */
[----:B------:R-:W-:Y:S02]  /*db50*/  ISETP.GT.AND P5, PT, R177, RZ, P1 ;  /* 0x000000ffb100720c */ /* 0x000fe40000fa4270 */
[----:B------:R-:W-:Y:S02]  /*db60*/  FMNMX.FTZ R23, R193, R22, !PT ;  /* 0x00000016c1177209 */ /* 0x000fe40007810000 */
[----:B------:R-:W-:Y:S02]  /*db70*/  ISETP.LT.OR P4, PT, R160, 0xa, P4 ;  /* 0x0000000aa000780c */ /* 0x000fe40002781670 */
[----:B------:R-:W-:Y:S02]  /*db80*/  FMNMX.FTZ R22, R152, R23, !PT ;  /* 0x0000001798167209 */ /* 0x000fe40007810000 */
[----:B------:R-:W-:-:S02]  /*db90*/  ISETP.LT.OR P5, PT, R160, 0x1, P5 ;  /* 0x00000001a000780c */ /* 0x000fc40002fa1670 */
[----:B------:R-:W-:Y:S02]  /*dba0*/  FMNMX.FTZ R22, R149, R22, !PT ;  /* 0x0000001695167209 */ /* 0x000fe40007810000 */
[----:B------:R-:W-:Y:S02]  /*dbb0*/  ISETP.GT.AND P3, PT, R177, 0x8, P1 ;  /* 0x00000008b100780c */ /* 0x000fe40000f64270 */
[----:B------:R-:W-:Y:S02]  /*dbc0*/  FMNMX.FTZ R23, R147, R22, !PT ;  /* 0x0000001693177209 */ /* 0x000fe40007810000 */
[----:B------:R-:W-:Y:S02]  /*dbd0*/  FSEL R178, R12, -INF , !P5 ;  /* 0xff8000000cb27808 */ /* 0x000fe40006800000 */
[----:B------:R-:W-:Y:S02]  /*dbe0*/  FMNMX.FTZ R22, R144, R23, !PT ;  /* 0x0000001790167209 */ /* 0x000fe40007810000 */
[----:B------:R-:W-:-:S02]  /*dbf0*/  ISETP.LT.OR P3, PT, R160, 0x9, P3 ;  /* 0x00000009a000780c */ /* 0x000fc40001f61670 */
[----:B------:R-:W-:Y:S02]  /*dc00*/  FMNMX.FTZ R23, R145, R22, !PT ;  /* 0x0000001691177209 */ /* 0x000fe40007810000 */
[----:B------:R-:W-:Y:S02]  /*dc10*/  FMNMX.FTZ R172, R178, R9, !PT ;  /* 0x00000009b2ac7209 */ /* 0x000fe40007810000 */
[----:B------:R-:W-:Y:S02]  /*dc20*/  FMNMX.FTZ R23, R146, R23, !PT ;  /* 0x0000001792177209 */ /* 0x000fe40007810000 */
[----:B------:R-:W-:Y:S02]  /*dc30*/  FSEL R14, R14, -INF , !P3 ;  /* 0xff8000000e0e7808 */ /* 0x000fe40005800000 */
[----:B------:R-:W-:Y:S02]  /*dc40*/  FMNMX.FTZ R23, R148, R23, !PT ;  /* 0x0000001794177209 */ /* 0x000fe40007810000 */
[----:B------:R-:W-:-:S02]  /*dc50*/  ISETP.GT.AND P3, PT, R177, 0x18, P1 ;  /* 0x00000018b100780c */ /* 0x000fc40000f64270 */
[----:B------:R-:W-:Y:S02]  /*dc60*/  FMNMX.FTZ R22, R150, R23, !PT ;  /* 0x0000001796167209 */ /* 0x000fe40007810000 */
[----:B------:R-:W-:Y:S02]  /*dc70*/  ISETP.LT.OR P3, PT, R160, 0x19, P3 ;  /* 0x00000019a000780c */ /* 0x000fe40001f61670 */
        /* <DEDUP_REMOVED lines=11> */
[----:B------:R-:W-:Y:S02]  /*dd30*/  ISETP.GT.AND P5, PT, R177, 0x38, P1 ;  /* 0x00000038b100780c */ /* 0x000fe40000fa4270 */
[----:B------:R-:W-:Y:S02]  /*dd40*/  FMNMX.FTZ R22, R158, R23, !PT ;  /* 0x000000179e167209 */ /* 0x000fe40007810000 */
[C---:B------:R-:W-:Y:S02]  /*dd50*/  ISETP.LT.OR P3, PT, R160.reuse, 0x32, P3 ;  /* 0x00000032a000780c */ /* 0x040fe40001f61670 */
[----:B------:R-:W-:Y:S02]  /*dd60*/  FMNMX.FTZ R22, R159, R22, !PT ;  /* 0x000000169f167209 */ /* 0x000fe40007810000 */
[----:B------:R-:W-:-:S02]  /*dd70*/  ISETP.LT.OR P5, PT, R160, 0x39, P5 ;  /* 0x00000039a000780c */ /* 0x000fc40002fa1670 */
[----:B------:R-:W-:Y:S02]  /*dd80*/  FMNMX.FTZ R23, R161, R22, !PT ;  /* 0x00000016a1177209 */ /* 0x000fe40007810000 */
[----:B------:R-:W-:Y:S02]  /*dd90*/  FSEL R125, R125, -INF , !P3 ;  /* 0xff8000007d7d7808 */ /* 0x000fe40005800000 */
        /* <DEDUP_REMOVED lines=8> */
[----:B------:R-:W-:Y:S01]  /*de20*/  ISETP.LT.OR P5, PT, R160, 0x49, P5 ;  /* 0x00000049a000780c */ /* 0x000fe20002fa1670 */
[----:B------:R-:W0:Y:S01]  /*de30*/  SHFL.BFLY PT, R22, R23, 0x2, 0x1f ;  /* 0x0c401f0017167f89 */ /* 0x000e2200000e0000 */
[----:B------:R-:W-:-:S02]  /*de40*/  FSEL R129, R129, -INF , !P3 ;  /* 0xff80000081817808 */ /* 0x000fc40005800000 */
[----:B------:R-:W-:-:S04]  /*de50*/  ISETP.GT.AND P3, PT, R177, 0x51, P1 ;  /* 0x00000051b100780c */ /* 0x000fc80000f64270 */
[----:B------:R-:W-:-:S04]  /*de60*/  ISETP.LT.OR P3, PT, R160, 0x52, P3 ;  /* 0x00000052a000780c */ /* 0x000fc80001f61670 */
[----:B------:R-:W-:Y:S02]  /*de70*/  FSEL R133, R133, -INF , !P3 ;  /* 0xff80000085857808 */ /* 0x000fe40005800000 */
[----:B------:R-:W-:-:S04]  /*de80*/  ISETP.GT.AND P3, PT, R177, 0x61, P1 ;  /* 0x00000061b100780c */ /* 0x000fc80000f64270 */
[----:B------:R-:W-:-:S04]  /*de90*/  ISETP.LT.OR P3, PT, R160, 0x62, P3 ;  /* 0x00000062a000780c */ /* 0x000fc80001f61670 */
[----:B------:R-:W-:Y:S02]  /*dea0*/  FSEL R137, R137, -INF , !P3 ;  /* 0xff80000089897808 */ /* 0x000fe40005800000 */
[----:B------:R-:W-:Y:S02]  /*deb0*/  ISETP.GT.AND P3, PT, R177, 0x71, P1 ;  /* 0x00000071b100780c */ /* 0x000fe40000f64270 */
[----:B0-----:R-:W-:Y:S02]  /*dec0*/  FMNMX.FTZ R166, R23, R22, !PT ;  /* 0x0000001617a67209 */ /* 0x001fe40007810000 */
[----:B------:R-:W-:Y:S02]  /*ded0*/  FSEL R23, R13, -INF , !P2 ;  /* 0xff8000000d177808 */ /* 0x000fe40005000000 */
[----:B------:R-:W-:Y:S01]  /*dee0*/  ISETP.GT.AND P2, PT, R177, 0x11, P1 ;  /* 0x00000011b100780c */ /* 0x000fe20000f44270 */
[----:B------:R-:W0:Y:S01]  /*def0*/  SHFL.BFLY PT, R181, R166, 0x1, 0x1f ;  /* 0x0c201f00a6b57f89 */ /* 0x000e2200000e0000 */
[----:B------:R-:W-:-:S02]  /*df00*/  ISETP.LT.OR P3, PT, R160, 0x72, P3 ;  /* 0x00000072a000780c */ /* 0x000fc40001f61670 */
        /* <DEDUP_REMOVED lines=13> */
[----:B------:R-:W-:-:S03]  /*dfe0*/  ISETP.LT.OR P2, PT, R160, 0x41, P2 ;  /* 0x00000041a000780c */ /* 0x000fc60001741670 */
[--C-:B------:R-:W-:Y:S01]  /*dff0*/  FFMA.FTZ R13, R167, UR6, -R166.reuse ;  /* 0x00000006a70d7c23 */ /* 0x100fe200080108a6 */
[----:B------:R-:W-:Y:S01]  /*e000*/  FSEL R167, R15, -INF , !P4 ;  /* 0xff8000000fa77808 */ /* 0x000fe20006000000 */
[--C-:B------:R-:W-:Y:S01]  /*e010*/  FFMA.FTZ R174, R171, UR6, -R166.reuse ;  /* 0x00000006abae7c23 */ /* 0x100fe200080108a6 */
[----:B------:R-:W-:Y:S01]  /*e020*/  ISETP.GT.AND P4, PT, R177, 0x19, P1 ;  /* 0x00000019b100780c */ /* 0x000fe20000f84270 */
[----:B------:R0:W-:Y:S01]  /*e030*/  MUFU.EX2 R15, R13 ;  /* 0x0000000d000f7308 */ /* 0x0001e20000000800 */
[----:B------:R-:W-:Y:S01]  /*e040*/  FSEL R128, R128, -INF , !P2 ;  /* 0xff80000080807808 */ /* 0x000fe20005000000 */
[--C-:B------:R-:W-:Y:S01]  /*e050*/  FFMA.FTZ R168, R179, UR6, -R166.reuse ;  /* 0x00000006b3a87c23 */ /* 0x100fe200080108a6 */
[----:B------:R-:W-:Y:S01]  /*e060*/  ISETP.LT.OR P4, PT, R160, 0x1a, P4 ;  /* 0x0000001aa000780c */ /* 0x000fe20002781670 */
[--C-:B------:R-:W-:Y:S01]  /*e070*/  FFMA.FTZ R179, R175, UR6, -R166.reuse ;  /* 0x00000006afb37c23 */ /* 0x100fe200080108a6 */
[----:B------:R-:W-:Y:S01]  /*e080*/  ISETP.GT.AND P2, PT, R177, 0x50, P1 ;  /* 0x00000050b100780c */ /* 0x000fe20000f44270 */
[--C-:B------:R-:W-:Y:S01]  /*e090*/  FFMA.FTZ R181, R147, UR6, -R166.reuse ;  /* 0x0000000693b57c23 */ /* 0x100fe200080108a6 */
[----:B------:R-:W-:Y:S01]  /*e0a0*/  FSEL R175, R130, -INF , !P5 ;  /* 0xff80000082af7808 */ /* 0x000fe20006800000 */
[----:B------:R-:W-:Y:S01]  /*e0b0*/  MUFU.EX2 R12, R174 ;  /* 0x000000ae000c7308 */ /* 0x000fe20000000800 */
[----:B0-----:R-:W-:-:S01]  /*e0c0*/  FFMA.FTZ R13, R169, UR6, -R166 ;  /* 0x00000006a90d7c23 */ /* 0x001fc200080108a6 */
[----:B------:R-:W-:Y:S01]  /*e0d0*/  FSEL R169, R21, -INF , !P4 ;  /* 0xff80000015a97808 */ /* 0x000fe20006000000 */
[----:B------:R-:W-:-:S01]  /*e0e0*/  FFMA.FTZ R182, R144, UR6, -R166 ;  /* 0x0000000690b67c23 */ /* 0x000fc200080108a6 */
[----:B------:R-:W-:Y:S01]  /*e0f0*/  ISETP.GT.AND P4, PT, R177, 0x29, P1 ;  /* 0x00000029b100780c */ /* 0x000fe20000f84270 */
[----:B------:R-:W-:-:S01]  /*e100*/  FFMA.FTZ R170, R185, UR6, -R166 ;  /* 0x00000006b9aa7c23 */ /* 0x000fc200080108a6 */
[----:B------:R-:W-:Y:S01]  /*e110*/  ISETP.LT.OR P2, PT, R160, 0x51, P2 ;  /* 0x00000051a000780c */ /* 0x000fe20001741670 */
[----:B------:R-:W-:-:S01]  /*e120*/  FFMA.FTZ R187, R187, UR6, -R166 ;  /* 0x00000006bbbb7c23 */ /* 0x000fc200080108a6 */
[----:B------:R0:W-:Y:S01]  /*e130*/  MUFU.EX2 R21, R13 ;  /* 0x0000000d00157308 */ /* 0x0001e20000000800 */
[C---:B------:R-:W-:Y:S01]  /*e140*/  ISETP.LT.OR P4, PT, R160.reuse, 0x2a, P4 ;  /* 0x0000002aa000780c */ /* 0x040fe20002781670 */
[--C-:B------:R-:W-:Y:S01]  /*e150*/  FFMA.FTZ R189, R189, UR6, -R166.reuse ;  /* 0x00000006bdbd7c23 */ /* 0x100fe200080108a6 */
[----:B------:R-:W-:Y:S01]  /*e160*/  ISETP.GT.AND P5, PT, R177, 0x58, P1 ;  /* 0x00000058b100780c */ /* 0x000fe20000fa4270 */
[--C-:B------:R-:W-:Y:S01]  /*e170*/  FFMA.FTZ R173, R173, UR6, -R166.reuse ;  /* 0x00000006adad7c23 */ /* 0x100fe200080108a6 */
[----:B------:R-:W-:Y:S01]  /*e180*/  FSEL R171, R123, -INF , !P4 ;  /* 0xff8000007bab7808 */ /* 0x000fe20006000000 */
[--C-:B------:R-:W-:Y:S01]  /*e190*/  FFMA.FTZ R191, R191, UR6, -R166.reuse ;  /* 0x00000006bfbf7c23 */ /* 0x100fe200080108a6 */
[----:B------:R-:W-:Y:S01]  /*e1a0*/  ISETP.GT.AND P4, PT, R177, 0x39, P1 ;  /* 0x00000039b100780c */ /* 0x000fe20000f84270 */
[--C-:B------:R-:W-:Y:S01]  /*e1b0*/  FFMA.FTZ R193, R193, UR6, -R166.reuse ;  /* 0x00000006c1c17c23 */ /* 0x100fe200080108a6 */
[----:B0-----:R-:W-:Y:S01]  /*e1c0*/  FMNMX.FTZ R13, R23, R172, !PT ;  /* 0x000000ac170d7209 */ /* 0x001fe20007810000 */
[--C-:B------:R-:W-:Y:S01]  /*e1d0*/  FFMA.FTZ R149, R149, UR6, -R166.reuse ;  /* 0x0000000695957c23 */ /* 0x100fe200080108a6 */
[----:B------:R-:W-:Y:S01]  /*e1e0*/  ISETP.LT.OR P4, PT, R160, 0x3a, P4 ;  /* 0x0000003aa000780c */ /* 0x000fe20002781670 */
[--C-:B------:R-:W-:Y:S01]  /*e1f0*/  FFMA.FTZ R154, R154, UR6, -R166.reuse ;  /* 0x000000069a9a7c23 */ /* 0x100fe200080108a6 */
[----:B------:R-:W-:Y:S01]  /*e200*/  FMNMX.FTZ R172, R14, R13, !PT ;  /* 0x0000000d0eac7209 */ /* 0x000fe20007810000 */
[--C-:B------:R-:W-:Y:S01]  /*e210*/  FFMA.FTZ R156, R156, UR6, -R166.reuse ;  /* 0x000000069c9c7c23 */ /* 0x100fe200080108a6 */
[----:B------:R-:W-:Y:S01]  /*e220*/  FSEL R132, R132, -INF , !P2 ;  /* 0xff80000084847808 */ /* 0x000fe20005000000 */
[----:B------:R-:W-:Y:S01]  /*e230*/  FFMA.FTZ R158, R158, UR6, -R166 ;  /* 0x000000069e9e7c23 */ /* 0x000fe200080108a6 */
[----:B------:R-:W-:Y:S01]  /*e240*/  FMNMX.FTZ R13, R167, R172, !PT ;  /* 0x000000aca70d7209 */ /* 0x000fe20007810000 */
[----:B------:R-:W-:Y:S01]  /*e250*/  MUFU.EX2 R168, R168 ;  /* 0x000000a800a87308 */ /* 0x000fe20000000800 */
[----:B------:R-:W-:-:S02]  /*e260*/  ISETP.LT.OR P5, PT, R160, 0x59, P5 ;  /* 0x00000059a000780c */ /* 0x000fc40002fa1670 */
[----:B------:R-:W-:Y:S02]  /*e270*/  FMNMX.FTZ R174, R18, R13, !PT ;  /* 0x0000000d12ae7209 */ /* 0x000fe40007810000 */
[----:B------:R-:W-:Y:S02]  /*e280*/  ISETP.GT.AND P2, PT, R177, 0x60, P1 ;  /* 0x00000060b100780c */ /* 0x000fe40000f44270 */
[----:B------:R-:W-:Y:S01]  /*e290*/  FMNMX.FTZ R13, R19, R174, !PT ;  /* 0x000000ae130d7209 */ /* 0x000fe20007810000 */
[----:B------:R-:W-:Y:S01]  /*e2a0*/  MUFU.EX2 R170, R170 ;  /* 0x000000aa00aa7308 */ /* 0x000fe20000000800 */
[----:B------:R-:W-:Y:S02]  /*e2b0*/  FSEL R147, R134, -INF , !P5 ;  /* 0xff80000086937808 */ /* 0x000fe40006800000 */
[----:B------:R-:W-:Y:S02]  /*e2c0*/  FMNMX.FTZ R174, R20, R13, !PT ;  /* 0x0000000d14ae7209 */ /* 0x000fe40007810000 */
[----:B------:R-:W-:-:S02]  /*e2d0*/  ISETP.GT.AND P5, PT, R177, 0x68, P1 ;  /* 0x00000068b100780c */ /* 0x000fc40000fa4270 */
[----:B------:R-:W-:Y:S01]  /*e2e0*/  FMNMX.FTZ R13, R169, R174, !PT ;  /* 0x000000aea90d7209 */ /* 0x000fe20007810000 */
[----:B------:R-:W-:Y:S01]  /*e2f0*/  MUFU.EX2 R123, R187 ;  /* 0x000000bb007b7308 */ /* 0x000fe20000000800 */
[----:B------:R-:W-:Y:S02]  /*e300*/  FSEL R174, R127, -INF , !P4 ;  /* 0xff8000007fae7808 */ /* 0x000fe40006000000 */
[----:B------:R-:W-:Y:S02]  /*e310*/  FMNMX.FTZ R176, R120, R13, !PT ;  /* 0x0000000d78b07209 */ /* 0x000fe40007810000 */
[----:B------:R-:W-:Y:S02]  /*e320*/  ISETP.GT.AND P4, PT, R177, 0x49, P1 ;  /* 0x00000049b100780c */ /* 0x000fe40000f84270 */
[----:B------:R-:W-:Y:S01]  /*e330*/  FMNMX.FTZ R13, R121, R176, !PT ;  /* 0x000000b0790d7209 */ /* 0x000fe20007810000 */
[----:B------:R-:W-:Y:S01]  /*e340*/  MUFU.EX2 R172, R189 ;  /* 0x000000bd00ac7308 */ /* 0x000fe20000000800 */
[----:B------:R-:W-:-:S02]  /*e350*/  ISETP.LT.OR P4, PT, R160, 0x4a, P4 ;  /* 0x0000004aa000780c */ /* 0x000fc40002781670 */
[----:B------:R-:W-:Y:S02]  /*e360*/  FMNMX.FTZ R180, R122, R13, !PT ;  /* 0x0000000d7ab47209 */ /* 0x000fe40007810000 */
[C---:B------:R-:W-:Y:S02]  /*e370*/  ISETP.LT.OR P2, PT, R160.reuse, 0x61, P2 ;  /* 0x00000061a000780c */ /* 0x040fe40001741670 */
[----:B------:R-:W-:Y:S01]  /*e380*/  FMNMX.FTZ R13, R171, R180, !PT ;  /* 0x000000b4ab0d7209 */ /* 0x000fe20007810000 */
[----:B------:R0:W-:Y:S01]  /*e390*/  MUFU.EX2 R176, R179 ;  /* 0x000000b300b07308 */ /* 0x0001e20000000800 */
[----:B------:R-:W-:Y:S02]  /*e3a0*/  ISETP.LT.OR P5, PT, R160, 0x69, P5 ;  /* 0x00000069a000780c */ /* 0x000fe40002fa1670 */
[----:B------:R-:W-:-:S04]  /*e3b0*/  FMNMX.FTZ R180, R124, R13, !PT ;  /* 0x0000000d7cb47209 */ /* 0x000fc80007810000 */
[----:B------:R-:W-:Y:S01]  /*e3c0*/  FMNMX.FTZ R13, R125, R180, !PT ;  /* 0x000000b47d0d7209 */ /* 0x000fe20007810000 */
[----:B------:R-:W-:Y:S01]  /*e3d0*/  MUFU.EX2 R173, R173 ;  /* 0x000000ad00ad7308 */ /* 0x000fe20000000800 */
[----:B0-----:R-:W-:-:S01]  /*e3e0*/  FFMA.FTZ R179, R152, UR6, -R166 ;  /* 0x0000000698b37c23 */ /* 0x001fc200080108a6 */
[----:B------:R-:W-:Y:S02]  /*e3f0*/  FSEL R152, R131, -INF , !P4 ;  /* 0xff80000083987808 */ /* 0x000fe40006000000 */
[----:B------:R-:W-:Y:S02]  /*e400*/  FMNMX.FTZ R13, R126, R13, !PT ;  /* 0x0000000d7e0d7209 */ /* 0x000fe40007810000 */
[----:B------:R-:W-:Y:S02]  /*e410*/  ISETP.GT.AND P4, PT, R177, 0x59, P1 ;  /* 0x00000059b100780c */ /* 0x000fe40000f84270 */
[----:B------:R-:W-:Y:S01]  /*e420*/  FMNMX.FTZ R13, R174, R13, !PT ;  /* 0x0000000dae0d7209 */ /* 0x000fe20007810000 */
[----:B------:R0:W-:Y:S01]  /*e430*/  MUFU.EX2 R131, R179 ;  /* 0x000000b300837308 */ /* 0x0001e20000000800 */
[----:B------:R-:W-:-:S02]  /*e440*/  ISETP.LT.OR P4, PT, R160, 0x5a, P4 ;  /* 0x0000005aa000780c */ /* 0x000fc40002781670 */
[----:B------:R-:W-:Y:S02]  /*e450*/  FMNMX.FTZ R180, R128, R13, !PT ;  /* 0x0000000d80b47209 */ /* 0x000fe40007810000 */
[----:B------:R-:W-:Y:S02]  /*e460*/  FSEL R144, R135, -INF , !P4 ;  /* 0xff80000087907808 */ /* 0x000fe40006000000 */
[----:B------:R-:W-:Y:S01]  /*e470*/  FMNMX.FTZ R180, R129, R180, !PT ;  /* 0x000000b481b47209 */ /* 0x000fe20007810000 */
[----:B------:R-:W-:Y:S01]  /*e480*/  MUFU.EX2 R127, R191 ;  /* 0x000000bf007f7308 */ /* 0x000fe20000000800 */
[----:B0-----:R-:W-:Y:S01]  /*e490*/  FSEL R179, R136, -INF , !P2 ;  /* 0xff80000088b37808 */ /* 0x001fe20005000000 */
[----:B------:R-:W-:Y:S01]  /*e4a0*/  FFMA.FTZ R136, R145, UR6, -R166 ;  /* 0x0000000691887c23 */ /* 0x000fe200080108a6 */
        /* <DEDUP_REMOVED lines=9> */
[----:B------:R-:W-:-:S02]  /*e540*/  ISETP.GT.AND P5, PT, R177, 0x78, P1 ;  /* 0x00000078b100780c */ /* 0x000fc40000fa4270 */
[----:B------:R-:W-:Y:S01]  /*e550*/  FMNMX.FTZ R13, R147, R180, !PT ;  /* 0x000000b4930d7209 */ /* 0x000fe20007810000 */
[----:B------:R-:W-:-:S01]  /*e560*/  FFMA.FTZ R180, R146, UR6, -R166 ;  /* 0x0000000692b47c23 */ /* 0x000fc200080108a6 */
[----:B------:R-:W-:Y:S01]  /*e570*/  ISETP.GT.AND P1, PT, R177, 0x79, P1 ;  /* 0x00000079b100780c */ /* 0x000fe20000f24270 */
[----:B------:R-:W-:-:S01]  /*e580*/  FFMA.FTZ R177, R148, UR6, -R166 ;  /* 0x0000000694b17c23 */ /* 0x000fc200080108a6 */
[----:B------:R-:W-:Y:S01]  /*e590*/  FMNMX.FTZ R146, R144, R13, !PT ;  /* 0x0000000d90927209 */ /* 0x000fe20007810000 */
[----:B------:R0:W-:Y:S01]  /*e5a0*/  MUFU.EX2 R138, R180 ;  /* 0x000000b4008a7308 */ /* 0x0001e20000000800 */
[C---:B------:R-:W-:Y:S02]  /*e5b0*/  ISETP.LT.OR P4, PT, R160.reuse, 0x6a, P4 ;  /* 0x0000006aa000780c */ /* 0x040fe40002781670 */
[----:B------:R-:W-:Y:S02]  /*e5c0*/  FMNMX.FTZ R146, R179, R146, !PT ;  /* 0x00000092b3927209 */ /* 0x000fe40007810000 */
[----:B------:R-:W-:-:S02]  /*e5d0*/  ISETP.LT.OR P2, PT, R160, 0x71, P2 ;  /* 0x00000071a000780c */ /* 0x000fc40001741670 */
[----:B------:R-:W-:Y:S01]  /*e5e0*/  FMNMX.FTZ R148, R137, R146, !PT ;  /* 0x0000009289947209 */ /* 0x000fe20007810000 */
[----:B------:R-:W-:Y:S01]  /*e5f0*/  MUFU.EX2 R134, R181 ;  /* 0x000000b500867308 */ /* 0x000fe20000000800 */
[----:B------:R-:W-:Y:S01]  /*e600*/  FSEL R146, R139, -INF , !P4 ;  /* 0xff8000008b927808 */ /* 0x000fe20006000000 */
[--C-:B0-----:R-:W-:Y:S01]  /*e610*/  FFMA.FTZ R180, R150, UR6, -R166.reuse ;  /* 0x0000000696b47c23 */ /* 0x101fe200080108a6 */
[----:B------:R-:W-:Y:S01]  /*e620*/  FMNMX.FTZ R13, R145, R148, !PT ;  /* 0x00000094910d7209 */ /* 0x000fe20007810000 */
        /* <DEDUP_REMOVED lines=10> */
[----:B------:R0:W-:Y:S01]  /*e6d0*/  MUFU.EX2 R141, R180 ;  /* 0x000000b4008d7308 */ /* 0x0001e20000000800 */
[----:B------:R-:W-:Y:S01]  /*e6e0*/  ISETP.LT.OR P1, PT, R160, 0x7a, P1 ;  /* 0x0000007aa000780c */ /* 0x000fe20000f21670 */
[--C-:B------:R-:W-:Y:S01]  /*e6f0*/  FFMA.FTZ R159, R162, UR6, -R166.reuse ;  /* 0x00000006a29f7c23 */ /* 0x100fe200080108a6 */
[----:B------:R-:W-:Y:S01]  /*e700*/  FSEL R142, R142, -INF , !P5 ;  /* 0xff8000008e8e7808 */ /* 0x000fe20006800000 */
[----:B------:R-:W-:Y:S01]  /*e710*/  FFMA.FTZ R162, R163, UR6, -R166 ;  /* 0x00000006a3a27c23 */ /* 0x000fe200080108a6 */
[----:B------:R-:W-:-:S02]  /*e720*/  FMNMX.FTZ R13, R148, R13, !PT ;  /* 0x0000000d940d7209 */ /* 0x000fc40007810000 */
[----:B------:R-:W-:Y:S01]  /*e730*/  FSEL R143, R143, -INF , !P1 ;  /* 0xff8000008f8f7808 */ /* 0x000fe20004800000 */
[----:B------:R-:W-:Y:S01]  /*e740*/  MUFU.EX2 R139, R177 ;  /* 0x000000b1008b7308 */ /* 0x000fe20000000800 */
[----:B------:R-:W-:Y:S02]  /*e750*/  FMNMX.FTZ R160, R142, R13, !PT ;  /* 0x0000000d8ea07209 */ /* 0x000fe40007810000 */
[----:B------:R-:W-:Y:S02]  /*e760*/  FSEL R163, R22, RZ, P6 ;  /* 0x000000ff16a37208 */ /* 0x000fe40003000000 */
[----:B------:R-:W-:-:S03]  /*e770*/  FMNMX.FTZ R160, R143, R160, !PT ;  /* 0x000000a08fa07209 */ /* 0x000fc60007810000 */
[----:B------:R-:W-:Y:S01]  /*e780*/  FADD.FTZ R163, -R163, R10 ;  /* 0x0000000aa3a37221 */ /* 0x000fe20000010100 */
[----:B------:R-:W-:Y:S01]  /*e790*/  MUFU.EX2 R135, R182 ;  /* 0x000000b600877308 */ /* 0x000fe20000000800 */
[----:B------:R-:W1:Y:S07]  /*e7a0*/  SHFL.BFLY PT, R13, R160, 0x2, 0x1f ;  /* 0x0c401f00a00d7f89 */ /* 0x000e6e00000e0000 */
[----:B------:R-:W-:Y:S08]  /*e7b0*/  MUFU.EX2 R136, R136 ;  /* 0x0000008800887308 */ /* 0x000ff00000000800 */
[----:B------:R-:W-:Y:S08]  /*e7c0*/  MUFU.EX2 R150, R150 ;  /* 0x0000009600967308 */ /* 0x000ff00000000800 */
[----:B------:R-:W-:Y:S01]  /*e7d0*/  MUFU.EX2 R151, R151 ;  /* 0x0000009700977308 */ /* 0x000fe20000000800 */
[----:B-1----:R-:W-:Y:S01]  /*e7e0*/  FMNMX.FTZ R13, R160, R13, !PT ;  /* 0x0000000da00d7209 */ /* 0x002fe20007810000 */
[--C-:B------:R-:W-:Y:S01]  /*e7f0*/  FFMA.FTZ R160, R161, UR6, -R166.reuse ;  /* 0x00000006a1a07c23 */ /* 0x100fe200080108a6 */
[----:B------:R-:W-:-:S01]  /*e800*/  FFMA.FTZ R161, R165, UR6, -R166 ;  /* 0x00000006a5a17c23 */ /* 0x000fc200080108a6 */
[----:B------:R-:W-:Y:S01]  /*e810*/  FFMA.FTZ R165, R164, UR6, -R166 ;  /* 0x00000006a4a57c23 */ /* 0x000fe200080108a6 */
[----:B------:R-:W-:Y:S01]  /*e820*/  IMAD.U32 R166, RZ, RZ, UR6 ;  /* 0x00000006ffa67e24 */ /* 0x000fe2000f8e00ff */
[----:B0-----:R-:W0:Y:S01]  /*e830*/  SHFL.BFLY PT, R180, R13, 0x1, 0x1f ;  /* 0x0c201f000db47f89 */ /* 0x001e2200000e0000 */
[----:B------:R-:W-:Y:S01]  /*e840*/  FMUL.FTZ R164, R163, UR6 ;  /* 0x00000006a3a47c20 */ /* 0x000fe20008410000 */
[----:B------:R1:W-:Y:S08]  /*e850*/  MUFU.EX2 R10, R165 ;  /* 0x000000a5000a7308 */ /* 0x0003f00000000800 */
[----:B------:R-:W3:Y:S08]  /*e860*/  MUFU.EX2 R164, R164 ;  /* 0x000000a400a47308 */ /* 0x000ef00000000800 */
[----:B------:R-:W-:Y:S01]  /*e870*/  MUFU.EX2 R154, R154 ;  /* 0x0000009a009a7308 */ /* 0x000fe20000000800 */
[----:B0-----:R-:W-:-:S07]  /*e880*/  FMNMX.FTZ R13, R13, R180, !PT ;  /* 0x000000b40d0d7209 */ /* 0x001fce0007810000 */
[----:B------:R-:W-:Y:S01]  /*e890*/  MUFU.EX2 R153, R153 ;  /* 0x0000009900997308 */ /* 0x000fe20000000800 */
[C---:B------:R-:W-:Y:S01]  /*e8a0*/  FSETP.NEU.FTZ.AND P1, PT, R13.reuse, -INF , PT ;  /* 0xff8000000d00780b */ /* 0x040fe20003f3d000 */
[----:B------:R-:W-:-:S05]  /*e8b0*/  FFMA.FTZ R166, R13, R166, -8 ;  /* 0xc10000000da67423 */ /* 0x000fca00000100a6 */
[----:B------:R-:W-:Y:S01]  /*e8c0*/  FSEL R163, R166, RZ, P1 ;  /* 0x000000ffa6a37208 */ /* 0x000fe20000800000 */
[----:B------:R-:W-:Y:S04]  /*e8d0*/  MUFU.EX2 R156, R156 ;  /* 0x0000009c009c7308 */ /* 0x000fe80000000800 */
[----:B------:R-:W-:-:S01]  /*e8e0*/  FFMA.FTZ R166, R178, UR6, -R163 ;  /* 0x00000006b2a67c23 */ /* 0x000fc200080108a3 */
[----:B------:R-:W-:Y:S01]  /*e8f0*/  FSEL R178, R13, RZ, P1 ;  /* 0x000000ff0db27208 */ /* 0x000fe20000800000 */
[----:B-1----:R-:W-:-:S01]  /*e900*/  FFMA.FTZ R165, R167, UR6, -R163 ;  /* 0x00000006a7a57c23 */ /* 0x002fc200080108a3 */
[--C-:B------:R-:W-:Y:S01]  /*e910*/  FFMA.FTZ R167, R169, UR6, -R163.reuse ;  /* 0x00000006a9a77c23 */ /* 0x100fe200080108a3 */
[----:B------:R-:W-:-:S01]  /*e920*/  FFMA.FTZ R169, R171, UR6, -R163 ;  /* 0x00000006aba97c23 */ /* 0x000fc200080108a3 */
[----:B------:R-:W-:Y:S01]  /*e930*/  FFMA.FTZ R23, R23, UR6, -R163 ;  /* 0x0000000617177c23 */ /* 0x000fe200080108a3 */
[----:B------:R-:W-:-:S01]  /*e940*/  FADD.FTZ R178, -R178, R9 ;  /* 0x00000009b2b27221 */ /* 0x000fc20000010100 */
[----:B------:R-:W-:Y:S01]  /*e950*/  MUFU.EX2 R166, R166 ;  /* 0x000000a600a67308 */ /* 0x000fe20000000800 */
[----:B------:R-:W-:-:S01]  /*e960*/  FFMA.FTZ R14, R14, UR6, -R163 ;  /* 0x000000060e0e7c23 */ /* 0x000fc200080108a3 */
[--C-:B------:R-:W-:Y:S01]  /*e970*/  FFMA.FTZ R18, R18, UR6, -R163.reuse ;  /* 0x0000000612127c23 */ /* 0x100fe200080108a3 */
[----:B------:R-:W-:Y:S01]  /*e980*/  FMUL.FTZ R171, R178, UR6 ;  /* 0x00000006b2ab7c20 */ /* 0x000fe20008410000 */
[--C-:B------:R-:W-:Y:S01]  /*e990*/  FFMA.FTZ R177, R126, UR6, -R163.reuse ;  /* 0x000000067eb17c23 */ /* 0x100fe200080108a3 */
[----:B------:R-:W-:-:S01]  /*e9a0*/  FFMA.FTZ R19, R19, UR6, -R163 ;  /* 0x0000000613137c23 */ /* 0x000fc200080108a3 */
[--C-:B------:R-:W-:Y:S01]  /*e9b0*/  FFMA.FTZ R126, R174, UR6, -R163.reuse ;  /* 0x00000006ae7e7c23 */ /* 0x100fe200080108a3 */
[----:B------:R-:W-:-:S01]  /*e9c0*/  FFMA.FTZ R174, R175, UR6, -R163 ;  /* 0x00000006afae7c23 */ /* 0x000fc200080108a3 */
[----:B------:R-:W-:Y:S01]  /*e9d0*/  MUFU.EX2 R23, R23 ;  /* 0x0000001700177308 */ /* 0x000fe20000000800 */
[----:B---3--:R-:W-:-:S01]  /*e9e0*/  FFMA.FTZ R175, R164, R4, R15 ;  /* 0x00000004a4af7223 */ /* 0x008fc2000001000f */
        /* <DEDUP_REMOVED lines=23> */
[----:B0-----:R-:W-:-:S01]  /*eb60*/  FFMA.FTZ R4, R171, R3, R166 ;  /* 0x00000003ab047223 */ /* 0x001fc200000100a6 */
[----:B------:R-:W-:-:S03]  /*eb70*/  FFMA.FTZ R143, R143, UR6, -R163 ;  /* 0x000000068f8f7c23 */ /* 0x000fc600080108a3 */
[----:B------:R-:W-:-:S03]  /*eb80*/  FADD.FTZ R3, R23, R4 ;  /* 0x0000000417037221 */ /* 0x000fc60000010000 */
[----:B------:R-:W0:Y:S01]  /*eb90*/  MUFU.EX2 R18, R18 ;  /* 0x0000001200127308 */ /* 0x000e220000000800 */
[----:B-1----:R-:W-:-:S07]  /*eba0*/  FADD.FTZ R4, R14, R3 ;  /* 0x000000030e047221 */ /* 0x002fce0000010000 */
[----:B------:R-:W1:Y:S01]  /*ebb0*/  MUFU.EX2 R19, R19 ;  /* 0x0000001300137308 */ /* 0x000e620000000800 */
[----:B---3--:R-:W-:-:S07]  /*ebc0*/  FADD.FTZ R3, R165, R4 ;  /* 0x00000004a5037221 */ /* 0x008fce0000010000 */
[----:B------:R3:W-:Y:S01]  /*ebd0*/  MUFU.EX2 R9, R177 ;  /* 0x000000b100097308 */ /* 0x0007e20000000800 */
[----:B0-----:R-:W-:-:S07]  /*ebe0*/  FADD.FTZ R152, R18, R3 ;  /* 0x0000000312987221 */ /* 0x001fce0000010000 */
[----:B------:R-:W0:Y:S01]  /*ebf0*/  MUFU.EX2 R20, R20 ;  /* 0x0000001400147308 */ /* 0x000e220000000800 */
[----:B---3--:R-:W-:-:S04]  /*ec00*/  FADD.FTZ R177, R21, R178 ;  /* 0x000000b215b17221 */ /* 0x008fc80000010000 */
[----:B------:R-:W-:-:S03]  /*ec10*/  FADD.FTZ R177, R170, R177 ;  /* 0x000000b1aab17221 */ /* 0x000fc60000010000 */
[----:B------:R-:W3:Y:S01]  /*ec20*/  MUFU.EX2 R167, R167 ;  /* 0x000000a700a77308 */ /* 0x000ee20000000800 */
[----:B------:R-:W-:-:S01]  /*ec30*/  FADD.FTZ R4, R12, R177 ;  /* 0x000000b10c047221 */ /* 0x000fc20000010000 */
[----:B-1----:R-:W-:-:S03]  /*ec40*/  FADD.FTZ R177, R19, R152 ;  /* 0x0000009813b17221 */ /* 0x002fc60000010000 */
[----:B------:R-:W-:-:S03]  /*ec50*/  FADD.FTZ R3, R123, R4 ;  /* 0x000000047b037221 */ /* 0x000fc60000010000 */
[----:B------:R-:W1:Y:S01]  /*ec60*/  MUFU.EX2 R120, R120 ;  /* 0x0000007800787308 */ /* 0x000e620000000800 */
[----:B------:R-:W-:-:S01]  /*ec70*/  FADD.FTZ R4, R172, R3 ;  /* 0x00000003ac047221 */ /* 0x000fc20000010000 */
[----:B0-----:R-:W-:-:S03]  /*ec80*/  FADD.FTZ R152, R20, R177 ;  /* 0x000000b114987221 */ /* 0x001fc60000010000 */
[----:B------:R-:W-:-:S03]  /*ec90*/  FADD.FTZ R4, R173, R4 ;  /* 0x00000004ad047221 */ /* 0x000fc60000010000 */
[----:B------:R-:W0:Y:S01]  /*eca0*/  MUFU.EX2 R121, R121 ;  /* 0x0000007900797308 */ /* 0x000e220000000800 */
[----:B---3--:R-:W-:-:S01]  /*ecb0*/  FADD.FTZ R3, R167, R152 ;  /* 0x00000098a7037221 */ /* 0x008fc20000010000 */
[----:B------:R-:W-:-:S04]  /*ecc0*/  FADD.FTZ R177, R127, R4 ;  /* 0x000000047fb17221 */ /* 0x000fc80000010000 */
[----:B------:R-:W-:Y:S02]  /*ecd0*/  FADD.FTZ R177, R176, R177 ;  /* 0x000000b1b0b17221 */ /* 0x000fe40000010000 */
[----:B------:R-:W3:Y:S01]  /*ece0*/  MUFU.EX2 R122, R122 ;  /* 0x0000007a007a7308 */ /* 0x000ee20000000800 */
[----:B-1----:R-:W-:-:S07]  /*ecf0*/  FADD.FTZ R4, R120, R3 ;  /* 0x0000000378047221 */ /* 0x002fce0000010000 */
[----:B------:R-:W1:Y:S01]  /*ed00*/  MUFU.EX2 R169, R169 ;  /* 0x000000a900a97308 */ /* 0x000e620000000800 */
[----:B0-----:R-:W-:-:S01]  /*ed10*/  FADD.FTZ R3, R121, R4 ;  /* 0x0000000479037221 */ /* 0x001fc20000010000 */
[----:B------:R-:W-:-:S04]  /*ed20*/  FADD.FTZ R4, R130, R177 ;  /* 0x000000b182047221 */ /* 0x000fc80000010000 */
[----:B------:R-:W-:Y:S02]  /*ed30*/  FADD.FTZ R4, R131, R4 ;  /* 0x0000000483047221 */ /* 0x000fe40000010000 */
[----:B------:R-:W0:Y:S01]  /*ed40*/  MUFU.EX2 R124, R124 ;  /* 0x0000007c007c7308 */ /* 0x000e220000000800 */
[----:B---3--:R-:W-:-:S01]  /*ed50*/  FADD.FTZ R152, R122, R3 ;  /* 0x000000037a987221 */ /* 0x008fc20000010000 */
[----:B------:R-:W-:-:S04]  /*ed60*/  FADD.FTZ R177, R149, R4 ;  /* 0x0000000495b17221 */ /* 0x000fc80000010000 */
[----:B------:R-:W-:Y:S02]  /*ed70*/  FADD.FTZ R178, R134, R177 ;  /* 0x000000b186b27221 */ /* 0x000fe40000010000 */
[----:B------:R-:W3:Y:S01]  /*ed80*/  MUFU.EX2 R125, R125 ;  /* 0x0000007d007d7308 */ /* 0x000ee20000000800 */
[----:B-1----:R-:W-:-:S01]  /*ed90*/  FADD.FTZ R3, R169, R152 ;  /* 0x00000098a9037221 */ /* 0x002fc20000010000 */
[----:B------:R-:W-:-:S06]  /*eda0*/  FFMA.FTZ R152, R179, UR6, -R163 ;  /* 0x00000006b3987c23 */ /* 0x000fcc00080108a3 */
[----:B------:R-:W1:Y:S01]  /*edb0*/  MUFU.EX2 R126, R126 ;  /* 0x0000007e007e7308 */ /* 0x000e620000000800 */
[----:B0-----:R-:W-:-:S01]  /*edc0*/  FADD.FTZ R4, R124, R3 ;  /* 0x000000037c047221 */ /* 0x001fc20000010000 */
[----:B------:R-:W-:-:S04]  /*edd0*/  FADD.FTZ R3, R135, R178 ;  /* 0x000000b287037221 */ /* 0x000fc80000010000 */
[----:B------:R-:W-:Y:S02]  /*ede0*/  FADD.FTZ R3, R136, R3 ;  /* 0x0000000388037221 */ /* 0x000fe40000010000 */
[----:B------:R-:W0:Y:S01]  /*edf0*/  MUFU.EX2 R128, R128 ;  /* 0x0000008000807308 */ /* 0x000e220000000800 */
[----:B---3--:R-:W-:-:S04]  /*ee00*/  FADD.FTZ R4, R125, R4 ;  /* 0x000000047d047221 */ /* 0x008fc80000010000 */
[----:B------:R-:W-:Y:S01]  /*ee10*/  FADD.FTZ R177, R9, R4 ;  /* 0x0000000409b17221 */ /* 0x000fe20000010000 */
[----:B------:R-:W-:-:S02]  /*ee20*/  FADD.FTZ R4, R138, R3 ;  /* 0x000000038a047221 */ /* 0x000fc40000010000 */
[----:B------:R-:W3:Y:S01]  /*ee30*/  MUFU.EX2 R129, R129 ;  /* 0x0000008100817308 */ /* 0x000ee20000000800 */
[----:B-1----:R-:W-:-:S01]  /*ee40*/  FADD.FTZ R177, R126, R177 ;  /* 0x000000b17eb17221 */ /* 0x002fc20000010000 */
[----:B------:R-:W-:-:S06]  /*ee50*/  FADD.FTZ R4, R139, R4 ;  /* 0x000000048b047221 */ /* 0x000fcc0000010000 */
[----:B------:R-:W1:Y:S01]  /*ee60*/  MUFU.EX2 R174, R174 ;  /* 0x000000ae00ae7308 */ /* 0x000e620000000800 */
[----:B0-----:R-:W-:-:S01]  /*ee70*/  FADD.FTZ R178, R128, R177 ;  /* 0x000000b180b27221 */ /* 0x001fc20000010000 */
[----:B------:R-:W-:-:S06]  /*ee80*/  FADD.FTZ R177, R141, R4 ;  /* 0x000000048db17221 */ /* 0x000fcc0000010000 */
[----:B------:R-:W0:Y:S01]  /*ee90*/  MUFU.EX2 R175, R175 ;  /* 0x000000af00af7308 */ /* 0x000e220000000800 */
[----:B---3--:R-:W-:-:S01]  /*eea0*/  FADD.FTZ R3, R129, R178 ;  /* 0x000000b281037221 */ /* 0x008fc20000010000 */
[----:B------:R-:W-:-:S04]  /*eeb0*/  FADD.FTZ R178, R150, R177 ;  /* 0x000000b196b27221 */ /* 0x000fc80000010000 */
[----:B------:R-:W-:Y:S02]  /*eec0*/  FADD.FTZ R177, R151, R178 ;  /* 0x000000b297b17221 */ /* 0x000fe40000010000 */
[----:B------:R-:W3:Y:S01]  /*eed0*/  MUFU.EX2 R132, R132 ;  /* 0x0000008400847308 */ /* 0x000ee20000000800 */
[----:B-1----:R-:W-:-:S01]  /*eee0*/  FADD.FTZ R4, R174, R3 ;  /* 0x00000003ae047221 */ /* 0x002fc20000010000 */
[----:B------:R-:W-:-:S06]  /*eef0*/  FADD.FTZ R178, R154, R177 ;  /* 0x000000b19ab27221 */ /* 0x000fcc0000010000 */
[----:B------:R-:W1:Y:S01]  /*ef00*/  MUFU.EX2 R133, R133 ;  /* 0x0000008500857308 */ /* 0x000e620000000800 */
[----:B0-----:R-:W-:-:S07]  /*ef10*/  FADD.FTZ R3, R175, R4 ;  /* 0x00000004af037221 */ /* 0x001fce0000010000 */
[----:B------:R-:W0:Y:S01]  /*ef20*/  MUFU.EX2 R147, R147 ;  /* 0x0000009300937308 */ /* 0x000e220000000800 */
[----:B---3--:R-:W-:-:S01]  /*ef30*/  FADD.FTZ R4, R132, R3 ;  /* 0x0000000384047221 */ /* 0x008fc20000010000 */
[----:B------:R-:W-:-:S06]  /*ef40*/  FADD.FTZ R3, R153, R178 ;  /* 0x000000b299037221 */ /* 0x000fcc0000010000 */
[----:B------:R-:W3:Y:S01]  /*ef50*/  MUFU.EX2 R144, R144 ;  /* 0x0000009000907308 */ /* 0x000ee20000000800 */
[----:B-1----:R-:W-:-:S07]  /*ef60*/  FADD.FTZ R4, R133, R4 ;  /* 0x0000000485047221 */ /* 0x002fce0000010000 */
[----:B------:R-:W1:Y:S08]  /*ef70*/  MUFU.EX2 R155, R155 ;  /* 0x0000009b009b7308 */ /* 0x000e700000000800 */
[----:B------:R-:W4:Y:S08]  /*ef80*/  MUFU.EX2 R152, R152 ;  /* 0x0000009800987308 */ /* 0x000f300000000800 */
[----:B------:R-:W-:Y:S08]  /*ef90*/  MUFU.EX2 R158, R158 ;  /* 0x0000009e009e7308 */ /* 0x000ff00000000800 */
[----:B------:R-:W5:Y:S08]  /*efa0*/  MUFU.EX2 R137, R137 ;  /* 0x0000008900897308 */ /* 0x000f700000000800 */
[----:B------:R-:W-:Y:S08]  /*efb0*/  MUFU.EX2 R157, R157 ;  /* 0x0000009d009d7308 */ /* 0x000ff00000000800 */
[----:B------:R0:W2:Y:S08]  /*efc0*/  MUFU.EX2 R179, R145 ;  /* 0x0000009100b37308 */ /* 0x0000b00000000800 */
[----:B------:R-:W2:Y:S01]  /*efd0*/  MUFU.EX2 R160, R160 ;  /* 0x000000a000a07308 */ /* 0x000ea20000000800 */
[----:B0-----:R-:W-:-:S01]  /*efe0*/  FADD.FTZ R145, R147, R4 ;  /* 0x0000000493917221 */ /* 0x001fc20000010000 */
[----:B------:R-:W-:-:S03]  /*eff0*/  FADD.FTZ R4, R156, R3 ;  /* 0x000000039c047221 */ /* 0x000fc60000010000 */
[----:B---3--:R-:W-:Y:S01]  /*f000*/  FADD.FTZ R145, R144, R145 ;  /* 0x0000009190917221 */ /* 0x008fe20000010000 */
[----:B-1----:R-:W-:-:S02]  /*f010*/  FADD.FTZ R3, R155, R4 ;  /* 0x000000049b037221 */ /* 0x002fc40000010000 */
[----:B------:R0:W1:Y:S01]  /*f020*/  MUFU.EX2 R180, R146 ;  /* 0x0000009200b47308 */ /* 0x0000620000000800 */
[----:B----4-:R-:W-:-:S04]  /*f030*/  FADD.FTZ R4, R152, R145 ;  /* 0x0000009198047221 */ /* 0x010fc80000010000 */
[----:B-----5:R-:W-:-:S03]  /*f040*/  FADD.FTZ R4, R137, R4 ;  /* 0x0000000489047221 */ /* 0x020fc60000010000 */
[----:B------:R-:W3:Y:S01]  /*f050*/  MUFU.EX2 R159, R159 ;  /* 0x0000009f009f7308 */ /* 0x000ee20000000800 */
[----:B0-----:R-:W-:-:S01]  /*f060*/  FADD.FTZ R146, R158, R3 ;  /* 0x000000039e927221 */ /* 0x001fc20000010000 */
[----:B--2---:R-:W-:-:S03]  /*f070*/  FADD.FTZ R4, R179, R4 ;  /* 0x00000004b3047221 */ /* 0x004fc60000010000 */
[----:B------:R-:W-:-:S03]  /*f080*/  FADD.FTZ R3, R157, R146 ;  /* 0x000000929d037221 */ /* 0x000fc60000010000 */
[----:B------:R-:W0:Y:S01]  /*f090*/  MUFU.EX2 R140, R140 ;  /* 0x0000008c008c7308 */ /* 0x000e220000000800 */
[----:B------:R-:W-:-:S01]  /*f0a0*/  FADD.FTZ R146, R160, R3 ;  /* 0x00000003a0927221 */ /* 0x000fc20000010000 */
[----:B-1----:R-:W-:-:S06]  /*f0b0*/  FADD.FTZ R3, R180, R4 ;  /* 0x00000004b4037221 */ /* 0x002fcc0000010000 */
[----:B------:R-:W1:Y:S01]  /*f0c0*/  MUFU.EX2 R162, R162 ;  /* 0x000000a200a27308 */ /* 0x000e620000000800 */
[----:B---3--:R-:W-:-:S07]  /*f0d0*/  FADD.FTZ R145, R159, R146 ;  /* 0x000000929f917221 */ /* 0x008fce0000010000 */
        /* <DEDUP_REMOVED lines=8> */
[----:B------:R-:W-:Y:S01]  /*f160*/  FADD.FTZ R4, R10, R145 ;  /* 0x000000910a047221 */ /* 0x000fe20000010000 */
[----:B-1----:R-:W-:-:S04]  /*f170*/  FADD.FTZ R3, R142, R3 ;  /* 0x000000038e037221 */ /* 0x002fc80000010000 */
[----:B--2---:R-:W-:Y:S01]  /*f180*/  FADD.FTZ R3, R143, R3 ;  /* 0x000000038f037221 */ /* 0x004fe20000010000 */
[----:B------:R-:W-:Y:S06]  /*f190*/  @!P0 BRA `(.L_x_1164) ;  /* 0x0000000000048947 */ /* 0x000fec0003800000 */
[----:B------:R-:W-:Y:S01]  /*f1a0*/  BPT.TRAP 0x1 ;  /* 0x000000040000795c */ /* 0x000fe20000300000 */
.L_x_1164:
        /* <DEDUP_REMOVED lines=139> */
.L_x_1146:
[----:B------:R-:W-:Y:S06]  /*fa60*/  BAR.ARV 0x8, 0x180 ;  /* 0x0206000000007b1d */ /* 0x000fec0000002000 */
[----:B------:R-:W-:Y:S05]  /*fa70*/  @!P0 BRA `(.L_x_1166) ;  /* 0x0000000000048947 */ /* 0x000fea0003800000 */
[----:B------:R-:W-:Y:S01]  /*fa80*/  BPT.TRAP 0x1 ;  /* 0x000000040000795c */ /* 0x000fe20000300000 */
.L_x_1166:
[----:B------:R-:W-:Y:S01]  /*fa90*/  ULEA UR11, UR31, UR36, 0x3 ;  /* 0x000000241f0b7291 */ /* 0x000fe2000f8e183f */
[----:B------:R-:W-:-:S05]  /*faa0*/  IMAD.U32 R0, RZ, RZ, UR30 ;  /* 0x0000001eff007e24 */ /* 0x000fca000f8e00ff */
[----:B------:R-:W-:-:S04]  /*fab0*/  SHF.L.U32 R0, R0, 0x1f, RZ ;  /* 0x0000001f00007819 */ /* 0x000fc800000006ff */
[----:B------:R0:W1:Y:S01]  /*fac0*/  SYNCS.PHASECHK.TRANS64.TRYWAIT P1, [UR11+0x2a850], R0 ;  /* 0x02a85000ff0075a7 */ /* 0x000062000802014b */
[----:B------:R-:W-:Y:S05]  /*fad0*/  @!P0 BRA `(.L_x_1167) ;  /* 0x0000000000048947 */ /* 0x000fea0003800000 */
[----:B------:R-:W-:Y:S01]  /*fae0*/  BPT.TRAP 0x1 ;  /* 0x000000040000795c */ /* 0x000fe20000300000 */
.L_x_1167:
[----:B-1----:R-:W-:Y:S05]  /*faf0*/  @P1 BRA `(.L_x_1168) ;  /* 0x0000000000081947 */ /* 0x002fea0003800000 */
[----:B------:R-:W1:Y:S02]  /*fb00*/  SYNCS.PHASECHK.TRANS64.TRYWAIT P1, [UR11+0x2a850], R0 ;  /* 0x02a85000ff0075a7 */ /* 0x000e64000802014b */
[----:B-1----:R-:W-:Y:S05]  /*fb10*/  @!P1 BRA `(.L_x_1169) ;  /* 0x0000008400849947 */ /* 0x002fea0003800000 */
.L_x_1168:
[----:B------:R-:W-:Y:S01]  /*fb20*/  UIADD3 UR36, UR36, 0x400, URZ ;  /* 0x0000040024247890 */ /* 0x000fe2000fffe03f */
[----:B------:R-:W-:Y:S01]  /*fb30*/  WARPGROUP.ARRIVE ;  /* 0x00000000000079c5 */ /* 0x000fe20000000000 */
[----:B------:R-:W-:Y:S01]  /*fb40*/  UMOV UR15, 0x40000040 ;  /* 0x40000040000f7882 */ /* 0x000fe20000000000 */
[----:B------:R-:W-:Y:S01]  /*fb50*/  ULDC.64 UR8, c[0x0][0x9a0] ;  /* 0x0002680000087ab9 */ /* 0x000fe20000000a00 */
[----:B------:R-:W-:Y:S01]  /*fb60*/  USHF.R.U32.HI UR36, URZ, 0x4, UR36 ;  /* 0x000000043f247899 */ /* 0x000fe20008011624 */
[----:B-1----:R-:W-:Y:S01]  /*fb70*/  IMAD.MOV.U32 R5, RZ, RZ, 0x3f800000 ;  /* 0x3f800000ff057424 */ /* 0x002fe200078e00ff */
[----:B------:R-:W-:Y:S02]  /*fb80*/  UISETP.NE.U32.AND UP0, UPT, UR8, URZ, UPT ;  /* 0x0000003f0800728c */ /* 0x000fe4000bf05070 */
[----:B------:R-:W-:Y:S02]  /*fb90*/  ULOP3.LUT UR36, UR36, 0x3fff, URZ, 0xc0, !UPT ;  /* 0x00003fff24247892 */ /* 0x000fe4000f8ec03f */
[----:B------:R-:W-:-:S02]  /*fba0*/  UISETP.NE.AND.EX UP0, UPT, UR9, URZ, UPT, UP0 ;  /* 0x0000003f0900728c */ /* 0x000fc4000bf05300 */
[----:B------:R-:W-:-:S04]  /*fbb0*/  ULOP3.LUT UR10, UR36, 0x10000, URZ, 0xfc, !UPT ;  /* 0x00010000240a7892 */ /* 0x000fc8000f8efc3f */
[----:B------:R-:W-:Y:S01]  /*fbc0*/  UIMAD UR10, UR31, 0x600, UR10 ;  /* 0x000006001f0a78a4 */ /* 0x000fe2000f8e020a */
[----:B------:R-:W-:-:S03]  /*fbd0*/  PLOP3.LUT P1, PT, PT, PT, UP0, 0x80, 0x0 ;  /* 0x000000000000781c */ /* 0x000fc60003f2f008 */
[----:B------:R-:W-:Y:S01]  /*fbe0*/  UIADD3 UR4, UR10, 0x2, URZ ;  /* 0x000000020a047890 */ /* 0x000fe2000fffe03f */
[----:B------:R-:W-:Y:S02]  /*fbf0*/  @UP0 ULDC.64 UR12, c[0x0][0x9c8] ;  /* 0x00027200000c0ab9 */ /* 0x000fe40000000a00 */
[----:B------:R-:W-:Y:S01]  /*fc00*/  UMOV UR14, UR10 ;  /* 0x0000000a000e7c82 */ /* 0x000fe20008000000 */
[----:B------:R-:W-:Y:S02]  /*fc10*/  @UP0 UIMAD UR7, UR39, UR12, URZ ;  /* 0x0000000c270702a4 */ /* 0x000fe4000f8e023f */
[----:B------:R-:W-:Y:S01]  /*fc20*/  QGMMA.64x192x32.F32.E4M3.E4M3 R24, R196, gdesc[UR12], R24, gsb0 ;  /* 0x02e0000cc4187df3 */ /* 0x000fe20008000818 */
[----:B------:R-:W-:Y:S01]  /*fc30*/  UMOV UR15, 0x40000040 ;  /* 0x40000040000f7882 */ /* 0x000fe20000000000 */
[----:B------:R-:W-:Y:S01]  /*fc40*/  UMOV UR14, UR4 ;  /* 0x00000004000e7c82 */ /* 0x000fe20008000000 */
[----:B------:R-:W-:Y:S02]  /*fc50*/  @UP0 UIMAD.WIDE.U32 UR4, UR41, UR12, URZ ;  /* 0x0000000c290402a5 */ /* 0x000fe4000f8e003f */
[----:B------:R-:W-:-:S03]  /*fc60*/  @UP0 UIMAD UR7, UR41, UR13, UR7 ;  /* 0x0000000d290702a4 */ /* 0x000fc6000f8e0207 */
[----:B------:R-:W-:Y:S01]  /*fc70*/  @UP0 ULDC.64 UR12, c[0x0][0x9d0] ;  /* 0x00027400000c0ab9 */ /* 0x000fe20000000a00 */
[----:B------:R-:W-:-:S04]  /*fc80*/  @UP0 UIADD3 UR5, UR5, UR7, URZ ;  /* 0x0000000705050290 */ /* 0x000fc8000fffe03f */
[----:B------:R-:W-:-:S04]  /*fc90*/  @UP0 UIMAD.WIDE.U32 UR4, UR40, UR12, UR4 ;  /* 0x0000000c280402a5 */ /* 0x000fc8000f8e0004 */
[----:B------:R-:W-:-:S06]  /*fca0*/  @UP0 ULEA UR8, UP1, UR4, UR8, 0x2 ;  /* 0x0000000804080291 */ /* 0x000fcc000f82103f */
[----:B------:R-:W-:Y:S01]  /*fcb0*/  IMAD.U32 R6, RZ, RZ, UR8 ;  /* 0x00000008ff067e24 */ /* 0x000fe2000f8e00ff */
[----:B------:R-:W-:Y:S02]  /*fcc0*/  WARPGROUP.DEPBAR.LE gsb0, 0x0 ;  /* 0x00008000000079c5 */ /* 0x000fe40000010000 */
[----:B------:R-:W-:-:S06]  /*fcd0*/  WARPGROUP.ARRIVE ;  /* 0x00000000000079c5 */ /* 0x000fcc0000000000 */
[----:B------:R-:W-:Y:S01]  /*fce0*/  QGMMA.64x192x32.F32.E4M3.E4M3 R24, R192, gdesc[UR12], R24, gsb0 ;  /* 0x02e0000cc0187df3 */ /* 0x000fe20008000818 */
[----:B------:R-:W-:-:S04]  /*fcf0*/  @UP0 USHF.R.S32.HI UR14, URZ, 0x1f, UR40 ;  /* 0x0000001f3f0e0899 */ /* 0x000fc80008011428 */
[----:B------:R-:W-:-:S04]  /*fd00*/  @UP0 UIMAD UR7, UR14, UR12, URZ ;  /* 0x0000000c0e0702a4 */ /* 0x000fc8000f8e023f */
[----:B------:R-:W-:-:S04]  /*fd10*/  @UP0 UIMAD UR7, UR40, UR13, UR7 ;  /* 0x0000000d280702a4 */ /* 0x000fc8000f8e0207 */
[----:B------:R-:W-:-:S04]  /*fd20*/  @UP0 UIADD3 UR5, UR5, UR7, URZ ;  /* 0x0000000705050290 */ /* 0x000fc8000fffe03f */
[----:B------:R-:W-:-:S06]  /*fd30*/  @UP0 ULEA.HI.X UR9, UR4, UR9, UR5, 0x2, UP1 ;  /* 0x0000000904090291 */ /* 0x000fcc00088f1405 */
[----:B------:R-:W-:-:S05]  /*fd40*/  IMAD.U32 R7, RZ, RZ, UR9 ;  /* 0x00000009ff077e24 */ /* 0x000fca000f8e00ff */
        /* <DEDUP_REMOVED lines=39> */
[----:B------:R-:W-:Y:S02]  /*ffc0*/  IMAD.MOV.U32 R2, RZ, RZ, -0x800000 ;  /* 0xff800000ff027424 */ /* 0x000fe400078e00ff */
[----:B------:R-:W-:Y:S01]  /*ffd0*/  @P2 FFMA.FTZ R2, R3, R22, R6 ;  /* 0x0000001603022223 */ /* 0x000fe20000010006 */
[----:B------:R-:W-:Y:S02]  /*ffe0*/  IMAD.MOV.U32 R0, RZ, RZ, -0x800000 ;  /* 0xff800000ff007424 */ /* 0x000fe400078e00ff */
[----:B------:R-:W-:Y:S01]  /*fff0*/  @P3 FFMA.FTZ R0, R9, R13, R10 ;  /* 0x0000000d09003223 */ /* 0x000fe2000001000a */
[-C--:B--2---:R-:W-:Y:S01]  /*10000*/  FMUL.FTZ R4, R4, R5.reuse ;  /* 0x0000000504047220 */ /* 0x084fe20000410000 */
[----:B---3--:R-:W-:Y:S01]  /*10010*/  FMUL.FTZ R8, R8, R5 ;  /* 0x0000000508087220 */ /* 0x008fe20000410000 */
[----:B------:R-:W-:-:S02]  /*10020*/  WARPGROUP.DEPBAR.LE gsb0, 0x0 ;  /* 0x00008000000079c5 */ /* 0x000fc40000010000 */
[----:B------:R-:W-:Y:S05]  /*10030*/  @!P0 BRA `(.L_x_1170) ;  /* 0x0000000000048947 */ /* 0x000fea0003800000 */
[----:B------:R-:W-:Y:S01]  /*10040*/  BPT.TRAP 0x1 ;  /* 0x000000040000795c */ /* 0x000fe20000300000 */
.L_x_1170:
        /* <DEDUP_REMOVED lines=17> */
[----:B------:R-:W-:Y:S01]  /*10160*/  FMUL.FTZ R49, R65, R4 ;  /* 0x0000000441317220 */ /* 0x000fe20000410000 */
        /* <DEDUP_REMOVED lines=82> */
.L_x_1092:
[----:B------:R-:W-:Y:S05]  /*10690*/  @P0 BRA `(.L_x_1171) ;  /* 0x0000002c006c0947 */ /* 0x000fea0003800000 */
[----:B------:R-:W0:Y:S01]  /*106a0*/  S2R R67, SR_TID.X ;  /* 0x0000000000437919 */ /* 0x000e220000002100 */
[----:B------:R-:W-:Y:S01]  /*106b0*/  ULDC.64 UR4, c[0x4][0x38] ;  /* 0x01000e0000047ab9 */ /* 0x000fe20000000a00 */
        /* <DEDUP_REMOVED lines=9> */
[C---:B------:R-:W-:Y:S01]  /*10750*/  LOP3.LUT P0, R8, R67.reuse, 0x3, RZ, 0xc0, !PT ;  /* 0x0000000343087812 */ /* 0x040fe2000780c0ff */
[----:B------:R-:W-:Y:S01]  /*10760*/  VIADD R67, R67, 0xffffff80 ;  /* 0xffffff8043437836 */ /* 0x000fe20000000000 */
[----:B------:R-:W-:Y:S01]  /*10770*/  UIMAD.WIDE.U32 UR4, UR40, UR8, URZ ;  /* 0x00000008280472a5 */ /* 0x000fe2000f8e003f */
[----:B------:R-:W-:Y:S01]  /*10780*/  BSSY B0, `(.L_x_1172) ;  /* 0x0000222000007945 */ /* 0x000fe20003800000 */
[----:B------:R-:W-:Y:S01]  /*10790*/  ISETP.EQ.OR P0, PT, R8, 0x3, !P0 ;  /* 0x000000030800780c */ /* 0x000fe20004702670 */
[----:B------:R-:W-:Y:S02]  /*107a0*/  UIMAD UR6, UR7, UR8, URZ ;  /* 0x00000008070672a4 */ /* 0x000fe4000f8e023f */
[----:B------:R-:W-:Y:S01]  /*107b0*/  UIMAD UR8, UR7, UR10, URZ ;  /* 0x0000000a070872a4 */ /* 0x000fe2000f8e023f */
[----:B------:R-:W-:Y:S01]  /*107c0*/  SEL R152, R5, R44, P0 ;  /* 0x0000002c05987207 */ /* 0x000fe20000000000 */
[----:B------:R-:W-:Y:S01]  /*107d0*/  UIMAD UR9, UR40, UR9, UR6 ;  /* 0x00000009280972a4 */ /* 0x000fe2000f8e0206 */
[----:B0-----:R-:W-:Y:S01]  /*107e0*/  SHF.R.S32.HI R6, RZ, 0x1f, R67 ;  /* 0x0000001fff067819 */ /* 0x001fe20000011443 */
[----:B------:R-:W-:Y:S01]  /*107f0*/  UIMAD.WIDE.U32 UR6, UR40, UR10, URZ ;  /* 0x0000000a280672a5 */ /* 0x000fe2000f8e003f */
[----:B------:R-:W-:Y:S01]  /*10800*/  SEL R59, R44, R5, P0 ;  /* 0x000000052c3b7207 */ /* 0x000fe20000000000 */
[----:B------:R-:W-:Y:S01]  /*10810*/  UIMAD UR8, UR40, UR11, UR8 ;  /* 0x0000000b280872a4 */ /* 0x000fe2000f8e0208 */
[----:B------:R-:W-:Y:S01]  /*10820*/  SEL R140, R54, R55, P0 ;  /* 0x00000037368c7207 */ /* 0x000fe20000000000 */
[----:B------:R-:W-:Y:S01]  /*10830*/  UIADD3 UR9, UR5, UR9, URZ ;  /* 0x0000000905097290 */ /* 0x000fe2000fffe03f */
[----:B------:R-:W-:Y:S01]  /*10840*/  SEL R106, R55, R54, P0 ;  /* 0x00000036376a7207 */ /* 0x000fe20000000000 */
[----:B------:R-:W-:Y:S01]  /*10850*/  UIADD3 UR8, UR7, UR8, URZ ;  /* 0x0000000807087290 */ /* 0x000fe2000fffe03f */
[----:B------:R-:W-:-:S02]  /*10860*/  SEL R54, R65, R68, P0 ;  /* 0x0000004441367207 */ /* 0x000fc40000000000 */
        /* <DEDUP_REMOVED lines=8> */
[----:B------:R-:W-:Y:S02]  /*108f0*/  LOP3.LUT R4, R5, 0xffffff80, RZ, 0xc0, !PT ;  /* 0xffffff8005047812 */ /* 0x000fe400078ec0ff */
[----:B------:R-:W-:Y:S02]  /*10900*/  SEL R176, R120, R49, P0 ;  /* 0x0000003178b07207 */ /* 0x000fe40000000000 */
[----:B------:R-:W-:Y:S02]  /*10910*/  SEL R22, R49, R120, P0 ;  /* 0x0000007831167207 */ /* 0x000fe40000000000 */
[----:B------:R-:W-:-:S02]  /*10920*/  SEL R120, R96, R97, P0 ;  /* 0x0000006160787207 */ /* 0x000fc40000000000 */
[----:B------:R-:W-:Y:S01]  /*10930*/  SEL R34, R97, R96, P0 ;  /* 0x0000006061227207 */ /* 0x000fe20000000000 */
[----:B------:R-:W-:Y:S01]  /*10940*/  IMAD.IADD R96, R67, 0x1, -R4 ;  /* 0x0000000143607824 */ /* 0x000fe200078e0a04 */
[----:B------:R-:W-:Y:S02]  /*10950*/  SEL R150, R56, R11, P0 ;  /* 0x0000000b38967207 */ /* 0x000fe40000000000 */
[----:B------:R-:W-:Y:S02]  /*10960*/  SEL R28, R36, R37, P0 ;  /* 0x00000025241c7207 */ /* 0x000fe40000000000 */
[----:B------:R-:W-:Y:S02]  /*10970*/  SHF.R.S32.HI R7, RZ, 0x1f, R96 ;  /* 0x0000001fff077819 */ /* 0x000fe40000011460 */
[----:B------:R-:W-:Y:S02]  /*10980*/  SEL R17, R37, R36, P0 ;  /* 0x0000002425117207 */ /* 0x000fe40000000000 */
[----:B------:R-:W-:-:S02]  /*10990*/  SEL R56, R11, R56, P0 ;  /* 0x000000380b387207 */ /* 0x000fc40000000000 */
[----:B------:R-:W-:Y:S02]  /*109a0*/  SEL R36, R20, R45, P0 ;  /* 0x0000002d14247207 */ /* 0x000fe40000000000 */
[----:B------:R-:W-:Y:S02]  /*109b0*/  SEL R19, R45, R20, P0 ;  /* 0x000000142d137207 */ /* 0x000fe40000000000 */
[----:B------:R-:W-:Y:S02]  /*109c0*/  SHF.R.S32.HI R11, RZ, 0x7, R5 ;  /* 0x00000007ff0b7819 */ /* 0x000fe40000011405 */
[----:B------:R-:W-:Y:S02]  /*109d0*/  SEL R180, R29, R72, P0 ;  /* 0x000000481db47207 */ /* 0x000fe40000000000 */
[----:B------:R-:W-:Y:S02]  /*109e0*/  SEL R20, R72, R29, P0 ;  /* 0x0000001d48147207 */ /* 0x000fe40000000000 */
[----:B------:R-:W-:-:S02]  /*109f0*/  LEA.HI R6, R6, R67, RZ, 0x2 ;  /* 0x0000004306067211 */ /* 0x000fc400078f10ff */
[----:B------:R-:W-:Y:S02]  /*10a00*/  SEL R38, R23, R52, P0 ;  /* 0x0000003417267207 */ /* 0x000fe40000000000 */
[----:B------:R-:W-:Y:S02]  /*10a10*/  SEL R18, R52, R23, P0 ;  /* 0x0000001734127207 */ /* 0x000fe40000000000 */
[----:B------:R-:W-:Y:S02]  /*10a20*/  LEA.HI R29, R7, R96, RZ, 0x2 ;  /* 0x00000060071d7211 */ /* 0x000fe400078f10ff */
[----:B------:R-:W-:Y:S02]  /*10a30*/  SEL R182, R60, R121, P0 ;  /* 0x000000793cb67207 */ /* 0x000fe40000000000 */
[----:B------:R-:W-:Y:S02]  /*10a40*/  SEL R23, R121, R60, P0 ;  /* 0x0000003c79177207 */ /* 0x000fe40000000000 */
[----:B------:R-:W-:-:S02]  /*10a50*/  SEL R146, R15, R58, P0 ;  /* 0x0000003a0f927207 */ /* 0x000fc40000000000 */
[----:B------:R-:W-:Y:S02]  /*10a60*/  SEL R58, R58, R15, P0 ;  /* 0x0000000f3a3a7207 */ /* 0x000fe40000000000 */
[----:B------:R-:W-:Y:S01]  /*10a70*/  SEL R142, R42, R43, P0 ;  /* 0x0000002b2a8e7207 */ /* 0x000fe20000000000 */
[----:B------:R-:W0:Y:S01]  /*10a80*/  S2R R15, SR_CTAID.X ;  /* 0x00000000000f7919 */ /* 0x000e220000002500 */
[----:B------:R-:W-:Y:S02]  /*10a90*/  SEL R60, R43, R42, P0 ;  /* 0x0000002a2b3c7207 */ /* 0x000fe40000000000 */
[----:B------:R-:W-:Y:S02]  /*10aa0*/  LEA.HI R4, R5, R11, RZ, 0x1 ;  /* 0x0000000b05047211 */ /* 0x000fe400078f08ff */
[----:B------:R-:W-:Y:S02]  /*10ab0*/  LOP3.LUT R42, R6, 0xfffffffc, RZ, 0xc0, !PT ;  /* 0xfffffffc062a7812 */ /* 0x000fe400078ec0ff */
[----:B------:R-:W-:-:S02]  /*10ac0*/  SHF.R.S32.HI R5, RZ, 0x2, R29 ;  /* 0x00000002ff057819 */ /* 0x000fc4000001141d */
[----:B------:R-:W-:Y:S01]  /*10ad0*/  SHF.R.S32.HI R6, RZ, 0x1f, R29 ;  /* 0x0000001fff067819 */ /* 0x000fe2000001141d */
[----:B------:R-:W-:Y:S01]  /*10ae0*/  IMAD.IADD R67, R67, 0x1, -R42 ;  /* 0x0000000143437824 */ /* 0x000fe200078e0a2a */
[----:B------:R-:W-:Y:S02]  /*10af0*/  LOP3.LUT R4, R4, 0x3fffffe, RZ, 0xc0, !PT ;  /* 0x03fffffe04047812 */ /* 0x000fe400078ec0ff */
[----:B------:R-:W-:Y:S02]  /*10b00*/  LEA.HI R6, R6, R5, RZ, 0x3 ;  /* 0x0000000506067211 */ /* 0x000fe400078f18ff */
[----:B------:R-:W-:Y:S01]  /*10b10*/  LEA.HI R7, R7, R96, RZ, 0x5 ;  /* 0x0000006007077211 */ /* 0x000fe200078f28ff */
[----:B------:R-:W-:Y:S01]  /*10b20*/  IMAD.IADD R11, R11, 0x1, -R4 ;  /* 0x000000010b0b7824 */ /* 0x000fe200078e0a04 */
[----:B------:R-:W-:Y:S01]  /*10b30*/  LOP3.LUT R4, R6, 0xfffffff8, RZ, 0xc0, !PT ;  /* 0xfffffff806047812 */ /* 0x000fe200078ec0ff */
[----:B------:R-:W-:Y:S01]  /*10b40*/  IMAD.U32 R6, RZ, RZ, UR4 ;  /* 0x00000004ff067e24 */ /* 0x000fe2000f8e00ff */
[----:B------:R-:W-:Y:S01]  /*10b50*/  SHF.R.S32.HI R7, RZ, 0x5, R7 ;  /* 0x00000005ff077819 */ /* 0x000fe20000011407 */
[----:B------:R-:W1:Y:S01]  /*10b60*/  S2UR UR4, SR_CTAID.Y ;  /* 0x00000000000479c3 */ /* 0x000e620000002600 */
[----:B------:R-:W-:Y:S01]  /*10b70*/  SEL R184, R21, R24, P0 ;  /* 0x0000001815b87207 */ /* 0x000fe20000000000 */
[----:B------:R-:W-:Y:S01]  /*10b80*/  IMAD.IADD R4, R5, 0x1, -R4 ;  /* 0x0000000105047824 */ /* 0x000fe200078e0a04 */
[----:B------:R-:W-:-:S02]  /*10b90*/  LEA.HI R5, R67, R67, RZ, 0x1 ;  /* 0x0000004343057211 */ /* 0x000fc400078f08ff */
[----:B------:R-:W-:Y:S01]  /*10ba0*/  SEL R21, R24, R21, P0 ;  /* 0x0000001518157207 */ /* 0x000fe20000000000 */
[----:B------:R-:W-:Y:S01]  /*10bb0*/  IMAD R42, R7, 0x10, R4 ;  /* 0x00000010072a7824 */ /* 0x000fe200078e0204 */
[----:B------:R-:W-:Y:S01]  /*10bc0*/  LOP3.LUT R44, R5, 0x1ffffffe, RZ, 0xc0, !PT ;  /* 0x1ffffffe052c7812 */ /* 0x000fe200078ec0ff */
[----:B------:R-:W-:Y:S01]  /*10bd0*/  IMAD.U32 R5, RZ, RZ, UR7 ;  /* 0x00000007ff057e24 */ /* 0x000fe2000f8e00ff */
[----:B------:R-:W-:Y:S01]  /*10be0*/  SEL R8, R9, R12, P0 ;  /* 0x0000000c09087207 */ /* 0x000fe20000000000 */
[----:B------:R-:W-:Y:S01]  /*10bf0*/  IMAD R11, R11, 0x40, R42 ;  /* 0x000000400b0b7824 */ /* 0x000fe200078e022a */
[----:B------:R-:W-:Y:S01]  /*10c00*/  SEL R30, R40, R41, P0 ;  /* 0x00000029281e7207 */ /* 0x000fe20000000000 */
[----:B------:R-:W-:Y:S01]  /*10c10*/  IMAD.IADD R44, R67, 0x1, -R44 ;  /* 0x00000001432c7824 */ /* 0x000fe200078e0a2c */
[----:B------:R-:W-:Y:S01]  /*10c20*/  SEL R16, R41, R40, P0 ;  /* 0x0000002829107207 */ /* 0x000fe20000000000 */
[----:B------:R-:W-:Y:S01]  /*10c30*/  IMAD.U32 R4, RZ, RZ, UR6 ;  /* 0x00000006ff047e24 */ /* 0x000fe2000f8e00ff */
[----:B------:R-:W-:Y:S01]  /*10c40*/  SEL R172, R69, R80, P0 ;  /* 0x0000005045ac7207 */ /* 0x000fe20000000000 */
[----:B------:R-:W-:Y:S01]  /*10c50*/  IMAD.U32 R5, RZ, RZ, UR8 ;  /* 0x00000008ff057e24 */ /* 0x000fe2000f8e00ff */
[----:B------:R-:W-:Y:S01]  /*10c60*/  SEL R24, R80, R69, P0 ;  /* 0x0000004550187207 */ /* 0x000fe20000000000 */
[----:B------:R-:W-:Y:S01]  /*10c70*/  IMAD.U32 R7, RZ, RZ, UR5 ;  /* 0x00000005ff077e24 */ /* 0x000fe2000f8e00ff */
[----:B------:R-:W-:Y:S01]  /*10c80*/  SEL R168, R123, R88, P0 ;  /* 0x000000587ba87207 */ /* 0x000fe20000000000 */
[----:B------:R-:W-:Y:S01]  /*10c90*/  IMAD.U32 R7, RZ, RZ, UR9 ;  /* 0x00000009ff077e24 */ /* 0x000fe2000f8e00ff */
        /* <DEDUP_REMOVED lines=13> */
[----:B------:R-:W-:Y:S01]  /*10d70*/  SEL R61, R48, R61, P0 ;  /* 0x0000003d303d7207 */ /* 0x000fe20000000000 */
[----:B------:R-:W-:Y:S01]  /*10d80*/  IMAD R48, R44, 0x8, R11 ;  /* 0x000000082c307824 */ /* 0x000fe200078e020b */
[----:B------:R-:W-:Y:S02]  /*10d90*/  SEL R72, R98, R99, P0 ;  /* 0x0000006362487207 */ /* 0x000fe40000000000 */
[----:B------:R-:W-:Y:S01]  /*10da0*/  SEL R82, R99, R98, P0 ;  /* 0x0000006263527207 */ /* 0x000fe20000000000 */
[----:B0-----:R-:W-:Y:S01]  /*10db0*/  IMAD R48, R15, 0x80, R48 ;  /* 0x000000800f307824 */ /* 0x001fe200078e0230 */
[----:B------:R-:W-:-:S02]  /*10dc0*/  SEL R160, R108, R109, P0 ;  /* 0x0000006d6ca07207 */ /* 0x000fc40000000000 */
[----:B------:R-:W-:Y:S02]  /*10dd0*/  SEL R52, R109, R108, P0 ;  /* 0x0000006c6d347207 */ /* 0x000fe40000000000 */
[----:B------:R-:W-:Y:S01]  /*10de0*/  SEL R174, R76, R77, P0 ;  /* 0x0000004d4cae7207 */ /* 0x000fe20000000000 */
[----:B------:R-:W0:Y:S01]  /*10df0*/  LDC R109, c[0x0][0xbe8] ;  /* 0x0002fa00ff6d7b82 */ /* 0x000e220000000800 */
[----:B------:R-:W-:Y:S02]  /*10e00*/  SEL R27, R77, R76, P0 ;  /* 0x0000004c4d1b7207 */ /* 0x000fe40000000000 */
[----:B------:R-:W-:Y:S02]  /*10e10*/  SEL R162, R100, R101, P0 ;  /* 0x0000006564a27207 */ /* 0x000fe40000000000 */
[----:B------:R-:W-:Y:S01]  /*10e20*/  SEL R49, R101, R100, P0 ;  /* 0x0000006465317207 */ /* 0x000fe20000000000 */
[----:B------:R-:W-:Y:S01]  /*10e30*/  IMAD R100, R15, 0x80, R11 ;  /* 0x000000800f647824 */ /* 0x000fe200078e020b */
        /* <DEDUP_REMOVED lines=31> */
[----:B------:R-:W-:Y:S02]  /*11030*/  SEL R108, R81, R104, P0 ;  /* 0x00000068516c7207 */ /* 0x000fe40000000000 */
[----:B------:R-:W-:Y:S02]  /*11040*/  SEL R57, R117, R116, P0 ;  /* 0x0000007475397207 */ /* 0x000fe40000000000 */
[C---:B------:R-:W-:Y:S01]  /*11050*/  LOP3.LUT P1, RZ, R96.reuse, 0x3, RZ, 0xc0, !PT ;  /* 0x0000000360ff7812 */ /* 0x040fe2000782c0ff */
[----:B------:R-:W-:Y:S01]  /*11060*/  IMAD.IADD R96, R96, 0x1, -R29 ;  /* 0x0000000160607824 */ /* 0x000fe200078e0a1d */
[----:B------:R-:W-:Y:S02]  /*11070*/  SEL R64, R35, R64, P0 ;  /* 0x0000004023407207 */ /* 0x000fe40000000000 */
[----:B------:R-:W-:Y:S01]  /*11080*/  SEL R66, R31, R66, P0 ;  /* 0x000000421f427207 */ /* 0x000fe20000000000 */
[----:B------:R-:W-:Y:S01]  /*11090*/  IMAD.SHL.U32 R96, R96, 0x2, RZ ;  /* 0x0000000260607824 */ /* 0x000fe200078e00ff */
[----:B------:R-:W-:-:S02]  /*110a0*/  SEL R90, R39, R90, P0 ;  /* 0x0000005a275a7207 */ /* 0x000fc40000000000 */
[----:B------:R-:W-:Y:S02]  /*110b0*/  SEL R81, R104, R81, P0 ;  /* 0x0000005168517207 */ /* 0x000fe40000000000 */
[----:B0-----:R-:W-:Y:S02]  /*110c0*/  ISETP.NE.AND P2, PT, R109, 0x1, PT ;  /* 0x000000016d00780c */ /* 0x001fe40003f45270 */
        /* <DEDUP_REMOVED lines=8> */
[----:B------:R-:W0:Y:S04]  /*11150*/  SHFL.IDX PT, R87, R12, R69, 0x1c1f ;  /* 0x001c1f450c577589 */ /* 0x000e2800000e0000 */
[----:B------:R-:W-:Y:S04]  /*11160*/  SHFL.IDX PT, R77, R16, R69, 0x1c1f ;  /* 0x001c1f45104d7589 */ /* 0x000fe800000e0000 */
[----:B------:R-:W-:Y:S04]  /*11170*/  SHFL.IDX PT, R38, R68, R3, 0x1c1f ;  /* 0x001c1f0344267589 */ /* 0x000fe800000e0000 */
[----:B------:R-:W-:Y:S04]  /*11180*/  SHFL.IDX PT, R15, R72, R3, 0x1c1f ;  /* 0x001c1f03480f7589 */ /* 0x000fe800000e0000 */
[----:B------:R-:W-:Y:S04]  /*11190*/  SHFL.IDX PT, R67, R14, R3, 0x1c1f ;  /* 0x001c1f030e437589 */ /* 0x000fe800000e0000 */
[----:B------:R-:W-:Y:S04]  /*111a0*/  SHFL.IDX PT, R70, R28, R3, 0x1c1f ;  /* 0x001c1f031c467589 */ /* 0x000fe800000e0000 */
[----:B------:R-:W-:Y:S01]  /*111b0*/  SHFL.IDX PT, R71, R36, R3, 0x1c1f ;  /* 0x001c1f0324477589 */ /* 0x000fe200000e0000 */
[----:B0-----:R-:W-:-:S02]  /*111c0*/  SEL R92, R86, R87, P0 ;  /* 0x00000057565c7207 */ /* 0x001fc40000000000 */
[----:B------:R-:W-:Y:S01]  /*111d0*/  SEL R86, R87, R86, P0 ;  /* 0x0000005657567207 */ /* 0x000fe20000000000 */
[----:B------:R-:W0:Y:S04]  /*111e0*/  SHFL.IDX PT, R68, R13, R69, 0x1c1f ;  /* 0x001c1f450d447589 */ /* 0x000e2800000e0000 */
[----:B------:R-:W2:Y:S04]  /*111f0*/  SHFL.IDX PT, R17, R17, R69, 0x1c1f ;  /* 0x001c1f4511117589 */ /* 0x000ea800000e0000 */
[----:B------:R-:W3:Y:S04]  /*11200*/  SHFL.IDX PT, R72, R19, R69, 0x1c1f ;  /* 0x001c1f4513487589 */ /* 0x000ee800000e0000 */
[----:B------:R-:W-:Y:S04]  /*11210*/  SHFL.IDX PT, R111, R180, R3, 0x1c1f ;  /* 0x001c1f03b46f7589 */ /* 0x000fe800000e0000 */
[----:B------:R-:W-:Y:S04]  /*11220*/  SHFL.IDX PT, R110, R182, R3, 0x1c1f ;  /* 0x001c1f03b66e7589 */ /* 0x000fe800000e0000 */
[----:B------:R-:W-:Y:S04]  /*11230*/  SHFL.IDX PT, R23, R23, R69, 0x1c1f ;  /* 0x001c1f4517177589 */ /* 0x000fe800000e0000 */
[----:B------:R-:W4:Y:S01]  /*11240*/  SHFL.IDX PT, R20, R20, R69, 0x1c1f ;  /* 0x001c1f4514147589 */ /* 0x000f2200000e0000 */
[----:B0-----:R-:W-:-:S03]  /*11250*/  SEL R95, R67, R68, P0 ;  /* 0x00000044435f7207 */ /* 0x001fc60000000000 */
[----:B------:R-:W-:Y:S01]  /*11260*/  SHFL.IDX PT, R115, R172, R3, 0x1c1f ;  /* 0x001c1f03ac737589 */ /* 0x000fe200000e0000 */
[----:B--2---:R-:W-:Y:S02]  /*11270*/  SEL R93, R70, R17, P0 ;  /* 0x00000011465d7207 */ /* 0x004fe40000000000 */
[----:B------:R-:W-:Y:S01]  /*11280*/  SEL R87, R17, R70, P0 ;  /* 0x0000004611577207 */ /* 0x000fe20000000000 */
[----:B------:R-:W-:Y:S01]  /*11290*/  SHFL.IDX PT, R24, R24, R69, 0x1c1f ;  /* 0x001c1f4518187589 */ /* 0x000fe200000e0000 */
[----:B---3--:R-:W-:-:S03]  /*112a0*/  SEL R89, R71, R72, P0 ;  /* 0x0000004847597207 */ /* 0x008fc60000000000 */
[----:B------:R-:W-:Y:S04]  /*112b0*/  SHFL.IDX PT, R113, R176, R3, 0x1c1f ;  /* 0x001c1f03b0717589 */ /* 0x000fe800000e0000 */
[----:B------:R-:W-:Y:S04]  /*112c0*/  SHFL.IDX PT, R112, R178, R3, 0x1c1f ;  /* 0x001c1f03b2707589 */ /* 0x000fe800000e0000 */
[----:B------:R-:W-:Y:S04]  /*112d0*/  SHFL.IDX PT, R25, R25, R69, 0x1c1f ;  /* 0x001c1f4519197589 */ /* 0x000fe800000e0000 */
[----:B------:R-:W0:Y:S01]  /*112e0*/  SHFL.IDX PT, R22, R22, R69, 0x1c1f ;  /* 0x001c1f4516167589 */ /* 0x000e2200000e0000 */
[----:B----4-:R-:W-:-:S03]  /*112f0*/  SEL R70, R111, R20, P0 ;  /* 0x000000146f467207 */ /* 0x010fc60000000000 */
[----:B------:R-:W-:Y:S04]  /*11300*/  SHFL.IDX PT, R107, R162, R3, 0x1c1f ;  /* 0x001c1f03a26b7589 */ /* 0x000fe800000e0000 */
[----:B------:R-:W2:Y:S04]  /*11310*/  SHFL.IDX PT, R12, R49, R69, 0x1c1f ;  /* 0x001c1f45310c7589 */ /* 0x000ea800000e0000 */
        /* <DEDUP_REMOVED lines=34> */
[----:B------:R-:W5:Y:S04]  /*11540*/  SHFL.IDX PT, R108, R21, R69, 0x1c1f ;  /* 0x001c1f45156c7589 */ /* 0x000f6800000e0000 */
[----:B------:R-:W-:Y:S01]  /*11550*/  SHFL.IDX PT, R33, R33, R69, 0x1c1f ;  /* 0x001c1f4521217589 */ /* 0x000fe200000e0000 */
[----:B----4-:R-:W-:-:S02]  /*11560*/  SEL R3, R88, R9, P0 ;  /* 0x0000000958037207 */ /* 0x010fc40000000000 */
[----:B------:R-:W-:Y:S01]  /*11570*/  SEL R9, R9, R88, P0 ;  /* 0x0000005809097207 */ /* 0x000fe20000000000 */
[----:B------:R-:W-:Y:S01]  /*11580*/  SHFL.IDX PT, R16, R52, R69, 0x1c1f ;  /* 0x001c1f4534107589 */ /* 0x000fe200000e0000 */
[----:B------:R-:W-:Y:S02]  /*11590*/  SEL R94, R98, R99, P0 ;  /* 0x00000063625e7207 */ /* 0x000fe40000000000 */
[----:B------:R-:W-:Y:S01]  /*115a0*/  SEL R88, R76, R77, P0 ;  /* 0x0000004d4c587207 */ /* 0x000fe20000000000 */
[----:B------:R-:W4:Y:S01]  /*115b0*/  SHFL.IDX PT, R32, R32, R69, 0x1c1f ;  /* 0x001c1f4520207589 */ /* 0x000f2200000e0000 */
[----:B------:R-:W-:Y:S02]  /*115c0*/  SEL R98, R99, R98, P0 ;  /* 0x0000006263627207 */ /* 0x000fe40000000000 */
[----:B------:R-:W-:Y:S01]  /*115d0*/  SEL R76, R77, R76, P0 ;  /* 0x0000004c4d4c7207 */ /* 0x000fe20000000000 */
[----:B------:R1:W-:Y:S01]  /*115e0*/  SHFL.IDX PT, R52, R66, R69, 0x1c1f ;  /* 0x001c1f4542347589 */ /* 0x0003e200000e0000 */
[----:B------:R-:W-:-:S02]  /*115f0*/  SEL R99, R68, R67, P0 ;  /* 0x0000004344637207 */ /* 0x000fc40000000000 */
[----:B------:R-:W-:Y:S01]  /*11600*/  SEL R77, R72, R71, P0 ;  /* 0x00000047484d7207 */ /* 0x000fe20000000000 */
[----:B------:R-:W-:Y:S01]  /*11610*/  SHFL.IDX PT, R27, R27, R69, 0x1c1f ;  /* 0x001c1f451b1b7589 */ /* 0x000fe200000e0000 */
[----:B------:R-:W-:Y:S02]  /*11620*/  SEL R71, R110, R23, P0 ;  /* 0x000000176e477207 */ /* 0x000fe40000000000 */
[----:B------:R-:W-:Y:S01]  /*11630*/  SEL R67, R23, R110, P0 ;  /* 0x0000006e17437207 */ /* 0x000fe20000000000 */
[----:B------:R-:W4:Y:S01]  /*11640*/  SHFL.IDX PT, R41, R41, R69, 0x1c1f ;  /* 0x001c1f4529297589 */ /* 0x000f2200000e0000 */
[----:B0-----:R-:W-:Y:S02]  /*11650*/  SEL R68, R113, R22, P0 ;  /* 0x0000001671447207 */ /* 0x001fe40000000000 */
[----:B-1----:R-:W-:Y:S01]  /*11660*/  SEL R66, R20, R111, P0 ;  /* 0x0000006f14427207 */ /* 0x002fe20000000000 */
[----:B------:R-:W-:Y:S01]  /*11670*/  SHFL.IDX PT, R13, R40, R69, 0x1c1f ;  /* 0x001c1f45280d7589 */ /* 0x000fe200000e0000 */
[----:B------:R-:W0:Y:S01]  /*11680*/  LDC.64 R110, c[0x0][0xbd8] ;  /* 0x0002f600ff6e7b82 */ /* 0x000e220000000a00 */
[----:B--2---:R-:W-:-:S02]  /*11690*/  SEL R21, R107, R12, P0 ;  /* 0x0000000c6b157207 */ /* 0x004fc40000000000 */
[----:B------:R-:W1:Y:S01]  /*116a0*/  SHFL.IDX PT, R121, R53, R69, 0x1c1f ;  /* 0x001c1f4535797589 */ /* 0x000e6200000e0000 */
[----:B------:R-:W-:Y:S02]  /*116b0*/  SEL R23, R12, R107, P0 ;  /* 0x0000006b0c177207 */ /* 0x000fe40000000000 */
[----:B---3--:R-:W-:Y:S01]  /*116c0*/  SEL R72, R74, R73, P0 ;  /* 0x000000494a487207 */ /* 0x008fe20000000000 */
[----:B------:R2:W-:Y:S01]  /*116d0*/  SHFL.IDX PT, R125, R60, R69, 0x1c1f ;  /* 0x001c1f453c7d7589 */ /* 0x0005e200000e0000 */
[----:B------:R-:W3:Y:S01]  /*116e0*/  @P2 LDC R107, c[0x0][0xbec] ;  /* 0x0002fb00ff6b2b82 */ /* 0x000ee20000000800 */
[----:B------:R-:W-:Y:S02]  /*116f0*/  SEL R74, R73, R74, P0 ;  /* 0x0000004a494a7207 */ /* 0x000fe40000000000 */
[----:B------:R4:W-:Y:S01]  /*11700*/  SHFL.IDX PT, R105, R62, R69, 0x1c1f ;  /* 0x001c1f453e697589 */ /* 0x0009e200000e0000 */
[----:B-----5:R-:W-:Y:S02]  /*11710*/  SEL R73, R75, R108, P0 ;  /* 0x0000006c4b497207 */ /* 0x020fe40000000000 */
[----:B------:R-:W-:Y:S01]  /*11720*/  SEL R75, R108, R75, P0 ;  /* 0x0000004b6c4b7207 */ /* 0x000fe20000000000 */
[----:B------:R5:W-:Y:S01]  /*11730*/  SHFL.IDX PT, R19, R34, R69, 0x1c1f ;  /* 0x001c1f4522137589 */ /* 0x000be200000e0000 */
[----:B------:R-:W3:Y:S01]  /*11740*/  @P2 LDC R108, c[0x0][0xbf0] ;  /* 0x0002fc00ff6c2b82 */ /* 0x000ee20000000800 */
[----:B--2---:R-:W-:-:S02]  /*11750*/  SEL R60, R115, R24, P0 ;  /* 0x00000018733c7207 */ /* 0x004fc40000000000 */
[----:B------:R2:W-:Y:S01]  /*11760*/  SHFL.IDX PT, R18, R57, R69, 0x1c1f ;  /* 0x001c1f4539127589 */ /* 0x0005e200000e0000 */
[----:B----4-:R-:W-:-:S03]  /*11770*/  SEL R62, R24, R115, P0 ;  /* 0x00000073183e7207 */ /* 0x010fc60000000000 */
[----:B------:R4:W3:Y:S01]  /*11780*/  SHFL.IDX PT, R122, R59, R69, 0x1c1f ;  /* 0x001c1f453b7a7589 */ /* 0x0008e200000e0000 */
[----:B------:R-:W3:Y:S01]  /*11790*/  LDC R115, c[0x0][0xc50] ;  /* 0x00031400ff737b82 */ /* 0x000ee20000000800 */
[----:B------:R-:W-:Y:S02]  /*117a0*/  SEL R24, R32, R119, P0 ;  /* 0x0000007720187207 */ /* 0x000fe40000000000 */
[----:B------:R4:W3:Y:S01]  /*117b0*/  SHFL.IDX PT, R124, R56, R69, 0x1c1f ;  /* 0x001c1f45387c7589 */ /* 0x0008e200000e0000 */
[----:B-----5:R-:W-:Y:S02]  /*117c0*/  SEL R34, R41, R104, P0 ;  /* 0x0000006829227207 */ /* 0x020fe40000000000 */
[----:B--2---:R-:W-:Y:S01]  /*117d0*/  SEL R57, R33, R116, P0 ;  /* 0x0000007421397207 */ /* 0x004fe20000000000 */
[----:B------:R2:W-:Y:S01]  /*117e0*/  SHFL.IDX PT, R126, R61, R69, 0x1c1f ;  /* 0x001c1f453d7e7589 */ /* 0x0005e200000e0000 */
[----:B-1----:R-:W-:Y:S02]  /*117f0*/  SEL R40, R44, R121, P0 ;  /* 0x000000792c287207 */ /* 0x002fe40000000000 */
[----:B----4-:R-:W-:Y:S01]  /*11800*/  SEL R59, R116, R33, P0 ;  /* 0x00000021743b7207 */ /* 0x010fe20000000000 */
[----:B------:R1:W4:Y:S01]  /*11810*/  SHFL.IDX PT, R123, R58, R69, 0x1c1f ;  /* 0x001c1f453a7b7589 */ /* 0x00032200000e0000 */
[----:B------:R-:W5:Y:S01]  /*11820*/  @P2 LDC R116, c[0x0][0xbf0] ;  /* 0x0002fc00ff742b82 */ /* 0x000f620000000800 */
[----:B------:R-:W-:-:S02]  /*11830*/  SEL R56, R26, R117, P0 ;  /* 0x000000751a387207 */ /* 0x000fc40000000000 */
[----:B------:R0:W5:Y:S01]  /*11840*/  SHFL.IDX PT, R128, R63, R69, 0x1c1f ;  /* 0x001c1f453f807589 */ /* 0x00016200000e0000 */
[----:B------:R-:W-:Y:S02]  /*11850*/  SEL R33, R35, R16, P0 ;  /* 0x0000001023217207 */ /* 0x000fe40000000000 */
[----:B--2---:R-:W-:Y:S01]  /*11860*/  SEL R61, R114, R27, P0 ;  /* 0x0000001b723d7207 */ /* 0x004fe20000000000 */
[----:B------:R-:W-:Y:S01]  /*11870*/  SHFL.IDX PT, R106, R106, R69, 0x1c1f ;  /* 0x001c1f456a6a7589 */ /* 0x000fe200000e0000 */
[----:B------:R-:W-:Y:S02]  /*11880*/  SEL R35, R16, R35, P0 ;  /* 0x0000002310237207 */ /* 0x000fe40000000000 */
[----:B-1----:R-:W-:Y:S01]  /*11890*/  SEL R58, R117, R26, P0 ;  /* 0x0000001a753a7207 */ /* 0x002fe20000000000 */
[----:B------:R1:W2:Y:S01]  /*118a0*/  SHFL.IDX PT, R49, R64, R69, 0x1c1f ;  /* 0x001c1f4540317589 */ /* 0x0002a200000e0000 */
[----:B------:R-:W4:Y:S01]  /*118b0*/  @P2 LDC R117, c[0x0][0xbec] ;  /* 0x0002fb00ff752b82 */ /* 0x000f220000000800 */
[----:B------:R-:W-:-:S02]  /*118c0*/  SEL R26, R119, R32, P0 ;  /* 0x00000020771a7207 */ /* 0x000fc40000000000 */
[----:B------:R-:W-:Y:S01]  /*118d0*/  SHFL.IDX PT, R102, R102, R69, 0x1c1f ;  /* 0x001c1f4566667589 */ /* 0x000fe200000e0000 */
[----:B0-----:R-:W-:Y:S01]  /*118e0*/  SEL R63, R27, R114, P0 ;  /* 0x000000721b3f7207 */ /* 0x001fe20000000000 */
[----:B------:R-:W-:Y:S01]  /*118f0*/  IMAD R114, RZ, RZ, -UR40 ;  /* 0x80000028ff727e24 */ /* 0x000fe2000f8e02ff */
[----:B------:R-:W-:Y:S01]  /*11900*/  SEL R32, R104, R41, P0 ;  /* 0x0000002968207207 */ /* 0x000fe20000000000 */
[----:B------:R0:W2:Y:S01]  /*11910*/  SHFL.IDX PT, R53, R65, R69, 0x1c1f ;  /* 0x001c1f4541357589 */ /* 0x0000a200000e0000 */
[----:B------:R-:W-:Y:S01]  /*11920*/  IMAD R104, R110, UR39, RZ ;  /* 0x000000276e687c24 */ /* 0x000fe2000f8e02ff */
[----:B-1----:R-:W-:Y:S01]  /*11930*/  SEL R64, R22, R113, P0 ;  /* 0x0000007116407207 */ /* 0x002fe20000000000 */
[----:B---3--:R-:W-:Y:S01]  /*11940*/  IMAD R114, R115, R114, UR4 ;  /* 0x0000000473727e24 */ /* 0x008fe2000f8e0272 */
[----:B------:R-:W-:Y:S01]  /*11950*/  SHFL.IDX PT, R84, R84, R69, 0x1c1f ;  /* 0x001c1f4554547589 */ /* 0x000fe200000e0000 */
[----:B------:R-:W-:Y:S01]  /*11960*/  SEL R27, R118, R13, P0 ;  /* 0x0000000d761b7207 */ /* 0x000fe20000000000 */
[----:B------:R-:W-:Y:S01]  /*11970*/  ULDC.64 UR4, c[0x0][0xbe0] ;  /* 0x0002f80000047ab9 */ /* 0x000fe20000000a00 */
[----:B------:R-:W-:Y:S01]  /*11980*/  SEL R17, R122, R101, P0 ;  /* 0x000000657a117207 */ /* 0x000fe20000000000 */
[----:B------:R-:W-:Y:S01]  /*11990*/  SHFL.IDX PT, R97, R97, R69, 0x1c1f ;  /* 0x001c1f4561617589 */ /* 0x000fe200000e0000 */
[----:B------:R-:W-:-:S02]  /*119a0*/  SEL R12, R103, R124, P0 ;  /* 0x0000007c670c7207 */ /* 0x000fc40000000000 */
[----:B0-----:R-:W-:Y:S01]  /*119b0*/  SEL R65, R25, R112, P0 ;  /* 0x0000007019417207 */ /* 0x001fe20000000000 */
[----:B------:R-:W-:Y:S01]  /*119c0*/  SHFL.IDX PT, R80, R80, R69, 0x1c1f ;  /* 0x001c1f4550507589 */ /* 0x000fe200000e0000 */
[----:B------:R-:W-:Y:S01]  /*119d0*/  SEL R16, R124, R103, P0 ;  /* 0x000000677c107207 */ /* 0x000fe20000000000 */
[C---:B------:R-:W-:Y:S01]  /*119e0*/  @P2 IMAD.HI.U32 R103, R48.reuse, R107, RZ ;  /* 0x0000006b30672227 */ /* 0x040fe200078e00ff */
[----:B------:R-:W-:Y:S01]  /*119f0*/  SHF.R.S32.HI R107, RZ, 0x1f, R114 ;  /* 0x0000001fff6b7819 */ /* 0x000fe20000011472 */
[----:B------:R-:W-:Y:S01]  /*11a00*/  SHFL.IDX PT, R91, R91, R69, 0x1c1f ;  /* 0x001c1f455b5b7589 */ /* 0x000fe200000e0000 */
[----:B------:R-:W-:Y:S01]  /*11a10*/  SEL R41, R45, R18, P0 ;  /* 0x000000122d297207 */ /* 0x000fe20000000000 */
[----:B----4-:R-:W-:Y:S01]  /*11a20*/  @P2 IMAD.HI.U32 R117, R48, R117, RZ ;  /* 0x0000007530752227 */ /* 0x010fe200078e00ff */
        /* <DEDUP_REMOVED lines=14> */
[----:B------:R0:W-:Y:S02]  /*11b10*/  SHFL.IDX PT, R78, R78, R69, 0x1c1f ;  /* 0x001c1f454e4e7589 */ /* 0x0001e400000e0000 */
[----:B0-----:R-:W-:-:S02]  /*11b20*/  SEL R69, R112, R25, P0 ;  /* 0x0000001970457207 */ /* 0x001fc40000000000 */
[----:B------:R-:W0:Y:S01]  /*11b30*/  LDC.64 R112, c[0x0][0xb40] ;  /* 0x0002d000ff707b82 */ /* 0x000e220000000a00 */
[----:B------:R-:W-:Y:S02]  /*11b40*/  SEL R25, R13, R118, P0 ;  /* 0x000000760d197207 */ /* 0x000fe40000000000 */
[----:B------:R-:W-:Y:S01]  /*11b50*/  SEL R13, R101, R122, P0 ;  /* 0x0000007a650d7207 */ /* 0x000fe20000000000 */
[----:B------:R-:W-:Y:S02]  /*11b60*/  IMAD R101, R111, UR41, R104 ;  /* 0x000000296f657c24 */ /* 0x000fe4000f8e0268 */
[----:B------:R-:W-:Y:S01]  /*11b70*/  IMAD.WIDE.U32 R110, R110, UR41, R6 ;  /* 0x000000296e6e7c25 */ /* 0x000fe2000f8e0006 */
[----:B------:R-:W-:Y:S02]  /*11b80*/  SEL R6, R42, R125, P0 ;  /* 0x0000007d2a067207 */ /* 0x000fe40000000000 */
[----:B-----5:R-:W-:Y:S01]  /*11b90*/  SEL R7, R43, R128, P0 ;  /* 0x000000802b077207 */ /* 0x020fe20000000000 */
[----:B------:R-:W-:Y:S01]  /*11ba0*/  IMAD.IADD R111, R111, 0x1, R101 ;  /* 0x000000016f6f7824 */ /* 0x000fe200078e0265 */
[----:B------:R-:W-:Y:S01]  /*11bb0*/  SEL R42, R125, R42, P0 ;  /* 0x0000002a7d2a7207 */ /* 0x000fe20000000000 */
[--C-:B------:R-:W-:Y:S01]  /*11bc0*/  IMAD.MOV.U32 R101, RZ, RZ, R48.reuse ;  /* 0x000000ffff657224 */ /* 0x100fe200078e0030 */
[----:B------:R-:W-:Y:S01]  /*11bd0*/  @P2 SHF.R.U32.HI R101, RZ, R108, R103 ;  /* 0x0000006cff652219 */ /* 0x000fe20000011667 */
[----:B------:R-:W-:Y:S01]  /*11be0*/  IMAD.MOV.U32 R103, RZ, RZ, R48 ;  /* 0x000000ffff677224 */ /* 0x000fe200078e0030 */
[----:B------:R-:W-:-:S02]  /*11bf0*/  @P2 SHF.R.U32.HI R103, RZ, R116, R117 ;  /* 0x00000074ff672219 */ /* 0x000fc40000011675 */
[----:B------:R-:W-:-:S03]  /*11c00*/  SEL R43, R128, R43, P0 ;  /* 0x0000002b802b7207 */ /* 0x000fc60000000000 */
[----:B------:R-:W-:Y:S02]  /*11c10*/  IMAD.MOV R108, RZ, RZ, -R103 ;  /* 0x000000ffff6c7224 */ /* 0x000fe400078e0a67 */
[C---:B0-----:R-:W-:Y:S02]  /*11c20*/  IMAD R104, R112.reuse, UR39, RZ ;  /* 0x0000002770687c24 */ /* 0x041fe4000f8e02ff */
[----:B------:R-:W-:-:S04]  /*11c30*/  IMAD.WIDE.U32 R4, R112, UR41, R4 ;  /* 0x0000002970047c25 */ /* 0x000fc8000f8e0004 */
[----:B------:R-:W-:Y:S02]  /*11c40*/  IMAD R113, R113, UR41, R104 ;  /* 0x0000002971717c24 */ /* 0x000fe4000f8e0268 */
[----:B------:R-:W-:Y:S02]  /*11c50*/  IMAD.MOV.U32 R112, RZ, RZ, R4 ;  /* 0x000000ffff707224 */ /* 0x000fe400078e0004 */
[----:B------:R-:W-:Y:S02]  /*11c60*/  IMAD.IADD R113, R5, 0x1, R113 ;  /* 0x0000000105717824 */ /* 0x000fe400078e0271 */
[C---:B------:R-:W-:Y:S02]  /*11c70*/  IMAD R5, R107.reuse, UR4, RZ ;  /* 0x000000046b057c24 */ /* 0x040fe4000f8e02ff */
[----:B------:R-:W-:Y:S02]  /*11c80*/  IMAD R107, R107, UR6, RZ ;  /* 0x000000066b6b7c24 */ /* 0x000fe4000f8e02ff */
[----:B------:R-:W-:-:S02]  /*11c90*/  IMAD R104, R114, UR5, R5 ;  /* 0x0000000572687c24 */ /* 0x000fc4000f8e0205 */
[----:B------:R-:W-:Y:S01]  /*11ca0*/  IMAD.WIDE.U32 R4, R114, UR4, R110 ;  /* 0x0000000472047c25 */ /* 0x000fe2000f8e006e */
[----:B------:R-:W-:-:S03]  /*11cb0*/  ULDC.64 UR4, c[0x0][0xb30] ;  /* 0x0002cc0000047ab9 */ /* 0x000fc60000000a00 */
[C---:B------:R-:W-:Y:S01]  /*11cc0*/  IMAD R111, R114.reuse, UR7, R107 ;  /* 0x00000007726f7c24 */ /* 0x040fe2000f8e026b */
[----:B------:R-:W-:Y:S01]  /*11cd0*/  SHF.R.S32.HI R107, RZ, 0x1f, R101 ;  /* 0x0000001fff6b7819 */ /* 0x000fe20000011465 */
[----:B------:R-:W-:Y:S01]  /*11ce0*/  IMAD.WIDE.U32 R112, R114, UR6, R112 ;  /* 0x0000000672707c25 */ /* 0x000fe2000f8e0070 */
[----:B------:R-:W-:Y:S01]  /*11cf0*/  IADD3 R110, P2, R101, R4, RZ ;  /* 0x00000004656e7210 */ /* 0x000fe20007f5e0ff */
[----:B------:R-:W-:Y:S01]  /*11d00*/  ULDC.64 UR6, c[0x0][0xbc8] ;  /* 0x0002f20000067ab9 */ /* 0x000fe20000000a00 */
[----:B------:R-:W-:Y:S01]  /*11d10*/  SHF.R.S32.HI R4, RZ, 0x1f, R103 ;  /* 0x0000001fff047819 */ /* 0x000fe20000011467 */
[----:B------:R-:W-:Y:S02]  /*11d20*/  IMAD.MOV R101, RZ, RZ, -R101 ;  /* 0x000000ffff657224 */ /* 0x000fe400078e0a65 */
[----:B------:R-:W-:Y:S01]  /*11d30*/  IMAD.IADD R113, R113, 0x1, R111 ;  /* 0x0000000171717824 */ /* 0x000fe200078e026f */
        /* <DEDUP_REMOVED lines=14> */
[----:B--2---:R-:W-:Y:S01]  /*11e20*/  SEL R48, R50, R49, P0 ;  /* 0x0000003132307207 */ /* 0x004fe20000000000 */
        /* <DEDUP_REMOVED lines=11> */
[----:B0-----:R-:W-:Y:S01]  /*11ee0*/  ULEA UR4, UR5, UR4, 0x18 ;  /* 0x0000000405047291 */ /* 0x001fe2000f8ec03f */
[----:B------:R-:W-:Y:S01]  /*11ef0*/  LEA.HI.X R114, R110, UR7, R5, 0x2, P2 ;  /* 0x000000076e727c11 */ /* 0x000fe200090f1405 */
[----:B------:R-:W-:Y:S01]  /*11f00*/  IMAD.IADD R107, R113, 0x1, R101 ;  /* 0x00000001716b7824 */ /* 0x000fe200078e0265 */
[C---:B------:R-:W-:Y:S01]  /*11f10*/  LEA R103, P3, R112.reuse, UR8, 0x2 ;  /* 0x0000000870677c11 */ /* 0x040fe2000f8610ff */
[----:B------:R-:W-:Y:S01]  /*11f20*/  SHFL.IDX PT, R110, R108, RZ, 0x1c1f ;  /* 0x001c1fff6c6e7589 */ /* 0x000fe200000e0000 */
[----:B------:R-:W-:Y:S01]  /*11f30*/  SEL R5, R47, R106, P0 ;  /* 0x0000006a2f057207 */ /* 0x000fe20000000000 */
[----:B------:R-:W-:Y:S01]  /*11f40*/  IMAD R101, R109, UR6, RZ ;  /* 0x000000066d657c24 */ /* 0x000fe2000f8e02ff */
[----:B------:R-:W-:Y:S01]  /*11f50*/  LEA.HI.X R107, R112, UR9, R107, 0x2, P3 ;  /* 0x00000009706b7c11 */ /* 0x000fe200098f146b */
[----:B------:R-:W0:Y:S01]  /*11f60*/  SHFL.IDX PT, R111, R114, RZ, 0x1c1f ;  /* 0x001c1fff726f7589 */ /* 0x000e2200000e0000 */
[----:B------:R-:W-:Y:S01]  /*11f70*/  SEL R47, R106, R47, P0 ;  /* 0x0000002f6a2f7207 */ /* 0x000fe20000000000 */
[C---:B------:R-:W-:Y:S01]  /*11f80*/  VIADD R106, R100.reuse, 0x8 ;  /* 0x00000008646a7836 */ /* 0x040fe20000000000 */
[----:B------:R-:W-:Y:S01]  /*11f90*/  UIADD3 UR4, UR4, 0x2a820, URZ ;  /* 0x0002a82004047890 */ /* 0x000fe2000fffe03f */
[----:B------:R-:W-:Y:S01]  /*11fa0*/  SHFL.IDX PT, R112, R108, 0x1, 0x1c1f ;  /* 0x003c1f006c707f89 */ /* 0x000fe200000e0000 */
[----:B------:R-:W-:-:S02]  /*11fb0*/  ISETP.GE.OR P2, PT, R100, R101, P1 ;  /* 0x000000656400720c */ /* 0x000fc40000f46670 */
[-C--:B------:R-:W-:Y:S01]  /*11fc0*/  ISETP.GE.OR P1, PT, R106, R101.reuse, P1 ;  /* 0x000000656a00720c */ /* 0x080fe20000f26670 */
[----:B------:R-:W1:Y:S01]  /*11fd0*/  SHFL.IDX PT, R113, R114, 0x1, 0x1c1f ;  /* 0x003c1f0072717f89 */ /* 0x000e6200000e0000 */
[----:B------:R-:W-:Y:S01]  /*11fe0*/  UPRMT UR4, URZ, 0x654, UR4 ;  /* 0x000006543f047896 */ /* 0x000fe20008000004 */
[----:B------:R-:W-:Y:S02]  /*11ff0*/  ISETP.GE.AND P3, PT, R100, R101, PT ;  /* 0x000000656400720c */ /* 0x000fe40003f66270 */
[----:B------:R-:W-:Y:S01]  /*12000*/  SEL R46, R105, R46, P0 ;  /* 0x0000002e692e7207 */ /* 0x000fe20000000000 */
[----:B------:R2:W3:Y:S01]  /*12010*/  SHFL.IDX PT, R104, R103, RZ, 0x1c1f ;  /* 0x001c1fff67687589 */ /* 0x0004e200000e0000 */
[----:B------:R-:W-:Y:S02]  /*12020*/  SEL R51, R52, R51, P0 ;  /* 0x0000003334337207 */ /* 0x000fe40000000000 */
[----:B------:R-:W-:Y:S01]  /*12030*/  SEL R52, R54, R53, P0 ;  /* 0x0000003536347207 */ /* 0x000fe20000000000 */
[----:B------:R2:W4:Y:S01]  /*12040*/  SHFL.IDX PT, R105, R107, RZ, 0x1c1f ;  /* 0x001c1fff6b697589 */ /* 0x00052200000e0000 */
[----:B------:R-:W-:Y:S01]  /*12050*/  SYNCS.ARRIVE.TRANS64.RED.A1T0 RZ, [UR4], RZ ;  /* 0x000000ffffff79a7 */ /* 0x000fe20008100404 */
[----:B------:R-:W-:-:S02]  /*12060*/  SEL R54, R53, R54, P0 ;  /* 0x0000003635367207 */ /* 0x000fc40000000000 */
[----:B------:R-:W-:Y:S02]  /*12070*/  SEL R53, R55, R102, P0 ;  /* 0x0000006637357207 */ /* 0x000fe40000000000 */
[----:B------:R-:W-:Y:S01]  /*12080*/  SEL R55, R102, R55, P0 ;  /* 0x0000003766377207 */ /* 0x000fe20000000000 */
[----:B0-----:R2:W-:Y:S04]  /*12090*/  @!P2 ST.E desc[UR46][R110.64], R2 ;  /* 0x000000026e00a985 */ /* 0x0015e8000c10192e */
[----:B-1----:R2:W-:Y:S01]  /*120a0*/  @!P1 ST.E desc[UR46][R112.64], R0 ;  /* 0x0000000070009985 */ /* 0x0025e2000c10192e */
[----:B------:R-:W-:Y:S05]  /*120b0*/  @P3 BRA `(.L_x_1173) ;  /* 0x0000000800383947 */ /* 0x000fea0003800000 */
[C---:B--2---:R-:W-:Y:S01]  /*120c0*/  VIADD R0, R96.reuse, 0x8 ;  /* 0x0000000860007836 */ /* 0x044fe20000000000 */
        /* <DEDUP_REMOVED lines=46> */
[----:B-1----:R-:W-:-:S04]  /*123b0*/  @!P4 IMAD.WIDE R86, R111, 0x4, R104 ;  /* 0x000000046f56c825 */ /* 0x002fc800078e0268 */
[----:B------:R-:W-:Y:S01]  /*123c0*/  VIADD R98, R96, 0x58 ;  /* 0x0000005860627836 */ /* 0x000fe20000000000 */
[----:B------:R1:W-:Y:S01]  /*123d0*/  @!P4 ST.E.64 desc[UR46][R86.64], R76 ;  /* 0x0000004c5600c985 */ /* 0x0003e2000c101b2e */
[--C-:B0-----:R-:W-:Y:S01]  /*123e0*/  @!P5 IMAD.WIDE R88, R93, 0x4, R104.reuse ;  /* 0x000000045d58d825 */ /* 0x101fe200078e0268 */
[----:B------:R-:W-:Y:S02]  /*123f0*/  @!P1 LEA.HI R110, R110, R110, RZ, 0x1 ;  /* 0x0000006e6e6e9211 */ /* 0x000fe400078f08ff */
[----:B------:R-:W-:Y:S01]  /*12400*/  ISETP.GE.AND P4, PT, R98, UR4, PT ;  /* 0x0000000462007c0c */ /* 0x000fe2000bf86270 */
[----:B------:R-:W-:Y:S01]  /*12410*/  @!P6 IMAD.WIDE R92, R95, 0x4, R104 ;  /* 0x000000045f5ce825 */ /* 0x000fe200078e0268 */
[----:B------:R-:W-:Y:S01]  /*12420*/  @!P3 LOP3.LUT R95, R102, 0xfffffffe, RZ, 0xc0, !PT ;  /* 0xfffffffe665fb812 */ /* 0x000fe200078ec0ff */
[----:B------:R0:W-:Y:S01]  /*12430*/  @!P5 ST.E.64 desc[UR46][R88.64], R72 ;  /* 0x000000485800d985 */ /* 0x0001e2000c101b2e */
[----:B------:R-:W-:Y:S01]  /*12440*/  @!P2 LEA.HI R0, R0, R0, RZ, 0x1 ;  /* 0x000000000000a211 */ /* 0x000fe200078f08ff */
[----:B------:R-:W-:-:S02]  /*12450*/  VIADD R99, R96, 0x60 ;  /* 0x0000006060637836 */ /* 0x000fc40000000000 */
[--C-:B------:R-:W-:Y:S01]  /*12460*/  @!P3 IMAD.WIDE R94, R95, 0x4, R104.reuse ;  /* 0x000000045f5eb825 */ /* 0x100fe200078e0268 */
[----:B------:R2:W-:Y:S01]  /*12470*/  @!P6 ST.E.64 desc[UR46][R92.64], R74 ;  /* 0x0000004a5c00e985 */ /* 0x0005e2000c101b2e */
[----:B-1----:R-:W-:Y:S02]  /*12480*/  @!P1 LOP3.LUT R77, R110, 0xfffffffe, RZ, 0xc0, !PT ;  /* 0xfffffffe6e4d9812 */ /* 0x002fe400078ec0ff */
[----:B------:R-:W-:Y:S01]  /*12490*/  VIADD R76, R96, 0x70 ;  /* 0x00000070604c7836 */ /* 0x000fe20000000000 */
[----:B------:R-:W-:Y:S01]  /*124a0*/  @!P2 LOP3.LUT R87, R0, 0xfffffffe, RZ, 0xc0, !PT ;  /* 0xfffffffe0057a812 */ /* 0x000fe200078ec0ff */
[----:B------:R1:W-:Y:S01]  /*124b0*/  @!P3 ST.E.64 desc[UR46][R94.64], R70 ;  /* 0x000000465e00b985 */ /* 0x0003e2000c101b2e */
[----:B------:R-:W-:Y:S01]  /*124c0*/  @!P4 LEA.HI R98, R98, R98, RZ, 0x1 ;  /* 0x000000626262c211 */ /* 0x000fe200078f08ff */
[----:B------:R-:W-:Y:S01]  /*124d0*/  VIADD R0, R96, 0x68 ;  /* 0x0000006860007836 */ /* 0x000fe20000000000 */
[----:B------:R-:W-:Y:S01]  /*124e0*/  ISETP.GE.AND P3, PT, R99, UR4, PT ;  /* 0x0000000463007c0c */ /* 0x000fe2000bf66270 */
[----:B0-----:R-:W-:Y:S01]  /*124f0*/  @!P1 IMAD.WIDE R72, R77, 0x4, R104 ;  /* 0x000000044d489825 */ /* 0x001fe200078e0268 */
[----:B------:R-:W-:-:S03]  /*12500*/  ISETP.GE.AND P6, PT, R76, UR4, PT ;  /* 0x000000044c007c0c */ /* 0x000fc6000bfc6270 */
[----:B------:R-:W-:Y:S01]  /*12510*/  VIADD R77, R96, 0x78 ;  /* 0x00000078604d7836 */ /* 0x000fe20000000000 */
[----:B------:R0:W-:Y:S01]  /*12520*/  @!P1 ST.E.64 desc[UR46][R72.64], R66 ;  /* 0x0000004248009985 */ /* 0x0001e2000c101b2e */
[----:B--2---:R-:W-:Y:S01]  /*12530*/  @!P2 IMAD.WIDE R74, R87, 0x4, R104 ;  /* 0x00000004574aa825 */ /* 0x004fe200078e0268 */
[----:B------:R-:W-:Y:S02]  /*12540*/  ISETP.GE.AND P1, PT, R0, UR4, PT ;  /* 0x0000000400007c0c */ /* 0x000fe4000bf26270 */
[----:B------:R-:W-:Y:S01]  /*12550*/  ISETP.GE.AND P5, PT, R77, UR4, PT ;  /* 0x000000044d007c0c */ /* 0x000fe2000bfa6270 */
[----:B------:R-:W-:Y:S01]  /*12560*/  VIADD R86, R96, 0x80 ;  /* 0x0000008060567836 */ /* 0x000fe20000000000 */
[----:B-1----:R-:W-:Y:S01]  /*12570*/  @!P4 LOP3.LUT R71, R98, 0xfffffffe, RZ, 0xc0, !PT ;  /* 0xfffffffe6247c812 */ /* 0x002fe200078ec0ff */
[----:B------:R-:W-:Y:S01]  /*12580*/  VIADD R87, R96, 0x88 ;  /* 0x0000008860577836 */ /* 0x000fe20000000000 */
[----:B------:R1:W-:Y:S01]  /*12590*/  @!P2 ST.E.64 desc[UR46][R74.64], R68 ;  /* 0x000000444a00a985 */ /* 0x0003e2000c101b2e */
[----:B------:R-:W-:-:S02]  /*125a0*/  @!P3 LEA.HI R99, R99, R99, RZ, 0x1 ;  /* 0x000000636363b211 */ /* 0x000fc400078f08ff */
[----:B------:R-:W-:Y:S02]  /*125b0*/  ISETP.GE.AND P2, PT, R86, UR4, PT ;  /* 0x0000000456007c0c */ /* 0x000fe4000bf46270 */
[----:B------:R-:W-:Y:S01]  /*125c0*/  @!P6 LEA.HI R76, R76, R76, RZ, 0x1 ;  /* 0x0000004c4c4ce211 */ /* 0x000fe200078f08ff */
[----:B0-----:R-:W-:Y:S01]  /*125d0*/  @!P4 IMAD.WIDE R66, R71, 0x4, R104 ;  /* 0x000000044742c825 */ /* 0x001fe200078e0268 */
[----:B------:R-:W-:Y:S02]  /*125e0*/  @!P1 LEA.HI R0, R0, R0, RZ, 0x1 ;  /* 0x0000000000009211 */ /* 0x000fe400078f08ff */
[----:B------:R-:W-:Y:S02]  /*125f0*/  @!P6 LOP3.LUT R73, R76, 0xfffffffe, RZ, 0xc0, !PT ;  /* 0xfffffffe4c49e812 */ /* 0x000fe400078ec0ff */
[----:B------:R0:W-:Y:S01]  /*12600*/  @!P4 ST.E.64 desc[UR46][R66.64], R64 ;  /* 0x000000404200c985 */ /* 0x0001e2000c101b2e */
[----:B------:R-:W-:Y:S02]  /*12610*/  ISETP.GE.AND P4, PT, R87, UR4, PT ;  /* 0x0000000457007c0c */ /* 0x000fe4000bf86270 */
[----:B-1----:R-:W-:-:S02]  /*12620*/  @!P3 LOP3.LUT R69, R99, 0xfffffffe, RZ, 0xc0, !PT ;  /* 0xfffffffe6345b812 */ /* 0x002fc400078ec0ff */
[----:B------:R-:W-:Y:S02]  /*12630*/  @!P5 LEA.HI R77, R77, R77, RZ, 0x1 ;  /* 0x0000004d4d4dd211 */ /* 0x000fe400078f08ff */
[----:B------:R-:W-:Y:S01]  /*12640*/  @!P1 LOP3.LUT R71, R0, 0xfffffffe, RZ, 0xc0, !PT ;  /* 0xfffffffe00479812 */ /* 0x000fe200078ec0ff */
[----:B------:R-:W-:Y:S01]  /*12650*/  @!P3 IMAD.WIDE R68, R69, 0x4, R104 ;  /* 0x000000044544b825 */ /* 0x000fe200078e0268 */
[----:B------:R-:W-:-:S03]  /*12660*/  @!P2 LEA.HI R86, R86, R86, RZ, 0x1 ;  /* 0x000000565656a211 */ /* 0x000fc600078f08ff */
[--C-:B------:R-:W-:Y:S01]  /*12670*/  @!P1 IMAD.WIDE R70, R71, 0x4, R104.reuse ;  /* 0x0000000447469825 */ /* 0x100fe200078e0268 */
[----:B------:R1:W-:Y:S01]  /*12680*/  @!P3 ST.E.64 desc[UR46][R68.64], R60 ;  /* 0x0000003c4400b985 */ /* 0x0003e2000c101b2e */
[----:B------:R-:W-:Y:S02]  /*12690*/  @!P4 LEA.HI R87, R87, R87, RZ, 0x1 ;  /* 0x000000575757c211 */ /* 0x000fe400078f08ff */
[----:B0-----:R-:W-:Y:S01]  /*126a0*/  @!P5 LOP3.LUT R67, R77, 0xfffffffe, RZ, 0xc0, !PT ;  /* 0xfffffffe4d43d812 */ /* 0x001fe200078ec0ff */
[--C-:B------:R-:W-:Y:S01]  /*126b0*/  @!P6 IMAD.WIDE R64, R73, 0x4, R104.reuse ;  /* 0x000000044940e825 */ /* 0x100fe200078e0268 */
[----:B------:R-:W-:Y:S01]  /*126c0*/  @!P2 LOP3.LUT R73, R86, 0xfffffffe, RZ, 0xc0, !PT ;  /* 0xfffffffe5649a812 */ /* 0x000fe200078ec0ff */
[----:B------:R0:W-:Y:S01]  /*126d0*/  @!P1 ST.E.64 desc[UR46][R70.64], R62 ;  /* 0x0000003e46009985 */ /* 0x0001e2000c101b2e */
[----:B------:R-:W-:Y:S01]  /*126e0*/  @!P4 LOP3.LUT R87, R87, 0xfffffffe, RZ, 0xc0, !PT ;  /* 0xfffffffe5757c812 */ /* 0x000fe200078ec0ff */
[----:B------:R-:W-:Y:S02]  /*126f0*/  @!P5 IMAD.WIDE R66, R67, 0x4, R104 ;  /* 0x000000044342d825 */ /* 0x000fe400078e0268 */
[----:B------:R2:W-:Y:S02]  /*12700*/  @!P6 ST.E.64 desc[UR46][R64.64], R58 ;  /* 0x0000003a4000e985 */ /* 0x0005e4000c101b2e */
[----:B------:R-:W-:-:S02]  /*12710*/  VIADD R0, R96, 0x90 ;  /* 0x0000009060007836 */ /* 0x000fc40000000000 */
[--C-:B-1----:R-:W-:Y:S01]  /*12720*/  @!P2 IMAD.WIDE R60, R73, 0x4, R104.reuse ;  /* 0x00000004493ca825 */ /* 0x102fe200078e0268 */
[----:B------:R-:W-:Y:S02]  /*12730*/  @!P5 ST.E.64 desc[UR46][R66.64], R56 ;  /* 0x000000384200d985 */ /* 0x000fe4000c101b2e */
[----:B------:R-:W-:Y:S01]  /*12740*/  ISETP.GE.AND P1, PT, R0, UR4, PT ;  /* 0x0000000400007c0c */ /* 0x000fe2000bf26270 */
[----:B------:R-:W-:Y:S01]  /*12750*/  VIADD R68, R96, 0x98 ;  /* 0x0000009860447836 */ /* 0x000fe20000000000 */
[----:B------:R-:W-:Y:S01]  /*12760*/  @!P2 ST.E.64 desc[UR46][R60.64], R26 ;  /* 0x0000001a3c00a985 */ /* 0x000fe2000c101b2e */
[----:B0-----:R-:W-:-:S03]  /*12770*/  @!P4 IMAD.WIDE R62, R87, 0x4, R104 ;  /* 0x00000004573ec825 */ /* 0x001fc600078e0268 */
[----:B------:R-:W-:Y:S01]  /*12780*/  ISETP.GE.AND P2, PT, R68, UR4, PT ;  /* 0x0000000444007c0c */ /* 0x000fe2000bf46270 */
[C---:B------:R-:W-:Y:S01]  /*12790*/  VIADD R69, R96.reuse, 0xa0 ;  /* 0x000000a060457836 */ /* 0x040fe20000000000 */
[----:B------:R0:W-:Y:S01]  /*127a0*/  @!P4 ST.E.64 desc[UR46][R62.64], R24 ;  /* 0x000000183e00c985 */ /* 0x0001e2000c101b2e */
[C---:B------:R-:W-:Y:S02]  /*127b0*/  VIADD R70, R96.reuse, 0xa8 ;  /* 0x000000a860467836 */ /* 0x040fe40000000000 */
[C---:B--2---:R-:W-:Y:S01]  /*127c0*/  VIADD R58, R96.reuse, 0xb0 ;  /* 0x000000b0603a7836 */ /* 0x044fe20000000000 */
[----:B------:R-:W-:Y:S01]  /*127d0*/  ISETP.GE.AND P3, PT, R69, UR4, PT ;  /* 0x0000000445007c0c */ /* 0x000fe2000bf66270 */
[----:B------:R-:W-:Y:S01]  /*127e0*/  VIADD R59, R96, 0xb8 ;  /* 0x000000b8603b7836 */ /* 0x000fe20000000000 */
[----:B------:R-:W-:Y:S02]  /*127f0*/  ISETP.GE.AND P4, PT, R70, UR4, PT ;  /* 0x0000000446007c0c */ /* 0x000fe4000bf86270 */
[----:B------:R-:W-:-:S02]  /*12800*/  ISETP.GE.AND P5, PT, R58, UR4, PT ;  /* 0x000000043a007c0c */ /* 0x000fc4000bfa6270 */
[----:B------:R-:W-:Y:S02]  /*12810*/  ISETP.GE.AND P6, PT, R59, UR4, PT ;  /* 0x000000043b007c0c */ /* 0x000fe4000bfc6270 */
[----:B------:R-:W-:Y:S02]  /*12820*/  @!P1 LEA.HI R0, R0, R0, RZ, 0x1 ;  /* 0x0000000000009211 */ /* 0x000fe400078f08ff */
[----:B------:R-:W-:Y:S02]  /*12830*/  @!P2 LEA.HI R68, R68, R68, RZ, 0x1 ;  /* 0x000000444444a211 */ /* 0x000fe400078f08ff */
[----:B0-----:R-:W-:Y:S02]  /*12840*/  @!P1 LOP3.LUT R25, R0, 0xfffffffe, RZ, 0xc0, !PT ;  /* 0xfffffffe00199812 */ /* 0x001fe400078ec0ff */
[----:B------:R-:W-:Y:S02]  /*12850*/  @!P3 LEA.HI R69, R69, R69, RZ, 0x1 ;  /* 0x000000454545b211 */ /* 0x000fe400078f08ff */
[----:B------:R-:W-:-:S02]  /*12860*/  @!P4 LEA.HI R70, R70, R70, RZ, 0x1 ;  /* 0x000000464646c211 */ /* 0x000fc400078f08ff */
[----:B------:R-:W-:Y:S02]  /*12870*/  @!P5 LEA.HI R58, R58, R58, RZ, 0x1 ;  /* 0x0000003a3a3ad211 */ /* 0x000fe400078f08ff */
[----:B------:R-:W-:Y:S02]  /*12880*/  @!P6 LEA.HI R24, R59, R59, RZ, 0x1 ;  /* 0x0000003b3b18e211 */ /* 0x000fe400078f08ff */
[----:B------:R-:W-:Y:S02]  /*12890*/  @!P2 LOP3.LUT R27, R68, 0xfffffffe, RZ, 0xc0, !PT ;  /* 0xfffffffe441ba812 */ /* 0x000fe400078ec0ff */
[----:B------:R-:W-:Y:S02]  /*128a0*/  @!P3 LOP3.LUT R57, R69, 0xfffffffe, RZ, 0xc0, !PT ;  /* 0xfffffffe4539b812 */ /* 0x000fe400078ec0ff */
[----:B------:R-:W-:Y:S01]  /*128b0*/  @!P4 LOP3.LUT R59, R70, 0xfffffffe, RZ, 0xc0, !PT ;  /* 0xfffffffe463bc812 */ /* 0x000fe200078ec0ff */
[----:B------:R-:W-:Y:S01]  /*128c0*/  @!P2 IMAD.WIDE R26, R27, 0x4, R104 ;  /* 0x000000041b1aa825 */ /* 0x000fe200078e0268 */
[----:B------:R-:W-:-:S02]  /*128d0*/  @!P5 LOP3.LUT R61, R58, 0xfffffffe, RZ, 0xc0, !PT ;  /* 0xfffffffe3a3dd812 */ /* 0x000fc400078ec0ff */
[----:B------:R-:W-:Y:S01]  /*128e0*/  @!P6 LOP3.LUT R63, R24, 0xfffffffe, RZ, 0xc0, !PT ;  /* 0xfffffffe183fe812 */ /* 0x000fe200078ec0ff */
[----:B------:R-:W-:-:S04]  /*128f0*/  @!P1 IMAD.WIDE R24, R25, 0x4, R104 ;  /* 0x0000000419189825 */ /* 0x000fc800078e0268 */
[--C-:B------:R-:W-:Y:S01]  /*12900*/  @!P3 IMAD.WIDE R56, R57, 0x4, R104.reuse ;  /* 0x000000043938b825 */ /* 0x100fe200078e0268 */
[----:B------:R0:W-:Y:S03]  /*12910*/  @!P1 ST.E.64 desc[UR46][R24.64], R20 ;  /* 0x0000001418009985 */ /* 0x0001e6000c101b2e */
[--C-:B------:R-:W-:Y:S01]  /*12920*/  @!P4 IMAD.WIDE R58, R59, 0x4, R104.reuse ;  /* 0x000000043b3ac825 */ /* 0x100fe200078e0268 */
[----:B------:R0:W-:Y:S03]  /*12930*/  @!P2 ST.E.64 desc[UR46][R26.64], R22 ;  /* 0x000000161a00a985 */ /* 0x0001e6000c101b2e */
[--C-:B------:R-:W-:Y:S01]  /*12940*/  @!P5 IMAD.WIDE R60, R61, 0x4, R104.reuse ;  /* 0x000000043d3cd825 */ /* 0x100fe200078e0268 */
[----:B------:R0:W-:Y:S03]  /*12950*/  @!P3 ST.E.64 desc[UR46][R56.64], R32 ;  /* 0x000000203800b985 */ /* 0x0001e6000c101b2e */
[----:B------:R-:W-:Y:S01]  /*12960*/  @!P6 IMAD.WIDE R104, R63, 0x4, R104 ;  /* 0x000000043f68e825 */ /* 0x000fe200078e0268 */
[----:B------:R0:W-:Y:S04]  /*12970*/  @!P4 ST.E.64 desc[UR46][R58.64], R34 ;  /* 0x000000223a00c985 */ /* 0x0001e8000c101b2e */
[----:B------:R0:W-:Y:S04]  /*12980*/  @!P5 ST.E.64 desc[UR46][R60.64], R40 ;  /* 0x000000283c00d985 */ /* 0x0001e8000c101b2e */
[----:B------:R0:W-:Y:S02]  /*12990*/  @!P6 ST.E.64 desc[UR46][R104.64], R44 ;  /* 0x0000002c6800e985 */ /* 0x0001e4000c101b2e */
.L_x_1173:
[----:B------:R-:W-:Y:S05]  /*129a0*/  BSYNC B0 ;  /* 0x0000000000007941 */ /* 0x000fea0003800000 */
.L_x_1172:
[----:B------:R-:W-:Y:S01]  /*129b0*/  ISETP.GE.AND P1, PT, R106, R101, PT ;  /* 0x000000656a00720c */ /* 0x000fe20003f26270 */
[----:B0-----:R0:W1:Y:S01]  /*129c0*/  SHFL.IDX PT, R21, R107, 0x1, 0x1c1f ;  /* 0x003c1f006b157f89 */ /* 0x00106200000e0000 */
        /* <DEDUP_REMOVED lines=21> */
[----:B--2---:R-:W-:Y:S02]  /*12b20*/  SEL R2, R11, R78, P0 ;  /* 0x0000004e0b027207 */ /* 0x004fe40000000000 */
[----:B------:R-:W-:Y:S01]  /*12b30*/  SEL R8, R78, R11, P0 ;  /* 0x0000000b4e087207 */ /* 0x000fe20000000000 */
[----:B01----:R-:W-:Y:S06]  /*12b40*/  @P1 BRA `(.L_x_1084) ;  /* 0x0000005000b01947 */ /* 0x003fec0003800000 */
        /* <DEDUP_REMOVED lines=8> */
[C---:B------:R-:W-:Y:S01]  /*12bd0*/  VIADD R58, R96.reuse, 0x28 ;  /* 0x00000028603a7836 */ /* 0x040fe20000000000 */
[----:B------:R-:W-:Y:S01]  /*12be0*/  ISETP.GE.AND P6, PT, R33, UR4, PT ;  /* 0x0000000421007c0c */ /* 0x000fe2000bfc6270 */
[----:B------:R-:W-:Y:S01]  /*12bf0*/  VIADD R59, R96, 0x30 ;  /* 0x00000030603b7836 */ /* 0x000fe20000000000 */
[----:B------:R-:W-:-:S02]  /*12c00*/  ISETP.GE.AND P2, PT, R56, UR4, PT ;  /* 0x0000000438007c0c */ /* 0x000fc4000bf46270 */
[----:B------:R-:W-:Y:S02]  /*12c10*/  ISETP.GE.AND P3, PT, R58, UR4, PT ;  /* 0x000000043a007c0c */ /* 0x000fe4000bf66270 */
[----:B------:R-:W-:Y:S01]  /*12c20*/  ISETP.GE.AND P4, PT, R59, UR4, PT ;  /* 0x000000043b007c0c */ /* 0x000fe2000bf86270 */
[----:B------:R-:W-:Y:S02]  /*12c30*/  @!P0 IMAD.WIDE R10, R96, 0x4, R20 ;  /* 0x00000004600a8825 */ /* 0x000fe400078e0214 */
[----:B------:R-:W-:Y:S02]  /*12c40*/  @!P1 LEA.HI R0, R0, R0, RZ, 0x1 ;  /* 0x0000000000009211 */ /* 0x000fe400078f08ff */
[----:B------:R-:W-:Y:S01]  /*12c50*/  @!P5 LEA.HI R32, R32, R32, RZ, 0x1 ;  /* 0x000000202020d211 */ /* 0x000fe200078f08ff */
[----:B------:R0:W-:Y:S01]  /*12c60*/  @!P0 ST.E.64 desc[UR46][R10.64], R12 ;  /* 0x0000000c0a008985 */ /* 0x0001e2000c101b2e */
[----:B------:R-:W-:Y:S02]  /*12c70*/  @!P6 LEA.HI R44, R33, R33, RZ, 0x1 ;  /* 0x00000021212ce211 */ /* 0x000fe400078f08ff */
[----:B------:R-:W-:Y:S01]  /*12c80*/  @!P1 LOP3.LUT R33, R0, 0xfffffffe, RZ, 0xc0, !PT ;  /* 0xfffffffe00219812 */ /* 0x000fe200078ec0ff */
[----:B------:R-:W-:Y:S01]  /*12c90*/  VIADD R0, R96, 0x38 ;  /* 0x0000003860007836 */ /* 0x000fe20000000000 */
[----:B------:R-:W-:-:S02]  /*12ca0*/  @!P5 LOP3.LUT R45, R32, 0xfffffffe, RZ, 0xc0, !PT ;  /* 0xfffffffe202dd812 */ /* 0x000fc400078ec0ff */
        /* <DEDUP_REMOVED lines=41> */
[----:B-----5:R-:W-:-:S04]  /*12f40*/  @!P1 IMAD.WIDE R4, R11, 0x4, R20 ;  /* 0x000000040b049825 */ /* 0x020fc800078e0214 */
[----:B------:R-:W-:Y:S01]  /*12f50*/  VIADD R16, R96, 0x70 ;  /* 0x0000007060107836 */ /* 0x000fe20000000000 */
[----:B------:R1:W-:Y:S01]  /*12f60*/  @!P1 ST.E.64 desc[UR46][R4.64], R48 ;  /* 0x0000003004009985 */ /* 0x0003e2000c101b2e */
[----:B------:R-:W-:Y:S01]  /*12f70*/  @!P0 IMAD.WIDE R10, R57, 0x4, R20 ;  /* 0x00000004390a8825 */ /* 0x000fe200078e0214 */
[----:B------:R-:W-:Y:S02]  /*12f80*/  @!P3 LEA.HI R0, R0, R0, RZ, 0x1 ;  /* 0x000000000000b211 */ /* 0x000fe400078f08ff */
[----:B------:R-:W-:Y:S01]  /*12f90*/  ISETP.GE.AND P1, PT, R16, UR4, PT ;  /* 0x0000000410007c0c */ /* 0x000fe2000bf26270 */
[----:B------:R-:W-:Y:S01]  /*12fa0*/  VIADD R17, R96, 0x78 ;  /* 0x0000007860117836 */ /* 0x000fe20000000000 */
[----:B------:R2:W-:Y:S01]  /*12fb0*/  @!P0 ST.E.64 desc[UR46][R10.64], R50 ;  /* 0x000000320a008985 */ /* 0x0005e2000c101b2e */
[----:B0-----:R-:W-:Y:S01]  /*12fc0*/  @!P2 LOP3.LUT R7, R18, 0xfffffffe, RZ, 0xc0, !PT ;  /* 0xfffffffe1207a812 */ /* 0x001fe200078ec0ff */
[----:B------:R-:W-:Y:S01]  /*12fd0*/  VIADD R18, R96, 0x80 ;  /* 0x0000008060127836 */ /* 0x000fe20000000000 */
[----:B------:R-:W-:-:S02]  /*12fe0*/  @!P3 LOP3.LUT R13, R0, 0xfffffffe, RZ, 0xc0, !PT ;  /* 0xfffffffe000db812 */ /* 0x000fc400078ec0ff */
[----:B------:R-:W-:Y:S02]  /*12ff0*/  ISETP.GE.AND P0, PT, R17, UR4, PT ;  /* 0x0000000411007c0c */ /* 0x000fe4000bf06270 */
[----:B------:R-:W-:Y:S01]  /*13000*/  @!P4 LEA.HI R30, R30, R30, RZ, 0x1 ;  /* 0x0000001e1e1ec211 */ /* 0x000fe200078f08ff */
[--C-:B-1----:R-:W-:Y:S01]  /*13010*/  @!P2 IMAD.WIDE R4, R7, 0x4, R20.reuse ;  /* 0x000000040704a825 */ /* 0x102fe200078e0214 */
[----:B------:R-:W-:Y:S02]  /*13020*/  @!P5 LEA.HI R12, R12, R12, RZ, 0x1 ;  /* 0x0000000c0c0cd211 */ /* 0x000fe400078f08ff */
[----:B------:R-:W-:Y:S01]  /*13030*/  @!P1 LEA.HI R16, R16, R16, RZ, 0x1 ;  /* 0x0000001010109211 */ /* 0x000fe200078f08ff */
[----:B------:R-:W-:Y:S01]  /*13040*/  @!P3 IMAD.WIDE R6, R13, 0x4, R20 ;  /* 0x000000040d06b825 */ /* 0x000fe200078e0214 */
[----:B------:R-:W-:Y:S01]  /*13050*/  @!P5 LOP3.LUT R13, R12, 0xfffffffe, RZ, 0xc0, !PT ;  /* 0xfffffffe0c0dd812 */ /* 0x000fe200078ec0ff */
[----:B------:R0:W-:Y:S01]  /*13060*/  @!P2 ST.E.64 desc[UR46][R4.64], R52 ;  /* 0x000000340400a985 */ /* 0x0001e2000c101b2e */
[----:B--2---:R-:W-:-:S02]  /*13070*/  @!P4 LOP3.LUT R11, R30, 0xfffffffe, RZ, 0xc0, !PT ;  /* 0xfffffffe1e0bc812 */ /* 0x004fc400078ec0ff */
[----:B------:R-:W-:Y:S01]  /*13080*/  ISETP.GE.AND P2, PT, R18, UR4, PT ;  /* 0x0000000412007c0c */ /* 0x000fe2000bf46270 */
[--C-:B------:R-:W-:Y:S01]  /*13090*/  @!P5 IMAD.WIDE R12, R13, 0x4, R20.reuse ;  /* 0x000000040d0cd825 */ /* 0x100fe200078e0214 */
[----:B------:R-:W-:Y:S01]  /*130a0*/  @!P0 LEA.HI R0, R17, R17, RZ, 0x1 ;  /* 0x0000001111008211 */ /* 0x000fe200078f08ff */
[----:B------:R1:W-:Y:S01]  /*130b0*/  @!P3 ST.E.64 desc[UR46][R6.64], R54 ;  /* 0x000000360600b985 */ /* 0x0003e2000c101b2e */
[----:B------:R-:W-:Y:S01]  /*130c0*/  @!P1 LOP3.LUT R17, R16, 0xfffffffe, RZ, 0xc0, !PT ;  /* 0xfffffffe10119812 */ /* 0x000fe200078ec0ff */
[----:B------:R-:W-:Y:S01]  /*130d0*/  @!P4 IMAD.WIDE R10, R11, 0x4, R20 ;  /* 0x000000040b0ac825 */ /* 0x000fe200078e0214 */
[----:B------:R-:W-:-:S03]  /*130e0*/  @!P0 LOP3.LUT R19, R0, 0xfffffffe, RZ, 0xc0, !PT ;  /* 0xfffffffe00138812 */ /* 0x000fc600078ec0ff */
[----:B------:R-:W-:Y:S01]  /*130f0*/  VIADD R0, R96, 0x90 ;  /* 0x0000009060007836 */ /* 0x000fe20000000000 */
[----:B------:R2:W-:Y:S01]  /*13100*/  @!P4 ST.E.64 desc[UR46][R10.64], R34 ;  /* 0x000000220a00c985 */ /* 0x0005e2000c101b2e */
[--C-:B0-----:R-:W-:Y:S02]  /*13110*/  @!P1 IMAD.WIDE R4, R17, 0x4, R20.reuse ;  /* 0x0000000411049825 */ /* 0x101fe400078e0214 */
[----:B------:R-:W-:Y:S01]  /*13120*/  @!P2 LEA.HI R18, R18, R18, RZ, 0x1 ;  /* 0x000000121212a211 */ /* 0x000fe200078f08ff */
[----:B------:R0:W-:Y:S01]  /*13130*/  @!P5 ST.E.64 desc[UR46][R12.64], R36 ;  /* 0x000000240c00d985 */ /* 0x0001e2000c101b2e */
[----:B------:R-:W-:Y:S02]  /*13140*/  VIADD R16, R96, 0x88 ;  /* 0x0000008860107836 */ /* 0x000fe40000000000 */
[----:B-1----:R-:W-:Y:S01]  /*13150*/  @!P0 IMAD.WIDE R6, R19, 0x4, R20 ;  /* 0x0000000413068825 */ /* 0x002fe200078e0214 */
[----:B------:R1:W-:Y:S01]  /*13160*/  @!P1 ST.E.64 desc[UR46][R4.64], R40 ;  /* 0x0000002804009985 */ /* 0x0003e2000c101b2e */
[----:B------:R-:W-:-:S02]  /*13170*/  ISETP.GE.AND P1, PT, R0, UR4, PT ;  /* 0x0000000400007c0c */ /* 0x000fc4000bf26270 */
[----:B------:R-:W-:Y:S01]  /*13180*/  ISETP.GE.AND P3, PT, R16, UR4, PT ;  /* 0x0000000410007c0c */ /* 0x000fe2000bf66270 */
[----:B------:R5:W-:Y:S01]  /*13190*/  @!P0 ST.E.64 desc[UR46][R6.64], R38 ;  /* 0x0000002606008985 */ /* 0x000be2000c101b2e */
[----:B------:R-:W-:Y:S01]  /*131a0*/  VIADD R17, R96, 0xa8 ;  /* 0x000000a860117836 */ /* 0x000fe20000000000 */
[----:B--2---:R-:W-:Y:S01]  /*131b0*/  @!P2 LOP3.LUT R11, R18, 0xfffffffe, RZ, 0xc0, !PT ;  /* 0xfffffffe120ba812 */ /* 0x004fe200078ec0ff */
[C---:B------:R-:W-:Y:S02]  /*131c0*/  VIADD R10, R96.reuse, 0x98 ;  /* 0x00000098600a7836 */ /* 0x040fe40000000000 */
[C---:B------:R-:W-:Y:S01]  /*131d0*/  VIADD R19, R96.reuse, 0xb0 ;  /* 0x000000b060137836 */ /* 0x040fe20000000000 */
[----:B------:R-:W-:Y:S01]  /*131e0*/  ISETP.GE.AND P5, PT, R17, UR4, PT ;  /* 0x0000000411007c0c */ /* 0x000fe2000bfa6270 */
[----:B0-----:R-:W-:Y:S01]  /*131f0*/  VIADD R12, R96, 0xa0 ;  /* 0x000000a0600c7836 */ /* 0x001fe20000000000 */
[----:B------:R-:W-:Y:S01]  /*13200*/  ISETP.GE.AND P0, PT, R10, UR4, PT ;  /* 0x000000040a007c0c */ /* 0x000fe2000bf06270 */
[----:B------:R-:W-:Y:S01]  /*13210*/  VIADD R96, R96, 0xb8 ;  /* 0x000000b860607836 */ /* 0x000fe20000000000 */
[----:B------:R-:W-:Y:S01]  /*13220*/  ISETP.GE.AND P6, PT, R19, UR4, PT ;  /* 0x0000000413007c0c */ /* 0x000fe2000bfc6270 */
[----:B-1----:R-:W-:Y:S01]  /*13230*/  @!P2 IMAD.WIDE R4, R11, 0x4, R20 ;  /* 0x000000040b04a825 */ /* 0x002fe200078e0214 */
[----:B------:R-:W-:-:S02]  /*13240*/  ISETP.GE.AND P4, PT, R12, UR4, PT ;  /* 0x000000040c007c0c */ /* 0x000fc4000bf86270 */
[----:B------:R-:W-:Y:S02]  /*13250*/  @!P1 LEA.HI R0, R0, R0, RZ, 0x1 ;  /* 0x0000000000009211 */ /* 0x000fe400078f08ff */
[----:B------:R-:W-:Y:S01]  /*13260*/  @!P3 LEA.HI R16, R16, R16, RZ, 0x1 ;  /* 0x000000101010b211 */ /* 0x000fe200078f08ff */
[----:B------:R0:W-:Y:S01]  /*13270*/  @!P2 ST.E.64 desc[UR46][R4.64], R22 ;  /* 0x000000160400a985 */ /* 0x0001e2000c101b2e */
[----:B------:R-:W-:Y:S02]  /*13280*/  @!P1 LOP3.LUT R11, R0, 0xfffffffe, RZ, 0xc0, !PT ;  /* 0xfffffffe000b9812 */ /* 0x000fe400078ec0ff */
[----:B-----5:R-:W-:Y:S02]  /*13290*/  @!P3 LOP3.LUT R7, R16, 0xfffffffe, RZ, 0xc0, !PT ;  /* 0xfffffffe1007b812 */ /* 0x020fe400078ec0ff */
[----:B------:R-:W-:Y:S01]  /*132a0*/  @!P0 LEA.HI R0, R10, R10, RZ, 0x1 ;  /* 0x0000000a0a008211 */ /* 0x000fe200078f08ff */
[----:B------:R-:W-:Y:S01]  /*132b0*/  @!P1 IMAD.WIDE R10, R11, 0x4, R20 ;  /* 0x000000040b0a9825 */ /* 0x000fe200078e0214 */
[----:B------:R-:W-:-:S02]  /*132c0*/  @!P6 LEA.HI R16, R19, R19, RZ, 0x1 ;  /* 0x000000131310e211 */ /* 0x000fc400078f08ff */
[----:B------:R-:W-:Y:S01]  /*132d0*/  @!P4 LEA.HI R12, R12, R12, RZ, 0x1 ;  /* 0x0000000c0c0cc211 */ /* 0x000fe200078f08ff */
[--C-:B------:R-:W-:Y:S01]  /*132e0*/  @!P3 IMAD.WIDE R6, R7, 0x4, R20.reuse ;  /* 0x000000040706b825 */ /* 0x100fe200078e0214 */
[----:B------:R-:W-:Y:S02]  /*132f0*/  @!P0 LOP3.LUT R13, R0, 0xfffffffe, RZ, 0xc0, !PT ;  /* 0xfffffffe000d8812 */ /* 0x000fe400078ec0ff */
[----:B------:R-:W-:Y:S02]  /*13300*/  @!P5 LEA.HI R0, R17, R17, RZ, 0x1 ;  /* 0x000000111100d211 */ /* 0x000fe400078f08ff */
[----:B------:R-:W-:Y:S01]  /*13310*/  @!P4 LOP3.LUT R17, R12, 0xfffffffe, RZ, 0xc0, !PT ;  /* 0xfffffffe0c11c812 */ /* 0x000fe200078ec0ff */
[--C-:B------:R-:W-:Y:S01]  /*13320*/  @!P0 IMAD.WIDE R12, R13, 0x4, R20.reuse ;  /* 0x000000040d0c8825 */ /* 0x100fe200078e0214 */
[----:B------:R-:W-:Y:S01]  /*13330*/  @!P5 LOP3.LUT R19, R0, 0xfffffffe, RZ, 0xc0, !PT ;  /* 0xfffffffe0013d812 */ /* 0x000fe200078ec0ff */
[----:B------:R1:W-:Y:S01]  /*13340*/  @!P3 ST.E.64 desc[UR46][R6.64], R90 ;  /* 0x0000005a0600b985 */ /* 0x0003e2000c101b2e */
[----:B0-----:R-:W-:Y:S01]  /*13350*/  @!P6 LOP3.LUT R23, R16, 0xfffffffe, RZ, 0xc0, !PT ;  /* 0xfffffffe1017e812 */ /* 0x001fe200078ec0ff */
[----:B------:R-:W-:-:S02]  /*13360*/  @!P4 IMAD.WIDE R4, R17, 0x4, R20 ;  /* 0x000000041104c825 */ /* 0x000fc400078e0214 */
[----:B------:R0:W-:Y:S02]  /*13370*/  @!P1 ST.E.64 desc[UR46][R10.64], R26 ;  /* 0x0000001a0a009985 */ /* 0x0001e4000c101b2e */
[----:B------:R-:W-:Y:S02]  /*13380*/  @!P6 IMAD.WIDE R16, R23, 0x4, R20 ;  /* 0x000000041710e825 */ /* 0x000fe400078e0214 */
        /* <DEDUP_REMOVED lines=8> */
[----:B0-----:R-:W-:-:S05]  /*13410*/  LOP3.LUT R3, R96, 0xfffffffe, RZ, 0xc0, !PT ;  /* 0xfffffffe60037812 */ /* 0x001fca00078ec0ff */
[----:B------:R-:W-:-:S05]  /*13420*/  IMAD.WIDE R20, R3, 0x4, R20 ;  /* 0x0000000403147825 */ /* 0x000fca00078e0214 */
[----:B------:R1:W-:Y:S01]  /*13430*/  ST.E.64 desc[UR46][R20.64], R8 ;  /* 0x0000000814007985 */ /* 0x0003e2000c101b2e */
[----:B------:R-:W-:Y:S05]  /*13440*/  BRA `(.L_x_1084) ;  /* 0x0000004800707947 */ /* 0x000fea0003800000 */
.L_x_1171:
[----:B------:R-:W0:Y:S02]  /*13450*/  S2R R0, SR_TID.X ;  /* 0x0000000000007919 */ /* 0x000e240000002100 */
[----:B0-----:R-:W-:-:S05]  /*13460*/  VIADD R2, R0, 0xffffff80 ;  /* 0xffffff8000027836 */ /* 0x001fca0000000000 */
        /* <DEDUP_REMOVED lines=29> */
[----:B------:R-:W1:Y:S03]  /*13640*/  LDC R8, c[0x0][0xc50] ;  /* 0x00031400ff087b82 */ /* 0x000e660000000800 */
[----:B------:R-:W-:Y:S02]  /*13650*/  IMAD.IADD R3, R11, 0x1, R3 ;  /* 0x000000010b037824 */ /* 0x000fe400078e0203 */
        /* <DEDUP_REMOVED lines=25> */
.L_x_1082:
[----:B------:R-:W-:-:S08]  /*137f0*/  NOP ;  /* 0x0000000000007918 */ /* 0x000fd00000000000 */
[----:B------:R-:W0:-:S00]  /*13800*/  USETMAXREG.DEALLOC.CTAPOOL 0x28 ;  /* 0x00000028000079c8 */ /* 0x000e0000080e0500 */
[----:B0-----:R-:W-:Y:S01]  /*13810*/  LOP3.LUT R17, R0, 0x3, RZ, 0xc0, !PT ;  /* 0x0000000300117812 */ /* 0x001fe200078ec0ff */
[----:B------:R-:W0:Y:S05]  /*13820*/  S2R R22, SR_CTAID.Z ;  /* 0x0000000000167919 */ /* 0x000e2a0000002700 */
[----:B------:R-:W1:Y:S01]  /*13830*/  S2UR UR6, SR_CTAID.Y ;  /* 0x00000000000679c3 */ /* 0x000e620000002600 */
        /* <DEDUP_REMOVED lines=13> */
.L_x_1174:
[----:B------:R-:W-:Y:S01]  /*13910*/  ULDC UR7, c[0x0][0xc50] ;  /* 0x0003140000077ab9 */ /* 0x000fe20000000800 */
[----:B------:R-:W-:Y:S01]  /*13920*/  UMOV UR39, UR6 ;  /* 0x0000000600277c82 */ /* 0x000fe20008000000 */
[----:B------:R-:W-:-:S11]  /*13930*/  UISETP.NE.AND UP0, UPT, UR7, 0x1, UPT ;  /* 0x000000010700788c */ /* 0x000fd6000bf05270 */
[----:B------:R-:W-:Y:S01]  /*13940*/  @UP0 ULDC UR4, c[0x0][0xc54] ;  /* 0x0003150000040ab9 */ /* 0x000fe20000000800 */
[----:B------:R-:W-:Y:S01]  /*13950*/  @UP0 ULDC UR8, c[0x0][0xc58] ;  /* 0x0003160000080ab9 */ /* 0x000fe20000000800 */
[----:B------:R-:W-:-:S04]  /*13960*/  UIMAD.WIDE.U32 UR4, UR6, UR4, URZ ;  /* 0x00000004060472a5 */ /* 0x000fc8000f8e003f */
[----:B------:R-:W-:-:S12]  /*13970*/  @UP0 USHF.R.U32.HI UR39, URZ, UR8, UR5 ;  /* 0x000000083f270299 */ /* 0x000fd80008011605 */
.L_x_1175:
        /* <DEDUP_REMOVED lines=8> */
[----:B------:R-:W-:Y:S01]  /*13a00*/  IMAD.MOV.U32 R19, RZ, RZ, RZ ;  /* 0x000000ffff137224 */ /* 0x000fe200078e00ff */
[----:B------:R-:W-:Y:S01]  /*13a10*/  ULDC.64 UR4, c[0x0][0x418] ;  /* 0x0001060000047ab9 */ /* 0x000fe20000000a00 */
[----:B------:R-:W-:Y:S01]  /*13a20*/  ULDC UR6, c[0x0][0x448] ;  /* 0x0001120000067ab9 */ /* 0x000fe20000000800 */
[----:B------:R-:W-:Y:S01]  /*13a30*/  ULDC UR10, c[0x0][0x2f0] ;  /* 0x0000bc00000a7ab9 */ /* 0x000fe20000000800 */
[----:B------:R-:W-:Y:S01]  /*13a40*/  ULDC UR11, c[0x0][0x288] ;  /* 0x0000a200000b7ab9 */ /* 0x000fe20000000800 */
[----:B0-----:R-:W-:-:S04]  /*13a50*/  ISETP.NE.U32.AND P0, PT, R2, RZ, PT ;  /* 0x000000ff0200720c */ /* 0x001fc80003f05070 */
[----:B------:R-:W-:-:S13]  /*13a60*/  ISETP.NE.AND.EX P0, PT, R3, RZ, PT, P0 ;  /* 0x000000ff0300720c */ /* 0x000fda0003f05300 */
[----:B------:R-:W0:Y:S02]  /*13a70*/  @P0 LDC.64 R2, c[0x0][0xa28] ;  /* 0x00028a00ff020b82 */ /* 0x000e240000000a00 */
[----:B0-----:R-:W-:-:S05]  /*13a80*/  @P0 IMAD.WIDE R2, R22, 0x4, R2 ;  /* 0x0000000416020825 */ /* 0x001fca00078e0202 */
[----:B------:R0:W5:Y:S01]  /*13a90*/  @P0 LDG.E R19, desc[UR46][R2.64] ;  /* 0x0000002e02130981 */ /* 0x000162000c1e1900 */
[----:B------:R-:W1:Y:S01]  /*13aa0*/  S2UR UR40, SR_CTAID.X ;  /* 0x00000000002879c3 */ /* 0x000e620000002500 */
[----:B------:R-:W-:Y:S02]  /*13ab0*/  UISETP.NE.U32.AND UP0, UPT, UR4, URZ, UPT ;  /* 0x0000003f0400728c */ /* 0x000fe4000bf05070 */
[----:B------:R-:W-:Y:S02]  /*13ac0*/  UISETP.NE.AND UP1, UPT, UR6, 0x1, UPT ;  /* 0x000000010600788c */ /* 0x000fe4000bf25270 */
[----:B------:R-:W-:Y:S01]  /*13ad0*/  UISETP.NE.AND.EX UP0, UPT, UR5, URZ, UPT, UP0 ;  /* 0x0000003f0500728c */ /* 0x000fe2000bf05300 */
[----:B------:R-:W-:Y:S02]  /*13ae0*/  ULDC UR6, c[0x0][0x424] ;  /* 0x0001090000067ab9 */ /* 0x000fe40000000800 */
[----:B------:R-:W-:Y:S01]  /*13af0*/  ULDC.64 UR4, c[0x0][0x9e0] ;  /* 0x0002780000047ab9 */ /* 0x000fe20000000a00 */
[----:B------:R-:W-:-:S02]  /*13b00*/  USEL UR9, UR6, 0x1, UP0 ;  /* 0x0000000106097887 */ /* 0x000fc40008000000 */
[----:B------:R-:W-:Y:S02]  /*13b10*/  UISETP.GE.AND UP0, UPT, UR5, 0x1, UPT ;  /* 0x000000010500788c */ /* 0x000fe4000bf06270 */
[----:B------:R-:W-:Y:S01]  /*13b20*/  UIMAD UR36, UR9, UR10, URZ ;  /* 0x0000000a092472a4 */ /* 0x000fe2000f8e023f */
[----:B------:R-:W-:Y:S01]  /*13b30*/  @UP1 ULDC UR7, c[0x0][0x44c] ;  /* 0x0001130000071ab9 */ /* 0x000fe20000000800 */
[----:B------:R-:W-:Y:S02]  /*13b40*/  UIMAD UR9, UR9, UR10, 0x7f ;  /* 0x0000007f090974a4 */ /* 0x000fe4000f8e020a */
[----:B------:R-:W-:Y:S01]  /*13b50*/  PLOP3.LUT P1, PT, PT, PT, UP0, 0x80, 0x0 ;  /* 0x000000000000781c */ /* 0x000fe20003f2f008 */
[----:B------:R-:W-:Y:S01]  /*13b60*/  @UP1 ULDC UR12, c[0x0][0x450] ;  /* 0x00011400000c1ab9 */ /* 0x000fe20000000800 */
[----:B------:R-:W-:Y:S02]  /*13b70*/  UP2UR UR50, UPR, URZ, 0x2 ;  /* 0x000000023f327883 */ /* 0x000fe40008000000 */
[----:B-1----:R-:W-:-:S04]  /*13b80*/  USHF.L.U32 UR40, UR40, 0x7, URZ ;  /* 0x0000000728287899 */ /* 0x002fc8000800063f */
[----:B------:R-:W-:-:S04]  /*13b90*/  UIADD3 UR8, UR40, 0x7f, URZ ;  /* 0x0000007f28087890 */ /* 0x000fc8000fffe03f */
[----:B------:R-:W-:Y:S02]  /*13ba0*/  UIMAD.WIDE.U32 UR6, UR8, UR7, URZ ;  /* 0x00000007080672a5 */ /* 0x000fe4000f8e003f */
[----:B------:R-:W-:Y:S02]  /*13bb0*/  UIADD3 UR6, UR36, 0x1, -UR11 ;  /* 0x0000000124067890 */ /* 0x000fe4000fffe80b */
[----:B------:R-:W-:Y:S02]  /*13bc0*/  @UP1 USHF.R.U32.HI UR8, URZ, UR12, UR7 ;  /* 0x0000000c3f081299 */ /* 0x000fe40008011607 */
[----:B------:R-:W-:Y:S02]  /*13bd0*/  USHF.R.S32.HI UR7, URZ, 0x1f, UR9 ;  /* 0x0000001f3f077899 */ /* 0x000fe40008011409 */
[----:B------:R-:W-:Y:S02]  /*13be0*/  UIADD3 UR6, UR6, UR8, URZ ;  /* 0x0000000806067290 */ /* 0x000fe4000fffe03f */
[----:B------:R-:W-:-:S02]  /*13bf0*/  ULEA.HI UR7, UR7, UR9, URZ, 0x7 ;  /* 0x0000000907077291 */ /* 0x000fc4000f8f383f */
[----:B------:R-:W-:Y:S02]  /*13c00*/  UIADD3 UR4, UR6, UR4, URZ ;  /* 0x0000000406047290 */ /* 0x000fe4000fffe03f */
[----:B------:R-:W-:Y:S01]  /*13c10*/  USHF.R.S32.HI UR41, URZ, 0x7, UR7 ;  /* 0x000000073f297899 */ /* 0x000fe20008011407 */
[----:B0-----:R-:W-:Y:S11]  /*13c20*/  @!P1 BRA `(.L_x_1177) ;  /* 0x0000000000449947 */ /* 0x001ff60003800000 */
        /* <DEDUP_REMOVED lines=10> */
.L_x_1178:
[----:B------:R-:W-:-:S11]  /*13cd0*/  UISETP.NE.AND UP0, UPT, UR5, 0x1, UPT ;  /* 0x000000010500788c */ /* 0x000fd6000bf05270 */
[----:B------:R-:W-:Y:S02]  /*13ce0*/  @UP0 ULDC.64 UR12, c[0x0][0x9e8] ;  /* 0x00027a00000c0ab9 */ /* 0x000fe40000000a00 */
[----:B------:R-:W-:-:S04]  /*13cf0*/  UIMAD.WIDE.U32 UR6, UR8, UR12, URZ ;  /* 0x0000000c080672a5 */ /* 0x000fc8000f8e003f */
[----:B------:R-:W-:-:S12]  /*13d00*/  @UP0 USHF.R.U32.HI UR8, URZ, UR13, UR7 ;  /* 0x0000000d3f080299 */ /* 0x000fd80008011607 */
.L_x_1179:
[----:B------:R-:W-:-:S04]  /*13d10*/  UIMAD UR8, UR8, UR5, UR5 ;  /* 0x00000005080872a4 */ /* 0x000fc8000f8e0205 */
[----:B------:R-:W-:-:S04]  /*13d20*/  UISETP.LT.AND UP0, UPT, UR4, UR8, UPT ;  /* 0x000000080400728c */ /* 0x000fc8000bf01270 */
[----:B------:R-:W-:-:S12]  /*13d30*/  USEL UR4, UR4, UR8, UP0 ;  /* 0x0000000804047287 */ /* 0x000fd80008000000 */
.L_x_1177:
[----:B------:R-:W-:Y:S02]  /*13d40*/  UISETP.NE.AND UP0, UPT, UR50, URZ, UPT ;  /* 0x0000003f3200728c */ /* 0x000fe4000bf05270 */
[----:B------:R-:W-:-:S04]  /*13d50*/  UIADD3 UR4, UR4, 0x7f, URZ ;  /* 0x0000007f04047890 */ /* 0x000fc8000fffe03f */
[----:B------:R-:W-:-:S04]  /*13d60*/  USHF.R.S32.HI UR8, URZ, 0x1f, UR4 ;  /* 0x0000001f3f087899 */ /* 0x000fc80008011404 */
[----:B------:R-:W-:Y:S01]  /*13d70*/  ULEA.HI UR8, UR8, UR4, URZ, 0x7 ;  /* 0x0000000408087291 */ /* 0x000fe2000f8f383f */
[----:B------:R-:W-:Y:S01]  /*13d80*/  @UP0 ULDC UR6, c[0x0][0x44c] ;  /* 0x0001130000060ab9 */ /* 0x000fe20000000800 */
[----:B------:R-:W-:Y:S01]  /*13d90*/  @UP0 ULDC UR9, c[0x0][0x450] ;  /* 0x0001140000090ab9 */ /* 0x000fe20000000800 */
[----:B------:R-:W-:Y:S02]  /*13da0*/  UIMAD.WIDE.U32 UR6, UR40, UR6, URZ ;  /* 0x00000006280672a5 */ /* 0x000fe4000f8e003f */
[----:B------:R-:W-:Y:S01]  /*13db0*/  UMOV UR4, UR40 ;  /* 0x0000002800047c82 */ /* 0x000fe20008000000 */
[----:B------:R-:W-:Y:S02]  /*13dc0*/  USHF.R.S32.HI UR43, URZ, 0x7, UR8 ;  /* 0x000000073f2b7899 */ /* 0x000fe40008011408 */
[----:B------:R-:W-:Y:S02]  /*13dd0*/  @UP0 USHF.R.U32.HI UR4, URZ, UR9, UR7 ;  /* 0x000000093f040299 */ /* 0x000fe40008011607 */
[----:B------:R-:W-:-:S02]  /*13de0*/  UISETP.LT.AND UP0, UPT, UR41, UR43, UPT ;  /* 0x0000002b2900728c */ /* 0x000fc4000bf01270 */
[----:B------:R-:W-:Y:S01]  /*13df0*/  UIADD3 UR4, UR4, -UR11, UR36 ;  /* 0x8000000b04047290 */ /* 0x000fe2000fffe024 */
[----:B------:R-:W-:Y:S01]  /*13e00*/  ULDC UR8, c[0x0][0x9dc] ;  /* 0x0002770000087ab9 */ /* 0x000fe20000000800 */
[----:B------:R-:W-:Y:S02]  /*13e10*/  USEL UR12, UR41, UR43, UP0 ;  /* 0x0000002b290c7287 */ /* 0x000fe40008000000 */
[----:B------:R-:W-:Y:S01]  /*13e20*/  UIADD3 UR8, UR4, -UR8, URZ ;  /* 0x8000000804087290 */ /* 0x000fe2000fffe03f */
[----:B------:R-:W-:Y:S11]  /*13e30*/  @!P1 BRA `(.L_x_1180) ;  /* 0x0000000000449947 */ /* 0x000ff60003800000 */
        /* <DEDUP_REMOVED lines=10> */
.L_x_1181:
[----:B------:R-:W-:-:S11]  /*13ee0*/  UISETP.NE.AND UP0, UPT, UR5, 0x1, UPT ;  /* 0x000000010500788c */ /* 0x000fd6000bf05270 */
[----:B------:R-:W-:Y:S02]  /*13ef0*/  @UP0 ULDC.64 UR10, c[0x0][0x9e8] ;  /* 0x00027a00000a0ab9 */ /* 0x000fe40000000a00 */
[----:B------:R-:W-:-:S04]  /*13f00*/  UIMAD.WIDE.U32 UR6, UR4, UR10, URZ ;  /* 0x0000000a040672a5 */ /* 0x000fc8000f8e003f */
[----:B------:R-:W-:-:S12]  /*13f10*/  @UP0 USHF.R.U32.HI UR4, URZ, UR11, UR7 ;  /* 0x0000000b3f040299 */ /* 0x000fd80008011607 */
.L_x_1182:
[----:B------:R-:W-:-:S04]  /*13f20*/  UIMAD UR4, UR4, UR5, URZ ;  /* 0x00000005040472a4 */ /* 0x000fc8000f8e023f */
[----:B------:R-:W-:-:S04]  /*13f30*/  UISETP.LT.AND UP0, UPT, UR8, UR4, UPT ;  /* 0x000000040800728c */ /* 0x000fc8000bf01270 */
[----:B------:R-:W-:-:S12]  /*13f40*/  USEL UR8, UR8, UR4, !UP0 ;  /* 0x0000000408087287 */ /* 0x000fd8000c000000 */
.L_x_1180:
[----:B------:R-:W-:Y:S02]  /*13f50*/  USHF.R.S32.HI UR4, URZ, 0x1f, UR8 ;  /* 0x0000001f3f047899 */ /* 0x000fe40008011408 */
[----:B------:R-:W-:Y:S02]  /*13f60*/  USHF.R.U32.HI UR9, URZ, 0x10, UR45 ;  /* 0x000000103f097899 */ /* 0x000fe4000801162d */
[----:B------:R-:W-:Y:S02]  /*13f70*/  ULEA.HI UR4, UR4, UR8, URZ, 0x7 ;  /* 0x0000000804047291 */ /* 0x000fe4000f8f383f */
[----:B------:R-:W-:Y:S02]  /*13f80*/  ULOP3.LUT UR45, UR45, 0xffff, URZ, 0xc0, !UPT ;  /* 0x0000ffff2d2d7892 */ /* 0x000fe4000f8ec03f */
[----:B------:R-:W-:Y:S01]  /*13f90*/  USHF.R.S32.HI UR4, URZ, 0x7, UR4 ;  /* 0x000000073f047899 */ /* 0x000fe20008011404 */
[----:B------:R-:W-:-:S03]  /*13fa0*/  UMOV UR38, URZ ;  /* 0x0000003f00267c82 */ /* 0x000fc60008000000 */
[----:B------:R-:W-:-:S04]  /*13fb0*/  UISETP.LT.AND UP0, UPT, URZ, UR4, UPT ;  /* 0x000000043f00728c */ /* 0x000fc8000bf01270 */
[----:B------:R-:W-:Y:S02]  /*13fc0*/  USEL UR44, URZ, UR4, !UP0 ;  /* 0x000000043f2c7287 */ /* 0x000fe4000c000000 */
[----:B------:R-:W-:Y:S02]  /*13fd0*/  UISETP.NE.AND UP0, UPT, UR9, URZ, UPT ;  /* 0x0000003f0900728c */ /* 0x000fe4000bf05270 */
[----:B------:R-:W-:-:S06]  /*13fe0*/  UISETP.GT.AND UP1, UPT, UR12, UR44, UPT ;  /* 0x0000002c0c00728c */ /* 0x000fcc000bf24270 */
[----:B------:R-:W-:-:S03]  /*13ff0*/  PLOP3.LUT P0, PT, PT, PT, UP1, 0x80, 0x0 ;  /* 0x000000000000781c */ /* 0x000fc60003f0f018 */
[----:B------:R-:W-:-:S10]  /*14000*/  @!UP0 ULDC UR9, c[0x0][0x9f0] ;  /* 0x00027c0000098ab9 */ /* 0x000fd40000000800 */
[----:B------:R-:W-:Y:S05]  /*14010*/  @!P0 BRA `(.L_x_1183) ;  /* 0x00000000007c8947 */ /* 0x000fea0003800000 */
[----:B------:R-:W-:Y:S01]  /*14020*/  IABS R0, UR9 ;  /* 0x0000000900007c13 */ /* 0x000fe20008000000 */
[----:B------:R-:W-:Y:S02]  /*14030*/  UIADD3 UR4, UR9, -0x1, UR12 ;  /* 0xffffffff09047890 */ /* 0x000fe4000fffe00c */
[----:B------:R-:W-:Y:S02]  /*14040*/  IABS R4, UR9 ;  /* 0x0000000900047c13 */ /* 0x000fe40008000000 */
[----:B------:R-:W-:Y:S01]  /*14050*/  R2UR UR10, R0 ;  /* 0x00000000000a72ca */ /* 0x000fe200000e0000 */
[----:B------:R-:W-:-:S03]  /*14060*/  UIADD3 UR6, -UR44, UR4, URZ ;  /* 0x000000042c067290 */ /* 0x000fc6000fffe13f */
[----:B------:R-:W-:-:S03]  /*14070*/  UMOV UR4, URZ ;  /* 0x0000003f00047c82 */ /* 0x000fc60008000000 */
[----:B------:R-:W-:Y:S01]  /*14080*/  IABS R3, UR6 ;  /* 0x0000000600037c13 */ /* 0x000fe20008000000 */
[----:B------:R-:W-:-:S03]  /*14090*/  ULOP3.LUT UR6, UR6, UR9, URZ, 0x3c, !UPT ;  /* 0x0000000906067292 */ /* 0x000fc6000f8e3c3f */
[----:B------:R-:W-:Y:S02]  /*140a0*/  R2UR UR8, R3 ;  /* 0x00000000030872ca */ /* 0x000fe400000e0000 */
        /* <DEDUP_REMOVED lines=22> */
.L_x_1183:
[----:B------:R-:W-:Y:S02]  /*14210*/  UIMAD UR51, UR45, UR38, UR44 ;  /* 0x000000262d3372a4 */ /* 0x000fe4000f8e022c */
[----:B------:R-:W-:Y:S02]  /*14220*/  IMAD.U32 R3, RZ, RZ, UR38 ;  /* 0x00000026ff037e24 */ /* 0x000fe4000f8e00ff */
[----:B------:R-:W-:Y:S02]  /*14230*/  IMAD.MOV.U32 R2, RZ, RZ, RZ ;  /* 0x000000ffff027224 */ /* 0x000fe400078e00ff */
[----:B------:R-:W-:Y:S02]  /*14240*/  IMAD.MOV.U32 R0, RZ, RZ, 0x1 ;  /* 0x00000001ff007424 */ /* 0x000fe400078e00ff */
[----:B------:R-:W-:-:S05]  /*14250*/  IMAD.U32 R18, RZ, RZ, UR51 ;  /* 0x00000033ff127e24 */ /* 0x000fca000f8e00ff */
[----:B------:R-:W-:Y:S01]  /*14260*/  VIADDMNMX R18, R18, R3, UR12, PT ;  /* 0x0000000c12127e46 */ /* 0x000fe2000b800103 */
[----:B------:R-:W-:-:S03]  /*14270*/  IMAD.MOV.U32 R3, RZ, RZ, 0x1 ;  /* 0x00000001ff037424 */ /* 0x000fc600078e00ff */
[----:B------:R-:W-:-:S13]  /*14280*/  ISETP.GT.AND P0, PT, R18, UR51, PT ;  /* 0x0000003312007c0c */ /* 0x000fda000bf04270 */
        /* <DEDUP_REMOVED lines=24> */
[----:B0----5:R-:W-:Y:S05]  /*14410*/  CALL.ABS.NOINC R2 ;  /* 0x0000000002007343 */ /* 0x021fea0003c00000 */
.L_x_1184:
        /* <DEDUP_REMOVED lines=20> */
.L_x_1185:
        /* <DEDUP_REMOVED lines=20> */
.L_x_1186:
        /* <DEDUP_REMOVED lines=18> */
.L_x_1187:
[----:B------:R-:W0:Y:S01]  /*147c0*/  LDC.64 R2, c[0x0][0x9f8] ;  /* 0x00027e00ff027b82 */ /* 0x000e220000000a00 */
[----:B------:R-:W-:-:S07]  /*147d0*/  IMAD.MOV.U32 R28, RZ, RZ, R22 ;  /* 0x000000ffff1c7224 */ /* 0x000fce00078e0016 */
[----:B------:R-:W1:Y:S01]  /*147e0*/  LDC R8, c[0x0][0x430] ;  /* 0x00010c00ff087b82 */ /* 0x000e620000000800 */
[C---:B------:R-:W-:Y:S01]  /*147f0*/  IMAD.SHL.U32 R29, R24.reuse, 0x20, RZ ;  /* 0x00000020181d7824 */ /* 0x040fe200078e00ff */
[----:B------:R-:W-:Y:S02]  /*14800*/  LOP3.LUT R9, R24, 0x7f, RZ, 0xc0, !PT ;  /* 0x0000007f18097812 */ /* 0x000fe400078ec0ff */
[----:B------:R-:W-:Y:S02]  /*14810*/  LEA R7, R18, 0xffffff80, 0x7 ;  /* 0xffffff8012077811 */ /* 0x000fe400078e38ff */
[----:B------:R-:W-:Y:S01]  /*14820*/  LOP3.LUT R16, R16, 0xffffffef, RZ, 0xc0, !PT ;  /* 0xffffffef10107812 */ /* 0x000fe200078ec0ff */
[----:B------:R-:W-:Y:S01]  /*14830*/  IMAD.SHL.U32 R35, R24, 0x40, RZ ;  /* 0x0000004018237824 */ /* 0x000fe200078e00ff */
[----:B------:R-:W2:Y:S01]  /*14840*/  LDC R37, c[0x0][0x2f4] ;  /* 0x0000bd00ff257b82 */ /* 0x000ea20000000800 */
[----:B0-----:R-:W-:-:S04]  /*14850*/  ISETP.NE.U32.AND P0, PT, R2, RZ, PT ;  /* 0x000000ff0200720c */ /* 0x001fc80003f05070 */
[----:B------:R-:W-:-:S13]  /*14860*/  ISETP.NE.AND.EX P0, PT, R3, RZ, PT, P0 ;  /* 0x000000ff0300720c */ /* 0x000fda0003f05300 */
[----:B------:R-:W0:Y:S02]  /*14870*/  @P0 LDC.64 R2, c[0x0][0x9f8] ;  /* 0x00027e00ff020b82 */ /* 0x000e240000000a00 */
[----:B0-----:R-:W-:-:S05]  /*14880*/  @P0 IMAD.WIDE R2, R22, 0x4, R2 ;  /* 0x0000000416020825 */ /* 0x001fca00078e0202 */
[----:B------:R0:W3:Y:S01]  /*14890*/  @P0 LDG.E R28, desc[UR46][R2.64] ;  /* 0x0000002e021c0981 */ /* 0x0000e2000c1e1900 */
[----:B-1----:R-:W-:Y:S02]  /*148a0*/  ISETP.NE.AND P1, PT, R8, 0x1, PT ;  /* 0x000000010800780c */ /* 0x002fe40003f25270 */
[----:B------:R-:W-:Y:S02]  /*148b0*/  LOP3.LUT R29, R29, 0x60, RZ, 0xc0, !PT ;  /* 0x000000601d1d7812 */ /* 0x000fe400078ec0ff */
[----:B------:R-:W-:-:S04]  /*148c0*/  SHF.R.U32.HI R25, RZ, 0x2, R9 ;  /* 0x00000002ff197819 */ /* 0x000fc80000011609 */
[----:B------:R-:W-:-:S04]  /*148d0*/  IADD3 R6, R29, R25, R7 ;  /* 0x000000191d067210 */ /* 0x000fc80007ffe007 */
[C---:B------:R-:W-:Y:S01]  /*148e0*/  ISETP.GE.AND P0, PT, R6.reuse, UR36, PT ;  /* 0x0000002406007c0c */ /* 0x040fe2000bf06270 */
[----:B------:R-:W1:Y:S01]  /*148f0*/  @P1 LDC R13, c[0x0][0x434] ;  /* 0x00010d00ff0d1b82 */ /* 0x000e620000000800 */
[----:B-----5:R-:W-:Y:S01]  /*14900*/  IMAD.IADD R6, R6, 0x1, R19 ;  /* 0x0000000106067824 */ /* 0x020fe200078e0213 */
[----:B------:R-:W-:-:S06]  /*14910*/  @P1 LOP3.LUT R16, R16, 0x10, RZ, 0xfc, !PT ;  /* 0x0000001010101812 */ /* 0x000fcc00078efcff */
[----:B0-----:R-:W0:Y:S08]  /*14920*/  @P1 LDC R3, c[0x0][0x438] ;  /* 0x00010e00ff031b82 */ /* 0x001e300000000800 */
[----:B------:R-:W4:Y:S08]  /*14930*/  @!P0 LDC.64 R10, c[0x0][0x428] ;  /* 0x00010a00ff0a8b82 */ /* 0x000f300000000a00 */
[----:B------:R-:W2:Y:S01]  /*14940*/  @!P0 LDC.64 R4, c[0x0][0x418] ;  /* 0x00010600ff048b82 */ /* 0x000ea20000000a00 */
[----:B-1----:R-:W-:-:S04]  /*14950*/  @P1 IMAD.HI.U32 R0, R6, R13, RZ ;  /* 0x0000000d06001227 */ /* 0x002fc800078e00ff */
[----:B------:R-:W-:Y:S01]  /*14960*/  IMAD.MOV.U32 R13, RZ, RZ, R6 ;  /* 0x000000ffff0d7224 */ /* 0x000fe200078e0006 */
[----:B0-----:R-:W-:-:S04]  /*14970*/  @P1 SHF.R.U32.HI R13, RZ, R3, R0 ;  /* 0x00000003ff0d1219 */ /* 0x001fc80000011600 */
[--C-:B------:R-:W-:Y:S01]  /*14980*/  @!P0 SHF.R.S32.HI R3, RZ, 0x1f, R13.reuse ;  /* 0x0000001fff038819 */ /* 0x100fe2000001140d */
[----:B------:R-:W-:Y:S01]  /*14990*/  @!P0 IMAD.MOV.U32 R2, RZ, RZ, R13 ;  /* 0x000000ffff028224 */ /* 0x000fe200078e000d */
[----:B------:R-:W-:Y:S01]  /*149a0*/  UMOV UR4, 0xffffffff ;  /* 0xffffffff00047882 */ /* 0x000fe20000000000 */
[----:B------:R-:W-:Y:S01]  /*149b0*/  IMAD.MOV.U32 R27, RZ, RZ, 0x20 ;  /* 0x00000020ff1b7424 */ /* 0x000fe200078e00ff */
[----:B------:R-:W-:Y:S01]  /*149c0*/  SHF.R.U32.HI R9, RZ, 0x5, R9 ;  /* 0x00000005ff097819 */ /* 0x000fe20000011609 */
[----:B------:R-:W-:Y:S01]  /*149d0*/  IMAD.MOV.U32 R34, RZ, RZ, 0x40 ;  /* 0x00000040ff227424 */ /* 0x000fe200078e00ff */
[----:B---3--:R-:W-:Y:S01]  /*149e0*/  SHF.R.S32.HI R32, RZ, 0x1f, R28 ;  /* 0x0000001fff207819 */ /* 0x008fe2000001141c */
[----:B----4-:R-:W-:-:S04]  /*149f0*/  @!P0 IMAD.WIDE.U32 R2, R28, R10, R2 ;  /* 0x0000000a1c028225 */ /* 0x010fc800078e0002 */
[----:B------:R-:W-:Y:S01]  /*14a00*/  @!P0 IMAD R0, R32, R10, RZ ;  /* 0x0000000a20008224 */ /* 0x000fe200078e02ff */
[----:B--2---:R-:W-:-:S03]  /*14a10*/  @!P0 LEA R4, P1, R2, R4, 0x2 ;  /* 0x0000000402048211 */ /* 0x004fc600078210ff */
[----:B------:R-:W-:-:S04]  /*14a20*/  @!P0 IMAD R11, R28, R11, R0 ;  /* 0x0000000b1c0b8224 */ /* 0x000fc800078e0200 */
[----:B------:R-:W-:Y:S01]  /*14a30*/  @!P0 IMAD.IADD R0, R3, 0x1, R11 ;  /* 0x0000000103008824 */ /* 0x000fe200078e020b */
[----:B------:R-:W-:-:S04]  /*14a40*/  SHF.R.U32.HI R3, RZ, 0x1, R24 ;  /* 0x00000001ff037819 */ /* 0x000fc80000011618 */
[----:B------:R-:W-:Y:S01]  /*14a50*/  @!P0 LEA.HI.X R5, R2, R5, R0, 0x2, P1 ;  /* 0x0000000502058211 */ /* 0x000fe200008f1400 */
[----:B------:R-:W-:Y:S01]  /*14a60*/  IMAD.MOV.U32 R0, RZ, RZ, RZ ;  /* 0x000000ffff007224 */ /* 0x000fe200078e00ff */
[----:B------:R-:W-:Y:S01]  /*14a70*/  LOP3.LUT R2, R35, 0x180, RZ, 0xc0, !PT ;  /* 0x0000018023027812 */ /* 0x000fe200078ec0ff */
[----:B------:R-:W-:-:S03]  /*14a80*/  IMAD.MOV R11, RZ, RZ, -R13 ;  /* 0x000000ffff0b7224 */ /* 0x000fc600078e0a0d */
[----:B------:R-:W-:Y:S01]  /*14a90*/  LOP3.LUT R2, R2, 0x30, R3, 0xf8, !PT ;  /* 0x0000003002027812 */ /* 0x000fe200078ef803 */
[----:B------:R0:W5:Y:S01]  /*14aa0*/  @!P0 LDG.E R0, desc[UR46][R4.64] ;  /* 0x0000002e04008981 */ /* 0x000162000c1e1900 */
[C---:B------:R-:W-:Y:S01]  /*14ab0*/  IMAD.SHL.U32 R3, R24.reuse, 0x8, RZ ;  /* 0x0000000818037824 */ /* 0x040fe200078e00ff */
[----:B------:R-:W-:-:S04]  /*14ac0*/  R2P PR, R24, 0x6 ;  /* 0x0000000618007804 */ /* 0x000fc80000000000 */
[----:B------:R-:W-:Y:S02]  /*14ad0*/  LOP3.LUT R2, R2, 0x30, R3, 0x78, !PT ;  /* 0x0000003002027812 */ /* 0x000fe400078e7803 */
[----:B------:R-:W-:Y:S01]  /*14ae0*/  SEL R27, R27, 0xffffffe0, !P1 ;  /* 0xffffffe01b1b7807 */ /* 0x000fe20004800000 */
[----:B0-----:R-:W-:Y:S01]  /*14af0*/  IMAD R4, R8, R11, R6 ;  /* 0x0000000b08047224 */ /* 0x001fe200078e0206 */
[----:B------:R-:W-:Y:S01]  /*14b00*/  SEL R34, R34, 0xffffffc0, !P2 ;  /* 0xffffffc022227807 */ /* 0x000fe20005000000 */
[C---:B------:R-:W-:Y:S02]  /*14b10*/  IMAD.SHL.U32 R6, R24.reuse, 0x80, RZ ;  /* 0x0000008018067824 */ /* 0x040fe400078e00ff */
[----:B------:R-:W-:-:S03]  /*14b20*/  IMAD.SHL.U32 R5, R24, 0x10, RZ ;  /* 0x0000001018057824 */ /* 0x000fc600078e00ff */
[C---:B------:R-:W-:Y:S02]  /*14b30*/  LOP3.LUT R8, R6.reuse, 0x400, RZ, 0xc0, !PT ;  /* 0x0000040006087812 */ /* 0x040fe400078ec0ff */
[----:B------:R-:W-:-:S03]  /*14b40*/  LOP3.LUT R3, R6, 0x380, RZ, 0xc0, !PT ;  /* 0x0000038006037812 */ /* 0x000fc600078ec0ff */
[----:B------:R-:W-:Y:S01]  /*14b50*/  IMAD R8, R9, 0x800, R8 ;  /* 0x0000080009087824 */ /* 0x000fe200078e0208 */
[----:B------:R-:W-:Y:S01]  /*14b60*/  LOP3.LUT R6, R3, 0x10, R24, 0xf8, !PT ;  /* 0x0000001003067812 */ /* 0x000fe200078ef818 */
[----:B------:R-:W-:Y:S06]  /*14b70*/  BRA.DIV UR4, `(.L_x_1188) ;  /* 0x0000003604847947 */ /* 0x000fec000b800000 */
.L_x_1240:
[----:B------:R-:W-:Y:S01]  /*14b80*/  ULOP3.LUT UR4, UR42, 0x2, URZ, 0xfc, !UPT ;  /* 0x000000022a047892 */ /* 0x000fe2000f8efc3f */
[----:B------:R-:W-:Y:S01]  /*14b90*/  LOP3.LUT R31, R5, 0x30, RZ, 0xc0, !PT ;  /* 0x00000030051f7812 */ /* 0x000fe200078ec0ff */
[----:B------:R-:W-:Y:S01]  /*14ba0*/  IMAD.U32 R26, RZ, RZ, UR39 ;  /* 0x00000027ff1a7e24 */ /* 0x000fe2000f8e00ff */
[----:B------:R-:W-:Y:S02]  /*14bb0*/  LOP3.LUT R16, R16, 0xfffffff7, RZ, 0xc0, !PT ;  /* 0xfffffff710107812 */ /* 0x000fe400078ec0ff */
[C---:B------:R-:W-:Y:S01]  /*14bc0*/  ISETP.GE.AND P3, PT, R31.reuse, R37, PT ;  /* 0x000000251f00720c */ /* 0x040fe20003f66270 */
[----:B------:R-:W-:Y:S01]  /*14bd0*/  IMAD.U32 R36, RZ, RZ, UR4 ;  /* 0x00000004ff247e24 */ /* 0x000fe2000f8e00ff */
[C---:B------:R-:W-:Y:S02]  /*14be0*/  LOP3.LUT R23, R31.reuse, 0x40, RZ, 0xfc, !PT ;  /* 0x000000401f177812 */ /* 0x040fe400078efcff */
[----:B------:R-:W-:Y:S02]  /*14bf0*/  LOP3.LUT R22, R31, 0x80, RZ, 0xfc, !PT ;  /* 0x000000801f167812 */ /* 0x000fe400078efcff */
[----:B------:R-:W-:-:S02]  /*14c00*/  ISETP.NE.AND P0, PT, R36, 0x3, PT ;  /* 0x000000032400780c */ /* 0x000fc40003f05270 */
[-C--:B------:R-:W-:Y:S02]  /*14c10*/  ISETP.GE.AND P2, PT, R23, R37.reuse, PT ;  /* 0x000000251700720c */ /* 0x080fe40003f46270 */
[----:B------:R-:W-:Y:S02]  /*14c20*/  ISETP.GE.AND P1, PT, R22, R37, PT ;  /* 0x000000251600720c */ /* 0x000fe40003f26270 */
[----:B------:R-:W-:Y:S02]  /*14c30*/  LOP3.LUT R33, R6, 0x70, R5, 0x78, !PT ;  /* 0x0000007006217812 */ /* 0x000fe400078e7805 */
[----:B------:R-:W-:Y:S02]  /*14c40*/  LOP3.LUT R35, R2, 0x640, R35, 0xf8, !PT ;  /* 0x0000064002237812 */ /* 0x000fe400078ef823 */
[----:B------:R-:W-:Y:S01]  /*14c50*/  SHF.R.U32.HI R24, RZ, 0x3, R24 ;  /* 0x00000003ff187819 */ /* 0x000fe20000011618 */
[----:B------:R-:W-:Y:S01]  /*14c60*/  IMAD.IADD R33, R8, 0x1, R33 ;  /* 0x0000000108217824 */ /* 0x000fe200078e0221 */
[----:B------:R-:W-:-:S02]  /*14c70*/  SHF.R.S32.HI R26, RZ, 0x1f, R26 ;  /* 0x0000001fff1a7819 */ /* 0x000fc4000001141a */
[----:B------:R-:W-:-:S04]  /*14c80*/  @P0 LOP3.LUT R16, R16, 0x8, RZ, 0xfc, !PT ;  /* 0x0000000810100812 */ /* 0x000fc800078efcff */
[----:B------:R-:W-:-:S04]  /*14c90*/  LOP3.LUT R16, R16, 0xfffffffb, RZ, 0xc0, !PT ;  /* 0xfffffffb10107812 */ /* 0x000fc800078ec0ff */
[----:B------:R-:W-:-:S04]  /*14ca0*/  @P3 LOP3.LUT R16, R16, 0x4, RZ, 0xfc, !PT ;  /* 0x0000000410103812 */ /* 0x000fc800078efcff */
[----:B------:R-:W-:-:S04]  /*14cb0*/  LOP3.LUT R16, R16, 0xfffffffd, RZ, 0xc0, !PT ;  /* 0xfffffffd10107812 */ /* 0x000fc800078ec0ff */
[----:B------:R-:W-:-:S04]  /*14cc0*/  @P2 LOP3.LUT R16, R16, 0x2, RZ, 0xfc, !PT ;  /* 0x0000000210102812 */ /* 0x000fc800078efcff */
[----:B------:R-:W-:-:S04]  /*14cd0*/  LOP3.LUT R16, R16, 0xfffffffe, RZ, 0xc0, !PT ;  /* 0xfffffffe10107812 */ /* 0x000fc800078ec0ff */
[----:B------:R-:W-:Y:S01]  /*14ce0*/  @P1 LOP3.LUT R16, R16, 0x1, RZ, 0xfc, !PT ;  /* 0x0000000110101812 */ /* 0x000fe200078efcff */
[----:B------:R-:W-:Y:S06]  /*14cf0*/  @!P0 BRA `(.L_x_1189) ;  /* 0x0000000000048947 */ /* 0x000fec0003800000 */
[----:B------:R-:W-:Y:S01]  /*14d00*/  BPT.TRAP 0x1 ;  /* 0x000000040000795c */ /* 0x000fe20000300000 */
.L_x_1189:
[----:B------:R-:W-:Y:S01]  /*14d10*/  IMAD.MOV.U32 R10, RZ, RZ, 0x1 ;  /* 0x00000001ff0a7424 */ /* 0x000fe200078e00ff */
[----:B------:R-:W-:-:S04]  /*14d20*/  SHF.R.S32.HI R6, RZ, 0x1f, R4 ;  /* 0x0000001fff067819 */ /* 0x000fc80000011404 */
[----:B------:R-:W-:-:S04]  /*14d30*/  SHF.L.U32 R10, R10, 0x1f, RZ ;  /* 0x0000001f0a0a7819 */ /* 0x000fc800000006ff */
[----:B------:R-:W0:Y:S02]  /*14d40*/  SYNCS.PHASECHK.TRANS64.TRYWAIT P0, [UR48+0x2a880], R10 ;  /* 0x02a8800aff0075a7 */ /* 0x000e240008000170 */
[----:B0-----:R-:W-:Y:S05]  /*14d50*/  @!P0 BRA `(.L_x_1190) ;  /* 0x00000034002c8947 */ /* 0x001fea0003800000 */
.L_x_1241:
[----:B------:R-:W-:Y:S01]  /*14d60*/  ULDC.64 UR4, c[0x0][0x328] ;  /* 0x0000ca0000047ab9 */ /* 0x000fe20000000a00 */
[----:B------:R-:W-:Y:S01]  /*14d70*/  IMAD.SHL.U32 R12, R24, 0x80, RZ ;  /* 0x00000080180c7824 */ /* 0x000fe200078e00ff */
[----:B-----5:R-:W-:Y:S01]  /*14d80*/  SHF.R.S32.HI R8, RZ, 0x1f, R0 ;  /* 0x0000001fff087819 */ /* 0x020fe20000011400 */
[----:B0-----:R-:W-:Y:S01]  /*14d90*/  IMAD R3, R6, UR4, RZ ;  /* 0x0000000406037c24 */ /* 0x001fe2000f8e02ff */
[----:B------:R-:W-:Y:S02]  /*14da0*/  R2UR UR6, R26 ;  /* 0x000000001a0672ca */ /* 0x000fe400000e0000 */
[----:B------:R-:W-:Y:S01]  /*14db0*/  LOP3.LUT R12, R12, 0x180, RZ, 0xc0, !PT ;  /* 0x000001800c0c7812 */ /* 0x000fe200078ec0ff */
[C---:B------:R-:W-:Y:S01]  /*14dc0*/  IMAD R11, R4.reuse, UR5, R3 ;  /* 0x00000005040b7c24 */ /* 0x040fe2000f8e0203 */
[----:B------:R-:W-:Y:S01]  /*14dd0*/  LOP3.LUT R30, R5, 0x40, RZ, 0xc0, !PT ;  /* 0x00000040051e7812 */ /* 0x000fe200078ec0ff */
[----:B------:R-:W-:Y:S01]  /*14de0*/  IMAD.WIDE.U32 R2, R4, UR4, RZ ;  /* 0x0000000404027c25 */ /* 0x000fe2000f8e00ff */
[----:B------:R-:W-:Y:S01]  /*14df0*/  ULDC.64 UR4, c[0x0][0x338] ;  /* 0x0000ce0000047ab9 */ /* 0x000fe20000000a00 */
[----:B------:R-:W-:-:S02]  /*14e00*/  LOP3.LUT R12, R12, 0x30, R5, 0xf8, !PT ;  /* 0x000000300c0c7812 */ /* 0x000fc400078ef805 */
[----:B------:R-:W-:Y:S02]  /*14e10*/  IMAD.IADD R3, R3, 0x1, R11 ;  /* 0x0000000103037824 */ /* 0x000fe400078e020b */
[----:B------:R-:W-:Y:S02]  /*14e20*/  IMAD R11, R8, UR4, RZ ;  /* 0x00000004080b7c24 */ /* 0x000fe4000f8e02ff */
[----:B------:R-:W-:-:S04]  /*14e30*/  IMAD.WIDE.U32 R2, R0, UR4, R2 ;  /* 0x0000000400027c25 */ /* 0x000fc8000f8e0002 */
[----:B------:R-:W-:Y:S01]  /*14e40*/  IMAD R11, R0, UR5, R11 ;  /* 0x00000005000b7c24 */ /* 0x000fe2000f8e020b */
[----:B------:R-:W-:Y:S01]  /*14e50*/  ULDC.64 UR4, c[0x0][0x330] ;  /* 0x0000cc0000047ab9 */ /* 0x000fe20000000a00 */
[----:B------:R-:W-:Y:S02]  /*14e60*/  IMAD.SHL.U32 R5, R24, 0x10, RZ ;  /* 0x0000001018057824 */ /* 0x000fe400078e00ff */
[----:B------:R-:W-:Y:S02]  /*14e70*/  IMAD.IADD R3, R3, 0x1, R11 ;  /* 0x0000000103037824 */ /* 0x000fe400078e020b */
[----:B------:R-:W-:Y:S01]  /*14e80*/  IMAD R30, R9, 0x200, R30 ;  /* 0x00000200091e7824 */ /* 0x000fe200078e021e */
[----:B------:R-:W-:Y:S01]  /*14e90*/  LOP3.LUT R11, R12, 0x30, R5, 0x78, !PT ;  /* 0x000000300c0b7812 */ /* 0x000fe200078e7805 */
[----:B------:R-:W-:Y:S01]  /*14ea0*/  IMAD.U32 R5, RZ, RZ, UR4 ;  /* 0x00000004ff057e24 */ /* 0x000fe2000f8e00ff */
[----:B------:R-:W-:-:S03]  /*14eb0*/  UIMAD UR4, UR6, UR4, URZ ;  /* 0x00000004060472a4 */ /* 0x000fc6000f8e023f */
[----:B------:R-:W-:Y:S01]  /*14ec0*/  IMAD.WIDE.U32 R2, R5, UR39, R2 ;  /* 0x0000002705027c25 */ /* 0x000fe2000f8e0002 */
[----:B------:R-:W-:Y:S01]  /*14ed0*/  ULDC.64 UR6, c[0x0][0x318] ;  /* 0x0000c60000067ab9 */ /* 0x000fe20000000a00 */
[----:B------:R-:W-:Y:S01]  /*14ee0*/  UIMAD UR4, UR39, UR5, UR4 ;  /* 0x00000005270472a4 */ /* 0x000fe2000f8e0204 */
[----:B------:R-:W-:Y:S01]  /*14ef0*/  IADD3 R5, -R25, UR36, -R7 ;  /* 0x0000002419057c10 */ /* 0x000fe2000fffe907 */
[----:B------:R-:W-:Y:S01]  /*14f00*/  IMAD.U32 R9, RZ, RZ, UR7 ;  /* 0x00000007ff097e24 */ /* 0x000fe2000f8e00ff */
[----:B------:R-:W-:Y:S01]  /*14f10*/  IADD3 R7, P0, R2, UR6, RZ ;  /* 0x0000000602077c10 */ /* 0x000fe2000ff1e0ff */
[----:B------:R-:W-:Y:S01]  /*14f20*/  IMAD.IADD R30, R11, 0x1, R30 ;  /* 0x000000010b1e7824 */ /* 0x000fe200078e021e */
[----:B------:R-:W-:Y:S02]  /*14f30*/  ISETP.GE.AND P5, PT, R5, 0x1, PT ;  /* 0x000000010500780c */ /* 0x000fe40003fa6270 */
[----:B------:R-:W-:Y:S01]  /*14f40*/  IADD3.X R9, R9, UR4, R3, P0, !PT ;  /* 0x0000000409097c10 */ /* 0x000fe200087fe403 */
[----:B------:R-:W-:-:S03]  /*14f50*/  UMOV UR4, 0xffffffff ;  /* 0xffffffff00047882 */ /* 0x000fc60000000000 */
[----:B------:R-:W-:Y:S07]  /*14f60*/  BRA.DIV UR4, `(.L_x_1191) ;  /* 0x0000003204c07947 */ /* 0x000fee000b800000 */
[----:B------:R-:W0:Y:S01]  /*14f70*/  SHFL.IDX PT, R14, R7, RZ, 0x1c1f ;  /* 0x001c1fff070e7589 */ /* 0x000e2200000e0000 */
[-C--:B------:R-:W-:Y:S01]  /*14f80*/  ISETP.GE.AND P4, PT, R31, R37.reuse, PT ;  /* 0x000000251f00720c */ /* 0x080fe20003f86270 */
[----:B------:R-:W-:Y:S01]  /*14f90*/  VIADD R17, R30, UR48 ;  /* 0x000000301e117c36 */ /* 0x000fe20008000000 */
[-C--:B------:R-:W-:Y:S01]  /*14fa0*/  ISETP.GE.AND P3, PT, R23, R37.reuse, PT ;  /* 0x000000251700720c */ /* 0x080fe20003f66270 */
[----:B------:R-:W1:Y:S01]  /*14fb0*/  SHFL.IDX PT, R3, R9, RZ, 0x1c1f ;  /* 0x001c1fff09037589 */ /* 0x000e6200000e0000 */
[----:B------:R-:W-:Y:S02]  /*14fc0*/  ISETP.GE.AND P2, PT, R22, R37, PT ;  /* 0x000000251600720c */ /* 0x000fe40003f46270 */
[C---:B------:R-:W-:Y:S02]  /*14fd0*/  ISETP.GE.AND P6, PT, R5.reuse, 0x61, PT ;  /* 0x000000610500780c */ /* 0x040fe40003fc6270 */
[----:B------:R-:W-:Y:S02]  /*14fe0*/  LOP3.LUT R16, R16, 0xffffffdf, RZ, 0xc0, !PT ;  /* 0xffffffdf10107812 */ /* 0x000fe400078ec0ff */
[----:B------:R-:W-:-:S09]  /*14ff0*/  ISETP.GE.AND P1, PT, R5, 0x41, PT ;  /* 0x000000410500780c */ /* 0x000fd20003f26270 */
[----:B------:R-:W-:Y:S02]  /*15000*/  @P6 LOP3.LUT R16, R16, 0x20, RZ, 0xfc, !PT ;  /* 0x0000002010106812 */ /* 0x000fe400078efcff */
[----:B0-----:R-:W-:Y:S02]  /*15010*/  IADD3 R2, P0, R31, R14, RZ ;  /* 0x0000000e1f027210 */ /* 0x001fe40007f1e0ff */
[----:B------:R-:W0:Y:S03]  /*15020*/  SHFL.IDX PT, R14, R7, 0x1, 0x1c1f ;  /* 0x003c1f00070e7f89 */ /* 0x000e2600000e0000 */
[----:B-1----:R-:W-:Y:S01]  /*15030*/  IMAD.X R3, RZ, RZ, R3, P0 ;  /* 0x000000ffff037224 */ /* 0x002fe200000e0603 */
[----:B------:R-:W-:-:S13]  /*15040*/  ISETP.LT.OR P0, PT, R5, 0x1, P4 ;  /* 0x000000010500780c */ /* 0x000fda0002701670 */
[----:B------:R-:W-:Y:S01]  /*15050*/  LDGSTS.E.BYPASS.LTC128B.128 [R17+0xc400], desc[UR46][R2.64], !P0 ;  /* 0x0c40000002117fae */ /* 0x000fe2000c101d6e */
[----:B------:R-:W-:-:S13]  /*15060*/  ISETP.LT.OR P0, PT, R5, 0x1, P3 ;  /* 0x000000010500780c */ /* 0x000fda0001f01670 */
[----:B------:R-:W-:Y:S01]  /*15070*/  LDGSTS.E.BYPASS.LTC128B.128 [R17+0xe400], desc[UR46][R2.64+0x40], !P0 ;  /* 0x0e40004002117fae */ /* 0x000fe2000c101d6e */
[----:B------:R-:W-:-:S13]  /*15080*/  ISETP.LT.OR P0, PT, R5, 0x1, P2 ;  /* 0x000000010500780c */ /* 0x000fda0001701670 */
[----:B------:R1:W-:Y:S04]  /*15090*/  LDGSTS.E.BYPASS.LTC128B.128 [R17+0x10400], desc[UR46][R2.64+0x80], !P0 ;  /* 0x1040008002117fae */ /* 0x0003e8000c101d6e */
[----:B-1----:R-:W1:Y:S01]  /*150a0*/  SHFL.IDX PT, R3, R9, 0x1, 0x1c1f ;  /* 0x003c1f0009037f89 */ /* 0x002e6200000e0000 */
[----:B0-----:R-:W-:-:S03]  /*150b0*/  IADD3 R2, P0, R31, R14, RZ ;  /* 0x0000000e1f027210 */ /* 0x001fc60007f1e0ff */
[----:B------:R-:W0:Y:S02]  /*150c0*/  SHFL.IDX PT, R14, R7, 0x2, 0x1c1f ;  /* 0x005c1f00070e7f89 */ /* 0x000e2400000e0000 */
        /* <DEDUP_REMOVED lines=9> */
[----:B------:R-:W0:Y:S04]  /*15160*/  SHFL.IDX PT, R9, R9, 0x3, 0x1c1f ;  /* 0x007c1f0009097f89 */ /* 0x000e2800000e0000 */
[----:B------:R2:W3:Y:S01]  /*15170*/  SHFL.IDX PT, R14, R7, 0x3, 0x1c1f ;  /* 0x007c1f00070e7f89 */ /* 0x0004e200000e0000 */
[----:B-1----:R-:W-:Y:S01]  /*15180*/  IMAD.X R3, RZ, RZ, R3, P0 ;  /* 0x000000ffff037224 */ /* 0x002fe200000e0603 */
[----:B------:R-:W-:-:S13]  /*15190*/  ISETP.LT.OR P0, PT, R5, 0x41, P4 ;  /* 0x000000410500780c */ /* 0x000fda0002701670 */
[----:B------:R2:W-:Y:S01]  /*151a0*/  LDGSTS.E.BYPASS.LTC128B.128 [R17+0xd400], desc[UR46][R2.64], !P0 ;  /* 0x0d40000002117fae */ /* 0x0005e2000c101d6e */
[----:B------:R-:W-:-:S13]  /*151b0*/  ISETP.LT.OR P0, PT, R5, 0x41, P3 ;  /* 0x000000410500780c */ /* 0x000fda0001f01670 */
[----:B------:R2:W-:Y:S01]  /*151c0*/  LDGSTS.E.BYPASS.LTC128B.128 [R17+0xf400], desc[UR46][R2.64+0x40], !P0 ;  /* 0x0f40004002117fae */ /* 0x0005e2000c101d6e */
[----:B------:R-:W-:-:S13]  /*151d0*/  ISETP.LT.OR P0, PT, R5, 0x41, P2 ;  /* 0x000000410500780c */ /* 0x000fda0001701670 */
[----:B------:R2:W-:Y:S01]  /*151e0*/  LDGSTS.E.BYPASS.LTC128B.128 [R17+0x11400], desc[UR46][R2.64+0x80], !P0 ;  /* 0x1140008002117fae */ /* 0x0005e2000c101d6e */
[----:B0--3--:R-:W-:-:S13]  /*151f0*/  ISETP.GE.AND P0, PT, R5, 0x21, PT ;  /* 0x000000210500780c */ /* 0x009fda0003f06270 */
.L_x_1251:
        /* <DEDUP_REMOVED lines=15> */
[----:B------:R-:W-:-:S13]  /*152f0*/  ISETP.NE.AND P6, PT, R36, 0x3, PT ;  /* 0x000000032400780c */ /* 0x000fda0003fc5270 */
[----:B0-----:R-:W-:Y:S05]  /*15300*/  @!P6 BRA `(.L_x_1192) ;  /* 0x000000000004e947 */ /* 0x001fea0003800000 */
[----:B------:R-:W-:Y:S01]  /*15310*/  BPT.TRAP 0x1 ;  /* 0x000000040000795c */ /* 0x000fe20000300000 */
.L_x_1192:
[----:B------:R-:W-:Y:S01]  /*15320*/  SYNCS.ARRIVE.TRANS64.A1T0 RZ, [UR48+0x2a870], RZ ;  /* 0x02a870ffffff79a7 */ /* 0x000fe20008100030 */
[----:B------:R-:W-:Y:S05]  /*15330*/  @!P6 BRA `(.L_x_1193) ;  /* 0x000000000004e947 */ /* 0x000fea0003800000 */
[----:B------:R-:W-:Y:S01]  /*15340*/  BPT.TRAP 0x1 ;  /* 0x000000040000795c */ /* 0x000fe20000300000 */
.L_x_1193:
[----:B------:R-:W0:Y:S02]  /*15350*/  SYNCS.PHASECHK.TRANS64.TRYWAIT P2, [UR48+0x2a840], R10 ;  /* 0x02a8400aff0075a7 */ /* 0x000e240008040170 */
[----:B0-----:R-:W-:Y:S05]  /*15360*/  @!P2 BRA `(.L_x_1194) ;  /* 0x000000340034a947 */ /* 0x001fea0003800000 */
.L_x_1252:
[----:B------:R-:W-:Y:S01]  /*15370*/  ULDC.64 UR4, c[0x0][0x300] ;  /* 0x0000c00000047ab9 */ /* 0x000fe20000000a00 */
[----:B------:R-:W-:Y:S01]  /*15380*/  R2UR UR6, R26 ;  /* 0x000000001a0672ca */ /* 0x000fe200000e0000 */
[----:B0-----:R-:W-:Y:S01]  /*15390*/  IMAD R3, R6, UR4, RZ ;  /* 0x0000000406037c24 */ /* 0x001fe2000f8e02ff */
[-C--:B------:R-:W-:Y:S02]  /*153a0*/  ISETP.GE.AND P3, PT, R22, R37.reuse, PT ;  /* 0x000000251600720c */ /* 0x080fe40003f66270 */
[----:B------:R-:W-:Y:S01]  /*153b0*/  ISETP.GE.AND P4, PT, R23, R37, PT ;  /* 0x000000251700720c */ /* 0x000fe20003f86270 */
[C---:B------:R-:W-:Y:S02]  /*153c0*/  IMAD R5, R4.reuse, UR5, R3 ;  /* 0x0000000504057c24 */ /* 0x040fe4000f8e0203 */
[----:B------:R-:W-:Y:S01]  /*153d0*/  IMAD.WIDE.U32 R2, R4, UR4, RZ ;  /* 0x0000000404027c25 */ /* 0x000fe2000f8e00ff */
[----:B------:R-:W-:-:S03]  /*153e0*/  ULDC.64 UR4, c[0x0][0x310] ;  /* 0x0000c40000047ab9 */ /* 0x000fc60000000a00 */
[----:B------:R-:W-:Y:S02]  /*153f0*/  IMAD.IADD R3, R3, 0x1, R5 ;  /* 0x0000000103037824 */ /* 0x000fe400078e0205 */
[----:B------:R-:W-:Y:S02]  /*15400*/  IMAD R5, R8, UR4, RZ ;  /* 0x0000000408057c24 */ /* 0x000fe4000f8e02ff */
[----:B------:R-:W-:-:S04]  /*15410*/  IMAD.WIDE.U32 R2, R0, UR4, R2 ;  /* 0x0000000400027c25 */ /* 0x000fc8000f8e0002 */
[----:B------:R-:W-:Y:S01]  /*15420*/  IMAD R5, R0, UR5, R5 ;  /* 0x0000000500057c24 */ /* 0x000fe2000f8e0205 */
[----:B------:R-:W-:-:S03]  /*15430*/  ULDC.64 UR4, c[0x0][0x308] ;  /* 0x0000c20000047ab9 */ /* 0x000fc60000000a00 */
[----:B------:R-:W-:Y:S02]  /*15440*/  IMAD.IADD R3, R3, 0x1, R5 ;  /* 0x0000000103037824 */ /* 0x000fe400078e0205 */
[----:B------:R-:W-:Y:S01]  /*15450*/  IMAD.U32 R5, RZ, RZ, UR4 ;  /* 0x00000004ff057e24 */ /* 0x000fe2000f8e00ff */
[----:B------:R-:W-:-:S03]  /*15460*/  UIMAD UR4, UR6, UR4, URZ ;  /* 0x00000004060472a4 */ /* 0x000fc6000f8e023f */
[----:B------:R-:W-:Y:S01]  /*15470*/  IMAD.WIDE.U32 R2, R5, UR39, R2 ;  /* 0x0000002705027c25 */ /* 0x000fe2000f8e0002 */
[----:B------:R-:W-:Y:S01]  /*15480*/  ULDC.64 UR6, c[0x0][0x2e8] ;  /* 0x0000ba0000067ab9 */ /* 0x000fe20000000a00 */
[----:B------:R-:W-:Y:S02]  /*15490*/  UIMAD UR4, UR39, UR5, UR4 ;  /* 0x00000005270472a4 */ /* 0x000fe4000f8e0204 */
[----:B------:R-:W-:Y:S01]  /*154a0*/  IMAD.U32 R5, RZ, RZ, UR7 ;  /* 0x00000007ff057e24 */ /* 0x000fe2000f8e00ff */
[----:B------:R-:W-:-:S04]  /*154b0*/  IADD3 R0, P2, R2, UR6, RZ ;  /* 0x0000000602007c10 */ /* 0x000fc8000ff5e0ff */
[----:B------:R-:W-:Y:S01]  /*154c0*/  IADD3.X R4, R5, UR4, R3, P2, !PT ;  /* 0x0000000405047c10 */ /* 0x000fe200097fe403 */
[----:B------:R-:W-:-:S03]  /*154d0*/  UMOV UR4, 0xffffffff ;  /* 0xffffffff00047882 */ /* 0x000fc60000000000 */
[----:B------:R-:W-:Y:S05]  /*154e0*/  BRA.DIV UR4, `(.L_x_1195) ;  /* 0x0000003204ec7947 */ /* 0x000fea000b800000 */
[----:B------:R-:W0:Y:S01]  /*154f0*/  SHFL.IDX PT, R14, R0, RZ, 0x1c1f ;  /* 0x001c1fff000e7589 */ /* 0x000e2200000e0000 */
[----:B------:R-:W-:-:S03]  /*15500*/  ISETP.GE.AND P6, PT, R31, R37, PT ;  /* 0x000000251f00720c */ /* 0x000fc60003fc6270 */
[----:B------:R-:W1:Y:S04]  /*15510*/  SHFL.IDX PT, R2, R4, RZ, 0x1c1f ;  /* 0x001c1fff04027589 */ /* 0x000e6800000e0000 */
[----:B------:R-:W-:Y:S01]  /*15520*/  SHFL.IDX PT, R5, R4, 0x1, 0x1c1f ;  /* 0x003c1f0004057f89 */ /* 0x000fe200000e0000 */
[----:B0-----:R-:W-:-:S05]  /*15530*/  @P5 IADD3 R14, P2, R31, R14, RZ ;  /* 0x0000000e1f0e5210 */ /* 0x001fca0007f5e0ff */
[----:B-1----:R-:W-:Y:S02]  /*15540*/  @P5 IMAD.X R3, RZ, RZ, R2, P2 ;  /* 0x000000ffff035224 */ /* 0x002fe400010e0602 */
[----:B------:R-:W-:Y:S02]  /*15550*/  @P5 IMAD.MOV.U32 R2, RZ, RZ, R14 ;  /* 0x000000ffff025224 */ /* 0x000fe400078e000e */
[----:B------:R-:W0:Y:S04]  /*15560*/  SHFL.IDX PT, R14, R0, 0x1, 0x1c1f ;  /* 0x003c1f00000e7f89 */ /* 0x000e2800000e0000 */
[----:B------:R-:W-:Y:S04]  /*15570*/  @P5 LDGSTS.E.BYPASS.LTC128B.128 [R17+0x1e400], desc[UR46][R2.64], !P6 ;  /* 0x1e40000002115fae */ /* 0x000fe8000f101d6e */
[----:B------:R-:W-:Y:S04]  /*15580*/  @P5 LDGSTS.E.BYPASS.LTC128B.128 [R17+0x20400], desc[UR46][R2.64+0x40], !P4 ;  /* 0x2040004002115fae */ /* 0x000fe8000e101d6e */
[----:B------:R1:W-:Y:S01]  /*15590*/  @P5 LDGSTS.E.BYPASS.LTC128B.128 [R17+0x22400], desc[UR46][R2.64+0x80], !P3 ;  /* 0x2240008002115fae */ /* 0x0003e2000d901d6e */
[----:B0-----:R-:W-:-:S05]  /*155a0*/  @P0 IADD3 R14, P2, R31, R14, RZ ;  /* 0x0000000e1f0e0210 */ /* 0x001fca0007f5e0ff */
[----:B------:R-:W-:Y:S02]  /*155b0*/  @P0 IMAD.X R5, RZ, RZ, R5, P2 ;  /* 0x000000ffff050224 */ /* 0x000fe400010e0605 */
[----:B-1----:R-:W-:Y:S02]  /*155c0*/  @P0 IMAD.MOV.U32 R2, RZ, RZ, R14 ;  /* 0x000000ffff020224 */ /* 0x002fe400078e000e */
[----:B------:R-:W0:Y:S01]  /*155d0*/  SHFL.IDX PT, R14, R0, 0x2, 0x1c1f ;  /* 0x005c1f00000e7f89 */ /* 0x000e2200000e0000 */
[----:B------:R-:W-:-:S03]  /*155e0*/  @P0 IMAD.MOV.U32 R3, RZ, RZ, R5 ;  /* 0x000000ffff030224 */ /* 0x000fc600078e0005 */
[----:B------:R-:W1:Y:S04]  /*155f0*/  SHFL.IDX PT, R5, R4, 0x2, 0x1c1f ;  /* 0x005c1f0004057f89 */ /* 0x000e6800000e0000 */
[----:B------:R-:W-:Y:S04]  /*15600*/  @P0 LDGSTS.E.BYPASS.LTC128B.128 [R17+0x1ec00], desc[UR46][R2.64], !P6 ;  /* 0x1ec0000002110fae */ /* 0x000fe8000f101d6e */
[----:B------:R-:W-:Y:S04]  /*15610*/  @P0 LDGSTS.E.BYPASS.LTC128B.128 [R17+0x20c00], desc[UR46][R2.64+0x40], !P4 ;  /* 0x20c0004002110fae */ /* 0x000fe8000e101d6e */
[----:B------:R2:W-:Y:S01]  /*15620*/  @P0 LDGSTS.E.BYPASS.LTC128B.128 [R17+0x22c00], desc[UR46][R2.64+0x80], !P3 ;  /* 0x22c0008002110fae */ /* 0x0005e2000d901d6e */
[----:B0-----:R-:W-:-:S05]  /*15630*/  @P1 IADD3 R14, P0, R31, R14, RZ ;  /* 0x0000000e1f0e1210 */ /* 0x001fca0007f1e0ff */
[----:B-1----:R-:W-:Y:S02]  /*15640*/  @P1 IMAD.X R5, RZ, RZ, R5, P0 ;  /* 0x000000ffff051224 */ /* 0x002fe400000e0605 */
[----:B--2---:R-:W-:Y:S02]  /*15650*/  @P1 IMAD.MOV.U32 R2, RZ, RZ, R14 ;  /* 0x000000ffff021224 */ /* 0x004fe400078e000e */
[----:B------:R-:W-:Y:S01]  /*15660*/  @P1 IMAD.MOV.U32 R3, RZ, RZ, R5 ;  /* 0x000000ffff031224 */ /* 0x000fe200078e0005 */
[----:B------:R0:W1:Y:S04]  /*15670*/  SHFL.IDX PT, R14, R0, 0x3, 0x1c1f ;  /* 0x007c1f00000e7f89 */ /* 0x00006800000e0000 */
[----:B------:R0:W-:Y:S04]  /*15680*/  @P1 LDGSTS.E.BYPASS.LTC128B.128 [R17+0x1f400], desc[UR46][R2.64], !P6 ;  /* 0x1f40000002111fae */ /* 0x0001e8000f101d6e */
[----:B------:R0:W-:Y:S04]  /*15690*/  @P1 LDGSTS.E.BYPASS.LTC128B.128 [R17+0x21400], desc[UR46][R2.64+0x40], !P4 ;  /* 0x2140004002111fae */ /* 0x0001e8000e101d6e */
[----:B------:R0:W-:Y:S04]  /*156a0*/  @P1 LDGSTS.E.BYPASS.LTC128B.128 [R17+0x23400], desc[UR46][R2.64+0x80], !P3 ;  /* 0x2340008002111fae */ /* 0x0001e8000d901d6e */
[----:B------:R0:W2:Y:S02]  /*156b0*/  SHFL.IDX PT, R5, R4, 0x3, 0x1c1f ;  /* 0x007c1f0004057f89 */ /* 0x0000a400000e0000 */
.L_x_1262:
[----:B------:R-:W-:Y:S02]  /*156c0*/  LOP3.LUT P1, RZ, R16, 0x20, RZ, 0xc0, !PT ;  /* 0x0000002010ff7812 */ /* 0x000fe4000782c0ff */
[----:B------:R-:W-:-:S11]  /*156d0*/  ISETP.GE.AND P2, PT, R31, R37, PT ;  /* 0x000000251f00720c */ /* 0x000fd60003f46270 */
[----:B01----:R-:W-:-:S05]  /*156e0*/  @P1 IADD3 R2, P0, R31, R14, RZ ;  /* 0x0000000e1f021210 */ /* 0x003fca0007f1e0ff */
[----:B--2---:R-:W-:-:S05]  /*156f0*/  @P1 IMAD.X R3, RZ, RZ, R5, P0 ;  /* 0x000000ffff031224 */ /* 0x004fca00000e0605 */
[----:B------:R-:W-:Y:S01]  /*15700*/  @!PT LDS RZ, [RZ] ;  /* 0x00000000fffff984 */ /* 0x000fe20000000800 */
[----:B------:R-:W-:Y:S01]  /*15710*/  @!PT LDS RZ, [RZ] ;  /* 0x00000000fffff984 */ /* 0x000fe20000000800 */
[----:B------:R-:W-:Y:S01]  /*15720*/  @!PT LDS RZ, [RZ] ;  /* 0x00000000fffff984 */ /* 0x000fe20000000800 */
[----:B------:R0:W-:Y:S04]  /*15730*/  @P1 LDGSTS.E.BYPASS.LTC128B.128 [R17+0x1fc00], desc[UR46][R2.64], !P2 ;  /* 0x1fc0000002111fae */ /* 0x0001e8000d101d6e */
[----:B------:R0:W-:Y:S04]  /*15740*/  @P1 LDGSTS.E.BYPASS.LTC128B.128 [R17+0x21c00], desc[UR46][R2.64+0x40], !P4 ;  /* 0x21c0004002111fae */ /* 0x0001e8000e101d6e */
[----:B------:R0:W-:Y:S01]  /*15750*/  @P1 LDGSTS.E.BYPASS.LTC128B.128 [R17+0x23c00], desc[UR46][R2.64+0x80], !P3 ;  /* 0x23c0008002111fae */ /* 0x0001e2000d901d6e */
[----:B------:R-:W-:Y:S01]  /*15760*/  NOP ;  /* 0x0000000000007918 */ /* 0x000fe20000000000 */
[----:B------:R-:W-:Y:S02]  /*15770*/  SYNCS.ARRIVE.TRANS64.RED.A0T1 RZ, [UR48+0x2a830], RZ ;  /* 0x02a830ffffff79a7 */ /* 0x000fe40008200430 */
[----:B------:R-:W-:Y:S01]  /*15780*/  ARRIVES.LDGSTSBAR.64.TRANSCNT [UR48+0x2a830] ;  /* 0x02a83000ff0079b0 */ /* 0x000fe20008000ab0 */
[----:B------:R-:W-:Y:S01]  /*15790*/  NOP ;  /* 0x0000000000007918 */ /* 0x000fe20000000000 */
[----:B------:R-:W-:-:S13]  /*157a0*/  ISETP.NE.AND P1, PT, R36, 0x3, PT ;  /* 0x000000032400780c */ /* 0x000fda0003f25270 */
[----:B0-----:R-:W-:Y:S05]  /*157b0*/  @!P1 BRA `(.L_x_1196) ;  /* 0x0000000000049947 */ /* 0x001fea0003800000 */
[----:B------:R-:W-:Y:S01]  /*157c0*/  BPT.TRAP 0x1 ;  /* 0x000000040000795c */ /* 0x000fe20000300000 */
.L_x_1196:
[----:B------:R-:W-:Y:S01]  /*157d0*/  SYNCS.ARRIVE.TRANS64.A1T0 RZ, [UR48+0x2a830], RZ ;  /* 0x02a830ffffff79a7 */ /* 0x000fe20008100030 */
[----:B------:R-:W-:Y:S05]  /*157e0*/  WARPSYNC.ALL ;  /* 0x0000000000007948 */ /* 0x000fea0003800000 */
[----:B------:R-:W0:Y:S01]  /*157f0*/  S2R R0, SR_CTAID.Z ;  /* 0x0000000000007919 */ /* 0x000e220000002700 */
[----:B------:R-:W-:Y:S01]  /*15800*/  UIADD3 UR5, UR48, 0x18400, URZ ;  /* 0x0001840030057890 */ /* 0x000fe2000fffe03f */
[----:B------:R-:W-:Y:S01]  /*15810*/  R2UR UR4, R26 ;  /* 0x000000001a0472ca */ /* 0x000fe200000e0000 */
[----:B------:R-:W-:Y:S02]  /*15820*/  ULDC.64 UR6, c[0x0][0x2d8] ;  /* 0x0000b60000067ab9 */ /* 0x000fe40000000a00 */
[----:B------:R-:W-:-:S02]  /*15830*/  ULOP3.LUT UP0, URZ, UR5, 0x1bf, URZ, 0xc0, !UPT ;  /* 0x000001bf053f7892 */ /* 0x000fc4000f80c03f */
[----:B------:R-:W-:Y:S01]  /*15840*/  UIMAD.WIDE.U32 UR36, UR39, UR6, URZ ;  /* 0x00000006272472a5 */ /* 0x000fe2000f8e003f */
[----:B------:R-:W-:Y:S03]  /*15850*/  BAR.SYNC.DEFER_BLOCKING 0x8, 0x180 ;  /* 0x0206000000007b1d */ /* 0x000fe60000010000 */
[----:B------:R-:W-:-:S04]  /*15860*/  PLOP3.LUT P0, PT, PT, PT, UP0, 0x80, 0x0 ;  /* 0x000000000000781c */ /* 0x000fc80003f0f008 */
[----:B------:R-:W-:-:S04]  /*15870*/  UIMAD UR4, UR4, UR6, URZ ;  /* 0x00000006040472a4 */ /* 0x000fc8000f8e023f */
[----:B------:R-:W-:-:S04]  /*15880*/  UIMAD UR4, UR39, UR7, UR4 ;  /* 0x00000007270472a4 */ /* 0x000fc8000f8e0204 */
[----:B------:R-:W-:Y:S01]  /*15890*/  UIADD3 UR49, UR37, UR4, URZ ;  /* 0x0000000425317290 */ /* 0x000fe2000fffe03f */
[----:B0-----:R-:W-:Y:S01]  /*158a0*/  SHF.R.S32.HI R24, RZ, 0x1f, R0 ;  /* 0x0000001fff187819 */ /* 0x001fe20000011400 */
[----:B------:R-:W-:Y:S10]  /*158b0*/  @!P0 BRA `(.L_x_1197) ;  /* 0x0000000000408947 */ /* 0x000ff40003800000 */
[----:B------:R-:W-:Y:S01]  /*158c0*/  MOV R2, 0x0 ;  /* 0x0000000000027802 */ /* 0x000fe20000000f00 */
[----:B------:R-:W-:Y:S01]  /*158d0*/  ULDC.64 UR6, c[0x4][0xc0] ;  /* 0x0100300000067ab9 */ /* 0x000fe20000000a00 */
[----:B------:R-:W-:Y:S01]  /*158e0*/  ULDC.64 UR8, c[0x4][0xc8] ;  /* 0x0100320000087ab9 */ /* 0x000fe20000000a00 */
[----:B------:R-:W-:Y:S01]  /*158f0*/  ULDC.64 UR4, c[0x4][0x28] ;  /* 0x01000a0000047ab9 */ /* 0x000fe20000000a00 */
[----:B------:R-:W-:Y:S02]  /*15900*/  IMAD.U32 R4, RZ, RZ, UR6 ;  /* 0x00000006ff047e24 */ /* 0x000fe4000f8e00ff */
        /* <DEDUP_REMOVED lines=10> */
[----:B0-----:R-:W-:Y:S05]  /*159b0*/  CALL.ABS.NOINC R2 ;  /* 0x0000000002007343 */ /* 0x001fea0003c00000 */
.L_x_1197:
[----:B------:R-:W0:Y:S01]  /*159c0*/  S2R R20, SR_CTAID.Z ;  /* 0x0000000000147919 */ /* 0x000e220000002700 */
[----:B------:R-:W-:Y:S01]  /*159d0*/  UISETP.NE.AND UP0, UPT, UR50, URZ, UPT ;  /* 0x0000003f3200728c */ /* 0x000fe2000bf05270 */
[----:B------:R-:W-:Y:S01]  /*159e0*/  IMAD.U32 R4, RZ, RZ, UR36 ;  /* 0x00000024ff047e24 */ /* 0x000fe2000f8e00ff */
[----:B------:R-:W-:Y:S01]  /*159f0*/  ULDC.64 UR4, c[0x0][0x2e0] ;  /* 0x0000b80000047ab9 */ /* 0x000fe20000000a00 */
[----:B------:R-:W-:Y:S01]  /*15a00*/  IMAD.U32 R3, RZ, RZ, UR49 ;  /* 0x00000031ff037e24 */ /* 0x000fe2000f8e00ff */
[----:B------:R-:W1:Y:S01]  /*15a10*/  LDC R0, c[0x0][0x448] ;  /* 0x00011200ff007b82 */ /* 0x000e620000000800 */
[----:B------:R-:W-:Y:S01]  /*15a20*/  IMAD.MOV.U32 R2, RZ, RZ, R4 ;  /* 0x000000ffff027224 */ /* 0x000fe200078e0004 */
[----:B------:R-:W-:Y:S01]  /*15a30*/  PLOP3.LUT P0, PT, PT, PT, UP0, 0x80, 0x0 ;  /* 0x000000000000781c */ /* 0x000fe20003f0f008 */
[----:B------:R-:W-:Y:S01]  /*15a40*/  IMAD.U32 R5, RZ, RZ, UR37 ;  /* 0x00000025ff057e24 */ /* 0x000fe2000f8e00ff */
[----:B------:R-:W-:Y:S01]  /*15a50*/  PLOP3.LUT P1, PT, PT, PT, UP0, 0x80, 0x0 ;  /* 0x000000000000781c */ /* 0x000fe20003f2f008 */
[----:B------:R-:W-:Y:S01]  /*15a60*/  IMAD R24, R24, UR4, RZ ;  /* 0x0000000418187c24 */ /* 0x000fe2000f8e02ff */
[----:B------:R-:W-:-:S05]  /*15a70*/  IADD3 R5, R25, UR40, R29 ;  /* 0x0000002819057c10 */ /* 0x000fca000fffe01d */
[----:B------:R-:W-:Y:S02]  /*15a80*/  IMAD.MOV.U32 R7, RZ, RZ, R5 ;  /* 0x000000ffff077224 */ /* 0x000fe400078e0005 */
[----:B0-----:R-:W-:Y:S01]  /*15a90*/  IMAD.WIDE.U32 R2, R20, UR4, R2 ;  /* 0x0000000414027c25 */ /* 0x001fe2000f8e0002 */
[----:B------:R-:W-:-:S03]  /*15aa0*/  @UP0 ULDC UR4, c[0x0][0x44c] ;  /* 0x0001130000040ab9 */ /* 0x000fc60000000800 */
[----:B------:R-:W-:-:S04]  /*15ab0*/  @P0 IMAD.HI.U32 R4, R5, UR4, RZ ;  /* 0x0000000405040c27 */ /* 0x000fc8000f8e00ff */
[----:B------:R-:W-:Y:S01]  /*15ac0*/  IMAD R9, R20, UR5, R24 ;  /* 0x0000000514097c24 */ /* 0x000fe2000f8e0218 */
[----:B------:R-:W-:Y:S02]  /*15ad0*/  @UP0 ULDC UR5, c[0x0][0x450] ;  /* 0x0001140000050ab9 */ /* 0x000fe40000000800 */
[----:B------:R-:W-:Y:S01]  /*15ae0*/  @P1 SHF.R.U32.HI R7, RZ, UR5, R4 ;  /* 0x00000005ff071c19 */ /* 0x000fe20008011604 */
[----:B------:R-:W-:Y:S01]  /*15af0*/  ULDC.64 UR4, c[0x0][0x2d0] ;  /* 0x0000b40000047ab9 */ /* 0x000fe20000000a00 */
[----:B------:R-:W-:Y:S02]  /*15b00*/  IMAD.IADD R3, R3, 0x1, R9 ;  /* 0x0000000103037824 */ /* 0x000fe400078e0209 */
[----:B------:R-:W-:Y:S01]  /*15b10*/  SHF.R.S32.HI R4, RZ, 0x1f, R7 ;  /* 0x0000001fff047819 */ /* 0x000fe20000011407 */
[----:B------:R-:W-:-:S04]  /*15b20*/  IMAD.WIDE.U32 R2, R7, UR4, R2 ;  /* 0x0000000407027c25 */ /* 0x000fc8000f8e0002 */
[----:B------:R-:W-:-:S04]  /*15b30*/  IMAD R4, R4, UR4, RZ ;  /* 0x0000000404047c24 */ /* 0x000fc8000f8e02ff */
[----:B------:R-:W-:Y:S01]  /*15b40*/  IMAD R9, R7, UR5, R4 ;  /* 0x0000000507097c24 */ /* 0x000fe2000f8e0204 */
[----:B------:R-:W-:Y:S01]  /*15b50*/  ULDC.64 UR4, c[0x0][0x2c8] ;  /* 0x0000b20000047ab9 */ /* 0x000fe20000000a00 */
[----:B------:R-:W-:Y:S02]  /*15b60*/  IMAD.MOV R4, RZ, RZ, -R7 ;  /* 0x000000ffff047224 */ /* 0x000fe400078e0a07 */
[----:B------:R-:W-:Y:S02]  /*15b70*/  IMAD.IADD R3, R3, 0x1, R9 ;  /* 0x0000000103037824 */ /* 0x000fe400078e0209 */
[----:B-1----:R-:W-:-:S04]  /*15b80*/  IMAD R5, R0, R4, R5 ;  /* 0x0000000400057224 */ /* 0x002fc800078e0205 */
        /* <DEDUP_REMOVED lines=13> */
[----:B------:R-:W0:Y:S01]  /*15c60*/  SHFL.IDX PT, R14, R4, RZ, 0x1c1f ;  /* 0x001c1fff040e7589 */ /* 0x000e2200000e0000 */
[----:B------:R-:W-:Y:S02]  /*15c70*/  ULDC UR4, c[0x0][0x288] ;  /* 0x0000a20000047ab9 */ /* 0x000fe40000000800 */
[----:B------:R-:W-:Y:S01]  /*15c80*/  IMAD R7, R0, UR4, RZ ;  /* 0x0000000400077c24 */ /* 0x000fe2000f8e02ff */
[----:B------:R-:W1:Y:S01]  /*15c90*/  SHFL.IDX PT, R2, R5, RZ, 0x1c1f ;  /* 0x001c1fff05027589 */ /* 0x000e6200000e0000 */
[----:B------:R-:W-:-:S03]  /*15ca0*/  VIADD R0, R25, UR40 ;  /* 0x0000002819007c36 */ /* 0x000fc60008000000 */
[----:B------:R-:W-:Y:S01]  /*15cb0*/  SHFL.IDX PT, R6, R5, 0x1, 0x1c1f ;  /* 0x003c1f0005067f89 */ /* 0x000fe200000e0000 */
[C---:B------:R-:W-:Y:S01]  /*15cc0*/  VIADD R8, R0.reuse, 0x20 ;  /* 0x0000002000087836 */ /* 0x040fe20000000000 */
[----:B------:R-:W-:-:S13]  /*15cd0*/  ISETP.GE.AND P1, PT, R0, R7, PT ;  /* 0x000000070000720c */ /* 0x000fda0003f26270 */
[----:B0-----:R-:W-:-:S05]  /*15ce0*/  @!P1 IADD3 R14, P4, R31, R14, RZ ;  /* 0x0000000e1f0e9210 */ /* 0x001fca0007f9e0ff */
[----:B-1----:R-:W-:Y:S02]  /*15cf0*/  @!P1 IMAD.X R3, RZ, RZ, R2, P4 ;  /* 0x000000ffff039224 */ /* 0x002fe400020e0602 */
[----:B------:R-:W-:Y:S02]  /*15d00*/  @!P1 IMAD.MOV.U32 R2, RZ, RZ, R14 ;  /* 0x000000ffff029224 */ /* 0x000fe400078e000e */
[----:B------:R-:W0:Y:S04]  /*15d10*/  SHFL.IDX PT, R14, R4, 0x1, 0x1c1f ;  /* 0x003c1f00040e7f89 */ /* 0x000e2800000e0000 */
[----:B------:R-:W-:Y:S04]  /*15d20*/  @!P1 LDGSTS.E.BYPASS.LTC128B.128 [R17+0x18400], desc[UR46][R2.64], !P3 ;  /* 0x1840000002119fae */ /* 0x000fe8000d901d6e */
[----:B------:R-:W-:Y:S04]  /*15d30*/  @!P1 LDGSTS.E.BYPASS.LTC128B.128 [R17+0x1a400], desc[UR46][R2.64+0x40], !P2 ;  /* 0x1a40004002119fae */ /* 0x000fe8000d101d6e */
[----:B------:R1:W-:Y:S01]  /*15d40*/  @!P1 LDGSTS.E.BYPASS.LTC128B.128 [R17+0x1c400], desc[UR46][R2.64+0x80], !P0 ;  /* 0x1c40008002119fae */ /* 0x0003e2000c101d6e */
[----:B------:R-:W-:Y:S01]  /*15d50*/  ISETP.GE.AND P1, PT, R8, R7, PT ;  /* 0x000000070800720c */ /* 0x000fe20003f26270 */
[----:B------:R-:W-:-:S12]  /*15d60*/  VIADD R8, R0, 0x40 ;  /* 0x0000004000087836 */ /* 0x000fd80000000000 */
[----:B0-----:R-:W-:-:S05]  /*15d70*/  @!P1 IADD3 R14, P4, R31, R14, RZ ;  /* 0x0000000e1f0e9210 */ /* 0x001fca0007f9e0ff */
[----:B------:R-:W-:Y:S02]  /*15d80*/  @!P1 IMAD.X R9, RZ, RZ, R6, P4 ;  /* 0x000000ffff099224 */ /* 0x000fe400020e0606 */
[----:B-1----:R-:W-:Y:S01]  /*15d90*/  @!P1 IMAD.MOV.U32 R2, RZ, RZ, R14 ;  /* 0x000000ffff029224 */ /* 0x002fe200078e000e */
[----:B------:R-:W-:Y:S01]  /*15da0*/  SHFL.IDX PT, R6, R5, 0x2, 0x1c1f ;  /* 0x005c1f0005067f89 */ /* 0x000fe200000e0000 */
[----:B------:R-:W-:-:S03]  /*15db0*/  @!P1 IMAD.MOV.U32 R3, RZ, RZ, R9 ;  /* 0x000000ffff039224 */ /* 0x000fc600078e0009 */
[----:B------:R-:W0:Y:S04]  /*15dc0*/  SHFL.IDX PT, R14, R4, 0x2, 0x1c1f ;  /* 0x005c1f00040e7f89 */ /* 0x000e2800000e0000 */
[----:B------:R-:W-:Y:S04]  /*15dd0*/  @!P1 LDGSTS.E.BYPASS.LTC128B.128 [R17+0x18c00], desc[UR46][R2.64], !P3 ;  /* 0x18c0000002119fae */ /* 0x000fe8000d901d6e */
[----:B------:R-:W-:Y:S04]  /*15de0*/  @!P1 LDGSTS.E.BYPASS.LTC128B.128 [R17+0x1ac00], desc[UR46][R2.64+0x40], !P2 ;  /* 0x1ac0004002119fae */ /* 0x000fe8000d101d6e */
[----:B------:R1:W-:Y:S01]  /*15df0*/  @!P1 LDGSTS.E.BYPASS.LTC128B.128 [R17+0x1cc00], desc[UR46][R2.64+0x80], !P0 ;  /* 0x1cc0008002119fae */ /* 0x0003e2000c101d6e */
[----:B------:R-:W-:-:S13]  /*15e00*/  ISETP.GE.AND P1, PT, R8, R7, PT ;  /* 0x000000070800720c */ /* 0x000fda0003f26270 */
[----:B0-----:R-:W-:-:S05]  /*15e10*/  @!P1 IADD3 R14, P4, R31, R14, RZ ;  /* 0x0000000e1f0e9210 */ /* 0x001fca0007f9e0ff */
[----:B------:R-:W-:Y:S02]  /*15e20*/  @!P1 IMAD.X R9, RZ, RZ, R6, P4 ;  /* 0x000000ffff099224 */ /* 0x000fe400020e0606 */
[----:B-1----:R-:W-:Y:S01]  /*15e30*/  @!P1 IMAD.MOV.U32 R2, RZ, RZ, R14 ;  /* 0x000000ffff029224 */ /* 0x002fe200078e000e */
[----:B------:R0:W1:Y:S01]  /*15e40*/  SHFL.IDX PT, R6, R5, 0x3, 0x1c1f ;  /* 0x007c1f0005067f89 */ /* 0x00006200000e0000 */
[----:B------:R-:W-:-:S03]  /*15e50*/  @!P1 IMAD.MOV.U32 R3, RZ, RZ, R9 ;  /* 0x000000ffff039224 */ /* 0x000fc600078e0009 */
[----:B------:R0:W2:Y:S04]  /*15e60*/  SHFL.IDX PT, R14, R4, 0x3, 0x1c1f ;  /* 0x007c1f00040e7f89 */ /* 0x0000a800000e0000 */
[----:B------:R0:W-:Y:S04]  /*15e70*/  @!P1 LDGSTS.E.BYPASS.LTC128B.128 [R17+0x19400], desc[UR46][R2.64], !P3 ;  /* 0x1940000002119fae */ /* 0x0001e8000d901d6e */
[----:B------:R0:W-:Y:S04]  /*15e80*/  @!P1 LDGSTS.E.BYPASS.LTC128B.128 [R17+0x1b400], desc[UR46][R2.64+0x40], !P2 ;  /* 0x1b40004002119fae */ /* 0x0001e8000d101d6e */
[----:B------:R0:W-:Y:S02]  /*15e90*/  @!P1 LDGSTS.E.BYPASS.LTC128B.128 [R17+0x1d400], desc[UR46][R2.64+0x80], !P0 ;  /* 0x1d40008002119fae */ /* 0x0001e4000c101d6e */
.L_x_1271:
[----:B------:R-:W-:Y:S01]  /*15ea0*/  VIADD R0, R0, 0x60 ;  /* 0x0000006000007836 */ /* 0x000fe20000000000 */
[----:B------:R-:W-:Y:S04]  /*15eb0*/  BSSY B0, `(.L_x_1199) ;  /* 0x000000b000007945 */ /* 0x000fe80003800000 */
[----:B------:R-:W-:-:S13]  /*15ec0*/  ISETP.GE.AND P1, PT, R0, R7, PT ;  /* 0x000000070000720c */ /* 0x000fda0003f26270 */
[----:B------:R-:W-:Y:S05]  /*15ed0*/  @P1 BRA `(.L_x_1200) ;  /* 0x0000000000201947 */ /* 0x000fea0003800000 */
[----:B0-2---:R-:W-:-:S05]  /*15ee0*/  IADD3 R2, P1, R31, R14, RZ ;  /* 0x0000000e1f027210 */ /* 0x005fca0007f3e0ff */
[----:B-1----:R-:W-:-:S05]  /*15ef0*/  IMAD.X R3, RZ, RZ, R6, P1 ;  /* 0x000000ffff037224 */ /* 0x002fca00008e0606 */
[----:B------:R-:W-:Y:S01]  /*15f00*/  @!PT LDS RZ, [RZ] ;  /* 0x00000000fffff984 */ /* 0x000fe20000000800 */
[----:B------:R-:W-:Y:S01]  /*15f10*/  @!PT LDS RZ, [RZ] ;  /* 0x00000000fffff984 */ /* 0x000fe20000000800 */
[----:B------:R-:W-:Y:S01]  /*15f20*/  @!PT LDS RZ, [RZ] ;  /* 0x00000000fffff984 */ /* 0x000fe20000000800 */
[----:B------:R3:W-:Y:S04]  /*15f30*/  LDGSTS.E.BYPASS.LTC128B.128 [R17+0x19c00], desc[UR46][R2.64], !P3 ;  /* 0x19c0000002117fae */ /* 0x0007e8000d901d6e */
[----:B------:R3:W-:Y:S04]  /*15f40*/  LDGSTS.E.BYPASS.LTC128B.128 [R17+0x1bc00], desc[UR46][R2.64+0x40], !P2 ;  /* 0x1bc0004002117fae */ /* 0x0007e8000d101d6e */
[----:B------:R3:W-:Y:S02]  /*15f50*/  LDGSTS.E.BYPASS.LTC128B.128 [R17+0x1dc00], desc[UR46][R2.64+0x80], !P0 ;  /* 0x1dc0008002117fae */ /* 0x0007e4000c101d6e */
.L_x_1200:
[----:B------:R-:W-:Y:S05]  /*15f60*/  BSYNC B0 ;  /* 0x0000000000007941 */ /* 0x000fea0003800000 */
.L_x_1199:
[----:B------:R-:W-:Y:S01]  /*15f70*/  NOP ;  /* 0x0000000000007918 */ /* 0x000fe20000000000 */
[----:B------:R-:W-:Y:S01]  /*15f80*/  SYNCS.ARRIVE.TRANS64.RED.A0T1 RZ, [UR48+0x2a800], RZ ;  /* 0x02a800ffffff79a7 */ /* 0x000fe20008200430 */
[----:B------:R-:W-:Y:S01]  /*15f90*/  IMAD.MOV.U32 R0, RZ, RZ, 0x1 ;  /* 0x00000001ff007424 */ /* 0x000fe200078e00ff */
[----:B------:R-:W-:Y:S04]  /*15fa0*/  ARRIVES.LDGSTSBAR.64.TRANSCNT [UR48+0x2a800] ;  /* 0x02a80000ff0079b0 */ /* 0x000fe80008000ab0 */
[----:B------:R-:W-:Y:S01]  /*15fb0*/  SHF.L.U32 R0, R0, 0x1f, RZ ;  /* 0x0000001f00007819 */ /* 0x000fe200000006ff */
[----:B------:R-:W-:Y:S01]  /*15fc0*/  NOP ;  /* 0x0000000000007918 */ /* 0x000fe20000000000 */
[----:B------:R-:W-:Y:S01]  /*15fd0*/  SYNCS.ARRIVE.TRANS64.A1T0 RZ, [UR48+0x2a800], RZ ;  /* 0x02a800ffffff79a7 */ /* 0x000fe20008100030 */
[----:B------:R-:W-:-:S05]  /*15fe0*/  VIADD R18, R18, 0xfffffffe ;  /* 0xfffffffe12127836 */ /* 0x000fca0000000000 */
[----:B------:R-:W-:Y:S01]  /*15ff0*/  ISETP.GE.AND P0, PT, R18, UR51, PT ;  /* 0x0000003312007c0c */ /* 0x000fe2000bf06270 */
[----:B------:R-:W4:Y:S02]  /*16000*/  SYNCS.PHASECHK.TRANS64.TRYWAIT P1, [UR48+0x2a820], R0 ;  /* 0x02a82000ff0075a7 */ /* 0x000f240008020170 */
[----:B----4-:R-:W-:Y:S10]  /*16010*/  @!P1 BRA `(.L_x_1201) ;  /* 0x0000003000a89947 */ /* 0x010ff40003800000 */
.L_x_1272:
[----:B------:R-:W-:Y:S01]  /*16020*/  IMAD.MOV.U32 R24, RZ, RZ, 0x1 ;  /* 0x00000001ff187424 */ /* 0x000fe200078e00ff */
[----:B------:R-:W-:Y:S06]  /*16030*/  @!P0 BRA `(.L_x_1202) ;  /* 0x0000001000c08947 */ /* 0x000fec0003800000 */
[----:B------:R-:W-:Y:S01]  /*16040*/  UIADD3 UR4, UR45, 0x1, URZ ;  /* 0x000000012d047890 */ /* 0x000fe2000fffe03f */
[----:B0--3--:R-:W-:Y:S01]  /*16050*/  LOP3.LUT R3, RZ, UR43, RZ, 0x33, !PT ;  /* 0x0000002bff037c12 */ /* 0x009fe2000f8e33ff */
[----:B------:R-:W-:Y:S01]  /*16060*/  IMAD.MOV.U32 R8, RZ, RZ, 0x1 ;  /* 0x00000001ff087424 */ /* 0x000fe200078e00ff */
[----:B------:R-:W-:Y:S01]  /*16070*/  IADD3 R19, R29, R19, R25 ;  /* 0x000000131d137210 */ /* 0x000fe20007ffe019 */
[----:B------:R-:W-:Y:S01]  /*16080*/  UIMAD UR4, UR4, UR38, URZ ;  /* 0x00000026040472a4 */ /* 0x000fe2000f8e023f */
[----:B------:R-:W-:Y:S01]  /*16090*/  LOP3.LUT R5, RZ, UR41, RZ, 0x33, !PT ;  /* 0x00000029ff057c12 */ /* 0x000fe2000f8e33ff */
[----:B------:R-:W-:Y:S02]  /*160a0*/  IMAD.MOV.U32 R7, RZ, RZ, RZ ;  /* 0x000000ffff077224 */ /* 0x000fe400078e00ff */
[----:B------:R-:W-:Y:S02]  /*160b0*/  VIADD R19, R19, 0xfffffe80 ;  /* 0xfffffe8013137836 */ /* 0x000fe40000000000 */
[----:B------:R-:W-:-:S04]  /*160c0*/  LOP3.LUT R0, RZ, UR4, RZ, 0x33, !PT ;  /* 0x00000004ff007c12 */ /* 0x000fc8000f8e33ff */
[----:B------:R-:W-:-:S04]  /*160d0*/  VIADDMNMX R0, R0, -UR44, R3, !PT ;  /* 0x8000002c00007c46 */ /* 0x000fc8000f800103 */
[----:B------:R-:W-:-:S04]  /*160e0*/  VIMNMX R0, R0, R5, !PT ;  /* 0x0000000500007248 */ /* 0x000fc80007fe0100 */
[C---:B------:R-:W-:Y:S01]  /*160f0*/  IADD3 R25, -R0.reuse, -0x2, RZ ;  /* 0xfffffffe00197810 */ /* 0x040fe20007ffe1ff */
[----:B------:R-:W-:-:S07]  /*16100*/  IMAD R18, R0, -0x80, R19 ;  /* 0xffffff8000127824 */ /* 0x000fce00078e0213 */
.L_x_1217:
[----:B0-----:R-:W0:Y:S01]  /*16110*/  LDC R0, c[0x0][0x430] ;  /* 0x00010c00ff007b82 */ /* 0x001e220000000800 */
[----:B------:R-:W-:Y:S01]  /*16120*/  IMAD.MOV.U32 R11, RZ, RZ, R18 ;  /* 0x000000ffff0b7224 */ /* 0x000fe200078e0012 */
[----:B------:R-:W-:Y:S01]  /*16130*/  ULDC.64 UR4, c[0x0][0x428] ;  /* 0x00010a0000047ab9 */ /* 0x000fe20000000a00 */
[----:B0-----:R-:W-:-:S13]  /*16140*/  ISETP.NE.AND P0, PT, R0, 0x1, PT ;  /* 0x000000010000780c */ /* 0x001fda0003f05270 */
[----:B------:R-:W0:Y:S08]  /*16150*/  @P0 LDC R3, c[0x0][0x434] ;  /* 0x00010d00ff030b82 */ /* 0x000e300000000800 */
[----:B------:R-:W3:Y:S01]  /*16160*/  @P0 LDC R5, c[0x0][0x438] ;  /* 0x00010e00ff050b82 */ /* 0x000ee20000000800 */
[----:B0-----:R-:W-:-:S05]  /*16170*/  @P0 IMAD.HI.U32 R0, R18, R3, RZ ;  /* 0x0000000312000227 */ /* 0x001fca00078e00ff */
[----:B---3--:R-:W-:Y:S01]  /*16180*/  @P0 SHF.R.U32.HI R11, RZ, R5, R0 ;  /* 0x00000005ff0b0219 */ /* 0x008fe20000011600 */
[----:B------:R-:W-:-:S03]  /*16190*/  IMAD R5, R32, UR4, RZ ;  /* 0x0000000420057c24 */ /* 0x000fc6000f8e02ff */
[--C-:B------:R-:W-:Y:S01]  /*161a0*/  SHF.R.S32.HI R3, RZ, 0x1f, R11.reuse ;  /* 0x0000001fff037819 */ /* 0x100fe2000001140b */
[----:B------:R-:W-:Y:S02]  /*161b0*/  IMAD.MOV.U32 R2, RZ, RZ, R11 ;  /* 0x000000ffff027224 */ /* 0x000fe400078e000b */
[C---:B------:R-:W-:Y:S02]  /*161c0*/  IMAD R5, R28.reuse, UR5, R5 ;  /* 0x000000051c057c24 */ /* 0x040fe4000f8e0205 */
[----:B------:R-:W-:Y:S01]  /*161d0*/  IMAD.WIDE.U32 R2, R28, UR4, R2 ;  /* 0x000000041c027c25 */ /* 0x000fe2000f8e0002 */
[----:B------:R-:W-:-:S03]  /*161e0*/  ULDC.64 UR4, c[0x0][0x418] ;  /* 0x0001060000047ab9 */ /* 0x000fc60000000a00 */
[----:B------:R-:W-:Y:S01]  /*161f0*/  IMAD.IADD R3, R5, 0x1, R3 ;  /* 0x0000000105037824 */ /* 0x000fe200078e0203 */
[----:B------:R-:W-:-:S04]  /*16200*/  LEA R4, P0, R2, UR4, 0x2 ;  /* 0x0000000402047c11 */ /* 0x000fc8000f8010ff */
[----:B------:R-:W-:-:S05]  /*16210*/  LEA.HI.X R5, R2, UR5, R3, 0x2, P0 ;  /* 0x0000000502057c11 */ /* 0x000fca00080f1403 */
[----:B------:R-:W3:Y:S01]  /*16220*/  LDG.E R9, desc[UR46][R4.64] ;  /* 0x0000002e04097981 */ /* 0x000ee2000c1e1900 */
[----:B------:R-:W-:Y:S01]  /*16230*/  ISETP.NE.AND P2, PT, R36, 0x3, PT ;  /* 0x000000032400780c */ /* 0x000fe20003f45270 */
[----:B------:R-:W-:Y:S02]  /*16240*/  VIADD R0, R7, 0x1 ;  /* 0x0000000107007836 */ /* 0x000fe40000000000 */
[----:B------:R-:W-:-:S03]  /*16250*/  VIADD R25, R25, 0xffffffff ;  /* 0xffffffff19197836 */ /* 0x000fc60000000000 */
[C---:B------:R-:W-:Y:S02]  /*16260*/  ISETP.NE.AND P1, PT, R0.reuse, 0x2, PT ;  /* 0x000000020000780c */ /* 0x040fe40003f25270 */
[----:B------:R-:W-:Y:S02]  /*16270*/  ISETP.GT.AND P0, PT, R25, UR51, PT ;  /* 0x0000003319007c0c */ /* 0x000fe4000bf04270 */
[----:B------:R-:W-:Y:S02]  /*16280*/  SEL R3, RZ, 0x1, P1 ;  /* 0x00000001ff037807 */ /* 0x000fe40000800000 */
[----:B------:R-:W-:Y:S02]  /*16290*/  SEL R0, R0, RZ, P1 ;  /* 0x000000ff00007207 */ /* 0x000fe40000800000 */
[----:B------:R-:W-:Y:S02]  /*162a0*/  LOP3.LUT R24, R8, R3, RZ, 0x3c, !PT ;  /* 0x0000000308187212 */ /* 0x000fe400078e3cff */
[----:B---3--:R-:W-:Y:S01]  /*162b0*/  SHF.R.S32.HI R20, RZ, 0x1f, R9 ;  /* 0x0000001fff147819 */ /* 0x008fe20000011409 */
[----:B------:R-:W-:Y:S06]  /*162c0*/  @!P2 BRA `(.L_x_1203) ;  /* 0x000000000004a947 */ /* 0x000fec0003800000 */
[----:B------:R-:W-:Y:S01]  /*162d0*/  BPT.TRAP 0x1 ;  /* 0x000000040000795c */ /* 0x000fe20000300000 */
.L_x_1203:
[----:B-1----:R-:W-:Y:S02]  /*162e0*/  LEA R6, R0, UR48, 0x3 ;  /* 0x0000003000067c11 */ /* 0x002fe4000f8e18ff */
[----:B------:R-:W-:-:S04]  /*162f0*/  SHF.L.U32 R21, R24, 0x1f, RZ ;  /* 0x0000001f18157819 */ /* 0x000fc800000006ff */
[----:B------:R-:W0:Y:S02]  /*16300*/  SYNCS.PHASECHK.TRANS64.TRYWAIT P1, [R6+URZ+0x2a880], R21 ;  /* 0x02a88015060075a7 */ /* 0x000e24000802017f */
[----:B0-----:R-:W-:Y:S05]  /*16310*/  @!P1 BRA `(.L_x_1204) ;  /* 0x0000003000009947 */ /* 0x001fea0003800000 */
.L_x_1273:
[----:B------:R-:W-:Y:S01]  /*16320*/  ULDC UR4, c[0x0][0x430] ;  /* 0x00010c0000047ab9 */ /* 0x000fe20000000800 */
[----:B------:R-:W-:Y:S01]  /*16330*/  R2UR UR6, R26 ;  /* 0x000000001a0672ca */ /* 0x000fe200000e0000 */
[----:B------:R-:W-:Y:S01]  /*16340*/  UIADD3 UR4, -UR4, URZ, URZ ;  /* 0x0000003f04047290 */ /* 0x000fe2000fffe13f */
[C---:B------:R-:W-:Y:S02]  /*16350*/  LOP3.LUT P3, RZ, R16.reuse, 0x2, RZ, 0xc0, !PT ;  /* 0x0000000210ff7812 */ /* 0x040fe4000786c0ff */
[----:B------:R-:W-:Y:S02]  /*16360*/  LOP3.LUT P2, RZ, R16, 0x1, RZ, 0xc0, !PT ;  /* 0x0000000110ff7812 */ /* 0x000fe4000784c0ff */
[----:B------:R-:W-:Y:S01]  /*16370*/  ISETP.GE.AND P4, PT, R31, R37, PT ;  /* 0x000000251f00720c */ /* 0x000fe20003f86270 */
[----:B------:R-:W-:Y:S01]  /*16380*/  IMAD R10, R11, UR4, R18 ;  /* 0x000000040b0a7c24 */ /* 0x000fe2000f8e0212 */
[----:B------:R-:W-:-:S04]  /*16390*/  ULDC.64 UR4, c[0x0][0x328] ;  /* 0x0000ca0000047ab9 */ /* 0x000fc80000000a00 */
[----:B------:R-:W-:-:S05]  /*163a0*/  SHF.R.S32.HI R19, RZ, 0x1f, R10 ;  /* 0x0000001fff137819 */ /* 0x000fca000001140a */
[----:B------:R-:W-:-:S04]  /*163b0*/  IMAD R3, R19, UR4, RZ ;  /* 0x0000000413037c24 */ /* 0x000fc8000f8e02ff */
        /* <DEDUP_REMOVED lines=19> */
[----:B--2---:R-:W1:Y:S01]  /*164f0*/  SHFL.IDX PT, R14, R22, RZ, 0x1c1f ;  /* 0x001c1fff160e7589 */ /* 0x004e6200000e0000 */
[----:B------:R-:W-:-:S03]  /*16500*/  IMAD R23, R0, 0x6000, R17 ;  /* 0x0000600000177824 */ /* 0x000fc600078e0211 */
[----:B------:R-:W2:Y:S04]  /*16510*/  SHFL.IDX PT, R3, R29, RZ, 0x1c1f ;  /* 0x001c1fff1d037589 */ /* 0x000ea800000e0000 */
[----:B------:R-:W3:Y:S01]  /*16520*/  SHFL.IDX PT, R2, R22, 0x1, 0x1c1f ;  /* 0x003c1f0016027f89 */ /* 0x000ee200000e0000 */
[----:B-1----:R-:W-:-:S03]  /*16530*/  IADD3 R4, P1, R31, R14, RZ ;  /* 0x0000000e1f047210 */ /* 0x002fc60007f3e0ff */
[----:B------:R-:W-:Y:S02]  /*16540*/  SHFL.IDX PT, R14, R22, 0x3, 0x1c1f ;  /* 0x007c1f00160e7f89 */ /* 0x000fe400000e0000 */
[----:B--2---:R-:W-:Y:S02]  /*16550*/  IMAD.X R5, RZ, RZ, R3, P1 ;  /* 0x000000ffff057224 */ /* 0x004fe400008e0603 */
[----:B------:R-:W1:Y:S01]  /*16560*/  SHFL.IDX PT, R3, R29, 0x1, 0x1c1f ;  /* 0x003c1f001d037f89 */ /* 0x000e6200000e0000 */
[----:B---3--:R-:W-:-:S03]  /*16570*/  IADD3 R2, P1, R31, R2, RZ ;  /* 0x000000021f027210 */ /* 0x008fc60007f3e0ff */
[----:B------:R-:W-:Y:S04]  /*16580*/  LDGSTS.E.BYPASS.LTC128B.128 [R23+0xc400], desc[UR46][R4.64], !P4 ;  /* 0x0c40000004177fae */ /* 0x000fe8000e101d6e */
[----:B------:R-:W-:Y:S04]  /*16590*/  LDGSTS.E.BYPASS.LTC128B.128 [R23+0xe400], desc[UR46][R4.64+0x40], !P3 ;  /* 0x0e40004004177fae */ /* 0x000fe8000d901d6e */
[----:B------:R2:W-:Y:S04]  /*165a0*/  LDGSTS.E.BYPASS.LTC128B.128 [R23+0x10400], desc[UR46][R4.64+0x80], !P2 ;  /* 0x1040008004177fae */ /* 0x0005e8000d101d6e */
[----:B--2---:R-:W2:Y:S01]  /*165b0*/  SHFL.IDX PT, R5, R22, 0x2, 0x1c1f ;  /* 0x005c1f0016057f89 */ /* 0x004ea200000e0000 */
[----:B-1----:R-:W-:-:S03]  /*165c0*/  IMAD.X R3, RZ, RZ, R3, P1 ;  /* 0x000000ffff037224 */ /* 0x002fc600008e0603 */
[----:B------:R-:W1:Y:S04]  /*165d0*/  SHFL.IDX PT, R4, R29, 0x2, 0x1c1f ;  /* 0x005c1f001d047f89 */ /* 0x000e6800000e0000 */
[----:B------:R-:W-:Y:S04]  /*165e0*/  LDGSTS.E.BYPASS.LTC128B.128 [R23+0xcc00], desc[UR46][R2.64], !P4 ;  /* 0x0cc0000002177fae */ /* 0x000fe8000e101d6e */
[----:B------:R-:W-:Y:S04]  /*165f0*/  LDGSTS.E.BYPASS.LTC128B.128 [R23+0xec00], desc[UR46][R2.64+0x40], !P3 ;  /* 0x0ec0004002177fae */ /* 0x000fe8000d901d6e */
[----:B------:R2:W-:Y:S04]  /*16600*/  LDGSTS.E.BYPASS.LTC128B.128 [R23+0x10c00], desc[UR46][R2.64+0x80], !P2 ;  /* 0x10c0008002177fae */ /* 0x0005e8000d101d6e */
[----:B------:R-:W3:Y:S01]  /*16610*/  SHFL.IDX PT, R29, R29, 0x3, 0x1c1f ;  /* 0x007c1f001d1d7f89 */ /* 0x000ee200000e0000 */
[----:B--2---:R-:W-:-:S05]  /*16620*/  IADD3 R2, P1, R31, R5, RZ ;  /* 0x000000051f027210 */ /* 0x004fca0007f3e0ff */
[----:B-1----:R-:W-:-:S05]  /*16630*/  IMAD.X R3, RZ, RZ, R4, P1 ;  /* 0x000000ffff037224 */ /* 0x002fca00008e0604 */
[----:B------:R1:W-:Y:S04]  /*16640*/  LDGSTS.E.BYPASS.LTC128B.128 [R23+0xd400], desc[UR46][R2.64], !P4 ;  /* 0x0d40000002177fae */ /* 0x0003e8000e101d6e */
[----:B------:R1:W-:Y:S04]  /*16650*/  LDGSTS.E.BYPASS.LTC128B.128 [R23+0xf400], desc[UR46][R2.64+0x40], !P3 ;  /* 0x0f40004002177fae */ /* 0x0003e8000d901d6e */
[----:B---3--:R1:W-:Y:S02]  /*16660*/  LDGSTS.E.BYPASS.LTC128B.128 [R23+0x11400], desc[UR46][R2.64+0x80], !P2 ;  /* 0x1140008002177fae */ /* 0x0083e4000d101d6e */
.L_x_1283:
[----:B-1----:R-:W-:Y:S02]  /*16670*/  IADD3 R2, P1, R31, R14, RZ ;  /* 0x0000000e1f027210 */ /* 0x002fe40007f3e0ff */
        /* <DEDUP_REMOVED lines=13> */
[----:B-1----:R-:W-:Y:S05]  /*16750*/  @!P2 BRA `(.L_x_1206) ;  /* 0x000000000004a947 */ /* 0x002fea0003800000 */
[----:B------:R-:W-:Y:S01]  /*16760*/  BPT.TRAP 0x1 ;  /* 0x000000040000795c */ /* 0x000fe20000300000 */
.L_x_1206:
[----:B------:R1:W-:Y:S01]  /*16770*/  SYNCS.ARRIVE.TRANS64.A1T0 RZ, [R6+URZ+0x2a870], RZ ;  /* 0x02a870ff06ff79a7 */ /* 0x0003e2000810003f */
[----:B------:R-:W-:Y:S05]  /*16780*/  @!P2 BRA `(.L_x_1207) ;  /* 0x000000000004a947 */ /* 0x000fea0003800000 */
[----:B------:R-:W-:Y:S01]  /*16790*/  BPT.TRAP 0x1 ;  /* 0x000000040000795c */ /* 0x000fe20000300000 */
.L_x_1207:
[----:B------:R-:W2:Y:S02]  /*167a0*/  SYNCS.PHASECHK.TRANS64.TRYWAIT P1, [R6+URZ+0x2a840], R21 ;  /* 0x02a84015060075a7 */ /* 0x000ea4000802017f */
[----:B--2---:R-:W-:Y:S05]  /*167b0*/  @!P1 BRA `(.L_x_1208) ;  /* 0x0000003000189947 */ /* 0x004fea0003800000 */
.L_x_1284:
[----:B------:R-:W-:Y:S01]  /*167c0*/  ULDC.64 UR4, c[0x0][0x300] ;  /* 0x0000c00000047ab9 */ /* 0x000fe20000000a00 */
[----:B------:R-:W-:Y:S01]  /*167d0*/  R2UR UR6, R26 ;  /* 0x000000001a0672ca */ /* 0x000fe200000e0000 */
[----:B------:R-:W-:Y:S01]  /*167e0*/  IMAD R19, R19, UR4, RZ ;  /* 0x0000000413137c24 */ /* 0x000fe2000f8e02ff */
[----:B------:R-:W-:Y:S01]  /*167f0*/  LOP3.LUT P3, RZ, R16, 0x2, RZ, 0xc0, !PT ;  /* 0x0000000210ff7812 */ /* 0x000fe2000786c0ff */
[----:B------:R-:W-:Y:S01]  /*16800*/  IMAD.WIDE.U32 R2, R10, UR4, RZ ;  /* 0x000000040a027c25 */ /* 0x000fe2000f8e00ff */
[----:B------:R-:W-:Y:S02]  /*16810*/  LOP3.LUT P2, RZ, R16, 0x1, RZ, 0xc0, !PT ;  /* 0x0000000110ff7812 */ /* 0x000fe4000784c0ff */
[----:B------:R-:W-:Y:S01]  /*16820*/  ISETP.GE.AND P4, PT, R31, R37, PT ;  /* 0x000000251f00720c */ /* 0x000fe20003f86270 */
[----:B------:R-:W-:Y:S01]  /*16830*/  IMAD R19, R10, UR5, R19 ;  /* 0x000000050a137c24 */ /* 0x000fe2000f8e0213 */
[----:B------:R-:W-:Y:S02]  /*16840*/  ULDC.64 UR4, c[0x0][0x310] ;  /* 0x0000c40000047ab9 */ /* 0x000fe40000000a00 */
[----:B------:R-:W-:-:S02]  /*16850*/  IMAD R20, R20, UR4, RZ ;  /* 0x0000000414147c24 */ /* 0x000fc4000f8e02ff */
[----:B------:R-:W-:Y:S02]  /*16860*/  IMAD.IADD R3, R3, 0x1, R19 ;  /* 0x0000000103037824 */ /* 0x000fe400078e0213 */
[C---:B------:R-:W-:Y:S02]  /*16870*/  IMAD R5, R9.reuse, UR5, R20 ;  /* 0x0000000509057c24 */ /* 0x040fe4000f8e0214 */
[----:B------:R-:W-:Y:S01]  /*16880*/  IMAD.WIDE.U32 R2, R9, UR4, R2 ;  /* 0x0000000409027c25 */ /* 0x000fe2000f8e0002 */
        /* <DEDUP_REMOVED lines=16> */
[----:B------:R-:W-:Y:S01]  /*16990*/  SHFL.IDX PT, R20, R9, 0x2, 0x1c1f ;  /* 0x005c1f0009147f89 */ /* 0x000fe200000e0000 */
[----:B---3--:R-:W-:-:S03]  /*169a0*/  IADD3 R4, P1, R31, R14, RZ ;  /* 0x0000000e1f047210 */ /* 0x008fc60007f3e0ff */
[----:B------:R-:W3:Y:S02]  /*169b0*/  SHFL.IDX PT, R14, R9, 0x1, 0x1c1f ;  /* 0x003c1f00090e7f89 */ /* 0x000ee400000e0000 */
[----:B----4-:R-:W-:Y:S02]  /*169c0*/  IMAD.X R5, RZ, RZ, R3, P1 ;  /* 0x000000ffff057224 */ /* 0x010fe400008e0603 */
[----:B------:R-:W4:Y:S04]  /*169d0*/  SHFL.IDX PT, R3, R19, 0x1, 0x1c1f ;  /* 0x003c1f0013037f89 */ /* 0x000f2800000e0000 */
[----:B------:R-:W-:Y:S04]  /*169e0*/  LDGSTS.E.BYPASS.LTC128B.128 [R10+0x1e400], desc[UR46][R4.64], !P4 ;  /* 0x1e400000040a7fae */ /* 0x000fe8000e101d6e */
[----:B------:R-:W-:Y:S04]  /*169f0*/  LDGSTS.E.BYPASS.LTC128B.128 [R10+0x20400], desc[UR46][R4.64+0x40], !P3 ;  /* 0x20400040040a7fae */ /* 0x000fe8000d901d6e */
[----:B------:R5:W-:Y:S01]  /*16a00*/  LDGSTS.E.BYPASS.LTC128B.128 [R10+0x22400], desc[UR46][R4.64+0x80], !P2 ;  /* 0x22400080040a7fae */ /* 0x000be2000d101d6e */
[----:B---3--:R-:W-:-:S03]  /*16a10*/  IADD3 R2, P1, R31, R14, RZ ;  /* 0x0000000e1f027210 */ /* 0x008fc60007f3e0ff */
[----:B------:R-:W-:Y:S02]  /*16a20*/  SHFL.IDX PT, R14, R9, 0x3, 0x1c1f ;  /* 0x007c1f00090e7f89 */ /* 0x000fe400000e0000 */
[----:B----4-:R-:W-:Y:S02]  /*16a30*/  IMAD.X R3, RZ, RZ, R3, P1 ;  /* 0x000000ffff037224 */ /* 0x010fe400008e0603 */
[----:B-----5:R-:W3:Y:S04]  /*16a40*/  SHFL.IDX PT, R4, R19, 0x2, 0x1c1f ;  /* 0x005c1f0013047f89 */ /* 0x020ee800000e0000 */
[----:B------:R-:W-:Y:S04]  /*16a50*/  LDGSTS.E.BYPASS.LTC128B.128 [R10+0x1ec00], desc[UR46][R2.64], !P4 ;  /* 0x1ec00000020a7fae */ /* 0x000fe8000e101d6e */
[----:B------:R-:W-:Y:S04]  /*16a60*/  LDGSTS.E.BYPASS.LTC128B.128 [R10+0x20c00], desc[UR46][R2.64+0x40], !P3 ;  /* 0x20c00040020a7fae */ /* 0x000fe8000d901d6e */
[----:B------:R4:W-:Y:S04]  /*16a70*/  LDGSTS.E.BYPASS.LTC128B.128 [R10+0x22c00], desc[UR46][R2.64+0x80], !P2 ;  /* 0x22c00080020a7fae */ /* 0x0009e8000d101d6e */
[----:B------:R-:W0:Y:S01]  /*16a80*/  SHFL.IDX PT, R19, R19, 0x3, 0x1c1f ;  /* 0x007c1f0013137f89 */ /* 0x000e2200000e0000 */
[----:B----4-:R-:W-:-:S05]  /*16a90*/  IADD3 R2, P1, R31, R20, RZ ;  /* 0x000000141f027210 */ /* 0x010fca0007f3e0ff */
[----:B---3--:R-:W-:-:S05]  /*16aa0*/  IMAD.X R3, RZ, RZ, R4, P1 ;  /* 0x000000ffff037224 */ /* 0x008fca00008e0604 */
[----:B------:R3:W-:Y:S04]  /*16ab0*/  LDGSTS.E.BYPASS.LTC128B.128 [R10+0x1f400], desc[UR46][R2.64], !P4 ;  /* 0x1f400000020a7fae */ /* 0x0007e8000e101d6e */
[----:B------:R3:W-:Y:S04]  /*16ac0*/  LDGSTS.E.BYPASS.LTC128B.128 [R10+0x21400], desc[UR46][R2.64+0x40], !P3 ;  /* 0x21400040020a7fae */ /* 0x0007e8000d901d6e */
[----:B0-----:R3:W-:Y:S02]  /*16ad0*/  LDGSTS.E.BYPASS.LTC128B.128 [R10+0x23400], desc[UR46][R2.64+0x80], !P2 ;  /* 0x23400080020a7fae */ /* 0x0017e4000d101d6e */
.L_x_1294:
[----:B---3--:R-:W-:Y:S02]  /*16ae0*/  IADD3 R2, P1, R31, R14, RZ ;  /* 0x0000000e1f027210 */ /* 0x008fe40007f3e0ff */
        /* <DEDUP_REMOVED lines=15> */
.L_x_1210:
[----:B------:R-:W-:Y:S01]  /*16be0*/  IMAD.U32 R2, RZ, RZ, UR42 ;  /* 0x0000002aff027e24 */ /* 0x000fe2000f8e00ff */
[----:B------:R0:W-:Y:S04]  /*16bf0*/  SYNCS.ARRIVE.TRANS64.A1T0 RZ, [R6+URZ+0x2a830], RZ ;  /* 0x02a830ff06ff79a7 */ /* 0x0001e8000810003f */
[----:B------:R-:W-:-:S04]  /*16c00*/  LOP3.LUT R2, R2, 0x1, RZ, 0xfc, !PT ;  /* 0x0000000102027812 */ /* 0x000fc800078efcff */
[----:B------:R-:W-:-:S13]  /*16c10*/  ISETP.NE.AND P1, PT, R2, 0x3, PT ;  /* 0x000000030200780c */ /* 0x000fda0003f25270 */
[----:B0-----:R-:W-:Y:S05]  /*16c20*/  @!P1 BRA `(.L_x_1211) ;  /* 0x0000000000049947 */ /* 0x001fea0003800000 */
[----:B------:R-:W-:Y:S01]  /*16c30*/  BPT.TRAP 0x1 ;  /* 0x000000040000795c */ /* 0x000fe20000300000 */
.L_x_1211:
[----:B------:R-:W-:Y:S02]  /*16c40*/  LOP3.LUT R3, R8, 0x1, RZ, 0x3c, !PT ;  /* 0x0000000108037812 */ /* 0x000fe400078e3cff */
[----:B------:R-:W-:Y:S02]  /*16c50*/  LEA R2, R7, UR48, 0x3 ;  /* 0x0000003007027c11 */ /* 0x000fe4000f8e18ff */
[----:B------:R-:W-:-:S04]  /*16c60*/  SHF.L.U32 R3, R3, 0x1f, RZ ;  /* 0x0000001f03037819 */ /* 0x000fc800000006ff */
[----:B------:R-:W0:Y:S02]  /*16c70*/  SYNCS.PHASECHK.TRANS64.TRYWAIT P2, [R2+URZ+0x2a870], R3 ;  /* 0x02a87003020075a7 */ /* 0x000e24000804017f */
[----:B0-----:R-:W-:Y:S05]  /*16c80*/  @!P2 BRA `(.L_x_1212) ;  /* 0x000000300024a947 */ /* 0x001fea0003800000 */
.L_x_1295:
[----:B------:R-:W-:-:S13]  /*16c90*/  ISETP.NE.AND P2, PT, R36, 0x3, PT ;  /* 0x000000032400780c */ /* 0x000fda0003f45270 */
[----:B------:R-:W-:Y:S05]  /*16ca0*/  @!P2 BRA `(.L_x_1213) ;  /* 0x000000000004a947 */ /* 0x000fea0003800000 */
[----:B------:R-:W-:Y:S01]  /*16cb0*/  BPT.TRAP 0x1 ;  /* 0x000000040000795c */ /* 0x000fe20000300000 */
.L_x_1213:
[----:B0-----:R-:W-:Y:S01]  /*16cc0*/  SHF.L.U32 R3, R8, 0x1f, RZ ;  /* 0x0000001f08037819 */ /* 0x001fe200000006ff */
[----:B-12---:R-:W-:-:S03]  /*16cd0*/  IMAD R6, R7, 0x6000, RZ ;  /* 0x0000600007067824 */ /* 0x006fc600078e02ff */
[----:B------:R-:W0:Y:S02]  /*16ce0*/  SYNCS.PHASECHK.TRANS64.TRYWAIT P2, [R2+URZ+0x2a860], R3 ;  /* 0x02a86003020075a7 */ /* 0x000e24000804017f */
[----:B0-----:R-:W-:Y:S05]  /*16cf0*/  @!P2 BRA `(.L_x_1214) ;  /* 0x00000030001ca947 */ /* 0x001fea0003800000 */
.L_x_1296:
[C---:B------:R-:W-:Y:S01]  /*16d00*/  LOP3.LUT R4, R6.reuse, R35, RZ, 0xfc, !PT ;  /* 0x0000002306047212 */ /* 0x040fe200078efcff */
[----:B------:R-:W-:Y:S05]  /*16d10*/  WARPSYNC.ALL ;  /* 0x0000000000007948 */ /* 0x000fea0003800000 */
[----:B------:R-:W1:Y:S01]  /*16d20*/  LDSM.16.MT88.4 R8, [R4+UR48+0xc400] ;  /* 0x00c400300408783b */ /* 0x000e620008004200 */
[----:B0-----:R-:W-:Y:S02]  /*16d30*/  IADD3 R3, R6, UR48, R33 ;  /* 0x0000003006037c10 */ /* 0x001fe4000fffe021 */
[----:B------:R-:W-:Y:S02]  /*16d40*/  ISETP.NE.AND P2, PT, R36, 0x3, PT ;  /* 0x000000032400780c */ /* 0x000fe40003f45270 */
[----:B------:R-:W-:-:S02]  /*16d50*/  IADD3 R5, R27, 0x400, R3 ;  /* 0x000004001b057810 */ /* 0x000fc40007ffe003 */
[C-C-:B-1----:R-:W-:Y:S02]  /*16d60*/  PRMT R20, R8.reuse, 0x6420, R9.reuse ;  /* 0x0000642008147816 */ /* 0x142fe40000000009 */
[----:B------:R-:W-:Y:S02]  /*16d70*/  PRMT R21, R8, 0x7531, R9 ;  /* 0x0000753108157816 */ /* 0x000fe40000000009 */
[C-C-:B------:R-:W-:Y:S02]  /*16d80*/  PRMT R22, R10.reuse, 0x6420, R11.reuse ;  /* 0x000064200a167816 */ /* 0x140fe4000000000b */
        /* <DEDUP_REMOVED lines=13> */
[----:B------:R0:W-:Y:S04]  /*16e60*/  STSM.16.M88.4 [R3+0x4400], R12 ;  /* 0x0044000c03007844 */ /* 0x0001e80000000200 */
[----:B------:R-:W1:Y:S01]  /*16e70*/  LDSM.16.MT88.4 R8, [R4+UR48+0xcc00] ;  /* 0x00cc00300408783b */ /* 0x000e620008004200 */
[----:B0-----:R-:W-:Y:S02]  /*16e80*/  IADD3 R3, R34, 0x400, R3 ;  /* 0x0000040022037810 */ /* 0x001fe40007ffe003 */
[C-C-:B-1----:R-:W-:Y:S02]  /*16e90*/  PRMT R12, R8.reuse, 0x6420, R9.reuse ;  /* 0x00006420080c7816 */ /* 0x142fe40000000009 */
[----:B------:R-:W-:Y:S02]  /*16ea0*/  PRMT R13, R8, 0x7531, R9 ;  /* 0x00007531080d7816 */ /* 0x000fe40000000009 */
[----:B------:R-:W-:-:S02]  /*16eb0*/  PRMT R14, R10, 0x6420, R11 ;  /* 0x000064200a0e7816 */ /* 0x000fc4000000000b */
[----:B------:R-:W-:-:S05]  /*16ec0*/  PRMT R15, R10, 0x7531, R11 ;  /* 0x000075310a0f7816 */ /* 0x000fca000000000b */
[----:B------:R-:W-:Y:S04]  /*16ed0*/  STSM.16.M88.4 [R5], R12 ;  /* 0x0000000c05007844 */ /* 0x000fe80000000200 */
        /* <DEDUP_REMOVED lines=31> */
[----:B0-----:R-:W-:Y:S01]  /*170d0*/  IMAD.IADD R3, R27, 0x1, R3 ;  /* 0x000000011b037824 */ /* 0x001fe200078e0203 */
        /* <DEDUP_REMOVED lines=25> */
.L_x_1215:
[----:B-1----:R1:W-:Y:S01]  /*17270*/  SYNCS.ARRIVE.TRANS64.A1T0 RZ, [R2+URZ+0x2a850], RZ ;  /* 0x02a850ff02ff79a7 */ /* 0x0023e2000810003f */
[----:B------:R-:W-:Y:S06]  /*17280*/  BAR.SYNC.DEFER_BLOCKING 0x2, 0x80 ;  /* 0x0082000000007b1d */ /* 0x000fec0000010000 */
[----:B------:R-:W-:Y:S05]  /*17290*/  @!P1 BRA `(.L_x_1216) ;  /* 0x0000000000049947 */ /* 0x000fea0003800000 */
[----:B------:R-:W-:Y:S01]  /*172a0*/  BPT.TRAP 0x1 ;  /* 0x000000040000795c */ /* 0x000fe20000300000 */
.L_x_1216:
        /* <DEDUP_REMOVED lines=9> */
.L_x_1202:
[----:B0-----:R-:W-:-:S07]  /*17340*/  IMAD.MOV.U32 R0, RZ, RZ, RZ ;  /* 0x000000ffff007224 */ /* 0x001fce00078e00ff */
.L_x_1218:
[----:B------:R-:W-:-:S06]  /*17350*/  ULOP3.LUT UR4, UR42, 0x1, URZ, 0xfc, !UPT ;  /* 0x000000012a047892 */ /* 0x000fcc000f8efc3f */
[----:B0--3--:R-:W-:-:S05]  /*17360*/  IMAD.U32 R2, RZ, RZ, UR4 ;  /* 0x00000004ff027e24 */ /* 0x009fca000f8e00ff */
[----:B------:R-:W-:-:S13]  /*17370*/  ISETP.NE.AND P1, PT, R2, 0x3, PT ;  /* 0x000000030200780c */ /* 0x000fda0003f25270 */
[----:B------:R-:W-:Y:S05]  /*17380*/  @!P1 BRA `(.L_x_1219) ;  /* 0x0000000000049947 */ /* 0x000fea0003800000 */
[----:B------:R-:W-:Y:S01]  /*17390*/  BPT.TRAP 0x1 ;  /* 0x000000040000795c */ /* 0x000fe20000300000 */
.L_x_1219:
[----:B------:R-:W-:Y:S01]  /*173a0*/  LOP3.LUT R3, R24, 0x1, RZ, 0x3c, !PT ;  /* 0x0000000118037812 */ /* 0x000fe200078e3cff */
[----:B------:R-:W-:Y:S01]  /*173b0*/  BSSY B0, `(.L_x_1220) ;  /* 0x0000005000007945 */ /* 0x000fe20003800000 */
[----:B------:R-:W-:Y:S02]  /*173c0*/  LEA R2, R0, UR48, 0x3 ;  /* 0x0000003000027c11 */ /* 0x000fe4000f8e18ff */
[----:B------:R-:W-:-:S04]  /*173d0*/  SHF.L.U32 R3, R3, 0x1f, RZ ;  /* 0x0000001f03037819 */ /* 0x000fc800000006ff */
[----:B------:R-:W0:Y:S02]  /*173e0*/  SYNCS.PHASECHK.TRANS64.TRYWAIT P0, [R2+URZ+0x2a870], R3 ;  /* 0x02a87003020075a7 */ /* 0x000e24000800017f */
[----:B0-----:R-:W-:Y:S05]  /*173f0*/  @!P0 BRA `(.L_x_1221) ;  /* 0x0000002800708947 */ /* 0x001fea0003800000 */
.L_x_1297:
[----:B------:R-:W-:Y:S05]  /*17400*/  BSYNC B0 ;  /* 0x0000000000007941 */ /* 0x000fea0003800000 */
.L_x_1220:
[----:B------:R-:W-:-:S13]  /*17410*/  ISETP.NE.AND P0, PT, R36, 0x3, PT ;  /* 0x000000032400780c */ /* 0x000fda0003f05270 */
[----:B------:R-:W-:Y:S05]  /*17420*/  @!P0 BRA `(.L_x_1222) ;  /* 0x0000000000048947 */ /* 0x000fea0003800000 */
[----:B------:R-:W-:Y:S01]  /*17430*/  BPT.TRAP 0x1 ;  /* 0x000000040000795c */ /* 0x000fe20000300000 */
.L_x_1222:
[----:B0-----:R-:W-:Y:S01]  /*17440*/  SHF.L.U32 R3, R24, 0x1f, RZ ;  /* 0x0000001f18037819 */ /* 0x001fe200000006ff */
[----:B------:R-:W-:-:S03]  /*17450*/  IMAD R8, R0, 0x6000, RZ ;  /* 0x0000600000087824 */ /* 0x000fc600078e02ff */
[----:B------:R-:W0:Y:S02]  /*17460*/  SYNCS.PHASECHK.TRANS64.TRYWAIT P0, [R2+URZ+0x2a860], R3 ;  /* 0x02a86003020075a7 */ /* 0x000e24000800017f */
[----:B------:R-:W-:Y:S01]  /*17470*/  LOP3.LUT R35, R8, R35, RZ, 0xfc, !PT ;  /* 0x0000002308237212 */ /* 0x000fe200078efcff */
[----:B0-----:R-:W-:Y:S06]  /*17480*/  @!P0 BRA `(.L_x_1223) ;  /* 0x0000002800608947 */ /* 0x001fec0003800000 */
.L_x_1298:
[----:B------:R-:W-:Y:S05]  /*17490*/  WARPSYNC.ALL ;  /* 0x0000000000007948 */ /* 0x000fea0003800000 */
[----:B-1----:R-:W1:Y:S01]  /*174a0*/  LDSM.16.MT88.4 R4, [R35+UR48+0xc400] ;  /* 0x00c400302304783b */ /* 0x002e620008004200 */
[----:B------:R-:W-:Y:S02]  /*174b0*/  IADD3 R33, R8, UR48, R33 ;  /* 0x0000003008217c10 */ /* 0x000fe4000fffe021 */
[----:B------:R-:W-:Y:S02]  /*174c0*/  ISETP.NE.AND P0, PT, R36, 0x3, PT ;  /* 0x000000032400780c */ /* 0x000fe40003f05270 */
[----:B0-----:R-:W-:-:S02]  /*174d0*/  IADD3 R3, R27, 0x400, R33 ;  /* 0x000004001b037810 */ /* 0x001fc40007ffe021 */
[----:B------:R-:W-:-:S05]  /*174e0*/  IADD3 R34, R34, 0x400, R33 ;  /* 0x0000040022227810 */ /* 0x000fca0007ffe021 */
[----:B------:R-:W-:Y:S01]  /*174f0*/  IMAD.IADD R27, R27, 0x1, R34 ;  /* 0x000000011b1b7824 */ /* 0x000fe200078e0222 */
        /* <DEDUP_REMOVED lines=79> */
.L_x_1224:
[----:B-1----:R1:W-:Y:S01]  /*179f0*/  SYNCS.ARRIVE.TRANS64.A1T0 RZ, [R2+URZ+0x2a850], RZ ;  /* 0x02a850ff02ff79a7 */ /* 0x0023e2000810003f */
[----:B------:R-:W-:Y:S06]  /*17a00*/  BAR.SYNC.DEFER_BLOCKING 0x2, 0x80 ;  /* 0x0082000000007b1d */ /* 0x000fec0000010000 */
[----:B------:R-:W-:Y:S05]  /*17a10*/  @!P1 BRA `(.L_x_1225) ;  /* 0x0000000000049947 */ /* 0x000fea0003800000 */
[----:B------:R-:W-:Y:S01]  /*17a20*/  BPT.TRAP 0x1 ;  /* 0x000000040000795c */ /* 0x000fe20000300000 */
.L_x_1225:
[----:B------:R-:W3:Y:S01]  /*17a30*/  S2R R3, SR_CgaCtaId ;  /* 0x0000000000037919 */ /* 0x000ee20000008800 */
[----:B-1----:R-:W-:-:S05]  /*17a40*/  VIADD R2, R2, 0x2a880 ;  /* 0x0002a88002027836 */ /* 0x002fca0000000000 */
[----:B---3--:R-:W-:Y:S01]  /*17a50*/  PRMT R2, R3, 0x654, R2 ;  /* 0x0000065403027816 */ /* 0x008fe20000000002 */
[----:B------:R-:W-:-:S03]  /*17a60*/  IMAD.MOV.U32 R3, RZ, RZ, RZ ;  /* 0x000000ffff037224 */ /* 0x000fc600078e00ff */
[----:B------:R1:W-:Y:S02]  /*17a70*/  SYNCS.ARRIVE.TRANS64.RED.A1T0 RZ, [R2+URZ], RZ ;  /* 0x000000ff02ff79a7 */ /* 0x0003e4000810043f */
[----:B-1----:R-:W-:-:S05]  /*17a80*/  VIADD R2, R0, 0x1 ;  /* 0x0000000100027836 */ /* 0x002fca0000000000 */
[----:B------:R-:W-:-:S04]  /*17a90*/  ISETP.NE.AND P0, PT, R2, 0x2, PT ;  /* 0x000000020200780c */ /* 0x000fc80003f05270 */
[----:B------:R-:W-:Y:S02]  /*17aa0*/  SEL R5, RZ, 0x1, P0 ;  /* 0x00000001ff057807 */ /* 0x000fe40000000000 */
[----:B------:R-:W-:Y:S02]  /*17ab0*/  SEL R2, R2, RZ, P0 ;  /* 0x000000ff02027207 */ /* 0x000fe40000000000 */
[----:B------:R-:W-:-:S07]  /*17ac0*/  LOP3.LUT R0, R24, R5, RZ, 0x3c, !PT ;  /* 0x0000000518007212 */ /* 0x000fce00078e3cff */
.L_x_1176:
[----:B------:R-:W1:Y:S01]  /*17ad0*/  S2R R5, SR_CgaCtaId ;  /* 0x0000000000057919 */ /* 0x000e620000008800 */
[----:B------:R-:W-:Y:S02]  /*17ae0*/  MOV R4, 0x400 ;  /* 0x0000040000047802 */ /* 0x000fe40000000f00 */
[----:B------:R-:W-:Y:S02]  /*17af0*/  SHF.L.U32 R3, R3, 0x1f, RZ ;  /* 0x0000001f03037819 */ /* 0x000fe400000006ff */
[----:B-1----:R-:W-:-:S04]  /*17b00*/  LEA R6, R5, R4, 0x18 ;  /* 0x0000000405067211 */ /* 0x002fc800078ec0ff */
[----:B------:R-:W1:Y:S02]  /*17b10*/  SYNCS.PHASECHK.TRANS64.TRYWAIT P0, [R6+URZ+0x2a820], R3 ;  /* 0x02a82003060075a7 */ /* 0x000e64000800017f */
[----:B-1----:R-:W-:Y:S05]  /*17b20*/  @!P0 BRA `(.L_x_1226) ;  /* 0x0000002000cc8947 */ /* 0x002fea0003800000 */
.L_x_1299:
[----:B------:R-:W3:Y:S02]  /*17b30*/  S2R R4, SR_TID.X ;  /* 0x0000000000047919 */ /* 0x000ee40000002100 */
[----:B---3--:R-:W-:-:S04]  /*17b40*/  SHF.R.U32.HI R4, RZ, 0x5, R4 ;  /* 0x00000005ff047819 */ /* 0x008fc80000011604 */
[----:B------:R-:W-:-:S05]  /*17b50*/  LOP3.LUT R4, R4, 0x3, RZ, 0xc0, !PT ;  /* 0x0000000304047812 */ /* 0x000fca00078ec0ff */
[----:B-1----:R-:W1:Y:S02]  /*17b60*/  SHFL.IDX PT, R3, R4, RZ, 0x1f ;  /* 0x00001fff04037589 */ /* 0x002e6400000e0000 */
[----:B-1----:R-:W-:-:S13]  /*17b70*/  ISETP.NE.AND P0, PT, R3, RZ, PT ;  /* 0x000000ff0300720c */ /* 0x002fda0003f05270 */
        /* <DEDUP_REMOVED lines=8> */
.L_x_1227:
[----:B------:R-:W-:Y:S01]  /*17c00*/  IMAD R5, R2, 0x8, R6 ;  /* 0x0000000802057824 */ /* 0x000fe200078e0206 */
[----:B------:R-:W-:Y:S01]  /*17c10*/  SHF.L.U32 R4, R0, 0x1f, RZ ;  /* 0x0000001f00047819 */ /* 0x000fe200000006ff */
[----:B------:R-:W-:-:S03]  /*17c20*/  VIADD R2, R2, 0x1 ;  /* 0x0000000102027836 */ /* 0x000fc60000000000 */
[----:B------:R-:W1:Y:S02]  /*17c30*/  SYNCS.PHASECHK.TRANS64.TRYWAIT P1, [R5+URZ+0x2a840], R4 ;  /* 0x02a84004050075a7 */ /* 0x000e64000802017f */
[----:B------:R-:W-:-:S04]  /*17c40*/  ISETP.NE.AND P2, PT, R2, 0x2, PT ;  /* 0x000000020200780c */ /* 0x000fc80003f45270 */
[----:B------:R-:W-:Y:S01]  /*17c50*/  SEL R3, RZ, 0x1, P2 ;  /* 0x00000001ff037807 */ /* 0x000fe20001000000 */
[----:B-1----:R-:W-:Y:S08]  /*17c60*/  @!P1 BRA `(.L_x_1228) ;  /* 0x0000002000909947 */ /* 0x002ff00003800000 */
.L_x_1300:
[----:B------:R-:W-:Y:S02]  /*17c70*/  SEL R2, R2, RZ, P2 ;  /* 0x000000ff02027207 */ /* 0x000fe40001000000 */
[----:B------:R-:W-:Y:S01]  /*17c80*/  LOP3.LUT R0, R0, R3, RZ, 0x3c, !PT ;  /* 0x0000000300007212 */ /* 0x000fe200078e3cff */
[----:B------:R-:W-:Y:S06]  /*17c90*/  @!P0 BRA `(.L_x_1229) ;  /* 0x0000000000048947 */ /* 0x000fec0003800000 */
[----:B------:R-:W-:Y:S01]  /*17ca0*/  BPT.TRAP 0x1 ;  /* 0x000000040000795c */ /* 0x000fe20000300000 */
.L_x_1229:
[----:B------:R-:W-:Y:S01]  /*17cb0*/  IMAD R3, R2, 0x8, R6 ;  /* 0x0000000802037824 */ /* 0x000fe200078e0206 */
[----:B------:R-:W-:-:S04]  /*17cc0*/  SHF.L.U32 R0, R0, 0x1f, RZ ;  /* 0x0000001f00007819 */ /* 0x000fc800000006ff */
[----:B------:R-:W3:Y:S02]  /*17cd0*/  SYNCS.PHASECHK.TRANS64.TRYWAIT P1, [R3+URZ+0x2a840], R0 ;  /* 0x02a84000030075a7 */ /* 0x000ee4000802017f */
[----:B---3--:R-:W-:Y:S05]  /*17ce0*/  @!P1 BRA `(.L_x_1230) ;  /* 0x0000002000849947 */ /* 0x008fea0003800000 */
.L_x_1301:
[----:B------:R-:W-:Y:S05]  /*17cf0*/  @!P0 BRA `(.L_x_1231) ;  /* 0x0000000000048947 */ /* 0x000fea0003800000 */
[----:B------:R-:W-:Y:S01]  /*17d00*/  BPT.TRAP 0x1 ;  /* 0x000000040000795c */ /* 0x000fe20000300000 */
.L_x_1231:
[----:B------:R-:W4:Y:S02]  /*17d10*/  SYNCS.PHASECHK.TRANS64.TRYWAIT P1, [R5+URZ+0x2a860], R4 ;  /* 0x02a86004050075a7 */ /* 0x000f24000802017f */
[----:B----4-:R-:W-:Y:S05]  /*17d20*/  @!P1 BRA `(.L_x_1232) ;  /* 0x0000002000889947 */ /* 0x010fea0003800000 */
.L_x_1302:
[----:B------:R-:W-:Y:S05]  /*17d30*/  @!P0 BRA `(.L_x_1233) ;  /* 0x0000000000048947 */ /* 0x000fea0003800000 */
[----:B------:R-:W-:Y:S01]  /*17d40*/  BPT.TRAP 0x1 ;  /* 0x000000040000795c */ /* 0x000fe20000300000 */
.L_x_1233:
[----:B------:R-:W0:Y:S02]  /*17d50*/  SYNCS.PHASECHK.TRANS64.TRYWAIT P1, [R3+URZ+0x2a860], R0 ;  /* 0x02a86000030075a7 */ /* 0x000e24000802017f */
[----:B0-----:R-:W-:Y:S05]  /*17d60*/  @!P1 BRA `(.L_x_1234) ;  /* 0x00000020008c9947 */ /* 0x001fea0003800000 */
.L_x_1303:
[----:B------:R-:W-:Y:S05]  /*17d70*/  @!P0 BRA `(.L_x_1235) ;  /* 0x0000000000048947 */ /* 0x000fea0003800000 */
[----:B------:R-:W-:Y:S01]  /*17d80*/  BPT.TRAP 0x1 ;  /* 0x000000040000795c */ /* 0x000fe20000300000 */
.L_x_1235:
[----:B------:R-:W0:Y:S02]  /*17d90*/  SYNCS.PHASECHK.TRANS64.TRYWAIT P1, [R5+URZ+0x2a880], R4 ;  /* 0x02a88004050075a7 */ /* 0x000e24000802017f */
[----:B0-----:R-:W-:Y:S05]  /*17da0*/  @!P1 BRA `(.L_x_1236) ;  /* 0x0000002000909947 */ /* 0x001fea0003800000 */
.L_x_1304:
[----:B------:R-:W-:Y:S05]  /*17db0*/  @!P0 BRA `(.L_x_1237) ;  /* 0x0000000000048947 */ /* 0x000fea0003800000 */
[----:B------:R-:W-:Y:S01]  /*17dc0*/  BPT.TRAP 0x1 ;  /* 0x000000040000795c */ /* 0x000fe20000300000 */
.L_x_1237:
[----:B------:R0:W0:Y:S02]  /*17dd0*/  SYNCS.PHASECHK.TRANS64.TRYWAIT P0, [R3+URZ+0x2a880], R0 ;  /* 0x02a88000030075a7 */ /* 0x000024000800017f */
[----:B0-----:R-:W-:Y:S05]  /*17de0*/  @!P0 NANOSLEEP.SYNCS 0x989680 ;  /* 0x009896800000895d */ /* 0x001fea0003900000 */
[----:B------:R-:W0:Y:S02]  /*17df0*/  @!P0 SYNCS.PHASECHK.TRANS64 P0, [R3+URZ+0x2a880], R0 ;  /* 0x02a88000030085a7 */ /* 0x000e24000800007f */
[----:B0-----:R-:W-:Y:S05]  /*17e00*/  @!P0 BRA `(.L_x_1237) ;  /* 0xfffffffc00f08947 */ /* 0x001fea000383ffff */
.L_x_1084:
[----:B------:R-:W-:Y:S05]  /*17e10*/  BSYNC B6 ;  /* 0x0000000000067941 */ /* 0x000fea0003800000 */
.L_x_1081:
[----:B------:R-:W-:Y:S05]  /*17e20*/  EXIT ;  /* 0x000000000000794d */ /* 0x000fea0003800000 */
.L_x_1094:
[----:B0-----:R-:W-:-:S04]  /*17e30*/  IMAD.U32 R3, RZ, RZ, UR36 ;  /* 0x00000024ff037e24 */ /* 0x001fc8000f8e00ff */
[----:B------:R0:W1:Y:S03]  /*17e40*/  SYNCS.PHASECHK.TRANS64.TRYWAIT P0, [R3+URZ+0x2a800], R8 ;  /* 0x02a80008030075a7 */ /* 0x000066000800017f */
[----:B-1----:R-:W-:Y:S05]  /*17e50*/  @!P0 NANOSLEEP.SYNCS 0x989680 ;  /* 0x009896800000895d */ /* 0x002fea0003900000 */
[----:B------:R-:W1:Y:S02]  /*17e60*/  @!P0 SYNCS.PHASECHK.TRANS64 P0, [R3+URZ+0x2a800], R8 ;  /* 0x02a80008030085a7 */ /* 0x000e64000800007f */
[----:B-1----:R-:W-:Y:S05]  /*17e70*/  @!P0 BRA `(.L_x_1094) ;  /* 0xfffffffc00ec8947 */ /* 0x002fea000383ffff */
[----:B------:R-:W-:Y:S05]  /*17e80*/  BRA `(.L_x_1238) ;  /* 0xfffffe9c00387947 */ /* 0x000fea000383ffff */
.L_x_1098:
[----:B0-----:R-:W-:-:S04]  /*17e90*/  IMAD.U32 R3, RZ, RZ, UR36 ;  /* 0x00000024ff037e24 */ /* 0x001fc8000f8e00ff */
[----:B------:R0:W2:Y:S03]  /*17ea0*/  SYNCS.PHASECHK.TRANS64.TRYWAIT P1, [R3+URZ+0x2a830], R8 ;  /* 0x02a83008030075a7 */ /* 0x0000a6000802017f */
[----:B--2---:R-:W-:Y:S05]  /*17eb0*/  @!P1 NANOSLEEP.SYNCS 0x989680 ;  /* 0x009896800000995d */ /* 0x004fea0003900000 */
[----:B------:R-:W2:Y:S02]  /*17ec0*/  @!P1 SYNCS.PHASECHK.TRANS64 P1, [R3+URZ+0x2a830], R8 ;  /* 0x02a83008030095a7 */ /* 0x000ea4000802007f */
[----:B--2---:R-:W-:Y:S05]  /*17ed0*/  @!P1 BRA `(.L_x_1098) ;  /* 0xfffffffc00ec9947 */ /* 0x004fea000383ffff */
[----:B------:R-:W-:Y:S05]  /*17ee0*/  BRA `(.L_x_1097) ;  /* 0xfffffe9c00547947 */ /* 0x000fea000383ffff */
.L_x_1115:
[----:B-1----:R-:W-:-:S04]  /*17ef0*/  IMAD.U32 R12, RZ, RZ, UR6 ;  /* 0x00000006ff0c7e24 */ /* 0x002fc8000f8e00ff */
[----:B------:R1:W2:Y:S03]  /*17f00*/  SYNCS.PHASECHK.TRANS64.TRYWAIT P1, [R12+URZ+0x2a830], R11 ;  /* 0x02a8300b0c0075a7 */ /* 0x0002a6000802017f */
[----:B--2---:R-:W-:Y:S05]  /*17f10*/  @!P1 NANOSLEEP.SYNCS 0x989680 ;  /* 0x009896800000995d */ /* 0x004fea0003900000 */
[----:B------:R-:W2:Y:S02]  /*17f20*/  @!P1 SYNCS.PHASECHK.TRANS64 P1, [R12+URZ+0x2a830], R11 ;  /* 0x02a8300b0c0095a7 */ /* 0x000ea4000802007f */
[----:B--2---:R-:W-:Y:S05]  /*17f30*/  @!P1 BRA `(.L_x_1115) ;  /* 0xfffffffc00ec9947 */ /* 0x004fea000383ffff */
[----:B------:R-:W-:Y:S05]  /*17f40*/  BRA `(.L_x_1112) ;  /* 0xfffffedc00707947 */ /* 0x000fea000383ffff */
.L_x_1119:
[----:B-1----:R-:W-:-:S04]  /*17f50*/  IMAD.U32 R12, RZ, RZ, UR6 ;  /* 0x00000006ff0c7e24 */ /* 0x002fc8000f8e00ff */
[----:B------:R1:W2:Y:S03]  /*17f60*/  SYNCS.PHASECHK.TRANS64.TRYWAIT P1, [R12+URZ+0x2a850], R11 ;  /* 0x02a8500b0c0075a7 */ /* 0x0002a6000802017f */
[----:B--2---:R-:W-:Y:S05]  /*17f70*/  @!P1 NANOSLEEP.SYNCS 0x989680 ;  /* 0x009896800000995d */ /* 0x004fea0003900000 */
[----:B------:R-:W2:Y:S02]  /*17f80*/  @!P1 SYNCS.PHASECHK.TRANS64 P1, [R12+URZ+0x2a850], R11 ;  /* 0x02a8500b0c0095a7 */ /* 0x000ea4000802007f */
[----:B--2---:R-:W-:Y:S05]  /*17f90*/  @!P1 BRA `(.L_x_1119) ;  /* 0xfffffffc00ec9947 */ /* 0x004fea000383ffff */
[----:B------:R-:W-:Y:S05]  /*17fa0*/  BRA `(.L_x_1116) ;  /* 0xfffffee0001c7947 */ /* 0x000fea000383ffff */
.L_x_1138:
[----:B-1----:R-:W-:-:S04]  /*17fb0*/  IMAD.U32 R12, RZ, RZ, UR6 ;  /* 0x00000006ff0c7e24 */ /* 0x002fc8000f8e00ff */
[----:B------:R1:W2:Y:S03]  /*17fc0*/  SYNCS.PHASECHK.TRANS64.TRYWAIT P1, [R12+URZ+0x2a830], R11 ;  /* 0x02a8300b0c0075a7 */ /* 0x0002a6000802017f */
[----:B--2---:R-:W-:Y:S05]  /*17fd0*/  @!P1 NANOSLEEP.SYNCS 0x989680 ;  /* 0x009896800000995d */ /* 0x004fea0003900000 */
[----:B------:R-:W2:Y:S02]  /*17fe0*/  @!P1 SYNCS.PHASECHK.TRANS64 P1, [R12+URZ+0x2a830], R11 ;  /* 0x02a8300b0c0095a7 */ /* 0x000ea4000802007f */
[----:B--2---:R-:W-:Y:S05]  /*17ff0*/  @!P1 BRA `(.L_x_1138) ;  /* 0xfffffffc00ec9947 */ /* 0x004fea000383ffff */
[----:B------:R-:W-:Y:S05]  /*18000*/  BRA `(.L_x_1135) ;  /* 0xffffff18005c7947 */ /* 0x000fea000383ffff */
.L_x_1142:
[----:B-1----:R-:W-:-:S04]  /*18010*/  IMAD.U32 R12, RZ, RZ, UR6 ;  /* 0x00000006ff0c7e24 */ /* 0x002fc8000f8e00ff */
[----:B------:R1:W2:Y:S03]  /*18020*/  SYNCS.PHASECHK.TRANS64.TRYWAIT P1, [R12+URZ+0x2a850], R11 ;  /* 0x02a8500b0c0075a7 */ /* 0x0002a6000802017f */
[----:B--2---:R-:W-:Y:S05]  /*18030*/  @!P1 NANOSLEEP.SYNCS 0x989680 ;  /* 0x009896800000995d */ /* 0x004fea0003900000 */
[----:B------:R-:W2:Y:S02]  /*18040*/  @!P1 SYNCS.PHASECHK.TRANS64 P1, [R12+URZ+0x2a850], R11 ;  /* 0x02a8500b0c0095a7 */ /* 0x000ea4000802007f */
[----:B--2---:R-:W-:Y:S05]  /*18050*/  @!P1 BRA `(.L_x_1142) ;  /* 0xfffffffc00ec9947 */ /* 0x004fea000383ffff */
[----:B------:R-:W-:Y:S05]  /*18060*/  BRA `(.L_x_1139) ;  /* 0xffffff1c00087947 */ /* 0x000fea000383ffff */
.L_x_1150:
[----:B-1----:R-:W-:-:S04]  /*18070*/  IMAD.U32 R13, RZ, RZ, UR6 ;  /* 0x00000006ff0d7e24 */ /* 0x002fc8000f8e00ff */
[----:B------:R1:W2:Y:S03]  /*18080*/  SYNCS.PHASECHK.TRANS64.TRYWAIT P1, [R13+URZ+0x2a830], R12 ;  /* 0x02a8300c0d0075a7 */ /* 0x0002a6000802017f */
[----:B--2---:R-:W-:Y:S05]  /*18090*/  @!P1 NANOSLEEP.SYNCS 0x989680 ;  /* 0x009896800000995d */ /* 0x004fea0003900000 */
[----:B------:R-:W2:Y:S02]  /*180a0*/  @!P1 SYNCS.PHASECHK.TRANS64 P1, [R13+URZ+0x2a830], R12 ;  /* 0x02a8300c0d0095a7 */ /* 0x000ea4000802007f */
[----:B--2---:R-:W-:Y:S05]  /*180b0*/  @!P1 BRA `(.L_x_1150) ;  /* 0xfffffffc00ec9947 */ /* 0x004fea000383ffff */
[----:B------:R-:W-:Y:S05]  /*180c0*/  BRA `(.L_x_1147) ;  /* 0xffffff4000707947 */ /* 0x000fea000383ffff */
.L_x_1154:
[----:B-1----:R-:W-:-:S04]  /*180d0*/  IMAD.U32 R13, RZ, RZ, UR6 ;  /* 0x00000006ff0d7e24 */ /* 0x002fc8000f8e00ff */
[----:B------:R1:W2:Y:S03]  /*180e0*/  SYNCS.PHASECHK.TRANS64.TRYWAIT P1, [R13+URZ+0x2a850], R12 ;  /* 0x02a8500c0d0075a7 */ /* 0x0002a6000802017f */
[----:B--2---:R-:W-:Y:S05]  /*180f0*/  @!P1 NANOSLEEP.SYNCS 0x989680 ;  /* 0x009896800000995d */ /* 0x004fea0003900000 */
[----:B------:R-:W2:Y:S02]  /*18100*/  @!P1 SYNCS.PHASECHK.TRANS64 P1, [R13+URZ+0x2a850], R12 ;  /* 0x02a8500c0d0095a7 */ /* 0x000ea4000802007f */
[----:B--2---:R-:W-:Y:S05]  /*18110*/  @!P1 BRA `(.L_x_1154) ;  /* 0xfffffffc00ec9947 */ /* 0x004fea000383ffff */
[----:B------:R-:W-:Y:S05]  /*18120*/  BRA `(.L_x_1151) ;  /* 0xffffff44000c7947 */ /* 0x000fea000383ffff */
.L_x_1169:
[----:B-1----:R-:W-:-:S04]  /*18130*/  IMAD.U32 R5, RZ, RZ, UR11 ;  /* 0x0000000bff057e24 */ /* 0x002fc8000f8e00ff */
[----:B------:R1:W2:Y:S03]  /*18140*/  SYNCS.PHASECHK.TRANS64.TRYWAIT P1, [R5+URZ+0x2a850], R0 ;  /* 0x02a85000050075a7 */ /* 0x0002a6000802017f */
[----:B--2---:R-:W-:Y:S05]  /*18150*/  @!P1 NANOSLEEP.SYNCS 0x989680 ;  /* 0x009896800000995d */ /* 0x004fea0003900000 */
[----:B------:R-:W2:Y:S02]  /*18160*/  @!P1 SYNCS.PHASECHK.TRANS64 P1, [R5+URZ+0x2a850], R0 ;  /* 0x02a85000050095a7 */ /* 0x000ea4000802007f */
[----:B--2---:R-:W-:Y:S05]  /*18170*/  @!P1 BRA `(.L_x_1169) ;  /* 0xfffffffc00ec9947 */ /* 0x004fea000383ffff */
[----:B------:R-:W-:Y:S05]  /*18180*/  BRA `(.L_x_1168) ;  /* 0xffffff7800647947 */ /* 0x000fea000383ffff */
.L_x_1188:
[----:B------:R-:W-:Y:S02]  /*18190*/  IMAD.MOV.U32 R13, RZ, RZ, R17 ;  /* 0x000000ffff0d7224 */ /* 0x000fe400078e0011 */
[----:B------:R-:W-:Y:S02]  /*181a0*/  IMAD.MOV.U32 R12, RZ, RZ, RZ ;  /* 0x000000ffff0c7224 */ /* 0x000fe400078e00ff */
[----:B------:R-:W-:Y:S02]  /*181b0*/  IMAD.MOV.U32 R11, RZ, RZ, 0x1f ;  /* 0x0000001fff0b7424 */ /* 0x000fe400078e00ff */
[----:B------:R-:W-:-:S07]  /*181c0*/  IMAD.MOV.U32 R15, RZ, RZ, -0x1 ;  /* 0xffffffffff0f7424 */ /* 0x000fce00078e00ff */
[----:B-----5:R-:W-:Y:S05]  /*181d0*/  WARPSYNC.COLLECTIVE R15, `(.L_x_1239) ;  /* 0x000000000f087348 */ /* 0x020fea0003c00000 */
[----:B------:R0:W1:Y:S02]  /*181e0*/  SHFL.IDX P6, R14, R13, R12, R11 ;  /* 0x0000000c0d0e7389 */ /* 0x00006400000c000b */
[----:B01---5:R-:W-:Y:S01]  /*181f0*/  ENDCOLLECTIVE ;  /* 0x000000000000791b */ /* 0x023fe20003800000 */
.L_x_1239:
[----:B------:R-:W-:Y:S05]  /*18200*/  BRA `(.L_x_1240) ;  /* 0xffffffc8005c7947 */ /* 0x000fea000383ffff */
.L_x_1190:
[----:B0-----:R-:W-:-:S04]  /*18210*/  IMAD.U32 R3, RZ, RZ, UR48 ;  /* 0x00000030ff037e24 */ /* 0x001fc8000f8e00ff */
[----:B------:R0:W1:Y:S03]  /*18220*/  SYNCS.PHASECHK.TRANS64.TRYWAIT P0, [R3+URZ+0x2a880], R10 ;  /* 0x02a8800a030075a7 */ /* 0x000066000800017f */
[----:B-1----:R-:W-:Y:S05]  /*18230*/  @!P0 NANOSLEEP.SYNCS 0x989680 ;  /* 0x009896800000895d */ /* 0x002fea0003900000 */
[----:B------:R-:W1:Y:S02]  /*18240*/  @!P0 SYNCS.PHASECHK.TRANS64 P0, [R3+URZ+0x2a880], R10 ;  /* 0x02a8800a030085a7 */ /* 0x000e64000800007f */
[----:B-1----:R-:W-:Y:S05]  /*18250*/  @!P0 BRA `(.L_x_1190) ;  /* 0xfffffffc00ec8947 */ /* 0x002fea000383ffff */
[----:B------:R-:W-:Y:S05]  /*18260*/  BRA `(.L_x_1241) ;  /* 0xffffffc800bc7947 */ /* 0x000fea000383ffff */
.L_x_1191:
        /* <DEDUP_REMOVED lines=8> */
.L_x_1243:
[----:B------:R-:W-:Y:S05]  /*182f0*/  BSYNC B0 ;  /* 0x0000000000007941 */ /* 0x000fea0003800000 */
.L_x_1242:
[----:B------:R-:W-:Y:S01]  /*18300*/  IMAD.MOV.U32 R13, RZ, RZ, R7 ;  /* 0x000000ffff0d7224 */ /* 0x000fe200078e0007 */
[-C--:B------:R-:W-:Y:S01]  /*18310*/  ISETP.GE.AND P4, PT, R31, R37.reuse, PT ;  /* 0x000000251f00720c */ /* 0x080fe20003f86270 */
[----:B------:R-:W-:Y:S01]  /*18320*/  IMAD.MOV.U32 R12, RZ, RZ, RZ ;  /* 0x000000ffff0c7224 */ /* 0x000fe200078e00ff */
[-C--:B------:R-:W-:Y:S01]  /*18330*/  ISETP.GE.AND P3, PT, R23, R37.reuse, PT ;  /* 0x000000251700720c */ /* 0x080fe20003f66270 */
[----:B------:R-:W-:Y:S01]  /*18340*/  IMAD.MOV.U32 R11, RZ, RZ, 0x1c1f ;  /* 0x00001c1fff0b7424 */ /* 0x000fe200078e00ff */
[----:B------:R-:W-:Y:S01]  /*18350*/  ISETP.GE.AND P2, PT, R22, R37, PT ;  /* 0x000000251600720c */ /* 0x000fe20003f46270 */
[----:B------:R-:W-:Y:S01]  /*18360*/  IMAD.MOV.U32 R15, RZ, RZ, -0x1 ;  /* 0xffffffffff0f7424 */ /* 0x000fe200078e00ff */
[----:B------:R-:W-:Y:S01]  /*18370*/  LOP3.LUT R16, R16, 0xffffffdf, RZ, 0xc0, !PT ;  /* 0xffffffdf10107812 */ /* 0x000fe200078ec0ff */
[----:B------:R-:W-:Y:S01]  /*18380*/  IMAD.MOV.U32 R3, RZ, RZ, R14 ;  /* 0x000000ffff037224 */ /* 0x000fe200078e000e */
[----:B------:R-:W-:Y:S01]  /*18390*/  ISETP.GE.AND P1, PT, R5, 0x41, PT ;  /* 0x000000410500780c */ /* 0x000fe20003f26270 */
[----:B------:R-:W-:-:S12]  /*183a0*/  VIADD R17, R30, UR48 ;  /* 0x000000301e117c36 */ /* 0x000fd80008000000 */
[----:B------:R-:W-:Y:S05]  /*183b0*/  WARPSYNC.COLLECTIVE R15, `(.L_x_1244) ;  /* 0x000000000f087348 */ /* 0x000fea0003c00000 */
[----:B------:R0:W1:Y:S02]  /*183c0*/  SHFL.IDX P6, R14, R13, R12, R11 ;  /* 0x0000000c0d0e7389 */ /* 0x00006400000c000b */
[----:B01----:R-:W-:Y:S01]  /*183d0*/  ENDCOLLECTIVE ;  /* 0x000000000000791b */ /* 0x003fe20003800000 */
.L_x_1244:
[----:B------:R-:W-:Y:S02]  /*183e0*/  IMAD.MOV.U32 R13, RZ, RZ, R9 ;  /* 0x000000ffff0d7224 */ /* 0x000fe400078e0009 */
[----:B------:R-:W-:Y:S01]  /*183f0*/  IMAD.MOV.U32 R12, RZ, RZ, 0x1 ;  /* 0x00000001ff0c7424 */ /* 0x000fe200078e00ff */
[----:B------:R-:W-:-:S13]  /*18400*/  IADD3 R2, P0, R31, R14, RZ ;  /* 0x0000000e1f027210 */ /* 0x000fda0007f1e0ff */
[----:B------:R-:W-:Y:S05]  /*18410*/  WARPSYNC.COLLECTIVE R15, `(.L_x_1245) ;  /* 0x000000000f087348 */ /* 0x000fea0003c00000 */
[----:B------:R0:W1:Y:S02]  /*18420*/  SHFL.IDX P6, R14, R13, R12, R11 ;  /* 0x0000000c0d0e7389 */ /* 0x00006400000c000b */
[----:B01----:R-:W-:Y:S01]  /*18430*/  ENDCOLLECTIVE ;  /* 0x000000000000791b */ /* 0x003fe20003800000 */
.L_x_1245:
        /* <DEDUP_REMOVED lines=15> */
.L_x_1246:
[----:B------:R-:W-:Y:S02]  /*18530*/  IMAD.MOV.U32 R13, RZ, RZ, R9 ;  /* 0x000000ffff0d7224 */ /* 0x000fe400078e0009 */
[----:B------:R-:W-:Y:S01]  /*18540*/  IMAD.MOV.U32 R12, RZ, RZ, 0x2 ;  /* 0x00000002ff0c7424 */ /* 0x000fe200078e00ff */
[----:B------:R-:W-:-:S13]  /*18550*/  IADD3 R2, P0, R31, R14, RZ ;  /* 0x0000000e1f027210 */ /* 0x000fda0007f1e0ff */
[----:B------:R-:W-:Y:S05]  /*18560*/  WARPSYNC.COLLECTIVE R15, `(.L_x_1247) ;  /* 0x000000000f087348 */ /* 0x000fea0003c00000 */
[----:B------:R0:W1:Y:S02]  /*18570*/  SHFL.IDX P6, R14, R13, R12, R11 ;  /* 0x0000000c0d0e7389 */ /* 0x00006400000c000b */
[----:B01----:R-:W-:Y:S01]  /*18580*/  ENDCOLLECTIVE ;  /* 0x000000000000791b */ /* 0x003fe20003800000 */
.L_x_1247:
        /* <DEDUP_REMOVED lines=15> */
.L_x_1248:
[----:B------:R-:W-:Y:S02]  /*18680*/  IMAD.MOV.U32 R13, RZ, RZ, R9 ;  /* 0x000000ffff0d7224 */ /* 0x000fe400078e0009 */
[----:B------:R-:W-:Y:S01]  /*18690*/  IMAD.MOV.U32 R12, RZ, RZ, 0x3 ;  /* 0x00000003ff0c7424 */ /* 0x000fe200078e00ff */
[----:B------:R-:W-:-:S13]  /*186a0*/  IADD3 R2, P0, R31, R14, RZ ;  /* 0x0000000e1f027210 */ /* 0x000fda0007f1e0ff */
[----:B------:R-:W-:Y:S05]  /*186b0*/  WARPSYNC.COLLECTIVE R15, `(.L_x_1249) ;  /* 0x000000000f087348 */ /* 0x000fea0003c00000 */
[----:B------:R0:W1:Y:S02]  /*186c0*/  SHFL.IDX P6, R14, R13, R12, R11 ;  /* 0x0000000c0d0e7389 */ /* 0x00006400000c000b */
[----:B01----:R-:W-:Y:S01]  /*186d0*/  ENDCOLLECTIVE ;  /* 0x000000000000791b */ /* 0x003fe20003800000 */
.L_x_1249:
        /* <DEDUP_REMOVED lines=12> */
.L_x_1250:
[----:B------:R-:W-:Y:S01]  /*187a0*/  @!PT LDS RZ, [RZ] ;  /* 0x00000000fffff984 */ /* 0x000fe20000000800 */
[----:B------:R-:W-:Y:S01]  /*187b0*/  @!PT LDS RZ, [RZ] ;  /* 0x00000000fffff984 */ /* 0x000fe20000000800 */
[----:B------:R-:W-:Y:S01]  /*187c0*/  @!PT LDS RZ, [RZ] ;  /* 0x00000000fffff984 */ /* 0x000fe20000000800 */
[----:B------:R0:W-:Y:S01]  /*187d0*/  LDGSTS.E.BYPASS.LTC128B.128 [R17+0xf400], desc[UR46][R2.64+0x40], !P0 ;  /* 0x0f40004002117fae */ /* 0x0001e2000c101d6e */
[----:B------:R-:W-:-:S13]  /*187e0*/  ISETP.LT.OR P0, PT, R5, 0x41, P2 ;  /* 0x000000410500780c */ /* 0x000fda0001701670 */
[----:B------:R0:W-:Y:S01]  /*187f0*/  LDGSTS.E.BYPASS.LTC128B.128 [R17+0x11400], desc[UR46][R2.64+0x80], !P0 ;  /* 0x1140008002117fae */ /* 0x0001e2000c101d6e */
[C---:B------:R-:W-:Y:S02]  /*18800*/  ISETP.GE.AND P0, PT, R5.reuse, 0x21, PT ;  /* 0x000000210500780c */ /* 0x040fe40003f06270 */
[----:B------:R-:W-:-:S13]  /*18810*/  ISETP.GE.AND P6, PT, R5, 0x61, PT ;  /* 0x000000610500780c */ /* 0x000fda0003fc6270 */
[----:B------:R-:W-:Y:S01]  /*18820*/  @P6 LOP3.LUT R16, R16, 0x20, RZ, 0xfc, !PT ;  /* 0x0000002010106812 */ /* 0x000fe200078efcff */
[----:B0-----:R-:W-:Y:S06]  /*18830*/  BRA `(.L_x_1251) ;  /* 0xffffffc800707947 */ /* 0x001fec000383ffff */
.L_x_1194:
[----:B0-----:R-:W-:-:S04]  /*18840*/  IMAD.U32 R3, RZ, RZ, UR48 ;  /* 0x00000030ff037e24 */ /* 0x001fc8000f8e00ff */
[----:B------:R0:W1:Y:S03]  /*18850*/  SYNCS.PHASECHK.TRANS64.TRYWAIT P2, [R3+URZ+0x2a840], R10 ;  /* 0x02a8400a030075a7 */ /* 0x000066000804017f */
[----:B-1----:R-:W-:Y:S05]  /*18860*/  @!P2 NANOSLEEP.SYNCS 0x989680 ;  /* 0x009896800000a95d */ /* 0x002fea0003900000 */
[----:B------:R-:W1:Y:S02]  /*18870*/  @!P2 SYNCS.PHASECHK.TRANS64 P2, [R3+URZ+0x2a840], R10 ;  /* 0x02a8400a0300a5a7 */ /* 0x000e64000804007f */
[----:B-1----:R-:W-:Y:S05]  /*18880*/  @!P2 BRA `(.L_x_1194) ;  /* 0xfffffffc00eca947 */ /* 0x002fea000383ffff */
[----:B------:R-:W-:Y:S05]  /*18890*/  BRA `(.L_x_1252) ;  /* 0xffffffc800b47947 */ /* 0x000fea000383ffff */
.L_x_1195:
        /* <DEDUP_REMOVED lines=8> */
.L_x_1254:
[----:B------:R-:W-:Y:S05]  /*18920*/  BSYNC B0 ;  /* 0x0000000000007941 */ /* 0x000fea0003800000 */
.L_x_1253:
        /* <DEDUP_REMOVED lines=8> */
.L_x_1255:
[----:B------:R-:W-:Y:S02]  /*189b0*/  IMAD.MOV.U32 R13, RZ, RZ, R4 ;  /* 0x000000ffff0d7224 */ /* 0x000fe400078e0004 */
[----:B------:R-:W-:Y:S01]  /*189c0*/  IMAD.MOV.U32 R12, RZ, RZ, 0x1 ;  /* 0x00000001ff0c7424 */ /* 0x000fe200078e00ff */
[C---:B------:R-:W-:Y:S02]  /*189d0*/  ISETP.GE.AND P6, PT, R31.reuse, R37, PT ;  /* 0x000000251f00720c */ /* 0x040fe40003fc6270 */
[----:B------:R-:W-:-:S05]  /*189e0*/  @P5 IADD3 R14, P2, R31, R14, RZ ;  /* 0x0000000e1f0e5210 */ /* 0x000fca0007f5e0ff */
[----:B------:R-:W-:Y:S02]  /*189f0*/  @P5 IMAD.X R3, RZ, RZ, R2, P2 ;  /* 0x000000ffff035224 */ /* 0x000fe400010e0602 */
[----:B------:R-:W-:-:S05]  /*18a00*/  @P5 IMAD.MOV.U32 R2, RZ, RZ, R14 ;  /* 0x000000ffff025224 */ /* 0x000fca00078e000e */
[----:B------:R-:W-:Y:S01]  /*18a10*/  @!PT LDS RZ, [RZ] ;  /* 0x00000000fffff984 */ /* 0x000fe20000000800 */
[----:B------:R-:W-:Y:S01]  /*18a20*/  @!PT LDS RZ, [RZ] ;  /* 0x00000000fffff984 */ /* 0x000fe20000000800 */
[----:B------:R-:W-:Y:S01]  /*18a30*/  @!PT LDS RZ, [RZ] ;  /* 0x00000000fffff984 */ /* 0x000fe20000000800 */
[----:B------:R0:W-:Y:S02]  /*18a40*/  @P5 LDGSTS.E.BYPASS.LTC128B.128 [R17+0x1e400], desc[UR46][R2.64], !P6 ;  /* 0x1e40000002115fae */ /* 0x0001e4000f101d6e */
[----:B0-----:R-:W-:Y:S05]  /*18a50*/  WARPSYNC.COLLECTIVE R15, `(.L_x_1256) ;  /* 0x000000000f087348 */ /* 0x001fea0003c00000 */
[----:B------:R1:W2:Y:S02]  /*18a60*/  SHFL.IDX P6, R14, R13, R12, R11 ;  /* 0x0000000c0d0e7389 */ /* 0x0002a400000c000b */
[----:B012---:R-:W-:Y:S01]  /*18a70*/  ENDCOLLECTIVE ;  /* 0x000000000000791b */ /* 0x007fe20003800000 */
.L_x_1256:
        /* <DEDUP_REMOVED lines=11> */
.L_x_1257:
[----:B------:R-:W-:Y:S02]  /*18b30*/  IMAD.MOV.U32 R13, RZ, RZ, R4 ;  /* 0x000000ffff0d7224 */ /* 0x000fe400078e0004 */
[----:B------:R-:W-:Y:S01]  /*18b40*/  IMAD.MOV.U32 R12, RZ, RZ, 0x2 ;  /* 0x00000002ff0c7424 */ /* 0x000fe200078e00ff */
[----:B------:R-:W-:-:S05]  /*18b50*/  @P0 IADD3 R14, P2, R31, R14, RZ ;  /* 0x0000000e1f0e0210 */ /* 0x000fca0007f5e0ff */
[----:B------:R-:W-:-:S08]  /*18b60*/  @P0 IMAD.MOV.U32 R2, RZ, RZ, R14 ;  /* 0x000000ffff020224 */ /* 0x000fd000078e000e */
[----:B------:R-:W-:Y:S05]  /*18b70*/  WARPSYNC.COLLECTIVE R15, `(.L_x_1258) ;  /* 0x000000000f087348 */ /* 0x000fea0003c00000 */
[----:B------:R0:W1:Y:S02]  /*18b80*/  SHFL.IDX P6, R14, R13, R12, R11 ;  /* 0x0000000c0d0e7389 */ /* 0x00006400000c000b */
[----:B01----:R-:W-:Y:S01]  /*18b90*/  ENDCOLLECTIVE ;  /* 0x000000000000791b */ /* 0x003fe20003800000 */
.L_x_1258:
        /* <DEDUP_REMOVED lines=13> */
.L_x_1259:
[----:B------:R-:W-:Y:S02]  /*18c70*/  IMAD.MOV.U32 R13, RZ, RZ, R4 ;  /* 0x000000ffff0d7224 */ /* 0x000fe400078e0004 */
[----:B------:R-:W-:Y:S01]  /*18c80*/  IMAD.MOV.U32 R12, RZ, RZ, 0x3 ;  /* 0x00000003ff0c7424 */ /* 0x000fe200078e00ff */
[----:B------:R-:W-:-:S05]  /*18c90*/  @P1 IADD3 R14, P0, R31, R14, RZ ;  /* 0x0000000e1f0e1210 */ /* 0x000fca0007f1e0ff */
[----:B------:R-:W-:-:S08]  /*18ca0*/  @P1 IMAD.MOV.U32 R2, RZ, RZ, R14 ;  /* 0x000000ffff021224 */ /* 0x000fd000078e000e */
[----:B------:R-:W-:Y:S05]  /*18cb0*/  WARPSYNC.COLLECTIVE R15, `(.L_x_1260) ;  /* 0x000000000f087348 */ /* 0x000fea0003c00000 */
[----:B------:R0:W1:Y:S02]  /*18cc0*/  SHFL.IDX P6, R14, R13, R12, R11 ;  /* 0x0000000c0d0e7389 */ /* 0x00006400000c000b */
[----:B01----:R-:W-:Y:S01]  /*18cd0*/  ENDCOLLECTIVE ;  /* 0x000000000000791b */ /* 0x003fe20003800000 */
.L_x_1260:
        /* <DEDUP_REMOVED lines=13> */
.L_x_1261:
[----:B------:R-:W-:Y:S05]  /*18db0*/  BRA `(.L_x_1262) ;  /* 0xffffffc800407947 */ /* 0x000fea000383ffff */
.L_x_1198:
[----:B------:R-:W-:Y:S02]  /*18dc0*/  IMAD.MOV.U32 R13, RZ, RZ, R5 ;  /* 0x000000ffff0d7224 */ /* 0x000fe400078e0005 */
[----:B------:R-:W-:Y:S02]  /*18dd0*/  IMAD.MOV.U32 R12, RZ, RZ, RZ ;  /* 0x000000ffff0c7224 */ /* 0x000fe400078e00ff */
[----:B------:R-:W-:Y:S02]  /*18de0*/  IMAD.MOV.U32 R11, RZ, RZ, 0x1c1f ;  /* 0x00001c1fff0b7424 */ /* 0x000fe400078e00ff */
[----:B------:R-:W-:-:S07]  /*18df0*/  IMAD.MOV.U32 R15, RZ, RZ, -0x1 ;  /* 0xffffffffff0f7424 */ /* 0x000fce00078e00ff */
[----:B------:R-:W-:Y:S05]  /*18e00*/  WARPSYNC.COLLECTIVE R15, `(.L_x_1263) ;  /* 0x000000000f087348 */ /* 0x000fea0003c00000 */
[----:B------:R0:W1:Y:S02]  /*18e10*/  SHFL.IDX P6, R14, R13, R12, R11 ;  /* 0x0000000c0d0e7389 */ /* 0x00006400000c000b */
[----:B01----:R-:W-:Y:S01]  /*18e20*/  ENDCOLLECTIVE ;  /* 0x000000000000791b */ /* 0x003fe20003800000 */
.L_x_1263:
[----:B------:R-:W-:Y:S02]  /*18e30*/  IMAD.MOV.U32 R13, RZ, RZ, R4 ;  /* 0x000000ffff0d7224 */ /* 0x000fe400078e0004 */
[----:B------:R-:W-:-:S07]  /*18e40*/  IMAD.MOV.U32 R2, RZ, RZ, R14 ;  /* 0x000000ffff027224 */ /* 0x000fce00078e000e */
[----:B------:R-:W-:Y:S05]  /*18e50*/  WARPSYNC.COLLECTIVE R15, `(.L_x_1264) ;  /* 0x000000000f087348 */ /* 0x000fea0003c00000 */
[----:B------:R0:W1:Y:S02]  /*18e60*/  SHFL.IDX P6, R14, R13, R12, R11 ;  /* 0x0000000c0d0e7389 */ /* 0x00006400000c000b */
[----:B01----:R-:W-:Y:S01]  /*18e70*/  ENDCOLLECTIVE ;  /* 0x000000000000791b */ /* 0x003fe20003800000 */
.L_x_1264:
[----:B------:R-:W-:Y:S02]  /*18e80*/  ULDC UR4, c[0x0][0x288] ;  /* 0x0000a20000047ab9 */ /* 0x000fe40000000800 */
[----:B------:R-:W-:Y:S02]  /*18e90*/  IMAD R7, R0, UR4, RZ ;  /* 0x0000000400077c24 */ /* 0x000fe4000f8e02ff */
[----:B------:R-:W-:-:S04]  /*18ea0*/  VIADD R0, R25, UR40 ;  /* 0x0000002819007c36 */ /* 0x000fc80008000000 */
[C---:B------:R-:W-:Y:S01]  /*18eb0*/  VIADD R6, R0.reuse, 0x20 ;  /* 0x0000002000067836 */ /* 0x040fe20000000000 */
[----:B------:R-:W-:Y:S01]  /*18ec0*/  ISETP.GE.AND P1, PT, R0, R7, PT ;  /* 0x000000070000720c */ /* 0x000fe20003f26270 */
[----:B------:R-:W-:Y:S02]  /*18ed0*/  IMAD.MOV.U32 R13, RZ, RZ, R5 ;  /* 0x000000ffff0d7224 */ /* 0x000fe400078e0005 */
[----:B------:R-:W-:-:S10]  /*18ee0*/  IMAD.MOV.U32 R12, RZ, RZ, 0x1 ;  /* 0x00000001ff0c7424 */ /* 0x000fd400078e00ff */
[----:B------:R-:W-:-:S05]  /*18ef0*/  @!P1 IADD3 R14, P4, R31, R14, RZ ;  /* 0x0000000e1f0e9210 */ /* 0x000fca0007f9e0ff */
[----:B------:R-:W-:Y:S02]  /*18f00*/  @!P1 IMAD.X R3, RZ, RZ, R2, P4 ;  /* 0x000000ffff039224 */ /* 0x000fe400020e0602 */
[----:B------:R-:W-:-:S07]  /*18f10*/  @!P1 IMAD.MOV.U32 R2, RZ, RZ, R14 ;  /* 0x000000ffff029224 */ /* 0x000fce00078e000e */
[----:B------:R-:W-:Y:S05]  /*18f20*/  WARPSYNC.COLLECTIVE R15, `(.L_x_1265) ;  /* 0x000000000f087348 */ /* 0x000fea0003c00000 */
[----:B------:R0:W1:Y:S02]  /*18f30*/  SHFL.IDX P6, R14, R13, R12, R11 ;  /* 0x0000000c0d0e7389 */ /* 0x00006400000c000b */
[----:B01----:R-:W-:Y:S01]  /*18f40*/  ENDCOLLECTIVE ;  /* 0x000000000000791b */ /* 0x003fe20003800000 */
.L_x_1265:
[----:B------:R-:W-:Y:S01]  /*18f50*/  @!PT LDS RZ, [RZ] ;  /* 0x00000000fffff984 */ /* 0x000fe20000000800 */
[----:B------:R-:W-:Y:S01]  /*18f60*/  @!PT LDS RZ, [RZ] ;  /* 0x00000000fffff984 */ /* 0x000fe20000000800 */
[----:B------:R-:W-:Y:S01]  /*18f70*/  @!PT LDS RZ, [RZ] ;  /* 0x00000000fffff984 */ /* 0x000fe20000000800 */
[----:B------:R0:W-:Y:S04]  /*18f80*/  @!P1 LDGSTS.E.BYPASS.LTC128B.128 [R17+0x18400], desc[UR46][R2.64], !P3 ;  /* 0x1840000002119fae */ /* 0x0001e8000d901d6e */
[----:B------:R0:W-:Y:S04]  /*18f90*/  @!P1 LDGSTS.E.BYPASS.LTC128B.128 [R17+0x1a400], desc[UR46][R2.64+0x40], !P2 ;  /* 0x1a40004002119fae */ /* 0x0001e8000d101d6e */
[----:B------:R0:W-:Y:S01]  /*18fa0*/  @!P1 LDGSTS.E.BYPASS.LTC128B.128 [R17+0x1c400], desc[UR46][R2.64+0x80], !P0 ;  /* 0x1c40008002119fae */ /* 0x0001e2000c101d6e */
[----:B------:R-:W-:Y:S01]  /*18fb0*/  ISETP.GE.AND P1, PT, R6, R7, PT ;  /* 0x000000070600720c */ /* 0x000fe20003f26270 */
[----:B------:R-:W-:-:S02]  /*18fc0*/  IMAD.MOV.U32 R13, RZ, RZ, R4 ;  /* 0x000000ffff0d7224 */ /* 0x000fc400078e0004 */
[----:B------:R-:W-:-:S10]  /*18fd0*/  IMAD.MOV.U32 R6, RZ, RZ, R14 ;  /* 0x000000ffff067224 */ /* 0x000fd400078e000e */
[----:B0-----:R-:W-:Y:S05]  /*18fe0*/  WARPSYNC.COLLECTIVE R15, `(.L_x_1266) ;  /* 0x000000000f087348 */ /* 0x001fea0003c00000 */
[----:B------:R1:W2:Y:S02]  /*18ff0*/  SHFL.IDX P6, R14, R13, R12, R11 ;  /* 0x0000000c0d0e7389 */ /* 0x0002a400000c000b */
[----:B012---:R-:W-:Y:S01]  /*19000*/  ENDCOLLECTIVE ;  /* 0x000000000000791b */ /* 0x007fe20003800000 */
.L_x_1266:
[----:B------:R-:W-:Y:S02]  /*19010*/  IMAD.MOV.U32 R13, RZ, RZ, R5 ;  /* 0x000000ffff0d7224 */ /* 0x000fe400078e0005 */
[----:B------:R-:W-:Y:S01]  /*19020*/  IMAD.MOV.U32 R12, RZ, RZ, 0x2 ;  /* 0x00000002ff0c7424 */ /* 0x000fe200078e00ff */
[----:B------:R-:W-:-:S05]  /*19030*/  @!P1 IADD3 R14, P4, R31, R14, RZ ;  /* 0x0000000e1f0e9210 */ /* 0x000fca0007f9e0ff */
[----:B------:R-:W-:-:S08]  /*19040*/  @!P1 IMAD.MOV.U32 R2, RZ, RZ, R14 ;  /* 0x000000ffff029224 */ /* 0x000fd000078e000e */
[----:B------:R-:W-:Y:S05]  /*19050*/  WARPSYNC.COLLECTIVE R15, `(.L_x_1267) ;  /* 0x000000000f087348 */ /* 0x000fea0003c00000 */
[----:B------:R0:W1:Y:S02]  /*19060*/  SHFL.IDX P6, R14, R13, R12, R11 ;  /* 0x0000000c0d0e7389 */ /* 0x00006400000c000b */
[----:B01----:R-:W-:Y:S01]  /*19070*/  ENDCOLLECTIVE ;  /* 0x000000000000791b */ /* 0x003fe20003800000 */
.L_x_1267:
[----:B------:R-:W-:Y:S02]  /*19080*/  @!P1 IMAD.X R9, RZ, RZ, R6, P4 ;  /* 0x000000ffff099224 */ /* 0x000fe400020e0606 */
[----:B------:R-:W-:Y:S02]  /*19090*/  VIADD R6, R0, 0x40 ;  /* 0x0000004000067836 */ /* 0x000fe40000000000 */
[----:B------:R-:W-:-:S05]  /*190a0*/  @!P1 IMAD.MOV.U32 R3, RZ, RZ, R9 ;  /* 0x000000ffff039224 */ /* 0x000fca00078e0009 */
[----:B------:R-:W-:Y:S01]  /*190b0*/  @!PT LDS RZ, [RZ] ;  /* 0x00000000fffff984 */ /* 0x000fe20000000800 */
[----:B------:R-:W-:Y:S01]  /*190c0*/  @!PT LDS RZ, [RZ] ;  /* 0x00000000fffff984 */ /* 0x000fe20000000800 */
[----:B------:R-:W-:Y:S01]  /*190d0*/  @!PT LDS RZ, [RZ] ;  /* 0x00000000fffff984 */ /* 0x000fe20000000800 */
[----:B------:R0:W-:Y:S01]  /*190e0*/  @!P1 LDGSTS.E.BYPASS.LTC128B.128 [R17+0x18c00], desc[UR46][R2.64], !P3 ;  /* 0x18c0000002119fae */ /* 0x0001e2000d901d6e */
[----:B------:R-:W-:-:S03]  /*190f0*/  IMAD.MOV.U32 R13, RZ, RZ, R4 ;  /* 0x000000ffff0d7224 */ /* 0x000fc600078e0004 */
[----:B------:R0:W-:Y:S04]  /*19100*/  @!P1 LDGSTS.E.BYPASS.LTC128B.128 [R17+0x1ac00], desc[UR46][R2.64+0x40], !P2 ;  /* 0x1ac0004002119fae */ /* 0x0001e8000d101d6e */
[----:B------:R0:W-:Y:S01]  /*19110*/  @!P1 LDGSTS.E.BYPASS.LTC128B.128 [R17+0x1cc00], desc[UR46][R2.64+0x80], !P0 ;  /* 0x1cc0008002119fae */ /* 0x0001e2000c101d6e */
[----:B------:R-:W-:Y:S01]  /*19120*/  ISETP.GE.AND P1, PT, R6, R7, PT ;  /* 0x000000070600720c */ /* 0x000fe20003f26270 */
[----:B------:R-:W-:-:S12]  /*19130*/  IMAD.MOV.U32 R6, RZ, RZ, R14 ;  /* 0x000000ffff067224 */ /* 0x000fd800078e000e */
[----:B0-----:R-:W-:Y:S05]  /*19140*/  WARPSYNC.COLLECTIVE R15, `(.L_x_1268) ;  /* 0x000000000f087348 */ /* 0x001fea0003c00000 */
[----:B------:R1:W2:Y:S02]  /*19150*/  SHFL.IDX P6, R14, R13, R12, R11 ;  /* 0x0000000c0d0e7389 */ /* 0x0002a400000c000b */
[----:B012---:R-:W-:Y:S01]  /*19160*/  ENDCOLLECTIVE ;  /* 0x000000000000791b */ /* 0x007fe20003800000 */
.L_x_1268:
[----:B------:R-:W-:Y:S02]  /*19170*/  IMAD.MOV.U32 R13, RZ, RZ, R5 ;  /* 0x000000ffff0d7224 */ /* 0x000fe400078e0005 */
[----:B------:R-:W-:Y:S01]  /*19180*/  IMAD.MOV.U32 R12, RZ, RZ, 0x3 ;  /* 0x00000003ff0c7424 */ /* 0x000fe200078e00ff */
[----:B------:R-:W-:-:S05]  /*19190*/  @!P1 IADD3 R14, P4, R31, R14, RZ ;  /* 0x0000000e1f0e9210 */ /* 0x000fca0007f9e0ff */
[----:B------:R-:W-:-:S08]  /*191a0*/  @!P1 IMAD.MOV.U32 R2, RZ, RZ, R14 ;  /* 0x000000ffff029224 */ /* 0x000fd000078e000e */
[----:B------:R-:W-:Y:S05]  /*191b0*/  WARPSYNC.COLLECTIVE R15, `(.L_x_1269) ;  /* 0x000000000f087348 */ /* 0x000fea0003c00000 */
[----:B------:R0:W1:Y:S02]  /*191c0*/  SHFL.IDX P6, R14, R13, R12, R11 ;  /* 0x0000000c0d0e7389 */ /* 0x00006400000c000b */
[----:B01----:R-:W-:Y:S01]  /*191d0*/  ENDCOLLECTIVE ;  /* 0x000000000000791b */ /* 0x003fe20003800000 */
.L_x_1269:
[----:B------:R-:W-:-:S04]  /*191e0*/  @!P1 IMAD.X R9, RZ, RZ, R6, P4 ;  /* 0x000000ffff099224 */ /* 0x000fc800020e0606 */
        /* <DEDUP_REMOVED lines=12> */
.L_x_1270:
[----:B------:R-:W-:Y:S05]  /*192b0*/  BRA `(.L_x_1271) ;  /* 0xffffffc800f87947 */ /* 0x000fea000383ffff */
.L_x_1201:
[----:B0--3--:R-:W-:-:S04]  /*192c0*/  IMAD.U32 R3, RZ, RZ, UR48 ;  /* 0x00000030ff037e24 */ /* 0x009fc8000f8e00ff */
[----:B------:R0:W3:Y:S03]  /*192d0*/  SYNCS.PHASECHK.TRANS64.TRYWAIT P1, [R3+URZ+0x2a820], R0 ;  /* 0x02a82000030075a7 */ /* 0x0000e6000802017f */
[----:B---3--:R-:W-:Y:S05]  /*192e0*/  @!P1 NANOSLEEP.SYNCS 0x989680 ;  /* 0x009896800000995d */ /* 0x008fea0003900000 */
[----:B------:R-:W3:Y:S02]  /*192f0*/  @!P1 SYNCS.PHASECHK.TRANS64 P1, [R3+URZ+0x2a820], R0 ;  /* 0x02a82000030095a7 */ /* 0x000ee4000802007f */
[----:B---3--:R-:W-:Y:S05]  /*19300*/  @!P1 BRA `(.L_x_1201) ;  /* 0xfffffffc00ec9947 */ /* 0x008fea000383ffff */
[----:B------:R-:W-:Y:S05]  /*19310*/  BRA `(.L_x_1272) ;  /* 0xffffffcc00407947 */ /* 0x000fea000383ffff */
.L_x_1204:
[----:B0-----:R0:W1:Y:S02]  /*19320*/  SYNCS.PHASECHK.TRANS64.TRYWAIT P1, [R6+URZ+0x2a880], R21 ;  /* 0x02a88015060075a7 */ /* 0x001064000802017f */
[----:B-1----:R-:W-:Y:S05]  /*19330*/  @!P1 NANOSLEEP.SYNCS 0x989680 ;  /* 0x009896800000995d */ /* 0x002fea0003900000 */
[----:B------:R-:W1:Y:S02]  /*19340*/  @!P1 SYNCS.PHASECHK.TRANS64 P1, [R6+URZ+0x2a880], R21 ;  /* 0x02a88015060095a7 */ /* 0x000e64000802007f */
[----:B-1----:R-:W-:Y:S05]  /*19350*/  @!P1 BRA `(.L_x_1204) ;  /* 0xfffffffc00f09947 */ /* 0x002fea000383ffff */
[----:B------:R-:W-:Y:S05]  /*19360*/  BRA `(.L_x_1273) ;  /* 0xffffffcc00ec7947 */ /* 0x000fea000383ffff */
.L_x_1205:
[----:B------:R-:W-:Y:S01]  /*19370*/  BSSY B0, `(.L_x_1274) ;  /* 0x0000008000007945 */ /* 0x000fe20003800000 */
[----:B------:R-:W-:Y:S02]  /*19380*/  IMAD.MOV.U32 R13, RZ, RZ, R29 ;  /* 0x000000ffff0d7224 */ /* 0x000fe400078e001d */
[----:B------:R-:W-:Y:S02]  /*19390*/  IMAD.MOV.U32 R12, RZ, RZ, RZ ;  /* 0x000000ffff0c7224 */ /* 0x000fe400078e00ff */
[----:B------:R-:W-:Y:S02]  /*193a0*/  IMAD.MOV.U32 R11, RZ, RZ, 0x1c1f ;  /* 0x00001c1fff0b7424 */ /* 0x000fe400078e00ff */
[----:B------:R-:W-:-:S07]  /*193b0*/  IMAD.MOV.U32 R15, RZ, RZ, -0x1 ;  /* 0xffffffffff0f7424 */ /* 0x000fce00078e00ff */
[----:B0-2---:R-:W-:Y:S05]  /*193c0*/  WARPSYNC.COLLECTIVE R15, `(.L_x_1275) ;  /* 0x000000000f087348 */ /* 0x005fea0003c00000 */
[----:B--2---:R1:W2:Y:S02]  /*193d0*/  SHFL.IDX P6, R14, R13, R12, R11 ;  /* 0x0000000c0d0e7389 */ /* 0x0042a400000c000b */
[----:B012---:R-:W-:Y:S01]  /*193e0*/  ENDCOLLECTIVE ;  /* 0x000000000000791b */ /* 0x007fe20003800000 */
.L_x_1275:
[----:B------:R-:W-:Y:S05]  /*193f0*/  BSYNC B0 ;  /* 0x0000000000007941 */ /* 0x000fea0003800000 */
.L_x_1274:
[----:B------:R-:W-:Y:S02]  /*19400*/  IMAD.MOV.U32 R13, RZ, RZ, R22 ;  /* 0x000000ffff0d7224 */ /* 0x000fe400078e0016 */
[----:B------:R-:W-:Y:S02]  /*19410*/  IMAD.MOV.U32 R12, RZ, RZ, RZ ;  /* 0x000000ffff0c7224 */ /* 0x000fe400078e00ff */
[----:B------:R-:W-:Y:S02]  /*19420*/  IMAD.MOV.U32 R11, RZ, RZ, 0x1c1f ;  /* 0x00001c1fff0b7424 */ /* 0x000fe400078e00ff */
[----:B------:R-:W-:Y:S02]  /*19430*/  IMAD.MOV.U32 R15, RZ, RZ, -0x1 ;  /* 0xffffffffff0f7424 */ /* 0x000fe400078e00ff */
[----:B------:R-:W-:Y:S02]  /*19440*/  IMAD.MOV.U32 R3, RZ, RZ, R14 ;  /* 0x000000ffff037224 */ /* 0x000fe400078e000e */
[----:B------:R-:W-:-:S07]  /*19450*/  IMAD R23, R0, 0x6000, R17 ;  /* 0x0000600000177824 */ /* 0x000fce00078e0211 */
[----:B------:R-:W-:Y:S05]  /*19460*/  WARPSYNC.COLLECTIVE R15, `(.L_x_1276) ;  /* 0x000000000f087348 */ /* 0x000fea0003c00000 */
[----:B------:R0:W1:Y:S02]  /*19470*/  SHFL.IDX P6, R14, R13, R12, R11 ;  /* 0x0000000c0d0e7389 */ /* 0x00006400000c000b */
[----:B01----:R-:W-:Y:S01]  /*19480*/  ENDCOLLECTIVE ;  /* 0x000000000000791b */ /* 0x003fe20003800000 */
.L_x_1276:
[----:B------:R-:W-:Y:S02]  /*19490*/  IMAD.MOV.U32 R13, RZ, RZ, R29 ;  /* 0x000000ffff0d7224 */ /* 0x000fe400078e001d */
[----:B------:R-:W-:Y:S01]  /*194a0*/  IMAD.MOV.U32 R12, RZ, RZ, 0x1 ;  /* 0x00000001ff0c7424 */ /* 0x000fe200078e00ff */
[----:B------:R-:W-:-:S13]  /*194b0*/  IADD3 R2, P1, R31, R14, RZ ;  /* 0x0000000e1f027210 */ /* 0x000fda0007f3e0ff */
[----:B------:R-:W-:Y:S05]  /*194c0*/  WARPSYNC.COLLECTIVE R15, `(.L_x_1277) ;  /* 0x000000000f087348 */ /* 0x000fea0003c00000 */
[----:B------:R0:W1:Y:S02]  /*194d0*/  SHFL.IDX P6, R14, R13, R12, R11 ;  /* 0x0000000c0d0e7389 */ /* 0x00006400000c000b */
[----:B01----:R-:W-:Y:S01]  /*194e0*/  ENDCOLLECTIVE ;  /* 0x000000000000791b */ /* 0x003fe20003800000 */
.L_x_1277:
        /* <DEDUP_REMOVED lines=12> */
.L_x_1278:
[----:B------:R-:W-:Y:S02]  /*195b0*/  IMAD.MOV.U32 R13, RZ, RZ, R29 ;  /* 0x000000ffff0d7224 */ /* 0x000fe400078e001d */
[----:B------:R-:W-:Y:S02]  /*195c0*/  IMAD.MOV.U32 R12, RZ, RZ, 0x2 ;  /* 0x00000002ff0c7424 */ /* 0x000fe400078e00ff */
[----:B------:R-:W-:-:S07]  /*195d0*/  IMAD.MOV.U32 R2, RZ, RZ, R14 ;  /* 0x000000ffff027224 */ /* 0x000fce00078e000e */
[----:B------:R-:W-:Y:S05]  /*195e0*/  WARPSYNC.COLLECTIVE R15, `(.L_x_1279) ;  /* 0x000000000f087348 */ /* 0x000fea0003c00000 */
[----:B------:R0:W1:Y:S02]  /*195f0*/  SHFL.IDX P6, R14, R13, R12, R11 ;  /* 0x0000000c0d0e7389 */ /* 0x00006400000c000b */
[----:B01----:R-:W-:Y:S01]  /*19600*/  ENDCOLLECTIVE ;  /* 0x000000000000791b */ /* 0x003fe20003800000 */
.L_x_1279:
        /* <DEDUP_REMOVED lines=13> */
.L_x_1280:
[----:B------:R-:W-:Y:S02]  /*196e0*/  IMAD.MOV.U32 R13, RZ, RZ, R29 ;  /* 0x000000ffff0d7224 */ /* 0x000fe400078e001d */
[----:B------:R-:W-:Y:S02]  /*196f0*/  IMAD.MOV.U32 R12, RZ, RZ, 0x3 ;  /* 0x00000003ff0c7424 */ /* 0x000fe400078e00ff */
[----:B------:R-:W-:-:S07]  /*19700*/  IMAD.MOV.U32 R5, RZ, RZ, R14 ;  /* 0x000000ffff057224 */ /* 0x000fce00078e000e */
[----:B------:R-:W-:Y:S05]  /*19710*/  WARPSYNC.COLLECTIVE R15, `(.L_x_1281) ;  /* 0x000000000f087348 */ /* 0x000fea0003c00000 */
[----:B------:R0:W1:Y:S02]  /*19720*/  SHFL.IDX P6, R14, R13, R12, R11 ;  /* 0x0000000c0d0e7389 */ /* 0x00006400000c000b */
[----:B01----:R-:W-:Y:S01]  /*19730*/  ENDCOLLECTIVE ;  /* 0x000000000000791b */ /* 0x003fe20003800000 */
.L_x_1281:
        /* <DEDUP_REMOVED lines=13> */
.L_x_1282:
[----:B------:R-:W-:Y:S05]  /*19810*/  BRA `(.L_x_1283) ;  /* 0xffffffcc00947947 */ /* 0x000fea000383ffff */
.L_x_1208:
[----:B--2---:R2:W3:Y:S02]  /*19820*/  SYNCS.PHASECHK.TRANS64.TRYWAIT P1, [R6+URZ+0x2a840], R21 ;  /* 0x02a84015060075a7 */ /* 0x0044e4000802017f */
[----:B---3--:R-:W-:Y:S05]  /*19830*/  @!P1 NANOSLEEP.SYNCS 0x989680 ;  /* 0x009896800000995d */ /* 0x008fea0003900000 */
[----:B------:R-:W3:Y:S02]  /*19840*/  @!P1 SYNCS.PHASECHK.TRANS64 P1, [R6+URZ+0x2a840], R21 ;  /* 0x02a84015060095a7 */ /* 0x000ee4000802007f */
[----:B---3--:R-:W-:Y:S05]  /*19850*/  @!P1 BRA `(.L_x_1208) ;  /* 0xfffffffc00f09947 */ /* 0x008fea000383ffff */
[----:B------:R-:W-:Y:S05]  /*19860*/  BRA `(.L_x_1284) ;  /* 0xffffffcc00d47947 */ /* 0x000fea000383ffff */
.L_x_1209:
        /* <DEDUP_REMOVED lines=8> */
.L_x_1286:
[----:B------:R-:W-:Y:S05]  /*198f0*/  BSYNC B0 ;  /* 0x0000000000007941 */ /* 0x000fea0003800000 */
.L_x_1285:
        /* <DEDUP_REMOVED lines=9> */
.L_x_1287:
[----:B------:R-:W-:Y:S02]  /*19990*/  VIADD R10, R10, UR48 ;  /* 0x000000300a0a7c36 */ /* 0x000fe40008000000 */
[----:B------:R-:W-:Y:S02]  /*199a0*/  IMAD.MOV.U32 R13, RZ, RZ, R19 ;  /* 0x000000ffff0d7224 */ /* 0x000fe400078e0013 */
[----:B------:R-:W-:Y:S01]  /*199b0*/  IMAD.MOV.U32 R12, RZ, RZ, 0x1 ;  /* 0x00000001ff0c7424 */ /* 0x000fe200078e00ff */
[----:B------:R-:W-:-:S13]  /*199c0*/  IADD3 R2, P1, R31, R14, RZ ;  /* 0x0000000e1f027210 */ /* 0x000fda0007f3e0ff */
[----:B------:R-:W-:Y:S05]  /*199d0*/  WARPSYNC.COLLECTIVE R15, `(.L_x_1288) ;  /* 0x000000000f087348 */ /* 0x000fea0003c00000 */
[----:B------:R0:W1:Y:S02]  /*199e0*/  SHFL.IDX P6, R14, R13, R12, R11 ;  /* 0x0000000c0d0e7389 */ /* 0x00006400000c000b */
[----:B01----:R-:W-:Y:S01]  /*199f0*/  ENDCOLLECTIVE ;  /* 0x000000000000791b */ /* 0x003fe20003800000 */
.L_x_1288:
        /* <DEDUP_REMOVED lines=12> */
.L_x_1289:
[----:B------:R-:W-:Y:S02]  /*19ac0*/  IMAD.MOV.U32 R13, RZ, RZ, R19 ;  /* 0x000000ffff0d7224 */ /* 0x000fe400078e0013 */
[----:B------:R-:W-:Y:S01]  /*19ad0*/  IMAD.MOV.U32 R12, RZ, RZ, 0x2 ;  /* 0x00000002ff0c7424 */ /* 0x000fe200078e00ff */
[----:B------:R-:W-:-:S13]  /*19ae0*/  IADD3 R2, P1, R31, R14, RZ ;  /* 0x0000000e1f027210 */ /* 0x000fda0007f3e0ff */
[----:B------:R-:W-:Y:S05]  /*19af0*/  WARPSYNC.COLLECTIVE R15, `(.L_x_1290) ;  /* 0x000000000f087348 */ /* 0x000fea0003c00000 */
[----:B------:R0:W1:Y:S02]  /*19b00*/  SHFL.IDX P6, R14, R13, R12, R11 ;  /* 0x0000000c0d0e7389 */ /* 0x00006400000c000b */
[----:B01----:R-:W-:Y:S01]  /*19b10*/  ENDCOLLECTIVE ;  /* 0x000000000000791b */ /* 0x003fe20003800000 */
.L_x_1290:
        /* <DEDUP_REMOVED lines=12> */
.L_x_1291:
[----:B------:R-:W-:Y:S02]  /*19be0*/  IMAD.MOV.U32 R13, RZ, RZ, R19 ;  /* 0x000000ffff0d7224 */ /* 0x000fe400078e0013 */
[----:B------:R-:W-:Y:S02]  /*19bf0*/  IMAD.MOV.U32 R12, RZ, RZ, 0x3 ;  /* 0x00000003ff0c7424 */ /* 0x000fe400078e00ff */
[----:B------:R-:W-:-:S07]  /*19c00*/  IMAD.MOV.U32 R20, RZ, RZ, R14 ;  /* 0x000000ffff147224 */ /* 0x000fce00078e000e */
[----:B------:R-:W-:Y:S05]  /*19c10*/  WARPSYNC.COLLECTIVE R15, `(.L_x_1292) ;  /* 0x000000000f087348 */ /* 0x000fea0003c00000 */
[----:B------:R0:W1:Y:S02]  /*19c20*/  SHFL.IDX P6, R14, R13, R12, R11 ;  /* 0x0000000c0d0e7389 */ /* 0x00006400000c000b */
[----:B01----:R-:W-:Y:S01]  /*19c30*/  ENDCOLLECTIVE ;  /* 0x000000000000791b */ /* 0x003fe20003800000 */
.L_x_1292:
        /* <DEDUP_REMOVED lines=13> */
.L_x_1293:
[----:B------:R-:W-:Y:S05]  /*19d10*/  BRA `(.L_x_1294) ;  /* 0xffffffcc00707947 */ /* 0x000fea000383ffff */
.L_x_1212:
[----:B0-----:R0:W3:Y:S02]  /*19d20*/  SYNCS.PHASECHK.TRANS64.TRYWAIT P2, [R2+URZ+0x2a870], R3 ;  /* 0x02a87003020075a7 */ /* 0x0010e4000804017f */
[----:B---3--:R-:W-:Y:S05]  /*19d30*/  @!P2 NANOSLEEP.SYNCS 0x989680 ;  /* 0x009896800000a95d */ /* 0x008fea0003900000 */
[----:B------:R-:W3:Y:S02]  /*19d40*/  @!P2 SYNCS.PHASECHK.TRANS64 P2, [R2+URZ+0x2a870], R3 ;  /* 0x02a870030200a5a7 */ /* 0x000ee4000804007f */
[----:B---3--:R-:W-:Y:S05]  /*19d50*/  @!P2 BRA `(.L_x_1212) ;  /* 0xfffffffc00f0a947 */ /* 0x008fea000383ffff */
[----:B------:R-:W-:Y:S05]  /*19d60*/  BRA `(.L_x_1295) ;  /* 0xffffffcc00c87947 */ /* 0x000fea000383ffff */
.L_x_1214:
[----:B0-----:R0:W1:Y:S02]  /*19d70*/  SYNCS.PHASECHK.TRANS64.TRYWAIT P2, [R2+URZ+0x2a860], R3 ;  /* 0x02a86003020075a7 */ /* 0x001064000804017f */
[----:B-1----:R-:W-:Y:S05]  /*19d80*/  @!P2 NANOSLEEP.SYNCS 0x989680 ;  /* 0x009896800000a95d */ /* 0x002fea0003900000 */
[----:B------:R-:W1:Y:S02]  /*19d90*/  @!P2 SYNCS.PHASECHK.TRANS64 P2, [R2+URZ+0x2a860], R3 ;  /* 0x02a860030200a5a7 */ /* 0x000e64000804007f */
[----:B-1----:R-:W-:Y:S05]  /*19da0*/  @!P2 BRA `(.L_x_1214) ;  /* 0xfffffffc00f0a947 */ /* 0x002fea000383ffff */
[----:B------:R-:W-:Y:S05]  /*19db0*/  BRA `(.L_x_1296) ;  /* 0xffffffcc00d07947 */ /* 0x000fea000383ffff */
.L_x_1221:
[----:B0-----:R0:W3:Y:S02]  /*19dc0*/  SYNCS.PHASECHK.TRANS64.TRYWAIT P0, [R2+URZ+0x2a870], R3 ;  /* 0x02a87003020075a7 */ /* 0x0010e4000800017f */
[----:B---3--:R-:W-:Y:S05]  /*19dd0*/  @!P0 NANOSLEEP.SYNCS 0x989680 ;  /* 0x009896800000895d */ /* 0x008fea0003900000 */
[----:B------:R-:W3:Y:S02]  /*19de0*/  @!P0 SYNCS.PHASECHK.TRANS64 P0, [R2+URZ+0x2a870], R3 ;  /* 0x02a87003020085a7 */ /* 0x000ee4000800007f */
[----:B---3--:R-:W-:Y:S05]  /*19df0*/  @!P0 BRA `(.L_x_1221) ;  /* 0xfffffffc00f08947 */ /* 0x008fea000383ffff */
[----:B------:R-:W-:Y:S05]  /*19e00*/  BRA `(.L_x_1297) ;  /* 0xffffffd4007c7947 */ /* 0x000fea000383ffff */
.L_x_1223:
[----:B0-----:R0:W3:Y:S02]  /*19e10*/  SYNCS.PHASECHK.TRANS64.TRYWAIT P0, [R2+URZ+0x2a860], R3 ;  /* 0x02a86003020075a7 */ /* 0x0010e4000800017f */
[----:B---3--:R-:W-:Y:S05]  /*19e20*/  @!P0 NANOSLEEP.SYNCS 0x989680 ;  /* 0x009896800000895d */ /* 0x008fea0003900000 */
[----:B------:R-:W3:Y:S02]  /*19e30*/  @!P0 SYNCS.PHASECHK.TRANS64 P0, [R2+URZ+0x2a860], R3 ;  /* 0x02a86003020085a7 */ /* 0x000ee4000800007f */
[----:B---3--:R-:W-:Y:S05]  /*19e40*/  @!P0 BRA `(.L_x_1223) ;  /* 0xfffffffc00f08947 */ /* 0x008fea000383ffff */
[----:B------:R-:W-:Y:S05]  /*19e50*/  BRA `(.L_x_1298) ;  /* 0xffffffd4008c7947 */ /* 0x000fea000383ffff */
.L_x_1226:
[----:B-1----:R1:W3:Y:S02]  /*19e60*/  SYNCS.PHASECHK.TRANS64.TRYWAIT P0, [R6+URZ+0x2a820], R3 ;  /* 0x02a82003060075a7 */ /* 0x0022e4000800017f */
[----:B---3--:R-:W-:Y:S05]  /*19e70*/  @!P0 NANOSLEEP.SYNCS 0x989680 ;  /* 0x009896800000895d */ /* 0x008fea0003900000 */
[----:B------:R-:W3:Y:S02]  /*19e80*/  @!P0 SYNCS.PHASECHK.TRANS64 P0, [R6+URZ+0x2a820], R3 ;  /* 0x02a82003060085a7 */ /* 0x000ee4000800007f */
[----:B---3--:R-:W-:Y:S05]  /*19e90*/  @!P0 BRA `(.L_x_1226) ;  /* 0xfffffffc00f08947 */ /* 0x008fea000383ffff */
[----:B------:R-:W-:Y:S05]  /*19ea0*/  BRA `(.L_x_1299) ;  /* 0xffffffdc00207947 */ /* 0x000fea000383ffff */
.L_x_1228:
[----:B-1----:R1:W3:Y:S02]  /*19eb0*/  SYNCS.PHASECHK.TRANS64.TRYWAIT P1, [R5+URZ+0x2a840], R4 ;  /* 0x02a84004050075a7 */ /* 0x0022e4000802017f */
[----:B---3--:R-:W-:Y:S05]  /*19ec0*/  @!P1 NANOSLEEP.SYNCS 0x989680 ;  /* 0x009896800000995d */ /* 0x008fea0003900000 */
[----:B------:R-:W3:Y:S02]  /*19ed0*/  @!P1 SYNCS.PHASECHK.TRANS64 P1, [R5+URZ+0x2a840], R4 ;  /* 0x02a84004050095a7 */ /* 0x000ee4000802007f */
[----:B---3--:R-:W-:Y:S05]  /*19ee0*/  @!P1 BRA `(.L_x_1228) ;  /* 0xfffffffc00f09947 */ /* 0x008fea000383ffff */
[----:B------:R-:W-:Y:S05]  /*19ef0*/  BRA `(.L_x_1300) ;  /* 0xffffffdc005c7947 */ /* 0x000fea000383ffff */
.L_x_1230:
[----:B---3--:R3:W4:Y:S02]  /*19f00*/  SYNCS.PHASECHK.TRANS64.TRYWAIT P1, [R3+URZ+0x2a840], R0 ;  /* 0x02a84000030075a7 */ /* 0x008724000802017f */
[----:B----4-:R-:W-:Y:S05]  /*19f10*/  @!P1 NANOSLEEP.SYNCS 0x989680 ;  /* 0x009896800000995d */ /* 0x010fea0003900000 */
[----:B------:R-:W4:Y:S02]  /*19f20*/  @!P1 SYNCS.PHASECHK.TRANS64 P1, [R3+URZ+0x2a840], R0 ;  /* 0x02a84000030095a7 */ /* 0x000f24000802007f */
[----:B----4-:R-:W-:Y:S05]  /*19f30*/  @!P1 BRA `(.L_x_1230) ;  /* 0xfffffffc00f09947 */ /* 0x010fea000383ffff */
[----:B------:R-:W-:Y:S05]  /*19f40*/  BRA `(.L_x_1301) ;  /* 0xffffffdc00687947 */ /* 0x000fea000383ffff */
.L_x_1232:
[----:B----4-:R4:W0:Y:S02]  /*19f50*/  SYNCS.PHASECHK.TRANS64.TRYWAIT P1, [R5+URZ+0x2a860], R4 ;  /* 0x02a86004050075a7 */ /* 0x010824000802017f */
[----:B0-----:R-:W-:Y:S05]  /*19f60*/  @!P1 NANOSLEEP.SYNCS 0x989680 ;  /* 0x009896800000995d */ /* 0x001fea0003900000 */
[----:B------:R-:W0:Y:S02]  /*19f70*/  @!P1 SYNCS.PHASECHK.TRANS64 P1, [R5+URZ+0x2a860], R4 ;  /* 0x02a86004050095a7 */ /* 0x000e24000802007f */
[----:B0-----:R-:W-:Y:S05]  /*19f80*/  @!P1 BRA `(.L_x_1232) ;  /* 0xfffffffc00f09947 */ /* 0x001fea000383ffff */
[----:B------:R-:W-:Y:S05]  /*19f90*/  BRA `(.L_x_1302) ;  /* 0xffffffdc00647947 */ /* 0x000fea000383ffff */
.L_x_1234:
[----:B------:R0:W0:Y:S02]  /*19fa0*/  SYNCS.PHASECHK.TRANS64.TRYWAIT P1, [R3+URZ+0x2a860], R0 ;  /* 0x02a86000030075a7 */ /* 0x000024000802017f */
[----:B0-----:R-:W-:Y:S05]  /*19fb0*/  @!P1 NANOSLEEP.SYNCS 0x989680 ;  /* 0x009896800000995d */ /* 0x001fea0003900000 */
[----:B------:R-:W0:Y:S02]  /*19fc0*/  @!P1 SYNCS.PHASECHK.TRANS64 P1, [R3+URZ+0x2a860], R0 ;  /* 0x02a86000030095a7 */ /* 0x000e24000802007f */
[----:B0-----:R-:W-:Y:S05]  /*19fd0*/  @!P1 BRA `(.L_x_1234) ;  /* 0xfffffffc00f09947 */ /* 0x001fea000383ffff */
[----:B------:R-:W-:Y:S05]  /*19fe0*/  BRA `(.L_x_1303) ;  /* 0xffffffdc00607947 */ /* 0x000fea000383ffff */
.L_x_1236:
[----:B------:R0:W0:Y:S02]  /*19ff0*/  SYNCS.PHASECHK.TRANS64.TRYWAIT P1, [R5+URZ+0x2a880], R4 ;  /* 0x02a88004050075a7 */ /* 0x000024000802017f */
[----:B0-----:R-:W-:Y:S05]  /*1a000*/  @!P1 NANOSLEEP.SYNCS 0x989680 ;  /* 0x009896800000995d */ /* 0x001fea0003900000 */
[----:B------:R-:W0:Y:S02]  /*1a010*/  @!P1 SYNCS.PHASECHK.TRANS64 P1, [R5+URZ+0x2a880], R4 ;  /* 0x02a88004050095a7 */ /* 0x000e24000802007f */
[----:B0-----:R-:W-:Y:S05]  /*1a020*/  @!P1 BRA `(.L_x_1236) ;  /* 0xfffffffc00f09947 */ /* 0x001fea000383ffff */
[----:B------:R-:W-:Y:S05]  /*1a030*/  BRA `(.L_x_1304) ;  /* 0xffffffdc005c7947 */ /* 0x000fea000383ffff */
.L_x_1305:
        /* <DEDUP_REMOVED lines=12> */
.L_x_3421:


//--------------------- .text._ZN7cutlass13device_kernelIN5flash11enable_sm90INS1_16FlashAttnFwdSm90INS1_25CollectiveMainloopFwdSm90ILi2EN4cute5tupleIJNS5_1CILi1EEES8_S8_EEENS6_IJNS7_ILi128EEESA_NS7_ILi192EEEEEELi192ENS_12float_e4m3_tEfNS_4arch4Sm90ELb0ELb1ELb1ELb1ELb1ELb0ELb0ELb1ELb1ELb1ELb1ELb0EEENS1_21CollectiveEpilogueFwdINS6_IJSA_SB_SA_EEES9_NS_10bfloat16_tESF_Li256ELb1ELb1ELb1ELb1EEENS1_36VarlenDynamicPersistentTileSchedulerILi128ELi128ELi256ELi128ELb1ELb1ELb1ELb1ELb0ELb1EEEEEEEEEvNT_6ParamsE --------------------------
	.section	.text._ZN7cutlass13device_kernelIN5flash11enable_sm90INS1_16FlashAttnFwdSm90INS1_25CollectiveMainloopFwdSm90ILi2EN4cute5tupleIJNS5_1CILi1EEES8_S8_EEENS6_IJNS7_ILi128EEESA_NS7_ILi192EEEEEELi192ENS_12float_e4m3_tEfNS_4arch4Sm90ELb0ELb1ELb1ELb1ELb1ELb0ELb0ELb1ELb1ELb1ELb1ELb0EEENS1_21CollectiveEpilogueFwdINS6_IJSA_SB_SA_EEES9_NS_10bfloat16_tESF_Li256ELb1ELb1ELb1ELb1EEENS1_36VarlenDynamicPersistentTileSchedulerILi128ELi128ELi256ELi128ELb1ELb1ELb1ELb1ELb0ELb1EEEEEEEEEvNT_6ParamsE,"ax",@progbits
	.align	128
.text._ZN7cutlass13device_kernelIN5flash11enable_sm90INS1_16FlashAttnFwdSm90INS1_25CollectiveMainloopFwdSm90ILi2EN4cute5tupleIJNS5_1CILi1EEES8_S8_EEENS6_IJNS7_ILi128EEESA_NS7_ILi192EEEEEELi192ENS_12float_e4m3_tEfNS_4arch4Sm90ELb0ELb1ELb1ELb1ELb1ELb0ELb0ELb1ELb1ELb1ELb1ELb0EEENS1_21CollectiveEpilogueFwdINS6_IJSA_SB_SA_EEES9_NS_10bfloat16_tESF_Li256ELb1ELb1ELb1ELb1EEENS1_36VarlenDynamicPersistentTileSchedulerILi128ELi128ELi256ELi128ELb1ELb1ELb1ELb1ELb0ELb1EEEEEEEEEvNT_6ParamsE:
        .type           _ZN7cutlass13device_kernelIN5flash11enable_sm90INS1_16FlashAttnFwdSm90INS1_25CollectiveMainloopFwdSm90ILi2EN4cute5tupleIJNS5_1CILi1EEES8_S8_EEENS6_IJNS7_ILi128EEESA_NS7_ILi192EEEEEELi192ENS_12float_e4m3_tEfNS_4arch4Sm90ELb0ELb1ELb1ELb1ELb1ELb0ELb0ELb1ELb1ELb1ELb1ELb0EEENS1_21CollectiveEpilogueFwdINS6_IJSA_SB_SA_EEES9_NS_10bfloat16_tESF_Li256ELb1ELb1ELb1ELb1EEENS1_36VarlenDynamicPersistentTileSchedulerILi128ELi128ELi256ELi128ELb1ELb1ELb1ELb1ELb0ELb1EEEEEEEEEvNT_6ParamsE,@function
        .size           _ZN7cutlass13device_kernelIN5flash11enable_sm90INS1_16FlashAttnFwdSm90INS1_25CollectiveMainloopFwdSm90ILi2EN4cute5tupleIJNS5_1CILi1EEES8_S8_EEENS6_IJNS7_ILi128EEESA_NS7_ILi192EEEEEELi192ENS_12float_e4m3_tEfNS_4arch4Sm90ELb0ELb1ELb1ELb1ELb1ELb0ELb0ELb1ELb1ELb1ELb1ELb0EEENS1_21CollectiveEpilogueFwdINS6_IJSA_SB_SA_EEES9_NS_10bfloat16_tESF_Li256ELb1ELb1ELb1ELb1EEENS1_36VarlenDynamicPersistentTileSchedulerILi128ELi128ELi256ELi128ELb1ELb1ELb1ELb1ELb0ELb1EEEEEEEEEvNT_6ParamsE,(.L_x_3422 - _ZN7cutlass13device_kernelIN5flash11enable_sm90INS1_16FlashAttnFwdSm90INS1_25CollectiveMainloopFwdSm90ILi2EN4cute5tupleIJNS5_1CILi1EEES8_S8_EEENS6_IJNS7_ILi128EEESA_NS7_ILi192EEEEEELi192ENS_12float_e4m3_tEfNS_4arch4Sm90ELb0ELb1ELb1ELb1ELb1ELb0ELb0ELb1ELb1ELb1ELb1ELb0EEENS1_21CollectiveEpilogueFwdINS6_IJSA_SB_SA_EEES9_NS_10bfloat16_tESF_Li256ELb1ELb1ELb1ELb1EEENS1_36VarlenDynamicPersistentTileSchedulerILi128ELi128ELi256ELi128ELb1ELb1ELb1ELb1ELb0ELb1EEEEEEEEEvNT_6ParamsE)
        .other          _ZN7cutlass13device_kernelIN5flash11enable_sm90INS1_16FlashAttnFwdSm90INS1_25CollectiveMainloopFwdSm90ILi2EN4cute5tupleIJNS5_1CILi1EEES8_S8_EEENS6_IJNS7_ILi128EEESA_NS7_ILi192EEEEEELi192ENS_12float_e4m3_tEfNS_4arch4Sm90ELb0ELb1ELb1ELb1ELb1ELb0ELb0ELb1ELb1ELb1ELb1ELb0EEENS1_21CollectiveEpilogueFwdINS6_IJSA_SB_SA_EEES9_NS_10bfloat16_tESF_Li256ELb1ELb1ELb1ELb1EEENS1_36VarlenDynamicPersistentTileSchedulerILi128ELi128ELi256ELi128ELb1ELb1ELb1ELb1ELb0ELb1EEEEEEEEEvNT_6ParamsE,@"STO_CUDA_ENTRY STV_DEFAULT"
_ZN7cutlass13device_kernelIN5flash11enable_sm90INS1_16FlashAttnFwdSm90INS1_25CollectiveMainloopFwdSm90ILi2EN4cute5tupleIJNS5_1CILi1EEES8_S8_EEENS6_IJNS7_ILi128EEESA_NS7_ILi192EEEEEELi192ENS_12float_e4m3_tEfNS_4arch4Sm90ELb0ELb1ELb1ELb1ELb1ELb0ELb0ELb1ELb1ELb1ELb1ELb0EEENS1_21CollectiveEpilogueFwdINS6_IJSA_SB_SA_EEES9_NS_10bfloat16_tESF_Li256ELb1ELb1ELb1ELb1EEENS1_36VarlenDynamicPersistentTileSchedulerILi128ELi128ELi256ELi128ELb1ELb1ELb1ELb1ELb0ELb1EEEEEEEEEvNT_6ParamsE:
        /* <DEDUP_REMOVED lines=45> */
.L_x_1306:
        /* <DEDUP_REMOVED lines=22> */
.L_x_1307:
        /* <DEDUP_REMOVED lines=18> */
.L_x_1308:
        /* <DEDUP_REMOVED lines=22> */
.L_x_1309:
        /* <DEDUP_REMOVED lines=24> */
.L_x_1310:
        /* <DEDUP_REMOVED lines=8> */
.L_x_1312:
        /* <DEDUP_REMOVED lines=30> */
[-C--:B------:R-:W-:Y:S02]  /*0a90*/  LEA.HI R4, R0, R12.reuse, RZ, 0x5 ;  /* 0x0000000c00047211 */ /* 0x080fe400078f28ff */
[----:B------:R-:W-:Y:S01]  /*0aa0*/  SHF.R.S32.HI R6, RZ, 0x4, R3 ;  /* 0x00000004ff067819 */ /* 0x000fe20000011403 */
[----:B------:R-:W-:Y:S01]  /*0ab0*/  IMAD.IADD R218, R12, 0x1, -R218 ;  /* 0x000000010cda7824 */ /* 0x000fe200078e0ada */
[----:B------:R-:W-:Y:S01]  /*0ac0*/  LEA.HI R11, R0, R12, RZ, 0x2 ;  /* 0x0000000c000b7211 */ /* 0x000fe200078f10ff */
[----:B------:R-:W-:Y:S01]  /*0ad0*/  IMAD.SHL.U32 R5, R4, 0x20, RZ ;  /* 0x0000002004057824 */ /* 0x000fe200078e00ff */
[----:B------:R-:W-:Y:S02]  /*0ae0*/  SHF.R.S32.HI R13, RZ, 0x7, R2 ;  /* 0x00000007ff0d7819 */ /* 0x000fe40000011402 */
[----:B------:R-:W-:-:S02]  /*0af0*/  SHF.R.S32.HI R7, RZ, 0x1f, R218 ;  /* 0x0000001fff077819 */ /* 0x000fc400000114da */
[----:B------:R-:W-:Y:S02]  /*0b00*/  LOP3.LUT R4, R3, 0x3fffff0, RZ, 0xc0, !PT ;  /* 0x03fffff003047812 */ /* 0x000fe400078ec0ff */
[----:B------:R-:W-:Y:S02]  /*0b10*/  LEA.HI R8, R7, R218, RZ, 0x2 ;  /* 0x000000da07087211 */ /* 0x000fe400078f10ff */
[----:B------:R-:W-:Y:S01]  /*0b20*/  LEA.HI R3, R3, R6, RZ, 0x1 ;  /* 0x0000000603037211 */ /* 0x000fe200078f08ff */
[----:B------:R-:W-:Y:S01]  /*0b30*/  IMAD.IADD R4, R12, 0x1, -R4 ;  /* 0x000000010c047824 */ /* 0x000fe200078e0a04 */
[--C-:B------:R-:W-:Y:S02]  /*0b40*/  SHF.R.S32.HI R9, RZ, 0x2, R8.reuse ;  /* 0x00000002ff097819 */ /* 0x100fe40000011408 */
[----:B------:R-:W-:Y:S02]  /*0b50*/  SHF.R.S32.HI R10, RZ, 0x1f, R8 ;  /* 0x0000001fff0a7819 */ /* 0x000fe40000011408 */
[----:B------:R-:W-:-:S02]  /*0b60*/  LOP3.LUT R11, R11, 0xfffffffc, RZ, 0xc0, !PT ;  /* 0xfffffffc0b0b7812 */ /* 0x000fc400078ec0ff */
[----:B------:R-:W-:Y:S02]  /*0b70*/  LEA.HI R10, R10, R9, RZ, 0x3 ;  /* 0x000000090a0a7211 */ /* 0x000fe400078f18ff */
[----:B------:R-:W-:Y:S01]  /*0b80*/  LEA.HI R7, R7, R218, RZ, 0x5 ;  /* 0x000000da07077211 */ /* 0x000fe200078f28ff */
[----:B------:R-:W-:Y:S01]  /*0b90*/  IMAD.IADD R11, R12, 0x1, -R11 ;  /* 0x000000010c0b7824 */ /* 0x000fe200078e0a0b */
[----:B------:R-:W-:Y:S02]  /*0ba0*/  LOP3.LUT R10, R10, 0xfffffff8, RZ, 0xc0, !PT ;  /* 0xfffffff80a0a7812 */ /* 0x000fe400078ec0ff */
[----:B------:R-:W-:Y:S02]  /*0bb0*/  LEA.HI R2, R2, R13, RZ, 0x1 ;  /* 0x0000000d02027211 */ /* 0x000fe400078f08ff */
[----:B------:R-:W-:Y:S01]  /*0bc0*/  LOP3.LUT R5, R5, 0xfffffc00, RZ, 0xc0, !PT ;  /* 0xfffffc0005057812 */ /* 0x000fe200078ec0ff */
[----:B------:R-:W-:Y:S01]  /*0bd0*/  IMAD.IADD R10, R9, 0x1, -R10 ;  /* 0x00000001090a7824 */ /* 0x000fe200078e0a0a */
[----:B------:R-:W-:-:S02]  /*0be0*/  LOP3.LUT R3, R3, 0x1ffffffe, RZ, 0xc0, !PT ;  /* 0x1ffffffe03037812 */ /* 0x000fc400078ec0ff */
[----:B------:R-:W-:Y:S01]  /*0bf0*/  SHF.R.S32.HI R7, RZ, 0x5, R7 ;  /* 0x00000005ff077819 */ /* 0x000fe20000011407 */
[----:B------:R-:W-:Y:S01]  /*0c00*/  IMAD R4, R4, 0x40, R5 ;  /* 0x0000004004047824 */ /* 0x000fe200078e0205 */
[----:B------:R-:W-:Y:S01]  /*0c10*/  LOP3.LUT R2, R2, 0x3fffffe, RZ, 0xc0, !PT ;  /* 0x03fffffe02027812 */ /* 0x000fe200078ec0ff */
[----:B------:R-:W-:Y:S01]  /*0c20*/  IMAD.IADD R3, R6, 0x1, -R3 ;  /* 0x0000000106037824 */ /* 0x000fe200078e0a03 */
[----:B------:R-:W-:Y:S01]  /*0c30*/  LEA.HI R5, R11, R11, RZ, 0x1 ;  /* 0x0000000b0b057211 */ /* 0x000fe200078f08ff */
[----:B------:R-:W-:Y:S01]  /*0c40*/  IMAD R7, R7, 0x10, R10 ;  /* 0x0000001007077824 */ /* 0x000fe200078e020a */
[----:B------:R-:W-:Y:S01]  /*0c50*/  LEA.HI R0, R0, R12, RZ, 0x3 ;  /* 0x0000000c00007211 */ /* 0x000fe200078f18ff */
[----:B------:R-:W-:Y:S02]  /*0c60*/  IMAD.IADD R2, R13, 0x1, -R2 ;  /* 0x000000010d027824 */ /* 0x000fe400078e0a02 */
[----:B------:R-:W-:Y:S01]  /*0c70*/  IMAD R3, R3, 0x8, R4 ;  /* 0x0000000803037824 */ /* 0x000fe200078e0204 */
[----:B------:R-:W-:Y:S01]  /*0c80*/  LOP3.LUT R4, R5, 0x1ffffffe, RZ, 0xc0, !PT ;  /* 0x1ffffffe05047812 */ /* 0x000fe200078ec0ff */
[----:B------:R-:W-:Y:S01]  /*0c90*/  IMAD R5, R2, 0x40, R7 ;  /* 0x0000004002057824 */ /* 0x000fe200078e0207 */
[----:B------:R-:W-:-:S02]  /*0ca0*/  LOP3.LUT R18, R0, 0xfffffff8, RZ, 0xc0, !PT ;  /* 0xfffffff800127812 */ /* 0x000fc400078ec0ff */
[----:B------:R0:W-:Y:S01]  /*0cb0*/  STL [R1+0x8], R3 ;  /* 0x0000080301007387 */ /* 0x0001e20000100800 */
[----:B------:R-:W-:Y:S01]  /*0cc0*/  IMAD.IADD R4, R11, 0x1, -R4 ;  /* 0x000000010b047824 */ /* 0x000fe200078e0a04 */
[----:B------:R-:W-:Y:S01]  /*0cd0*/  SHF.R.S32.HI R217, RZ, 0x3, R0 ;  /* 0x00000003ffd97819 */ /* 0x000fe20000011400 */
[----:B------:R-:W-:Y:S01]  /*0ce0*/  IMAD.IADD R18, R12, 0x1, -R18 ;  /* 0x000000010c127824 */ /* 0x000fe200078e0a12 */
[----:B------:R1:W-:Y:S01]  /*0cf0*/  STL [R1+0x4], R5 ;  /* 0x0000040501007387 */ /* 0x0003e20000100800 */
[----:B------:R-:W-:Y:S01]  /*0d00*/  IMAD R17, R4, 0x8, R5 ;  /* 0x0000000804117824 */ /* 0x000fe200078e0205 */
[----:B0-----:R-:W-:-:S05]  /*0d10*/  LOP3.LUT R3, R8, 0x7ffffffc, RZ, 0xc0, !PT ;  /* 0x7ffffffc08037812 */ /* 0x001fca00078ec0ff */
[----:B------:R-:W-:-:S04]  /*0d20*/  IMAD.IADD R3, R218, 0x1, -R3 ;  /* 0x00000001da037824 */ /* 0x000fc800078e0a03 */
[----:B------:R-:W-:-:S04]  /*0d30*/  IMAD.SHL.U32 R16, R3, 0x2, RZ ;  /* 0x0000000203107824 */ /* 0x000fc800078e00ff */
[C---:B------:R-:W-:Y:S01]  /*0d40*/  VIADD R216, R16.reuse, 0x8 ;  /* 0x0000000810d87836 */ /* 0x040fe20000000000 */
[----:B------:R-:W-:Y:S01]  /*0d50*/  SHF.R.S32.HI R0, RZ, 0x1f, R16 ;  /* 0x0000001fff007819 */ /* 0x000fe20000011410 */
[C---:B------:R-:W-:Y:S02]  /*0d60*/  VIADD R215, R16.reuse, 0x10 ;  /* 0x0000001010d77836 */ /* 0x040fe40000000000 */
        /* <DEDUP_REMOVED lines=35> */
[----:B-1----:R-:W-:-:S07]  /*0fa0*/  SHF.R.S32.HI R219, RZ, 0x1f, R23 ;  /* 0x0000001fffdb7819 */ /* 0x002fce0000011417 */
.L_x_1424:
[----:B------:R-:W-:Y:S01]  /*0fb0*/  ULDC.64 UR8, c[0x0][0xa28] ;  /* 0x00028a0000087ab9 */ /* 0x000fe20000000a00 */
[----:B------:R-:W-:Y:S01]  /*0fc0*/  ULDC UR4, c[0x0][0x424] ;  /* 0x0001090000047ab9 */ /* 0x000fe20000000800 */
[----:B------:R-:W-:Y:S01]  /*0fd0*/  UISETP.NE.U32.AND UP0, UPT, UR8, URZ, UPT ;  /* 0x0000003f0800728c */ /* 0x000fe2000bf05070 */
[----:B------:R-:W-:-:S03]  /*0fe0*/  ULDC UR7, c[0x0][0x2f0] ;  /* 0x0000bc0000077ab9 */ /* 0x000fc60000000800 */
[----:B------:R-:W-:-:S03]  /*0ff0*/  UISETP.NE.AND.EX UP0, UPT, UR9, URZ, UPT, UP0 ;  /* 0x0000003f0900728c */ /* 0x000fc6000bf05300 */
[----:B------:R-:W-:Y:S02]  /*1000*/  ULDC.64 UR8, c[0x0][0xa18] ;  /* 0x0002860000087ab9 */ /* 0x000fe40000000a00 */
[----:B------:R-:W-:Y:S01]  /*1010*/  UISETP.NE.U32.AND UP1, UPT, UR8, URZ, UPT ;  /* 0x0000003f0800728c */ /* 0x000fe2000bf25070 */
[----:B------:R-:W-:-:S03]  /*1020*/  PLOP3.LUT P0, PT, PT, PT, UP0, 0x80, 0x0 ;  /* 0x000000000000781c */ /* 0x000fc60003f0f008 */
[----:B------:R-:W-:-:S03]  /*1030*/  UISETP.NE.AND.EX UP1, UPT, UR9, URZ, UPT, UP1 ;  /* 0x0000003f0900728c */ /* 0x000fc6000bf25310 */
[----:B------:R-:W-:Y:S02]  /*1040*/  @UP0 ULDC.64 UR8, c[0x0][0xa28] ;  /* 0x00028a0000080ab9 */ /* 0x000fe40000000a00 */
[----:B------:R-:W-:Y:S01]  /*1050*/  @UP0 UIMAD.WIDE UR8, UR52, 0x4, UR8 ;  /* 0x00000004340808a5 */ /* 0x000fe2000f8e0208 */
[----:B------:R-:W-:-:S05]  /*1060*/  PLOP3.LUT P2, PT, PT, PT, UP1, 0x80, 0x0 ;  /* 0x000000000000781c */ /* 0x000fca0003f4f018 */
[----:B0-2---:R-:W-:Y:S02]  /*1070*/  IMAD.U32 R2, RZ, RZ, UR8 ;  /* 0x00000008ff027e24 */ /* 0x005fe4000f8e00ff */
[----:B------:R-:W-:Y:S01]  /*1080*/  IMAD.U32 R3, RZ, RZ, UR9 ;  /* 0x00000009ff037e24 */ /* 0x000fe2000f8e00ff */
[----:B------:R-:W-:Y:S02]  /*1090*/  @UP1 ULDC.64 UR8, c[0x0][0xa18] ;  /* 0x0002860000081ab9 */ /* 0x000fe40000000a00 */
[----:B------:R-:W-:Y:S02]  /*10a0*/  @UP1 UIMAD.WIDE UR8, UR52, 0x4, UR8 ;  /* 0x00000004340818a5 */ /* 0x000fe4000f8e0208 */
[----:B------:R-:W2:Y:S04]  /*10b0*/  @P0 LDG.E R2, desc[UR56][R2.64] ;  /* 0x0000003802020981 */ /* 0x000ea8000c1e1900 */
[----:B------:R-:W-:-:S02]  /*10c0*/  IMAD.U32 R4, RZ, RZ, UR8 ;  /* 0x00000008ff047e24 */ /* 0x000fc4000f8e00ff */
[----:B------:R-:W-:Y:S01]  /*10d0*/  IMAD.U32 R5, RZ, RZ, UR9 ;  /* 0x00000009ff057e24 */ /* 0x000fe2000f8e00ff */
[----:B------:R-:W-:-:S04]  /*10e0*/  ULDC.64 UR8, c[0x0][0x418] ;  /* 0x0001060000087ab9 */ /* 0x000fc80000000a00 */
[----:B---3--:R-:W3:Y:S01]  /*10f0*/  @P2 LDG.E R4, desc[UR56][R4.64] ;  /* 0x0000003804042981 */ /* 0x008ee2000c1e1900 */
[----:B------:R-:W-:Y:S01]  /*1100*/  UISETP.NE.U32.AND UP0, UPT, UR8, URZ, UPT ;  /* 0x0000003f0800728c */ /* 0x000fe2000bf05070 */
[----:B------:R-:W-:Y:S01]  /*1110*/  UMOV UR40, URZ ;  /* 0x0000003f00287c82 */ /* 0x000fe20008000000 */
[----:B------:R-:W-:Y:S02]  /*1120*/  ULOP3.LUT UR43, UR5, 0xffff, URZ, 0xc0, !UPT ;  /* 0x0000ffff052b7892 */ /* 0x000fe4000f8ec03f */
[----:B------:R-:W-:-:S03]  /*1130*/  UISETP.NE.AND.EX UP0, UPT, UR9, URZ, UPT, UP0 ;  /* 0x0000003f0900728c */ /* 0x000fc6000bf05300 */
[----:B------:R-:W-:Y:S01]  /*1140*/  ULDC.64 UR8, c[0x0][0xa20] ;  /* 0x0002880000087ab9 */ /* 0x000fe20000000a00 */
[----:B------:R-:W-:Y:S01]  /*1150*/  USEL UR4, UR4, 0x1, UP0 ;  /* 0x0000000104047887 */ /* 0x000fe20008000000 */
[----:B------:R-:W-:-:S03]  /*1160*/  ISETP.NE.U32.AND P1, PT, RZ, UR8, PT ;  /* 0x00000008ff007c0c */ /* 0x000fc6000bf25070 */
[----:B------:R-:W-:Y:S01]  /*1170*/  UIMAD UR4, UR4, UR7, URZ ;  /* 0x00000007040472a4 */ /* 0x000fe2000f8e023f */
[----:B------:R-:W-:Y:S02]  /*1180*/  ISETP.NE.AND.EX P1, PT, RZ, UR9, PT, P1 ;  /* 0x00000009ff007c0c */ /* 0x000fe4000bf25310 */
[----:B--2---:R-:W-:Y:S02]  /*1190*/  @P0 R2UR UR40, R2 ;  /* 0x00000000022802ca */ /* 0x004fe400000e0000 */
[----:B---3--:R-:W-:Y:S01]  /*11a0*/  @P2 R2UR UR47, R4 ;  /* 0x00000000042f22ca */ /* 0x008fe200000e0000 */
[----:B-1--45:R-:W-:-:S14]  /*11b0*/  @P2 BRA `(.L_x_1313) ;  /* 0x0000000000382947 */ /* 0x032fdc0003800000 */
[----:B------:R-:W-:Y:S01]  /*11c0*/  ULDC.64 UR8, c[0x0][0xa00] ;  /* 0x0002800000087ab9 */ /* 0x000fe20000000a00 */
[----:B------:R-:W-:Y:S01]  /*11d0*/  ULDC UR47, c[0x0][0x288] ;  /* 0x0000a200002f7ab9 */ /* 0x000fe20000000800 */
        /* <DEDUP_REMOVED lines=12> */
.L_x_1313:
[----:B------:R-:W-:Y:S01]  /*12a0*/  UMOV UR42, UR52 ;  /* 0x00000034002a7c82 */ /* 0x000fe20008000000 */
[----:B------:R-:W-:Y:S05]  /*12b0*/  @!P1 BRA `(.L_x_1314) ;  /* 0x00000000001c9947 */ /* 0x000fea0003800000 */
[----:B------:R-:W-:Y:S02]  /*12c0*/  ULDC.64 UR8, c[0x0][0xa20] ;  /* 0x0002880000087ab9 */ /* 0x000fe40000000a00 */
[----:B------:R-:W-:-:S06]  /*12d0*/  UIMAD.WIDE UR8, UR52, 0x4, UR8 ;  /* 0x00000004340878a5 */ /* 0x000fcc000f8e0208 */
[----:B------:R-:W-:Y:S02]  /*12e0*/  IMAD.U32 R2, RZ, RZ, UR8 ;  /* 0x00000008ff027e24 */ /* 0x000fe4000f8e00ff */
[----:B------:R-:W-:-:S05]  /*12f0*/  IMAD.U32 R3, RZ, RZ, UR9 ;  /* 0x00000009ff037e24 */ /* 0x000fca000f8e00ff */
[----:B------:R-:W2:Y:S02]  /*1300*/  LDG.E R2, desc[UR56][R2.64] ;  /* 0x0000003802027981 */ /* 0x000ea4000c1e1900 */
[----:B--2---:R-:W-:Y:S01]  /*1310*/  R2UR UR4, R2 ;  /* 0x00000000020472ca */ /* 0x004fe200000e0000 */
[----:B------:R-:W-:-:S14]  /*1320*/  BRA `(.L_x_1315) ;  /* 0x0000000000347947 */ /* 0x000fdc0003800000 */
.L_x_1314:
        /* <DEDUP_REMOVED lines=13> */
.L_x_1315:
[----:B------:R-:W-:Y:S01]  /*1400*/  ULDC UR7, c[0x0][0x448] ;  /* 0x0001120000077ab9 */ /* 0x000fe20000000800 */
[----:B------:R-:W-:Y:S02]  /*1410*/  USHF.L.U32 UR41, UR6, 0x7, URZ ;  /* 0x0000000706297899 */ /* 0x000fe4000800063f */
[----:B------:R-:W-:Y:S02]  /*1420*/  UISETP.NE.AND UP0, UPT, UR7, 0x1, UPT ;  /* 0x000000010700788c */ /* 0x000fe4000bf05270 */
[----:B------:R-:W-:Y:S01]  /*1430*/  UIADD3 UR10, UR41, 0x7f, URZ ;  /* 0x0000007f290a7890 */ /* 0x000fe2000fffe03f */
[----:B------:R-:W-:Y:S01]  /*1440*/  ULDC.64 UR6, c[0x0][0x9e0] ;  /* 0x0002780000067ab9 */ /* 0x000fe20000000a00 */
[----:B------:R-:W-:Y:S02]  /*1450*/  UP2UR UR54, UPR, URZ, 0x1 ;  /* 0x000000013f367883 */ /* 0x000fe40008000000 */
[----:B------:R-:W-:-:S05]  /*1460*/  UIADD3 UR40, -UR40, UR4, URZ ;  /* 0x0000000428287290 */ /* 0x000fca000fffe13f */
[----:B------:R-:W-:Y:S01]  /*1470*/  @UP0 ULDC UR8, c[0x0][0x44c] ;  /* 0x0001130000080ab9 */ /* 0x000fe20000000800 */
[----:B------:R-:W-:Y:S01]  /*1480*/  @UP0 ULDC UR11, c[0x0][0x450] ;  /* 0x00011400000b0ab9 */ /* 0x000fe20000000800 */
[----:B------:R-:W-:Y:S02]  /*1490*/  UIMAD.WIDE.U32 UR8, UR10, UR8, URZ ;  /* 0x000000080a0872a5 */ /* 0x000fe4000f8e003f */
[----:B------:R-:W-:Y:S02]  /*14a0*/  UIADD3 UR4, UR40, 0x1, -UR47 ;  /* 0x0000000128047890 */ /* 0x000fe4000fffe82f */
[----:B------:R-:W-:Y:S02]  /*14b0*/  @UP0 USHF.R.U32.HI UR10, URZ, UR11, UR9 ;  /* 0x0000000b3f0a0299 */ /* 0x000fe40008011609 */
[----:B------:R-:W-:Y:S02]  /*14c0*/  UISETP.GE.AND UP0, UPT, UR7, 0x1, UPT ;  /* 0x000000010700788c */ /* 0x000fe4000bf06270 */
[----:B------:R-:W-:-:S02]  /*14d0*/  UIADD3 UR10, UR4, UR10, URZ ;  /* 0x0000000a040a7290 */ /* 0x000fc4000fffe03f */
[----:B------:R-:W-:Y:S02]  /*14e0*/  UP2UR UR53, UPR, URZ, 0x1 ;  /* 0x000000013f357883 */ /* 0x000fe40008000000 */
[----:B------:R-:W-:Y:S01]  /*14f0*/  PLOP3.LUT P0, PT, PT, PT, UP0, 0x40, 0x0 ;  /* 0x000000000000781c */ /* 0x000fe20003f0e808 */
[----:B------:R-:W-:-:S12]  /*1500*/  UIADD3 UR6, UR10, UR6, URZ ;  /* 0x000000060a067290 */ /* 0x000fd8000fffe03f */
[----:B------:R-:W-:Y:S05]  /*1510*/  @P0 BRA `(.L_x_1316) ;  /* 0x0000000000440947 */ /* 0x000fea0003800000 */
        /* <DEDUP_REMOVED lines=10> */
.L_x_1317:
[----:B------:R-:W-:-:S11]  /*15c0*/  UISETP.NE.AND UP0, UPT, UR7, 0x1, UPT ;  /* 0x000000010700788c */ /* 0x000fd6000bf05270 */
[----:B------:R-:W-:Y:S02]  /*15d0*/  @UP0 ULDC.64 UR10, c[0x0][0x9e8] ;  /* 0x00027a00000a0ab9 */ /* 0x000fe40000000a00 */
[----:B------:R-:W-:-:S04]  /*15e0*/  UIMAD.WIDE.U32 UR8, UR4, UR10, URZ ;  /* 0x0000000a040872a5 */ /* 0x000fc8000f8e003f */
[----:B------:R-:W-:-:S12]  /*15f0*/  @UP0 USHF.R.U32.HI UR4, URZ, UR11, UR9 ;  /* 0x0000000b3f040299 */ /* 0x000fd80008011609 */
.L_x_1318:
[----:B------:R-:W-:-:S04]  /*1600*/  UIMAD UR4, UR4, UR7, UR7 ;  /* 0x00000007040472a4 */ /* 0x000fc8000f8e0207 */
[----:B------:R-:W-:-:S04]  /*1610*/  UISETP.LT.AND UP0, UPT, UR6, UR4, UPT ;  /* 0x000000040600728c */ /* 0x000fc8000bf01270 */
[----:B------:R-:W-:-:S12]  /*1620*/  USEL UR6, UR6, UR4, UP0 ;  /* 0x0000000406067287 */ /* 0x000fd80008000000 */
.L_x_1316:
[----:B------:R-:W-:Y:S02]  /*1630*/  UISETP.NE.AND UP0, UPT, UR54, URZ, UPT ;  /* 0x0000003f3600728c */ /* 0x000fe4000bf05270 */
[----:B------:R-:W-:Y:S02]  /*1640*/  UIADD3 UR4, UR40, 0x7f, URZ ;  /* 0x0000007f28047890 */ /* 0x000fe4000fffe03f */
[----:B------:R-:W-:Y:S02]  /*1650*/  UIADD3 UR10, UR6, 0x7f, URZ ;  /* 0x0000007f060a7890 */ /* 0x000fe4000fffe03f */
[----:B------:R-:W-:Y:S02]  /*1660*/  UISETP.GE.AND UP1, UPT, UR7, 0x1, UPT ;  /* 0x000000010700788c */ /* 0x000fe4000bf26270 */
[----:B------:R-:W-:Y:S02]  /*1670*/  USHF.R.S32.HI UR6, URZ, 0x1f, UR4 ;  /* 0x0000001f3f067899 */ /* 0x000fe40008011404 */
[----:B------:R-:W-:Y:S01]  /*1680*/  USHF.R.S32.HI UR11, URZ, 0x1f, UR10 ;  /* 0x0000001f3f0b7899 */ /* 0x000fe2000801140a */
[----:B------:R-:W-:Y:S01]  /*1690*/  @UP0 ULDC UR8, c[0x0][0x44c] ;  /* 0x0001130000080ab9 */ /* 0x000fe20000000800 */
[----:B------:R-:W-:Y:S01]  /*16a0*/  ULEA.HI UR6, UR6, UR4, URZ, 0x7 ;  /* 0x0000000406067291 */ /* 0x000fe2000f8f383f */
[----:B------:R-:W-:Y:S01]  /*16b0*/  PLOP3.LUT P0, PT, PT, PT, UP1, 0x40, 0x0 ;  /* 0x000000000000781c */ /* 0x000fe20003f0e818 */
[----:B------:R-:W-:-:S02]  /*16c0*/  UIMAD.WIDE.U32 UR8, UR41, UR8, URZ ;  /* 0x00000008290872a5 */ /* 0x000fc4000f8e003f */
[----:B------:R-:W-:Y:S01]  /*16d0*/  ULEA.HI UR11, UR11, UR10, URZ, 0x7 ;  /* 0x0000000a0b0b7291 */ /* 0x000fe2000f8f383f */
[----:B------:R-:W-:Y:S01]  /*16e0*/  @UP0 ULDC UR13, c[0x0][0x450] ;  /* 0x00011400000d0ab9 */ /* 0x000fe20000000800 */
[----:B------:R-:W-:Y:S01]  /*16f0*/  UMOV UR12, UR41 ;  /* 0x00000029000c7c82 */ /* 0x000fe20008000000 */
[----:B------:R-:W-:Y:S02]  /*1700*/  UIADD3 UR55, UR40, -UR47, URZ ;  /* 0x8000002f28377290 */ /* 0x000fe4000fffe03f */
[----:B------:R-:W-:Y:S02]  /*1710*/  USHF.R.S32.HI UR6, URZ, 0x7, UR6 ;  /* 0x000000073f067899 */ /* 0x000fe40008011406 */
[----:B------:R-:W-:Y:S02]  /*1720*/  USHF.R.S32.HI UR11, URZ, 0x7, UR11 ;  /* 0x000000073f0b7899 */ /* 0x000fe4000801140b */
[----:B------:R-:W-:Y:S02]  /*1730*/  @UP0 USHF.R.U32.HI UR12, URZ, UR13, UR9 ;  /* 0x0000000d3f0c0299 */ /* 0x000fe40008011609 */
[----:B------:R-:W-:-:S02]  /*1740*/  UISETP.LT.AND UP0, UPT, UR6, UR11, UPT ;  /* 0x0000000b0600728c */ /* 0x000fc4000bf01270 */
[----:B------:R-:W-:Y:S01]  /*1750*/  UIADD3 UR4, UR55, UR12, URZ ;  /* 0x0000000c37047290 */ /* 0x000fe2000fffe03f */
[----:B------:R-:W-:Y:S01]  /*1760*/  ULDC UR10, c[0x0][0x9dc] ;  /* 0x00027700000a7ab9 */ /* 0x000fe20000000800 */
[----:B------:R-:W-:Y:S02]  /*1770*/  USEL UR6, UR6, UR11, UP0 ;  /* 0x0000000b06067287 */ /* 0x000fe40008000000 */
[----:B------:R-:W-:Y:S01]  /*1780*/  UIADD3 UR10, UR4, -UR10, URZ ;  /* 0x8000000a040a7290 */ /* 0x000fe2000fffe03f */
[----:B------:R-:W-:Y:S11]  /*1790*/  @P0 BRA `(.L_x_1319) ;  /* 0x0000000000440947 */ /* 0x000ff60003800000 */
        /* <DEDUP_REMOVED lines=10> */
.L_x_1320:
[----:B------:R-:W-:-:S11]  /*1840*/  UISETP.NE.AND UP0, UPT, UR7, 0x1, UPT ;  /* 0x000000010700788c */ /* 0x000fd6000bf05270 */
[----:B------:R-:W-:Y:S02]  /*1850*/  @UP0 ULDC.64 UR12, c[0x0][0x9e8] ;  /* 0x00027a00000c0ab9 */ /* 0x000fe40000000a00 */
[----:B------:R-:W-:-:S04]  /*1860*/  UIMAD.WIDE.U32 UR8, UR4, UR12, URZ ;  /* 0x0000000c040872a5 */ /* 0x000fc8000f8e003f */
[----:B------:R-:W-:-:S12]  /*1870*/  @UP0 USHF.R.U32.HI UR4, URZ, UR13, UR9 ;  /* 0x0000000d3f040299 */ /* 0x000fd80008011609 */
.L_x_1321:
[----:B------:R-:W-:-:S04]  /*1880*/  UIMAD UR4, UR4, UR7, URZ ;  /* 0x00000007040472a4 */ /* 0x000fc8000f8e023f */
[----:B------:R-:W-:-:S04]  /*1890*/  UISETP.LT.AND UP0, UPT, UR10, UR4, UPT ;  /* 0x000000040a00728c */ /* 0x000fc8000bf01270 */
[----:B------:R-:W-:-:S12]  /*18a0*/  USEL UR10, UR10, UR4, !UP0 ;  /* 0x000000040a0a7287 */ /* 0x000fd8000c000000 */
.L_x_1319:
[----:B------:R-:W-:-:S04]  /*18b0*/  USHF.R.S32.HI UR4, URZ, 0x1f, UR10 ;  /* 0x0000001f3f047899 */ /* 0x000fc8000801140a */
[----:B------:R-:W-:-:S04]  /*18c0*/  ULEA.HI UR4, UR4, UR10, URZ, 0x7 ;  /* 0x0000000a04047291 */ /* 0x000fc8000f8f383f */
[----:B------:R-:W-:Y:S02]  /*18d0*/  USHF.R.S32.HI UR7, URZ, 0x7, UR4 ;  /* 0x000000073f077899 */ /* 0x000fe40008011404 */
[----:B------:R-:W-:Y:S02]  /*18e0*/  ULOP3.LUT UR4, UR5, 0xff000000, URZ, 0xc0, !UPT ;  /* 0xff00000005047892 */ /* 0x000fe4000f8ec03f */
[----:B------:R-:W-:Y:S02]  /*18f0*/  UISETP.LT.AND UP0, UPT, URZ, UR7, UPT ;  /* 0x000000073f00728c */ /* 0x000fe4000bf01270 */
[----:B------:R-:W-:Y:S02]  /*1900*/  ULOP3.LUT UR5, UR5, 0xff0000, URZ, 0xc0, !UPT ;  /* 0x00ff000005057892 */ /* 0x000fe4000f8ec03f */
[----:B------:R-:W-:Y:S02]  /*1910*/  USEL UR38, URZ, UR7, !UP0 ;  /* 0x000000073f267287 */ /* 0x000fe4000c000000 */
[----:B------:R-:W-:-:S02]  /*1920*/  USHF.R.U32.HI UR4, URZ, 0x8, UR4 ;  /* 0x000000083f047899 */ /* 0x000fc40008011604 */
[----:B------:R-:W-:Y:S02]  /*1930*/  UISETP.GT.AND UP0, UPT, UR6, UR38, UPT ;  /* 0x000000260600728c */ /* 0x000fe4000bf04270 */
[----:B------:R-:W-:-:S03]  /*1940*/  ULEA.HI UR5, UR5, UR4, URZ, 0x10 ;  /* 0x0000000405057291 */ /* 0x000fc6000f8f803f */
[----:B------:R-:W-:Y:S01]  /*1950*/  UMOV UR4, URZ ;  /* 0x0000003f00047c82 */ /* 0x000fe20008000000 */
[----:B------:R-:W-:Y:S01]  /*1960*/  PLOP3.LUT P0, PT, PT, PT, UP0, 0x80, 0x0 ;  /* 0x000000000000781c */ /* 0x000fe20003f0f008 */
[----:B------:R-:W-:Y:S02]  /*1970*/  ULOP3.LUT UR39, UR5, 0xff, URZ, 0xc0, !UPT ;  /* 0x000000ff05277892 */ /* 0x000fe4000f8ec03f */
[----:B------:R-:W-:-:S10]  /*1980*/  USHF.R.U32.HI UR46, URZ, 0x10, UR5 ;  /* 0x000000103f2e7899 */ /* 0x000fd40008011605 */
[----:B------:R-:W-:Y:S05]  /*1990*/  @!P0 BRA `(.L_x_1322) ;  /* 0x0000000000948947 */ /* 0x000fea0003800000 */
[----:B------:R-:W-:Y:S01]  /*19a0*/  UISETP.NE.AND UP0, UPT, UR46, URZ, UPT ;  /* 0x0000003f2e00728c */ /* 0x000fe2000bf05270 */
[----:B------:R-:W-:-:S03]  /*19b0*/  ULDC UR4, c[0x0][0x9f0] ;  /* 0x00027c0000047ab9 */ /* 0x000fc60000000800 */
[----:B------:R-:W-:-:S04]  /*19c0*/  USEL UR10, UR46, UR4, UP0 ;  /* 0x000000042e0a7287 */ /* 0x000fc80008000000 */
[----:B------:R-:W-:Y:S02]  /*19d0*/  UIADD3 UR4, UR10, -0x1, UR6 ;  /* 0xffffffff0a047890 */ /* 0x000fe4000fffe006 */
[----:B------:R-:W-:Y:S02]  /*19e0*/  IMAD.U32 R3, RZ, RZ, UR10 ;  /* 0x0000000aff037e24 */ /* 0x000fe4000f8e00ff */
[----:B------:R-:W-:-:S03]  /*19f0*/  UIADD3 UR7, -UR38, UR4, URZ ;  /* 0x0000000426077290 */ /* 0x000fc6000fffe13f */
[-C--:B------:R-:W-:Y:S01]  /*1a00*/  IABS R0, R3.reuse ;  /* 0x0000000300007213 */ /* 0x080fe20000000000 */
[----:B------:R-:W-:Y:S01]  /*1a10*/  UMOV UR4, URZ ;  /* 0x0000003f00047c82 */ /* 0x000fe20008000000 */
[----:B------:R-:W-:Y:S01]  /*1a20*/  IABS R5, R3 ;  /* 0x0000000300057213 */ /* 0x000fe20000000000 */
[----:B------:R-:W-:Y:S01]  /*1a30*/  IMAD.U32 R4, RZ, RZ, UR7 ;  /* 0x00000007ff047e24 */ /* 0x000fe2000f8e00ff */
[----:B------:R-:W-:Y:S01]  /*1a40*/  R2UR UR11, R0 ;  /* 0x00000000000b72ca */ /* 0x000fe200000e0000 */
[----:B------:R-:W-:-:S03]  /*1a50*/  ULOP3.LUT UR7, UR7, UR10, URZ, 0x3c, !UPT ;  /* 0x0000000a07077292 */ /* 0x000fc6000f8e3c3f */
[----:B------:R-:W-:-:S05]  /*1a60*/  IABS R4, R4 ;  /* 0x0000000400047213 */ /* 0x000fca0000000000 */
[----:B------:R-:W-:-:S04]  /*1a70*/  IMAD.MOV.U32 R3, RZ, RZ, R4 ;  /* 0x000000ffff037224 */ /* 0x000fc800078e0004 */
[----:B------:R-:W0:Y:S01]  /*1a80*/  I2F.RP R0, UR11 ;  /* 0x0000000b00007d06 */ /* 0x000e220008209400 */
[----:B------:R-:W-:-:S07]  /*1a90*/  R2UR UR9, R3 ;  /* 0x00000000030972ca */ /* 0x000fce00000e0000 */
[----:B0-----:R-:W0:Y:S02]  /*1aa0*/  MUFU.RCP R0, R0 ;  /* 0x0000000000007308 */ /* 0x001e240000001000 */
[----:B0-----:R-:W-:Y:S02]  /*1ab0*/  VIADD R2, R0, 0xffffffe ;  /* 0x0ffffffe00027836 */ /* 0x001fe40000000000 */
        /* <DEDUP_REMOVED lines=19> */
.L_x_1322:
[----:B------:R-:W-:Y:S01]  /*1bf0*/  UIMAD UR38, UR39, UR4, UR38 ;  /* 0x00000004272672a4 */ /* 0x000fe2000f8e0226 */
        /* <DEDUP_REMOVED lines=11> */
[----:B------:R-:W-:Y:S01]  /*1cb0*/  ISETP.GT.AND P1, PT, R91, UR38, PT ;  /* 0x000000265b007c0c */ /* 0x000fe2000bf24270 */
        /* <DEDUP_REMOVED lines=55> */
[----:B------:R-:W-:Y:S02]  /*2030*/  IMAD.MOV.U32 R15, RZ, RZ, RZ ;  /* 0x000000ffff0f7224 */ /* 0x000fe400078e00ff */
[----:B------:R-:W-:Y:S02]  /*2040*/  IMAD.MOV.U32 R98, RZ, RZ, RZ ;  /* 0x000000ffff627224 */ /* 0x000fe400078e00ff */
[----:B------:R-:W-:Y:S02]  /*2050*/  IMAD.MOV.U32 R13, RZ, RZ, RZ ;  /* 0x000000ffff0d7224 */ /* 0x000fe400078e00ff */
[----:B------:R-:W-:-:S02]  /*2060*/  IMAD.MOV.U32 R106, RZ, RZ, RZ ;  /* 0x000000ffff6a7224 */ /* 0x000fc400078e00ff */
        /* <DEDUP_REMOVED lines=38> */
.L_x_1324:
        /* <DEDUP_REMOVED lines=10> */
[----:B------:R-:W-:Y:S02]  /*2370*/  @UP0 USHF.R.S32.HI UR14, URZ, 0x1f, UR52 ;  /* 0x0000001f3f0e0899 */ /* 0x000fe40008011434 */
[----:B------:R-:W-:Y:S01]  /*2380*/  @UP1 USHF.R.S32.HI UR15, URZ, 0x1f, UR52 ;  /* 0x0000001f3f0f1899 */ /* 0x000fe20008011434 */
[----:B------:R-:W-:Y:S01]  /*2390*/  @UP0 ULDC.64 UR10, c[0x0][0x9a8] ;  /* 0x00026a00000a0ab9 */ /* 0x000fe20000000a00 */
[----:B------:R-:W-:Y:S01]  /*23a0*/  @UP1 ULDC.64 UR8, c[0x0][0x9b8] ;  /* 0x00026e0000081ab9 */ /* 0x000fe20000000a00 */
[----:B------:R-:W-:Y:S02]  /*23b0*/  @UP0 UIMAD.WIDE.U32 UR12, UR52, UR10, URZ ;  /* 0x0000000a340c02a5 */ /* 0x000fe4000f8e003f */
[----:B------:R-:W-:Y:S02]  /*23c0*/  @UP0 UIMAD UR14, UR14, UR10, URZ ;  /* 0x0000000a0e0e02a4 */ /* 0x000fe4000f8e023f */
[----:B------:R-:W-:Y:S02]  /*23d0*/  @UP1 UIMAD UR10, UR15, UR8, URZ ;  /* 0x000000080f0a12a4 */ /* 0x000fe4000f8e023f */
[----:B------:R-:W-:-:S02]  /*23e0*/  @UP0 UIMAD UR11, UR52, UR11, UR14 ;  /* 0x0000000b340b02a4 */ /* 0x000fc4000f8e020e */
[----:B------:R-:W-:Y:S02]  /*23f0*/  @UP1 UIMAD UR9, UR52, UR9, UR10 ;  /* 0x00000009340912a4 */ /* 0x000fe4000f8e020a */
[----:B------:R-:W-:Y:S02]  /*2400*/  @UP1 UIMAD.WIDE.U32 UR14, UR52, UR8, URZ ;  /* 0x00000008340e12a5 */ /* 0x000fe4000f8e003f */
[----:B------:R-:W-:Y:S02]  /*2410*/  @UP0 UIADD3 UR13, UR13, UR11, URZ ;  /* 0x0000000b0d0d0290 */ /* 0x000fe4000fffe03f */
[----:B------:R-:W-:Y:S01]  /*2420*/  @UP1 UIADD3 UR15, UR15, UR9, URZ ;  /* 0x000000090f0f1290 */ /* 0x000fe2000fffe03f */
[----:B------:R-:W-:Y:S02]  /*2430*/  @UP1 ULDC.64 UR10, c[0x0][0x9c0] ;  /* 0x00027000000a1ab9 */ /* 0x000fe40000000a00 */
[----:B------:R-:W-:Y:S01]  /*2440*/  @UP0 ULDC.64 UR8, c[0x0][0x9b0] ;  /* 0x00026c0000080ab9 */ /* 0x000fe20000000a00 */
[----:B------:R-:W-:-:S02]  /*2450*/  @UP1 UIMAD.WIDE.U32 UR14, UR43, UR10, UR14 ;  /* 0x0000000a2b0e12a5 */ /* 0x000fc4000f8e000e */
[----:B------:R-:W-:Y:S02]  /*2460*/  @UP0 UIMAD.WIDE.U32 UR12, UR43, UR8, UR12 ;  /* 0x000000082b0c02a5 */ /* 0x000fe4000f8e000c */
[----:B------:R-:W-:Y:S02]  /*2470*/  @UP1 UIMAD UR11, UR43, UR11, UR15 ;  /* 0x0000000b2b0b12a4 */ /* 0x000fe4000f8e020f */
[----:B------:R-:W-:Y:S02]  /*2480*/  @UP0 UIMAD UR9, UR43, UR9, UR13 ;  /* 0x000000092b0902a4 */ /* 0x000fe4000f8e020d */
[----:B------:R-:W-:Y:S02]  /*2490*/  @UP0 ULEA UR6, UP2, UR12, UR6, 0x2 ;  /* 0x000000060c060291 */ /* 0x000fe4000f84103f */
[----:B------:R-:W-:Y:S02]  /*24a0*/  @UP1 ULEA UR4, UP3, UR14, UR4, 0x2 ;  /* 0x000000040e041291 */ /* 0x000fe4000f86103f */
[----:B------:R-:W-:-:S02]  /*24b0*/  @UP0 ULEA.HI.X UR7, UR12, UR7, UR9, 0x2, UP2 ;  /* 0x000000070c070291 */ /* 0x000fc400090f1409 */
[----:B------:R-:W-:Y:S01]  /*24c0*/  @UP1 ULEA.HI.X UR5, UR14, UR5, UR11, 0x2, UP3 ;  /* 0x000000050e051291 */ /* 0x000fe200098f140b */
[----:B------:R-:W-:Y:S02]  /*24d0*/  IMAD.U32 R2, RZ, RZ, UR6 ;  /* 0x00000006ff027e24 */ /* 0x000fe4000f8e00ff */
[----:B------:R-:W-:Y:S02]  /*24e0*/  IMAD.U32 R4, RZ, RZ, UR4 ;  /* 0x00000004ff047e24 */ /* 0x000fe4000f8e00ff */
[----:B------:R-:W-:Y:S02]  /*24f0*/  IMAD.U32 R3, RZ, RZ, UR7 ;  /* 0x00000007ff037e24 */ /* 0x000fe4000f8e00ff */
[----:B------:R-:W-:-:S03]  /*2500*/  IMAD.U32 R5, RZ, RZ, UR5 ;  /* 0x00000005ff057e24 */ /* 0x000fc6000f8e00ff */
[----:B------:R-:W2:Y:S04]  /*2510*/  @P0 LDG.E R7, desc[UR56][R2.64] ;  /* 0x0000003802070981 */ /* 0x000ea8000c1e1900 */
[----:B------:R-:W2:Y:S01]  /*2520*/  @P1 LDG.E R0, desc[UR56][R4.64] ;  /* 0x0000003804001981 */ /* 0x000ea2000c1e1900 */
[----:B------:R-:W-:Y:S01]  /*2530*/  ULEA.HI UR4, UR50, UR50, URZ, 0x1 ;  /* 0x0000003232047291 */ /* 0x000fe2000f8f083f */
[----:B------:R-:W-:-:S03]  /*2540*/  IMAD.U32 R8, RZ, RZ, UR51 ;  /* 0x00000033ff087e24 */ /* 0x000fc6000f8e00ff */
[----:B------:R-:W-:Y:S02]  /*2550*/  ULOP3.LUT UR4, UR4, 0xfffffffe, URZ, 0xc0, !UPT ;  /* 0xfffffffe04047892 */ /* 0x000fe4000f8ec03f */
[----:B------:R-:W-:Y:S02]  /*2560*/  ISETP.NE.AND P0, PT, R8, 0x3, PT ;  /* 0x000000030800780c */ /* 0x000fe40003f05270 */
[----:B------:R-:W-:-:S06]  /*2570*/  UIADD3 UR4, UR50, -UR4, URZ ;  /* 0x8000000432047290 */ /* 0x000fcc000fffe03f */
[----:B------:R-:W-:Y:S01]  /*2580*/  IMAD.U32 R6, RZ, RZ, UR4 ;  /* 0x00000004ff067e24 */ /* 0x000fe2000f8e00ff */
[----:B------:R-:W-:-:S04]  /*2590*/  ULDC UR4, c[0x0][0x9d8] ;  /* 0x0002760000047ab9 */ /* 0x000fc80000000800 */
[----:B------:R-:W-:-:S04]  /*25a0*/  SHF.L.U32 R6, R6, 0x1f, RZ ;  /* 0x0000001f06067819 */ /* 0x000fc800000006ff */
[----:B------:R-:W0:Y:S01]  /*25b0*/  SYNCS.PHASECHK.TRANS64.TRYWAIT P1, [UR36+0x2a800], R6 ;  /* 0x02a80006ff0075a7 */ /* 0x000e220008020164 */
[----:B--2---:R-:W-:-:S04]  /*25c0*/  FMUL.FTZ R0, R7, R0 ;  /* 0x0000000007007220 */ /* 0x004fc80000410000 */
[----:B------:R-:W-:Y:S01]  /*25d0*/  FMUL.FTZ R0, R0, UR4 ;  /* 0x0000000400007c20 */ /* 0x000fe20008410000 */
[----:B0-----:R-:W-:Y:S06]  /*25e0*/  @!P1 BRA `(.L_x_1325) ;  /* 0x000001a400dc9947 */ /* 0x001fec0003800000 */
.L_x_1533:
[----:B------:R-:W-:Y:S05]  /*25f0*/  @!P0 BRA `(.L_x_1326) ;  /* 0x0000000000048947 */ /* 0x000fea0003800000 */
[----:B------:R-:W-:Y:S01]  /*2600*/  BPT.TRAP 0x1 ;  /* 0x000000040000795c */ /* 0x000fe20000300000 */
.L_x_1326:
[----:B------:R-:W-:Y:S02]  /*2610*/  IMAD.U32 R90, RZ, RZ, UR48 ;  /* 0x00000030ff5a7e24 */ /* 0x000fe4000f8e00ff */
[----:B0-----:R-:W-:-:S03]  /*2620*/  IMAD.U32 R3, RZ, RZ, UR49 ;  /* 0x00000031ff037e24 */ /* 0x001fc6000f8e00ff */
[----:B------:R-:W-:Y:S02]  /*2630*/  LEA R90, R90, UR36, 0x3 ;  /* 0x000000245a5a7c11 */ /* 0x000fe4000f8e18ff */
[----:B------:R-:W-:-:S04]  /*2640*/  SHF.L.U32 R3, R3, 0x1f, RZ ;  /* 0x0000001f03037819 */ /* 0x000fc800000006ff */
[----:B------:R0:W1:Y:S01]  /*2650*/  SYNCS.PHASECHK.TRANS64.TRYWAIT P1, [R90+URZ+0x2a830], R3 ;  /* 0x02a830035a0075a7 */ /* 0x000062000802017f */
[----:B------:R-:W-:Y:S05]  /*2660*/  @!P0 BRA `(.L_x_1327) ;  /* 0x0000000000048947 */ /* 0x000fea0003800000 */
[----:B------:R-:W-:Y:S01]  /*2670*/  BPT.TRAP 0x1 ;  /* 0x000000040000795c */ /* 0x000fe20000300000 */
.L_x_1327:
[----:B-1----:R-:W-:Y:S05]  /*2680*/  @P1 BRA `(.L_x_1328) ;  /* 0x0000000000081947 */ /* 0x002fea0003800000 */
[----:B------:R-:W1:Y:S02]  /*2690*/  SYNCS.PHASECHK.TRANS64.TRYWAIT P1, [R90+URZ+0x2a830], R3 ;  /* 0x02a830035a0075a7 */ /* 0x000e64000802017f */
[----:B-1----:R-:W-:Y:S05]  /*26a0*/  @!P1 BRA `(.L_x_1329) ;  /* 0x000001a400c49947 */ /* 0x002fea0003800000 */
.L_x_1328:
        /* <DEDUP_REMOVED lines=8> */
[----:B------:R-:W-:Y:S01]  /*2730*/  UMOV UR5, 0x80000020 ;  /* 0x8000002000057882 */ /* 0x000fe20000000000 */
[----:B------:R-:W-:Y:S02]  /*2740*/  UMOV UR7, 0x80000020 ;  /* 0x8000002000077882 */ /* 0x000fe40000000000 */
[----:B------:R-:W-:Y:S02]  /*2750*/  ULOP3.LUT UR28, UR4, 0x10000, URZ, 0xfc, !UPT ;  /* 0x00010000041c7892 */ /* 0x000fe4000f8efc3f */
[----:B------:R-:W-:Y:S02]  /*2760*/  UIADD3 UR4, UR24, 0x2, URZ ;  /* 0x0000000218047890 */ /* 0x000fe4000fffe03f */
[----:B------:R-:W-:Y:S02]  /*2770*/  UIMAD UR26, UR48, 0x600, UR28 ;  /* 0x00000600301a78a4 */ /* 0x000fe4000f8e021c */
[----:B------:R-:W-:-:S02]  /*2780*/  UIADD3 UR8, UR24, 0x200, URZ ;  /* 0x0000020018087890 */ /* 0x000fc4000fffe03f */
[----:B------:R-:W-:Y:S02]  /*2790*/  UIADD3 UR6, UR26, 0x2, URZ ;  /* 0x000000021a067890 */ /* 0x000fe4000fffe03f */
[----:B------:R-:W-:Y:S01]  /*27a0*/  UIADD3 UR10, UR26, 0x200, URZ ;  /* 0x000002001a0a7890 */ /* 0x000fe2000fffe03f */
[----:B------:R-:W-:Y:S02]  /*27b0*/  UMOV UR9, 0x80000020 ;  /* 0x8000002000097882 */ /* 0x000fe40000000000 */
[----:B------:R-:W-:Y:S01]  /*27c0*/  QGMMA.64x128x32.F32.E4M3.E4M3 R24, gdesc[UR24], RZ, !UPT, gsb0 ;  /* 0x01e00000181879f3 */ /* 0x000fe2000c0008ff */
[----:B------:R-:W-:Y:S01]  /*27d0*/  UMOV UR11, 0x80000020 ;  /* 0x80000020000b7882 */ /* 0x000fe20000000000 */
[----:B------:R-:W-:Y:S02]  /*27e0*/  UIADD3 UR12, UR24, 0x202, URZ ;  /* 0x00000202180c7890 */ /* 0x000fe4000fffe03f */
[----:B------:R-:W-:Y:S01]  /*27f0*/  UIADD3 UR14, UR26, 0x202, URZ ;  /* 0x000002021a0e7890 */ /* 0x000fe2000fffe03f */
[----:B------:R-:W-:Y:S01]  /*2800*/  UMOV UR13, 0x80000020 ;  /* 0x80000020000d7882 */ /* 0x000fe20000000000 */
[----:B------:R-:W-:Y:S01]  /*2810*/  UMOV UR15, 0x80000020 ;  /* 0x80000020000f7882 */ /* 0x000fe20000000000 */
[----:B------:R-:W-:-:S02]  /*2820*/  UIADD3 UR16, UR24, 0x400, URZ ;  /* 0x0000040018107890 */ /* 0x000fc4000fffe03f */
[----:B------:R-:W-:Y:S01]  /*2830*/  UIADD3 UR18, UR26, 0x400, URZ ;  /* 0x000004001a127890 */ /* 0x000fe2000fffe03f */
[----:B------:R-:W-:Y:S01]  /*2840*/  UMOV UR17, 0x80000020 ;  /* 0x8000002000117882 */ /* 0x000fe20000000000 */
        /* <DEDUP_REMOVED lines=23> */
.L_x_1330:
[----:B------:R-:W-:Y:S01]  /*29c0*/  UISETP.NE.AND UP1, UPT, UR54, URZ, UPT ;  /* 0x0000003f3600728c */ /* 0x000fe2000bf25270 */
[----:B------:R-:W-:Y:S01]  /*29d0*/  FMUL.FTZ R73, R0, R73 ;  /* 0x0000004900497220 */ /* 0x000fe20000410000 */
[----:B------:R-:W-:Y:S01]  /*29e0*/  R2UR UR6, R90 ;  /* 0x000000005a0672ca */ /* 0x000fe200000e0000 */
[C---:B------:R-:W-:Y:S01]  /*29f0*/  FMUL.FTZ R10, R0.reuse, R38 ;  /* 0x00000026000a7220 */ /* 0x040fe20000410000 */
[C---:B------:R-:W-:Y:S01]  /*2a00*/  FMUL.FTZ R64, R0.reuse, R64 ;  /* 0x0000004000407220 */ /* 0x040fe20000410000 */
[----:B------:R2:W3:Y:S01]  /*2a10*/  MUFU.TANH R99, R73 ;  /* 0x0000004900637308 */ /* 0x0004e20000002400 */
[----:B------:R-:W-:Y:S01]  /*2a20*/  PLOP3.LUT P1, PT, PT, PT, UP1, 0x80, 0x0 ;  /* 0x000000000000781c */ /* 0x000fe20003f2f018 */
[C---:B------:R-:W-:Y:S01]  /*2a30*/  FMUL.FTZ R8, R0.reuse, R34 ;  /* 0x0000002200087220 */ /* 0x040fe20000410000 */
[----:B------:R-:W-:Y:S01]  /*2a40*/  PLOP3.LUT P2, PT, PT, PT, UP1, 0x80, 0x0 ;  /* 0x000000000000781c */ /* 0x000fe20003f4f018 */
[C---:B------:R-:W-:Y:S01]  /*2a50*/  FMUL.FTZ R34, R0.reuse, R72 ;  /* 0x0000004800227220 */ /* 0x040fe20000410000 */
[C---:B------:R-:W-:Y:S01]  /*2a60*/  FMUL.FTZ R13, R0.reuse, R43 ;  /* 0x0000002b000d7220 */ /* 0x040fe20000410000 */
[----:B------:R-:W-:Y:S01]  /*2a70*/  @UP1 ULDC UR7, c[0x0][0x44c] ;  /* 0x0001130000071ab9 */ /* 0x000fe20000000800 */
[----:B------:R-:W-:Y:S01]  /*2a80*/  UISETP.NE.AND UP0, UPT, UR53, URZ, UPT ;  /* 0x0000003f3500728c */ /* 0x000fe2000bf05270 */
[----:B------:R4:W3:Y:S01]  /*2a90*/  MUFU.TANH R94, R64 ;  /* 0x00000040005e7308 */ /* 0x0008e20000002400 */
[----:B--2---:R-:W-:Y:S01]  /*2aa0*/  VIADD R73, R17, UR41 ;  /* 0x0000002911497c36 */ /* 0x004fe20008000000 */
[----:B------:R-:W-:Y:S01]  /*2ab0*/  UIADD3 UR6, UR6, 0x2a840, URZ ;  /* 0x0002a84006067890 */ /* 0x000fe2000fffe03f */
[C---:B------:R-:W-:Y:S01]  /*2ac0*/  FMUL.FTZ R2, R0.reuse, R24 ;  /* 0x0000001800027220 */ /* 0x040fe20000410000 */
[C---:B01----:R-:W-:Y:S01]  /*2ad0*/  FMUL.FTZ R3, R0.reuse, R25 ;  /* 0x0000001900037220 */ /* 0x043fe20000410000 */
[----:B------:R-:W-:Y:S01]  /*2ae0*/  FMUL.FTZ R12, R0, R42 ;  /* 0x0000002a000c7220 */ /* 0x000fe20000410000 */
[----:B------:R-:W-:Y:S01]  /*2af0*/  @P1 IMAD.HI.U32 R38, R73, UR7, RZ ;  /* 0x0000000749261c27 */ /* 0x000fe2000f8e00ff */
[----:B------:R-:W-:-:S03]  /*2b00*/  @UP1 ULDC UR7, c[0x0][0x450] ;  /* 0x0001140000071ab9 */ /* 0x000fc60000000800 */
[C---:B------:R-:W-:Y:S01]  /*2b10*/  FMUL.FTZ R43, R0.reuse, R45 ;  /* 0x0000002d002b7220 */ /* 0x040fe20000410000 */
[C---:B------:R-:W-:Y:S01]  /*2b20*/  FMUL.FTZ R4, R0.reuse, R26 ;  /* 0x0000001a00047220 */ /* 0x040fe20000410000 */
[C---:B------:R-:W-:Y:S01]  /*2b30*/  FMUL.FTZ R24, R0.reuse, R28 ;  /* 0x0000001c00187220 */ /* 0x040fe20000410000 */
[----:B------:R-:W-:Y:S01]  /*2b40*/  @P2 SHF.R.U32.HI R73, RZ, UR7, R38 ;  /* 0x00000007ff492c19 */ /* 0x000fe20008011626 */
[----:B------:R-:W-:Y:S02]  /*2b50*/  IMAD.MOV.U32 R38, RZ, RZ, -0x80 ;  /* 0xffffff80ff267424 */ /* 0x000fe400078e00ff */
[C---:B------:R-:W-:Y:S01]  /*2b60*/  FMUL.FTZ R25, R0.reuse, R29 ;  /* 0x0000001d00197220 */ /* 0x040fe20000410000 */
[C---:B------:R-:W-:Y:S01]  /*2b70*/  FMUL.FTZ R6, R0.reuse, R30 ;  /* 0x0000001e00067220 */ /* 0x040fe20000410000 */
[C---:B------:R-:W-:Y:S01]  /*2b80*/  FMUL.FTZ R42, R0.reuse, R44 ;  /* 0x0000002c002a7220 */ /* 0x040fe20000410000 */
[----:B----4-:R-:W0:Y:S01]  /*2b90*/  SHFL.IDX PT, R64, R73, RZ, 0x1c1f ;  /* 0x001c1fff49407589 */ /* 0x010e2200000e0000 */
[C---:B------:R-:W-:Y:S01]  /*2ba0*/  FMUL.FTZ R45, R0.reuse, R49 ;  /* 0x00000031002d7220 */ /* 0x040fe20000410000 */
[C---:B------:R-:W-:Y:S01]  /*2bb0*/  FMUL.FTZ R20, R0.reuse, R50 ;  /* 0x0000003200147220 */ /* 0x040fe20000410000 */
[C---:B------:R-:W-:Y:S01]  /*2bc0*/  FMUL.FTZ R21, R0.reuse, R51 ;  /* 0x0000003300157220 */ /* 0x040fe20000410000 */
[C---:B------:R-:W-:Y:S01]  /*2bd0*/  FMUL.FTZ R72, R0.reuse, R75 ;  /* 0x0000004b00487220 */ /* 0x040fe20000410000 */
[----:B------:R-:W-:Y:S01]  /*2be0*/  UPRMT UR6, UR37, 0x654, UR6 ;  /* 0x0000065425067896 */ /* 0x000fe20008000006 */
        /* <DEDUP_REMOVED lines=15> */
[----:B------:R1:W2:Y:S01]  /*2ce0*/  MUFU.TANH R98, R34 ;  /* 0x0000002200627308 */ /* 0x0002a20000002400 */
[----:B------:R-:W-:-:S02]  /*2cf0*/  IMAD R75, R91, R38, 0x80 ;  /* 0x000000805b4b7424 */ /* 0x000fc400078e0226 */
        /* <DEDUP_REMOVED lines=30> */
[----:B------:R-:W-:Y:S01]  /*2ee0*/  IMAD.U32 R41, RZ, RZ, UR47 ;  /* 0x0000002fff297e24 */ /* 0x000fe2000f8e00ff */
[----:B------:R-:W-:Y:S01]  /*2ef0*/  PLOP3.LUT P1, PT, PT, PT, UP0, 0x40, 0x0 ;  /* 0x000000000000781c */ /* 0x000fe20003f2e808 */
[----:B------:R-:W1:Y:S01]  /*2f00*/  MUFU.TANH R2, R2 ;  /* 0x0000000200027308 */ /* 0x000e620000002400 */
[C-C-:B------:R-:W-:Y:S01]  /*2f10*/  IADD3 R40, -R16.reuse, 0x1, R75.reuse ;  /* 0x0000000110287810 */ /* 0x140fe20007ffe14b */
[----:B------:R-:W-:Y:S01]  /*2f20*/  ULDC UR31, c[0x0][0x9dc] ;  /* 0x00027700001f7ab9 */ /* 0x000fe20000000800 */
[----:B------:R-:W-:Y:S01]  /*2f30*/  SYNCS.ARRIVE.TRANS64.RED.A1T0 RZ, [UR6], RZ ;  /* 0x000000ffffff79a7 */ /* 0x000fe20008100406 */
[----:B------:R-:W-:Y:S01]  /*2f40*/  ULOP3.LUT UR6, URZ, UR31, URZ, 0x33, !UPT ;  /* 0x0000001f3f067292 */ /* 0x000fe2000f8e333f */
[----:B------:R-:W-:Y:S01]  /*2f50*/  IADD3 R40, -R41, UR40, R40 ;  /* 0x0000002829287c10 */ /* 0x000fe2000fffe128 */
[----:B------:R-:W-:Y:S01]  /*2f60*/  ULDC UR14, c[0x0][0x9e0] ;  /* 0x00027800000e7ab9 */ /* 0x000fe20000000800 */
[----:B------:R-:W-:Y:S01]  /*2f70*/  IADD3 R79, -R16, UR40, R75 ;  /* 0x00000028104f7c10 */ /* 0x000fe2000fffe14b */
[----:B------:R-:W4:Y:S01]  /*2f80*/  MUFU.TANH R3, R3 ;  /* 0x0000000300037308 */ /* 0x000f220000002400 */
[----:B------:R-:W-:Y:S01]  /*2f90*/  LEA R78, R91, 0xffffff80, 0x7 ;  /* 0xffffff805b4e7811 */ /* 0x000fe200078e38ff */
[----:B------:R-:W-:-:S02]  /*2fa0*/  VIADD R82, R40, UR14 ;  /* 0x0000000e28527c36 */ /* 0x000fc40008000000 */
[----:B------:R-:W-:-:S03]  /*2fb0*/  VIADD R83, R40, UR6 ;  /* 0x0000000628537c36 */ /* 0x000fc60008000000 */
[----:B0-----:R-:W-:Y:S01]  /*2fc0*/  VIADDMNMX R52, R64, R82, R79, PT ;  /* 0x0000005240347246 */ /* 0x001fe2000380014f */
[----:B------:R-:W0:Y:S01]  /*2fd0*/  MUFU.TANH R4, R4 ;  /* 0x0000000400047308 */ /* 0x000e220000002400 */
[----:B------:R-:W-:-:S07]  /*2fe0*/  IMAD.IADD R62, R83, 0x1, R64 ;  /* 0x00000001533e7824 */ /* 0x000fce00078e0240 */
        /* <DEDUP_REMOVED lines=59> */
[----:B------:R-:W-:Y:S01]  /*33a0*/  IMAD.U32 R47, RZ, RZ, UR47 ;  /* 0x0000002fff2f7e24 */ /* 0x000fe2000f8e00ff */
[----:B------:R-:W-:Y:S04]  /*33b0*/  BSSY B0, `(.L_x_1332) ;  /* 0x0000013000007945 */ /* 0x000fe80003800000 */
[----:B------:R-:W-:-:S04]  /*33c0*/  IADD3 R47, -R47, UR40, R64 ;  /* 0x000000282f2f7c10 */ /* 0x000fc8000fffe140 */
        /* <DEDUP_REMOVED lines=11> */
.L_x_1333:
[----:B------:R-:W-:Y:S02]  /*3480*/  ULDC UR6, c[0x0][0x9e4] ;  /* 0x0002790000067ab9 */ /* 0x000fe40000000800 */
[----:B------:R-:W-:-:S05]  /*3490*/  IMAD.U32 R55, RZ, RZ, UR6 ;  /* 0x00000006ff377e24 */ /* 0x000fca000f8e00ff */
[----:B------:R-:W-:-:S13]  /*34a0*/  ISETP.NE.AND P1, PT, R55, 0x1, PT ;  /* 0x000000013700780c */ /* 0x000fda0003f25270 */
[----:B------:R-:W1:Y:S02]  /*34b0*/  @P1 LDC.64 R40, c[0x0][0x9e8] ;  /* 0x00027a00ff281b82 */ /* 0x000e640000000a00 */
[----:B-1----:R-:W-:-:S05]  /*34c0*/  @P1 IMAD.HI.U32 R40, R47, R40, RZ ;  /* 0x000000282f281227 */ /* 0x002fca00078e00ff */
[----:B------:R-:W-:-:S07]  /*34d0*/  @P1 SHF.R.U32.HI R47, RZ, R41, R40 ;  /* 0x00000029ff2f1219 */ /* 0x000fce0000011628 */
.L_x_1334:
[----:B------:R-:W-:Y:S05]  /*34e0*/  BSYNC B0 ;  /* 0x0000000000007941 */ /* 0x000fea0003800000 */
.L_x_1332:
[----:B------:R-:W-:-:S04]  /*34f0*/  IMAD R47, R47, R55, -R78 ;  /* 0x000000372f2f7224 */ /* 0x000fc800078e0a4e */
[----:B------:R-:W-:-:S05]  /*3500*/  IMAD.IADD R47, R47, 0x1, -R16 ;  /* 0x000000012f2f7824 */ /* 0x000fca00078e0a10 */
[----:B------:R-:W-:Y:S02]  /*3510*/  VIADDMNMX R52, R47, R55, R52, PT ;  /* 0x000000372f347246 */ /* 0x000fe40003800134 */
[----:B------:R-:W-:-:S07]  /*3520*/  VIMNMX R62, R62, R47, !PT ;  /* 0x0000002f3e3e7248 */ /* 0x000fce0007fe0100 */
.L_x_1331:
[C---:B------:R-:W-:Y:S01]  /*3530*/  ISETP.GE.AND P2, PT, R75.reuse, 0x9, PT ;  /* 0x000000094b00780c */ /* 0x040fe20003f46270 */
[----:B------:R-:W-:Y:S01]  /*3540*/  UISETP.NE.AND UP0, UPT, UR53, URZ, UPT ;  /* 0x0000003f3500728c */ /* 0x000fe2000bf05270 */
[C---:B------:R-:W-:Y:S02]  /*3550*/  ISETP.GE.AND P1, PT, R75.reuse, 0x2, PT ;  /* 0x000000024b00780c */ /* 0x040fe40003f26270 */
        /* <DEDUP_REMOVED lines=88> */
[C---:B------:R-:W-:Y:S02]  /*3ae0*/  ISETP.GE.AND P4, PT, R75.reuse, 0x51, PT ;  /* 0x000000514b00780c */ /* 0x040fe40003f86270 */
        /* <DEDUP_REMOVED lines=59> */
[----:B------:R-:W-:Y:S01]  /*3ea0*/  ISETP.GE.AND P6, PT, R75, 0x7a, PT ;  /* 0x0000007a4b00780c */ /* 0x000fe20003fc6270 */
[----:B------:R-:W0:Y:S03]  /*3eb0*/  SHFL.IDX PT, R2, R73, 0x1, 0x1c1f ;  /* 0x003c1f0049027f89 */ /* 0x000e2600000e0000 */
[----:B------:R-:W-:Y:S02]  /*3ec0*/  P2R R77, PR, RZ, 0x40 ;  /* 0x00000040ff4d7803 */ /* 0x000fe40000000000 */
[----:B------:R-:W-:-:S04]  /*3ed0*/  ISETP.GT.AND P6, PT, R62, 0x79, !P6 ;  /* 0x000000793e00780c */ /* 0x000fc800077c4270 */
[----:B------:R-:W-:-:S04]  /*3ee0*/  ISETP.LT.OR P6, PT, R52, 0x7a, P6 ;  /* 0x0000007a3400780c */ /* 0x000fc800037c1670 */
[----:B------:R-:W-:Y:S02]  /*3ef0*/  FSEL R25, R85, -INF , !P6 ;  /* 0xff80000055197808 */ /* 0x000fe40007000000 */
[----:B------:R-:W-:Y:S02]  /*3f00*/  PLOP3.LUT P6, PT, PT, PT, UP0, 0x40, 0x0 ;  /* 0x000000000000781c */ /* 0x000fe40003fce808 */
[----:B0-----:R-:W-:Y:S01]  /*3f10*/  VIADDMNMX R52, R2, R82, R79, PT ;  /* 0x0000005202347246 */ /* 0x001fe2000380014f */
[----:B------:R-:W-:-:S10]  /*3f20*/  IMAD.IADD R62, R83, 0x1, R2 ;  /* 0x00000001533e7824 */ /* 0x000fd400078e0202 */
[----:B------:R-:W-:Y:S05]  /*3f30*/  @P6 BRA `(.L_x_1335) ;  /* 0x0000000000646947 */ /* 0x000fea0003800000 */
        /* <DEDUP_REMOVED lines=14> */
.L_x_1337:
[----:B------:R-:W-:Y:S02]  /*4020*/  ULDC UR6, c[0x0][0x9e4] ;  /* 0x0002790000067ab9 */ /* 0x000fe40000000800 */
[----:B------:R-:W-:-:S05]  /*4030*/  IMAD.U32 R75, RZ, RZ, UR6 ;  /* 0x00000006ff4b7e24 */ /* 0x000fca000f8e00ff */
[----:B------:R-:W-:-:S13]  /*4040*/  ISETP.NE.AND P6, PT, R75, 0x1, PT ;  /* 0x000000014b00780c */ /* 0x000fda0003fc5270 */
[----:B------:R-:W0:Y:S02]  /*4050*/  @P6 LDC.64 R2, c[0x0][0x9e8] ;  /* 0x00027a00ff026b82 */ /* 0x000e240000000a00 */
[----:B0-----:R-:W-:-:S05]  /*4060*/  @P6 IMAD.HI.U32 R2, R73, R2, RZ ;  /* 0x0000000249026227 */ /* 0x001fca00078e00ff */
[----:B------:R-:W-:-:S07]  /*4070*/  @P6 SHF.R.U32.HI R73, RZ, R3, R2 ;  /* 0x00000003ff496219 */ /* 0x000fce0000011602 */
.L_x_1338:
[----:B------:R-:W-:Y:S05]  /*4080*/  BSYNC B0 ;  /* 0x0000000000007941 */ /* 0x000fea0003800000 */
.L_x_1336:
[----:B------:R-:W-:-:S04]  /*4090*/  IMAD R73, R73, R75, -R78 ;  /* 0x0000004b49497224 */ /* 0x000fc800078e0a4e */
[----:B------:R-:W-:-:S05]  /*40a0*/  IMAD.IADD R73, R73, 0x1, -R16 ;  /* 0x0000000149497824 */ /* 0x000fca00078e0a10 */
[----:B------:R-:W-:Y:S02]  /*40b0*/  VIADDMNMX R52, R73, R75, R52, PT ;  /* 0x0000004b49347246 */ /* 0x000fe40003800134 */
[----:B------:R-:W-:-:S07]  /*40c0*/  VIMNMX R62, R62, R73, !PT ;  /* 0x000000493e3e7248 */ /* 0x000fce0007fe0100 */
.L_x_1335:
[----:B------:R-:W-:Y:S01]  /*40d0*/  ISETP.GT.AND P1, PT, R62, 0x1, !P1 ;  /* 0x000000013e00780c */ /* 0x000fe20004f24270 */
[----:B------:R-:W-:Y:S01]  /*40e0*/  ULDC UR29, c[0x0][0x988] ;  /* 0x00026200001d7ab9 */ /* 0x000fe20000000800 */
[----:B------:R-:W-:Y:S01]  /*40f0*/  ISETP.NE.AND P6, PT, R90, RZ, PT ;  /* 0x000000ff5a00720c */ /* 0x000fe20003fc5270 */
[----:B------:R-:W-:Y:S01]  /*4100*/  UISETP.NE.AND UP1, UPT, UR54, URZ, UPT ;  /* 0x0000003f3600728c */ /* 0x000fe2000bf25270 */
[----:B------:R-:W-:Y:S01]  /*4110*/  ISETP.LT.OR P1, PT, R52, 0x2, P1 ;  /* 0x000000023400780c */ /* 0x000fe20000f21670 */
[----:B------:R-:W-:Y:S01]  /*4120*/  UISETP.NE.AND UP0, UPT, UR53, URZ, UPT ;  /* 0x0000003f3500728c */ /* 0x000fe2000bf05270 */
[C---:B------:R-:W-:Y:S01]  /*4130*/  ISETP.GT.AND P2, PT, R62.reuse, 0x8, !P2 ;  /* 0x000000083e00780c */ /* 0x040fe20005744270 */
[----:B------:R-:W-:Y:S01]  /*4140*/  UMOV UR10, UR41 ;  /* 0x00000029000a7c82 */ /* 0x000fe20008000000 */
        /* <DEDUP_REMOVED lines=12> */
[----:B------:R-:W-:Y:S01]  /*4210*/  ISETP.GT.AND P1, PT, R62, 0x10, !P1 ;  /* 0x000000103e00780c */ /* 0x000fe20004f24270 */
[----:B------:R-:W-:Y:S01]  /*4220*/  UIADD3 UR55, UR55, UR10, URZ ;  /* 0x0000000a37377290 */ /* 0x000fe2000fffe03f */
[----:B------:R-:W-:Y:S02]  /*4230*/  ISETP.NE.AND P6, PT, R108, RZ, PT ;  /* 0x000000ff6c00720c */ /* 0x000fe40003fc5270 */
[----:B------:R-:W-:Y:S01]  /*4240*/  ISETP.LT.OR P1, PT, R52, 0x11, P1 ;  /* 0x000000113400780c */ /* 0x000fe20000f21670 */
[----:B------:R-:W-:Y:S01]  /*4250*/  UIADD3 UR14, UR55, UR14, URZ ;  /* 0x0000000e370e7290 */ /* 0x000fe2000fffe03f */
[----:B------:R-:W-:Y:S02]  /*4260*/  ISETP.GT.AND P3, PT, R62, 0x70, !P3 ;  /* 0x000000703e00780c */ /* 0x000fe40005f64270 */
[----:B------:R-:W-:Y:S02]  /*4270*/  FSEL R8, R8, -INF , !P1 ;  /* 0xff80000008087808 */ /* 0x000fe40004800000 */
[----:B------:R-:W-:-:S02]  /*4280*/  ISETP.NE.AND P1, PT, R101, RZ, PT ;  /* 0x000000ff6500720c */ /* 0x000fc40003f25270 */
[C---:B------:R-:W-:Y:S02]  /*4290*/  ISETP.GT.AND P4, PT, R62.reuse, 0x71, !P4 ;  /* 0x000000713e00780c */ /* 0x040fe40006784270 */
[C---:B------:R-:W-:Y:S02]  /*42a0*/  ISETP.GT.AND P1, PT, R62.reuse, 0x11, !P1 ;  /* 0x000000113e00780c */ /* 0x040fe40004f24270 */
[----:B------:R-:W-:Y:S02]  /*42b0*/  ISETP.GT.AND P5, PT, R62, 0x78, !P5 ;  /* 0x000000783e00780c */ /* 0x000fe40006fa4270 */
[C---:B------:R-:W-:Y:S02]  /*42c0*/  ISETP.LT.OR P1, PT, R52.reuse, 0x12, P1 ;  /* 0x000000123400780c */ /* 0x040fe40000f21670 */
[----:B------:R-:W-:Y:S02]  /*42d0*/  ISETP.LT.OR P3, PT, R52, 0x71, P3 ;  /* 0x000000713400780c */ /* 0x000fe40001f61670 */
[----:B------:R-:W-:-:S02]  /*42e0*/  FSEL R2, R9, -INF , !P1 ;  /* 0xff80000009027808 */ /* 0x000fc40004800000 */
[----:B------:R-:W-:Y:S02]  /*42f0*/  ISETP.NE.AND P1, PT, R102, RZ, PT ;  /* 0x000000ff6600720c */ /* 0x000fe40003f25270 */
[----:B------:R-:W-:Y:S02]  /*4300*/  FMNMX.FTZ R9, R74, R67, !PT ;  /* 0x000000434a097209 */ /* 0x000fe40007810000 */
[----:B------:R-:W-:Y:S02]  /*4310*/  ISETP.GT.AND P1, PT, R62, 0x18, !P1 ;  /* 0x000000183e00780c */ /* 0x000fe40004f24270 */
[C---:B------:R-:W-:Y:S02]  /*4320*/  ISETP.LT.OR P4, PT, R52.reuse, 0x72, P4 ;  /* 0x000000723400780c */ /* 0x040fe40002781670 */
[----:B------:R-:W-:Y:S02]  /*4330*/  ISETP.LT.OR P1, PT, R52, 0x19, P1 ;  /* 0x000000193400780c */ /* 0x000fe40000f21670 */
[----:B------:R-:W-:-:S02]  /*4340*/  FSEL R36, R36, -INF , !P3 ;  /* 0xff80000024247808 */ /* 0x000fc40005800000 */
[----:B------:R-:W-:Y:S02]  /*4350*/  FSEL R10, R10, -INF , !P1 ;  /* 0xff8000000a0a7808 */ /* 0x000fe40004800000 */
[----:B------:R-:W-:Y:S02]  /*4360*/  ISETP.NE.AND P1, PT, R103, RZ, PT ;  /* 0x000000ff6700720c */ /* 0x000fe40003f25270 */
[----:B------:R-:W-:Y:S02]  /*4370*/  ISETP.LT.OR P5, PT, R52, 0x79, P5 ;  /* 0x000000793400780c */ /* 0x000fe40002fa1670 */
[----:B------:R-:W-:Y:S02]  /*4380*/  ISETP.GT.AND P1, PT, R62, 0x19, !P1 ;  /* 0x000000193e00780c */ /* 0x000fe40004f24270 */
[----:B------:R-:W-:Y:S02]  /*4390*/  FSEL R37, R37, -INF , !P4 ;  /* 0xff80000025257808 */ /* 0x000fe40006000000 */
[----:B------:R-:W-:-:S02]  /*43a0*/  ISETP.LT.OR P1, PT, R52, 0x1a, P1 ;  /* 0x0000001a3400780c */ /* 0x000fc40000f21670 */
[----:B------:R-:W-:Y:S02]  /*43b0*/  FSEL R39, R39, -INF , !P5 ;  /* 0xff80000027277808 */ /* 0x000fe40006800000 */
[----:B------:R-:W-:Y:S02]  /*43c0*/  FSEL R11, R11, -INF , !P1 ;  /* 0xff8000000b0b7808 */ /* 0x000fe40004800000 */
[----:B------:R-:W-:-:S04]  /*43d0*/  ISETP.NE.AND P1, PT, R104, RZ, PT ;  /* 0x000000ff6800720c */ /* 0x000fc80003f25270 */
[----:B------:R-:W-:-:S04]  /*43e0*/  ISETP.GT.AND P1, PT, R62, 0x20, !P1 ;  /* 0x000000203e00780c */ /* 0x000fc80004f24270 */
[----:B------:R-:W-:-:S04]  /*43f0*/  ISETP.LT.OR P1, PT, R52, 0x21, P1 ;  /* 0x000000213400780c */ /* 0x000fc80000f21670 */
        /* <DEDUP_REMOVED lines=19> */
[----:B------:R-:W-:-:S04]  /*4530*/  ISETP.LT.OR P1, PT, R52, 0x32, P1 ;  /* 0x000000323400780c */ /* 0x000fc80000f21670 */
[----:B------:R-:W-:Y:S02]  /*4540*/  FSEL R21, R21, -INF , !P1 ;  /* 0xff80000015157808 */ /* 0x000fe40004800000 */
[----:B------:R-:W-:Y:S02]  /*4550*/  ISETP.GT.AND P1, PT, R62, 0x38, !P6 ;  /* 0x000000383e00780c */ /* 0x000fe40007724270 */
[----:B------:R-:W-:Y:S02]  /*4560*/  ISETP.NE.AND P6, PT, R98, RZ, PT ;  /* 0x000000ff6200720c */ /* 0x000fe40003fc5270 */
        /* <DEDUP_REMOVED lines=48> */
[----:B------:R-:W-:-:S02]  /*4870*/  FMNMX.FTZ R72, R68, R9, !PT ;  /* 0x0000000944487209 */ /* 0x000fc40007810000 */
[----:B------:R-:W-:Y:S02]  /*4880*/  FSEL R34, R34, -INF , !P2 ;  /* 0xff80000022227808 */ /* 0x000fe40005000000 */
        /* <DEDUP_REMOVED lines=30> */
[----:B0-----:R-:W-:-:S05]  /*4a70*/  FMNMX.FTZ R73, R72, R9, !PT ;  /* 0x0000000948497209 */ /* 0x001fca0007810000 */
[----:B------:R-:W0:Y:S02]  /*4a80*/  SHFL.BFLY PT, R76, R73, 0x1, 0x1f ;  /* 0x0c201f00494c7f89 */ /* 0x000e2400000e0000 */
[----:B0-----:R-:W-:Y:S01]  /*4a90*/  FMNMX.FTZ R9, R73, R76, !PT ;  /* 0x0000004c49097209 */ /* 0x001fe20007810000 */
[----:B------:R-:W-:-:S03]  /*4aa0*/  IMAD.U32 R76, RZ, RZ, UR29 ;  /* 0x0000001dff4c7e24 */ /* 0x000fc6000f8e00ff */
[C---:B------:R-:W-:Y:S01]  /*4ab0*/  FSETP.NEU.FTZ.AND P1, PT, R9.reuse, -INF , PT ;  /* 0xff8000000900780b */ /* 0x040fe20003f3d000 */
[----:B------:R-:W-:-:S05]  /*4ac0*/  FFMA.FTZ R75, R9, R76, -8 ;  /* 0xc1000000094b7423 */ /* 0x000fca000001004c */
[----:B------:R-:W-:Y:S02]  /*4ad0*/  FSEL R80, R75, RZ, P1 ;  /* 0x000000ff4b507208 */ /* 0x000fe40000800000 */
[----:B------:R-:W-:Y:S02]  /*4ae0*/  ISETP.GT.AND P1, PT, R62, RZ, !P6 ;  /* 0x000000ff3e00720c */ /* 0x000fe40007724270 */
[----:B------:R-:W-:Y:S01]  /*4af0*/  ISETP.NE.AND P6, PT, R77, RZ, PT ;  /* 0x000000ff4d00720c */ /* 0x000fe20003fc5270 */
[----:B------:R-:W-:-:S01]  /*4b00*/  FFMA.FTZ R67, R67, UR29, -R80 ;  /* 0x0000001d43437c23 */ /* 0x000fc20008010850 */
[----:B------:R-:W-:Y:S01]  /*4b10*/  ISETP.LT.OR P1, PT, R52, 0x1, P1 ;  /* 0x000000013400780c */ /* 0x000fe20000f21670 */
[----:B------:R-:W-:-:S01]  /*4b20*/  FFMA.FTZ R68, R68, UR29, -R80 ;  /* 0x0000001d44447c23 */ /* 0x000fc20008010850 */
[----:B------:R-:W-:Y:S01]  /*4b30*/  ISETP.GT.AND P6, PT, R62, 0x79, !P6 ;  /* 0x000000793e00780c */ /* 0x000fe200077c4270 */
[----:B------:R-:W-:-:S01]  /*4b40*/  FFMA.FTZ R69, R69, UR29, -R80 ;  /* 0x0000001d45457c23 */ /* 0x000fc20008010850 */
[----:B------:R-:W-:Y:S01]  /*4b50*/  FSEL R76, R4, -INF , !P1 ;  /* 0xff800000044c7808 */ /* 0x000fe20004800000 */
[----:B------:R-:W-:-:S01]  /*4b60*/  FFMA.FTZ R4, R74, UR29, -R80 ;  /* 0x0000001d4a047c23 */ /* 0x000fc20008010850 */
[----:B------:R-:W-:Y:S01]  /*4b70*/  ISETP.NE.AND P1, PT, R86, RZ, PT ;  /* 0x000000ff5600720c */ /* 0x000fe20003f25270 */
[----:B------:R-:W-:Y:S01]  /*4b80*/  MUFU.EX2 R67, R67 ;  /* 0x0000004300437308 */ /* 0x000fe20000000800 */
[----:B------:R-:W-:Y:S01]  /*4b90*/  FMNMX.FTZ R73, R76, R5, !PT ;  /* 0x000000054c497209 */ /* 0x000fe20007810000 */
[--C-:B------:R-:W-:Y:S01]  /*4ba0*/  FFMA.FTZ R70, R70, UR29, -R80.reuse ;  /* 0x0000001d46467c23 */ /* 0x100fe20008010850 */
[----:B------:R-:W-:Y:S01]  /*4bb0*/  ISETP.GT.AND P1, PT, R62, 0x68, !P1 ;  /* 0x000000683e00780c */ /* 0x000fe20004f24270 */
[--C-:B------:R-:W-:Y:S01]  /*4bc0*/  FFMA.FTZ R62, R53, UR29, -R80.reuse ;  /* 0x0000001d353e7c23 */ /* 0x100fe20008010850 */
[----:B------:R-:W-:Y:S01]  /*4bd0*/  FMNMX.FTZ R72, R6, R73, !PT ;  /* 0x0000004906487209 */ /* 0x000fe20007810000 */
[--C-:B------:R-:W-:Y:S01]  /*4be0*/  FFMA.FTZ R71, R71, UR29, -R80.reuse ;  /* 0x0000001d47477c23 */ /* 0x100fe20008010850 */
[----:B------:R-:W-:Y:S01]  /*4bf0*/  ISETP.LT.OR P1, PT, R52, 0x69, P1 ;  /* 0x000000693400780c */ /* 0x000fe20000f21670 */
[----:B------:R-:W0:Y:S01]  /*4c00*/  MUFU.EX2 R4, R4 ;  /* 0x0000000400047308 */ /* 0x000e220000000800 */
[----:B------:R-:W-:Y:S01]  /*4c10*/  FMNMX.FTZ R73, R7, R72, !PT ;  /* 0x0000004807497209 */ /* 0x000fe20007810000 */
[--C-:B------:R-:W-:Y:S01]  /*4c20*/  FFMA.FTZ R72, R88, UR29, -R80.reuse ;  /* 0x0000001d58487c23 */ /* 0x100fe20008010850 */
[----:B------:R-:W-:Y:S01]  /*4c30*/  FSEL R35, R35, -INF , !P1 ;  /* 0xff80000023237808 */ /* 0x000fe20004800000 */
[--C-:B------:R-:W-:Y:S01]  /*4c40*/  FFMA.FTZ R89, R89, UR29, -R80.reuse ;  /* 0x0000001d59597c23 */ /* 0x100fe20008010850 */
[----:B------:R-:W-:Y:S01]  /*4c50*/  FMNMX.FTZ R73, R8, R73, !PT ;  /* 0x0000004908497209 */ /* 0x000fe20007810000 */
[--C-:B------:R-:W-:Y:S01]  /*4c60*/  FFMA.FTZ R66, R66, UR29, -R80.reuse ;  /* 0x0000001d42427c23 */ /* 0x100fe20008010850 */
[----:B------:R-:W-:Y:S01]  /*4c70*/  ISETP.LT.OR P6, PT, R52, 0x7a, P6 ;  /* 0x0000007a3400780c */ /* 0x000fe200037c1670 */
[----:B------:R-:W1:Y:S01]  /*4c80*/  MUFU.EX2 R68, R68 ;  /* 0x0000004400447308 */ /* 0x000e620000000800 */
[----:B------:R-:W-:Y:S01]  /*4c90*/  FMNMX.FTZ R73, R2, R73, !PT ;  /* 0x0000004902497209 */ /* 0x000fe20007810000 */
[--C-:B------:R-:W-:Y:S01]  /*4ca0*/  FFMA.FTZ R65, R65, UR29, -R80.reuse ;  /* 0x0000001d41417c23 */ /* 0x100fe20008010850 */
[----:B------:R-:W-:Y:S01]  /*4cb0*/  FSEL R38, R38, -INF , !P6 ;  /* 0xff80000026267808 */ /* 0x000fe20007000000 */
[--C-:B------:R-:W-:Y:S01]  /*4cc0*/  FFMA.FTZ R64, R64, UR29, -R80.reuse ;  /* 0x0000001d40407c23 */ /* 0x100fe20008010850 */
[----:B------:R-:W-:Y:S01]  /*4cd0*/  FMNMX.FTZ R74, R10, R73, !PT ;  /* 0x000000490a4a7209 */ /* 0x000fe20007810000 */
[--C-:B------:R-:W-:Y:S01]  /*4ce0*/  FFMA.FTZ R63, R63, UR29, -R80.reuse ;  /* 0x0000001d3f3f7c23 */ /* 0x100fe20008010850 */
[----:B------:R-:W-:-:S01]  /*4cf0*/  FFMA.FTZ R61, R61, UR29, -R80 ;  /* 0x0000001d3d3d7c23 */ /* 0x000fc20008010850 */
[----:B------:R-:W2:Y:S01]  /*4d00*/  MUFU.EX2 R69, R69 ;  /* 0x0000004500457308 */ /* 0x000ea20000000800 */
[----:B------:R-:W-:Y:S01]  /*4d10*/  FMNMX.FTZ R73, R11, R74, !PT ;  /* 0x0000004a0b497209 */ /* 0x000fe20007810000 */
[--C-:B------:R-:W-:Y:S01]  /*4d20*/  FFMA.FTZ R55, R55, UR29, -R80.reuse ;  /* 0x0000001d37377c23 */ /* 0x100fe20008010850 */
[----:B------:R-:W-:-:S01]  /*4d30*/  FFMA.FTZ R49, R49, UR29, -R80 ;  /* 0x0000001d31317c23 */ /* 0x000fc20008010850 */
[--C-:B------:R-:W-:Y:S01]  /*4d40*/  FFMA.FTZ R48, R48, UR29, -R80.reuse ;  /* 0x0000001d30307c23 */ /* 0x100fe20008010850 */
[----:B------:R-:W-:Y:S01]  /*4d50*/  FMNMX.FTZ R74, R12, R73, !PT ;  /* 0x000000490c4a7209 */ /* 0x000fe20007810000 */
[--C-:B------:R-:W-:Y:S01]  /*4d60*/  FFMA.FTZ R51, R51, UR29, -R80.reuse ;  /* 0x0000001d33337c23 */ /* 0x100fe20008010850 */
[----:B------:R-:W-:-:S01]  /*4d70*/  FFMA.FTZ R50, R50, UR29, -R80 ;  /* 0x0000001d32327c23 */ /* 0x000fc20008010850 */
[----:B------:R-:W3:Y:S01]  /*4d80*/  MUFU.EX2 R70, R70 ;  /* 0x0000004600467308 */ /* 0x000ee20000000800 */
[----:B------:R-:W-:Y:S01]  /*4d90*/  FMNMX.FTZ R75, R13, R74, !PT ;  /* 0x0000004a0d4b7209 */ /* 0x000fe20007810000 */
[--C-:B------:R-:W-:Y:S01]  /*4da0*/  FFMA.FTZ R45, R45, UR29, -R80.reuse ;  /* 0x0000001d2d2d7c23 */ /* 0x100fe20008010850 */
[----:B------:R-:W-:-:S01]  /*4db0*/  FFMA.FTZ R44, R44, UR29, -R80 ;  /* 0x0000001d2c2c7c23 */ /* 0x000fc20008010850 */
[--C-:B------:R-:W-:Y:S01]  /*4dc0*/  FFMA.FTZ R47, R47, UR29, -R80.reuse ;  /* 0x0000001d2f2f7c23 */ /* 0x100fe20008010850 */
[----:B------:R-:W-:Y:S01]  /*4dd0*/  FMNMX.FTZ R74, R14, R75, !PT ;  /* 0x0000004b0e4a7209 */ /* 0x000fe20007810000 */
[--C-:B------:R-:W-:Y:S01]  /*4de0*/  FFMA.FTZ R46, R46, UR29, -R80.reuse ;  /* 0x0000001d2e2e7c23 */ /* 0x100fe20008010850 */
[----:B------:R-:W-:-:S01]  /*4df0*/  FFMA.FTZ R41, R41, UR29, -R80 ;  /* 0x0000001d29297c23 */ /* 0x000fc20008010850 */
[----:B------:R-:W4:Y:S01]  /*4e00*/  MUFU.EX2 R71, R71 ;  /* 0x0000004700477308 */ /* 0x000f220000000800 */
[----:B------:R-:W-:Y:S01]  /*4e10*/  FMNMX.FTZ R75, R15, R74, !PT ;  /* 0x0000004a0f4b7209 */ /* 0x000fe20007810000 */
[--C-:B------:R-:W-:Y:S01]  /*4e20*/  FFMA.FTZ R40, R40, UR29, -R80.reuse ;  /* 0x0000001d28287c23 */ /* 0x100fe20008010850 */
[----:B------:R-:W-:-:S01]  /*4e30*/  FFMA.FTZ R43, R43, UR29, -R80 ;  /* 0x0000001d2b2b7c23 */ /* 0x000fc20008010850 */
[--C-:B------:R-:W-:Y:S01]  /*4e40*/  FFMA.FTZ R42, R42, UR29, -R80.reuse ;  /* 0x0000001d2a2a7c23 */ /* 0x100fe20008010850 */
[----:B------:R-:W-:Y:S01]  /*4e50*/  FMNMX.FTZ R74, R20, R75, !PT ;  /* 0x0000004b144a7209 */ /* 0x000fe20007810000 */
[--C-:B------:R-:W-:Y:S01]  /*4e60*/  FFMA.FTZ R24, R24, UR29, -R80.reuse ;  /* 0x0000001d18187c23 */ /* 0x100fe20008010850 */
[----:B------:R-:W-:-:S01]  /*4e70*/  FFMA.FTZ R25, R25, UR29, -R80 ;  /* 0x0000001d19197c23 */ /* 0x000fc20008010850 */
[----:B------:R-:W-:Y:S01]  /*4e80*/  MUFU.EX2 R72, R72 ;  /* 0x0000004800487308 */ /* 0x000fe20000000800 */
[----:B------:R-:W-:Y:S01]  /*4e90*/  FMNMX.FTZ R75, R21, R74, !PT ;  /* 0x0000004a154b7209 */ /* 0x000fe20007810000 */
[--C-:B------:R-:W-:Y:S01]  /*4ea0*/  FFMA.FTZ R29, R29, UR29, -R80.reuse ;  /* 0x0000001d1d1d7c23 */ /* 0x100fe20008010850 */
[----:B------:R-:W-:-:S02]  /*4eb0*/  FFMA.FTZ R28, R28, UR29, -R80 ;  /* 0x0000001d1c1c7c23 */ /* 0x000fc40008010850 */
[----:B------:R-:W-:-:S03]  /*4ec0*/  FMNMX.FTZ R74, R26, R75, !PT ;  /* 0x0000004b1a4a7209 */ /* 0x000fc60007810000 */
[----:B------:R-:W-:Y:S01]  /*4ed0*/  MUFU.EX2 R73, R89 ;  /* 0x0000005900497308 */ /* 0x000fe20000000800 */
[----:B------:R-:W-:-:S04]  /*4ee0*/  FMNMX.FTZ R75, R27, R74, !PT ;  /* 0x0000004a1b4b7209 */ /* 0x000fc80007810000 */
[----:B------:R-:W-:-:S03]  /*4ef0*/  FMNMX.FTZ R74, R30, R75, !PT ;  /* 0x0000004b1e4a7209 */ /* 0x000fc60007810000 */
[----:B------:R-:W-:Y:S01]  /*4f00*/  MUFU.EX2 R66, R66 ;  /* 0x0000004200427308 */ /* 0x000fe20000000800 */
[----:B------:R-:W-:-:S04]  /*4f10*/  FMNMX.FTZ R75, R31, R74, !PT ;  /* 0x0000004a1f4b7209 */ /* 0x000fc80007810000 */
[----:B------:R-:W-:Y:S01]  /*4f20*/  FMNMX.FTZ R74, R32, R75, !PT ;  /* 0x0000004b204a7209 */ /* 0x000fe20007810000 */
[----:B------:R-:W-:-:S02]  /*4f30*/  FFMA.FTZ R75, R59, UR29, -R80 ;  /* 0x0000001d3b4b7c23 */ /* 0x000fc40008010850 */
[----:B------:R-:W-:Y:S01]  /*4f40*/  MUFU.EX2 R65, R65 ;  /* 0x0000004100417308 */ /* 0x000fe20000000800 */
[----:B------:R-:W-:-:S04]  /*4f50*/  FMNMX.FTZ R74, R33, R74, !PT ;  /* 0x0000004a214a7209 */ /* 0x000fc80007810000 */
[----:B------:R-:W-:-:S03]  /*4f60*/  FMNMX.FTZ R59, R3, R74, !PT ;  /* 0x0000004a033b7209 */ /* 0x000fc60007810000 */
[----:B------:R5:W-:Y:S01]  /*4f70*/  MUFU.EX2 R74, R75 ;  /* 0x0000004b004a7308 */ /* 0x000be20000000800 */
[----:B------:R-:W-:-:S04]  /*4f80*/  FMNMX.FTZ R59, R54, R59, !PT ;  /* 0x0000003b363b7209 */ /* 0x000fc80007810000 */
[----:B------:R-:W-:-:S03]  /*4f90*/  FMNMX.FTZ R78, R56, R59, !PT ;  /* 0x0000003b384e7209 */ /* 0x000fc60007810000 */
[----:B------:R-:W-:Y:S01]  /*4fa0*/  MUFU.EX2 R64, R64 ;  /* 0x0000004000407308 */ /* 0x000fe20000000800 */
        /* <DEDUP_REMOVED lines=12> */
[----:B------:R-:W-:-:S05]  /*5070*/  FMNMX.FTZ R53, R38, R53, !PT ;  /* 0x0000003526357209 */ /* 0x000fca0007810000 */
[----:B------:R-:W0:Y:S02]  /*5080*/  SHFL.BFLY PT, R52, R53, 0x2, 0x1f ;  /* 0x0c401f0035347f89 */ /* 0x000e2400000e0000 */
[----:B------:R-:W-:Y:S08]  /*5090*/  MUFU.EX2 R49, R49 ;  /* 0x0000003100317308 */ /* 0x000ff00000000800 */
[----:B------:R-:W-:Y:S08]  /*50a0*/  MUFU.EX2 R48, R48 ;  /* 0x0000003000307308 */ /* 0x000ff00000000800 */
[----:B------:R-:W-:Y:S01]  /*50b0*/  MUFU.EX2 R51, R51 ;  /* 0x0000003300337308 */ /* 0x000fe20000000800 */
[----:B0-----:R-:W-:-:S07]  /*50c0*/  FMNMX.FTZ R52, R53, R52, !PT ;  /* 0x0000003435347209 */ /* 0x001fce0007810000 */
[----:B------:R-:W-:Y:S01]  /*50d0*/  MUFU.EX2 R50, R50 ;  /* 0x0000003200327308 */ /* 0x000fe20000000800 */
[----:B------:R-:W0:Y:S07]  /*50e0*/  SHFL.BFLY PT, R53, R52, 0x1, 0x1f ;  /* 0x0c201f0034357f89 */ /* 0x000e2e00000e0000 */
[----:B------:R-:W-:Y:S08]  /*50f0*/  MUFU.EX2 R45, R45 ;  /* 0x0000002d002d7308 */ /* 0x000ff00000000800 */
[----:B------:R-:W-:Y:S08]  /*5100*/  MUFU.EX2 R44, R44 ;  /* 0x0000002c002c7308 */ /* 0x000ff00000000800 */
[----:B------:R-:W-:Y:S01]  /*5110*/  MUFU.EX2 R47, R47 ;  /* 0x0000002f002f7308 */ /* 0x000fe20000000800 */
[----:B0-----:R-:W-:Y:S01]  /*5120*/  FMNMX.FTZ R132, R52, R53, !PT ;  /* 0x0000003534847209 */ /* 0x001fe20007810000 */
[----:B------:R-:W-:-:S03]  /*5130*/  IMAD.U32 R53, RZ, RZ, UR29 ;  /* 0x0000001dff357e24 */ /* 0x000fc6000f8e00ff */
[C---:B------:R-:W-:Y:S01]  /*5140*/  FSETP.NEU.FTZ.AND P1, PT, R132.reuse, -INF , PT ;  /* 0xff8000008400780b */ /* 0x040fe20003f3d000 */
[----:B------:R-:W-:-:S02]  /*5150*/  FFMA.FTZ R52, R132, R53, -8 ;  /* 0xc100000084347423 */ /* 0x000fc40000010035 */
[----:B------:R-:W-:Y:S03]  /*5160*/  MUFU.EX2 R46, R46 ;  /* 0x0000002e002e7308 */ /* 0x000fe60000000800 */
[----:B------:R-:W-:Y:S02]  /*5170*/  FSEL R53, R52, RZ, P1 ;  /* 0x000000ff34357208 */ /* 0x000fe40000800000 */
[----:B------:R-:W-:-:S03]  /*5180*/  PLOP3.LUT P1, PT, PT, PT, UP0, 0x40, 0x0 ;  /* 0x000000000000781c */ /* 0x000fc60003f2e808 */
        /* <DEDUP_REMOVED lines=8> */
[----:B------:R-:W-:Y:S01]  /*5210*/  MUFU.EX2 R52, R52 ;  /* 0x0000003400347308 */ /* 0x000fe20000000800 */
[----:B-----5:R-:W-:-:S01]  /*5220*/  FFMA.FTZ R75, R7, UR29, -R53 ;  /* 0x0000001d074b7c23 */ /* 0x020fc20008010835 */
        /* <DEDUP_REMOVED lines=14> */
[----:B------:R1:W-:Y:S01]  /*5310*/  MUFU.EX2 R77, R8 ;  /* 0x00000008004d7308 */ /* 0x0003e20000000800 */
[----:B------:R-:W-:-:S01]  /*5320*/  FFMA.FTZ R3, R3, UR29, -R53 ;  /* 0x0000001d03037c23 */ /* 0x000fc20008010835 */
[--C-:B------:R-:W-:Y:S01]  /*5330*/  FFMA.FTZ R54, R54, UR29, -R53.reuse ;  /* 0x0000001d36367c23 */ /* 0x100fe20008010835 */
[----:B------:R-:W-:-:S01]  /*5340*/  FFMA.FTZ R56, R56, UR29, -R53 ;  /* 0x0000001d38387c23 */ /* 0x000fc20008010835 */
[--C-:B------:R-:W-:Y:S01]  /*5350*/  FFMA.FTZ R57, R57, UR29, -R53.reuse ;  /* 0x0000001d39397c23 */ /* 0x100fe20008010835 */
[----:B------:R-:W-:-:S01]  /*5360*/  FFMA.FTZ R58, R58, UR29, -R53 ;  /* 0x0000001d3a3a7c23 */ /* 0x000fc20008010835 */
[--C-:B------:R-:W-:Y:S01]  /*5370*/  FFMA.FTZ R60, R60, UR29, -R53.reuse ;  /* 0x0000001d3c3c7c23 */ /* 0x100fe20008010835 */
[----:B------:R-:W-:-:S01]  /*5380*/  FFMA.FTZ R35, R35, UR29, -R53 ;  /* 0x0000001d23237c23 */ /* 0x000fc20008010835 */
[----:B------:R-:W5:Y:S01]  /*5390*/  MUFU.EX2 R59, R59 ;  /* 0x0000003b003b7308 */ /* 0x000f620000000800 */
[----:B-1----:R-:W-:-:S01]  /*53a0*/  FADD.FTZ R8, R68, R13 ;  /* 0x0000000d44087221 */ /* 0x002fc20000010000 */
[----:B--2---:R-:W-:Y:S01]  /*53b0*/  F2FP.SATFINITE.E4M3.F32.PACK_AB_MERGE_C R68, R69, R68, RZ ;  /* 0x000000444544723e */ /* 0x004fe200048070ff */
[----:B------:R-:W-:-:S01]  /*53c0*/  FFMA.FTZ R34, R34, UR29, -R53 ;  /* 0x0000001d22227c23 */ /* 0x000fc20008010835 */
[----:B------:R-:W-:Y:S01]  /*53d0*/  FFMA.FTZ R36, R36, UR29, -R53 ;  /* 0x0000001d24247c23 */ /* 0x000fe20008010835 */
[----:B------:R-:W-:-:S01]  /*53e0*/  FADD.FTZ R13, R69, R8 ;  /* 0x00000008450d7221 */ /* 0x000fc20000010000 */
[----:B------:R-:W-:Y:S01]  /*53f0*/  F2FP.SATFINITE.E4M3.F32.PACK_AB_MERGE_C R196, R67, R4, R68 ;  /* 0x0000000443c4723e */ /* 0x000fe20004807044 */
[----:B------:R-:W-:-:S01]  /*5400*/  FFMA.FTZ R37, R37, UR29, -R53 ;  /* 0x0000001d25257c23 */ /* 0x000fc20008010835 */
[----:B------:R1:W2:Y:S01]  /*5410*/  MUFU.EX2 R76, R75 ;  /* 0x0000004b004c7308 */ /* 0x0002a20000000800 */
[----:B---3--:R-:W-:-:S01]  /*5420*/  FADD.FTZ R8, R70, R13 ;  /* 0x0000000d46087221 */ /* 0x008fc20000010000 */
[--C-:B------:R-:W-:Y:S01]  /*5430*/  FFMA.FTZ R39, R39, UR29, -R53.reuse ;  /* 0x0000001d27277c23 */ /* 0x100fe20008010835 */
[----:B------:R-:W-:-:S02]  /*5440*/  FFMA.FTZ R38, R38, UR29, -R53 ;  /* 0x0000001d26267c23 */ /* 0x000fc40008010835 */
[----:B----4-:R-:W-:Y:S01]  /*5450*/  FADD.FTZ R13, R71, R8 ;  /* 0x00000008470d7221 */ /* 0x010fe20000010000 */
[----:B0-----:R-:W-:-:S02]  /*5460*/  FADD.FTZ R8, R52, R5 ;  /* 0x0000000534087221 */ /* 0x001fc40000010000 */
[----:B------:R-:W0:Y:S01]  /*5470*/  MUFU.EX2 R6, R6 ;  /* 0x0000000600067308 */ /* 0x000e220000000800 */
[----:B------:R-:W-:-:S01]  /*5480*/  FADD.FTZ R12, R72, R13 ;  /* 0x0000000d480c7221 */ /* 0x000fc20000010000 */
[----:B-----5:R-:W-:Y:S01]  /*5490*/  FADD.FTZ R13, R59, R8 ;  /* 0x000000083b0d7221 */ /* 0x020fe20000010000 */
[C---:B------:R-:W-:Y:S02]  /*54a0*/  F2FP.SATFINITE.E4M3.F32.PACK_AB_MERGE_C R72, R73.reuse, R72, RZ ;  /* 0x000000484948723e */ /* 0x040fe400048070ff */
[----:B-1----:R-:W-:Y:S02]  /*54b0*/  FADD.FTZ R75, R73, R12 ;  /* 0x0000000c494b7221 */ /* 0x002fe40000010000 */
[----:B------:R-:W-:Y:S01]  /*54c0*/  F2FP.SATFINITE.E4M3.F32.PACK_AB_MERGE_C R198, R71, R70, R72 ;  /* 0x0000004647c6723e */ /* 0x000fe20004807048 */
[----:B------:R-:W1:Y:S01]  /*54d0*/  MUFU.EX2 R7, R7 ;  /* 0x0000000700077308 */ /* 0x000e620000000800 */
[----:B--2---:R-:W-:-:S01]  /*54e0*/  FADD.FTZ R13, R76, R13 ;  /* 0x0000000d4c0d7221 */ /* 0x004fc20000010000 */
[----:B------:R-:W-:Y:S01]  /*54f0*/  FADD.FTZ R12, R66, R75 ;  /* 0x0000004b420c7221 */ /* 0x000fe20000010000 */
[----:B------:R-:W-:-:S03]  /*5500*/  F2FP.SATFINITE.E4M3.F32.PACK_AB_MERGE_C R59, R76, R59, RZ ;  /* 0x0000003b4c3b723e */ /* 0x000fc600048070ff */
[----:B------:R-:W-:Y:S01]  /*5510*/  FADD.FTZ R69, R65, R12 ;  /* 0x0000000c41457221 */ /* 0x000fe20000010000 */
[----:B------:R-:W-:Y:S01]  /*5520*/  F2FP.SATFINITE.E4M3.F32.PACK_AB_MERGE_C R12, R62, R55, RZ ;  /* 0x000000373e0c723e */ /* 0x000fe200048070ff */
[----:B------:R-:W2:Y:S01]  /*5530*/  MUFU.EX2 R10, R10 ;  /* 0x0000000a000a7308 */ /* 0x000ea20000000800 */
[----:B0-----:R-:W-:-:S01]  /*5540*/  FADD.FTZ R8, R6, R13 ;  /* 0x0000000d06087221 */ /* 0x001fc20000010000 */
[----:B------:R-:W-:Y:S02]  /*5550*/  F2FP.SATFINITE.E4M3.F32.PACK_AB_MERGE_C R197, R5, R52, R59 ;  /* 0x0000003405c5723e */ /* 0x000fe4000480703b */
[----:B------:R-:W-:-:S04]  /*5560*/  F2FP.SATFINITE.E4M3.F32.PACK_AB_MERGE_C R194, R74, R61, R12 ;  /* 0x0000003d4ac2723e */ /* 0x000fc8000480700c */
[----:B------:R-:W0:Y:S01]  /*5570*/  MUFU.EX2 R2, R2 ;  /* 0x0000000200027308 */ /* 0x000e220000000800 */
[----:B-1----:R-:W-:-:S01]  /*5580*/  FADD.FTZ R13, R7, R8 ;  /* 0x00000008070d7221 */ /* 0x002fc20000010000 */
[----:B------:R-:W-:Y:S01]  /*5590*/  FADD.FTZ R8, R64, R69 ;  /* 0x0000004540087221 */ /* 0x000fe20000010000 */
[----:B------:R-:W-:-:S03]  /*55a0*/  F2FP.SATFINITE.E4M3.F32.PACK_AB_MERGE_C R64, R63, R64, RZ ;  /* 0x000000403f40723e */ /* 0x000fc600048070ff */
[----:B------:R-:W-:Y:S01]  /*55b0*/  FADD.FTZ R8, R63, R8 ;  /* 0x000000083f087221 */ /* 0x000fe20000010000 */
[----:B------:R-:W-:Y:S01]  /*55c0*/  F2FP.SATFINITE.E4M3.F32.PACK_AB_MERGE_C R192, R65, R66, R64 ;  /* 0x0000004241c0723e */ /* 0x000fe20004807040 */
[----:B------:R-:W1:Y:S01]  /*55d0*/  MUFU.EX2 R11, R11 ;  /* 0x0000000b000b7308 */ /* 0x000e620000000800 */
[----:B--2---:R-:W-:-:S01]  /*55e0*/  FADD.FTZ R4, R10, R13 ;  /* 0x0000000d0a047221 */ /* 0x004fc20000010000 */
[----:B------:R-:W-:Y:S01]  /*55f0*/  FADD.FTZ R63, R61, R8 ;  /* 0x000000083d3f7221 */ /* 0x000fe20000010000 */
[C---:B------:R-:W-:Y:S02]  /*5600*/  F2FP.SATFINITE.E4M3.F32.PACK_AB_MERGE_C R10, R77.reuse, R10, RZ ;  /* 0x0000000a4d0a723e */ /* 0x040fe400048070ff */
[----:B------:R-:W-:Y:S01]  /*5610*/  FADD.FTZ R13, R77, R4 ;  /* 0x000000044d0d7221 */ /* 0x000fe20000010000 */
[----:B------:R-:W-:-:S01]  /*5620*/  FADD.FTZ R8, R74, R63 ;  /* 0x0000003f4a087221 */ /* 0x000fc20000010000 */
[----:B------:R-:W-:Y:S01]  /*5630*/  F2FP.SATFINITE.E4M3.F32.PACK_AB_MERGE_C R199, R7, R6, R10 ;  /* 0x0000000607c7723e */ /* 0x000fe2000480700a */
[----:B------:R-:W2:Y:S01]  /*5640*/  MUFU.EX2 R14, R14 ;  /* 0x0000000e000e7308 */ /* 0x000ea20000000800 */
[----:B0-----:R-:W-:-:S01]  /*5650*/  FADD.FTZ R4, R2, R13 ;  /* 0x0000000d02047221 */ /* 0x001fc20000010000 */
[----:B------:R-:W-:Y:S01]  /*5660*/  FADD.FTZ R55, R55, R8 ;  /* 0x0000000837377221 */ /* 0x000fe20000010000 */
[----:B------:R-:W-:Y:S01]  /*5670*/  F2FP.SATFINITE.E4M3.F32.PACK_AB_MERGE_C R8, R48, R49, RZ ;  /* 0x000000313008723e */ /* 0x000fe200048070ff */
[----:B------:R-:W-:-:S02]  /*5680*/  VIADD R6, R91, 0xfffffffe ;  /* 0xfffffffe5b067836 */ /* 0x000fc40000000000 */
[----:B------:R-:W-:-:S01]  /*5690*/  FADD.FTZ R62, R62, R55 ;  /* 0x000000373e3e7221 */ /* 0x000fc20000010000 */
[----:B------:R-:W-:Y:S01]  /*56a0*/  F2FP.SATFINITE.E4M3.F32.PACK_AB_MERGE_C R188, R50, R51, R8 ;  /* 0x0000003332bc723e */ /* 0x000fe20004807008 */
        /* <DEDUP_REMOVED lines=8> */
[----:B------:R-:W-:-:S04]  /*5730*/  FADD.FTZ R49, R49, R50 ;  /* 0x0000003231317221 */ /* 0x000fc80000010000 */
[----:B------:R-:W-:Y:S02]  /*5740*/  FADD.FTZ R48, R48, R49 ;  /* 0x0000003130307221 */ /* 0x000fe40000010000 */
[----:B------:R-:W2:Y:S01]  /*5750*/  MUFU.EX2 R21, R21 ;  /* 0x0000001500157308 */ /* 0x000ea20000000800 */
[----:B0-----:R-:W-:-:S01]  /*5760*/  FADD.FTZ R13, R15, R4 ;  /* 0x000000040f0d7221 */ /* 0x001fc20000010000 */
[----:B------:R-:W-:Y:S01]  /*5770*/  F2FP.SATFINITE.E4M3.F32.PACK_AB_MERGE_C R14, R15, R14, RZ ;  /* 0x0000000e0f0e723e */ /* 0x000fe200048070ff */
[----:B------:R-:W-:-:S03]  /*5780*/  FADD.FTZ R47, R47, R48 ;  /* 0x000000302f2f7221 */ /* 0x000fc60000010000 */
[----:B------:R-:W-:Y:S01]  /*5790*/  F2FP.SATFINITE.E4M3.F32.PACK_AB_MERGE_C R193, R11, R2, R14 ;  /* 0x000000020bc1723e */ /* 0x000fe2000480700e */
[----:B------:R-:W-:-:S01]  /*57a0*/  FADD.FTZ R46, R46, R47 ;  /* 0x0000002f2e2e7221 */ /* 0x000fc20000010000 */
[----:B------:R-:W0:Y:S01]  /*57b0*/  MUFU.EX2 R26, R26 ;  /* 0x0000001a001a7308 */ /* 0x000e220000000800 */
[----:B-1----:R-:W-:-:S02]  /*57c0*/  FADD.FTZ R4, R20, R13 ;  /* 0x0000000d14047221 */ /* 0x002fc40000010000 */
[----:B------:R-:W-:-:S04]  /*57d0*/  FADD.FTZ R45, R45, R46 ;  /* 0x0000002e2d2d7221 */ /* 0x000fc80000010000 */
[----:B------:R-:W-:Y:S01]  /*57e0*/  FADD.FTZ R44, R44, R45 ;  /* 0x0000002d2c2c7221 */ /* 0x000fe20000010000 */
[----:B------:R-:W1:Y:S01]  /*57f0*/  MUFU.EX2 R27, R27 ;  /* 0x0000001b001b7308 */ /* 0x000e620000000800 */
[----:B--2---:R-:W-:-:S07]  /*5800*/  FADD.FTZ R51, R21, R4 ;  /* 0x0000000415337221 */ /* 0x004fce0000010000 */
[----:B------:R-:W2:Y:S01]  /*5810*/  MUFU.EX2 R30, R30 ;  /* 0x0000001e001e7308 */ /* 0x000ea20000000800 */
[----:B0-----:R-:W-:-:S07]  /*5820*/  FADD.FTZ R4, R26, R51 ;  /* 0x000000331a047221 */ /* 0x001fce0000010000 */
[----:B------:R-:W0:Y:S01]  /*5830*/  MUFU.EX2 R31, R31 ;  /* 0x0000001f001f7308 */ /* 0x000e220000000800 */
[----:B-1----:R-:W-:-:S01]  /*5840*/  FADD.FTZ R51, R27, R4 ;  /* 0x000000041b337221 */ /* 0x002fc20000010000 */
        /* <DEDUP_REMOVED lines=10> */
[----:B------:R-:W-:-:S04]  /*58f0*/  F2FP.SATFINITE.E4M3.F32.PACK_AB_MERGE_C R32, R33, R32, RZ ;  /* 0x000000202120723e */ /* 0x000fc800048070ff */
[----:B------:R-:W-:Y:S02]  /*5900*/  F2FP.SATFINITE.E4M3.F32.PACK_AB_MERGE_C R189, R31, R30, R32 ;  /* 0x0000001e1fbd723e */ /* 0x000fe40004807020 */
[----:B------:R-:W2:Y:S01]  /*5910*/  MUFU.EX2 R56, R56 ;  /* 0x0000003800387308 */ /* 0x000ea20000000800 */
[----:B0-----:R-:W-:-:S07]  /*5920*/  FADD.FTZ R15, R3, R4 ;  /* 0x00000004030f7221 */ /* 0x001fce0000010000 */
[----:B------:R-:W0:Y:S01]  /*5930*/  MUFU.EX2 R40, R40 ;  /* 0x0000002800287308 */ /* 0x000e220000000800 */
[----:B-1----:R-:W-:-:S07]  /*5940*/  FADD.FTZ R15, R54, R15 ;  /* 0x0000000f360f7221 */ /* 0x002fce0000010000 */
[----:B------:R-:W1:Y:S01]  /*5950*/  MUFU.EX2 R57, R57 ;  /* 0x0000003900397308 */ /* 0x000e620000000800 */
[----:B--2---:R-:W-:-:S07]  /*5960*/  FADD.FTZ R4, R56, R15 ;  /* 0x0000000f38047221 */ /* 0x004fce0000010000 */
[----:B------:R-:W-:Y:S01]  /*5970*/  MUFU.EX2 R43, R43 ;  /* 0x0000002b002b7308 */ /* 0x000fe20000000800 */
[----:B0-----:R-:W-:-:S07]  /*5980*/  F2FP.SATFINITE.E4M3.F32.PACK_AB_MERGE_C R8, R40, R41, RZ ;  /* 0x000000292808723e */ /* 0x001fce00048070ff */
[----:B------:R-:W0:Y:S01]  /*5990*/  MUFU.EX2 R42, R42 ;  /* 0x0000002a002a7308 */ /* 0x000e220000000800 */
[C---:B-1----:R-:W-:Y:S01]  /*59a0*/  F2FP.SATFINITE.E4M3.F32.PACK_AB_MERGE_C R56, R57.reuse, R56, RZ ;  /* 0x000000383938723e */ /* 0x042fe200048070ff */
[----:B------:R-:W-:-:S03]  /*59b0*/  FADD.FTZ R57, R57, R4 ;  /* 0x0000000439397221 */ /* 0x000fc60000010000 */
[----:B------:R-:W-:-:S03]  /*59c0*/  F2FP.SATFINITE.E4M3.F32.PACK_AB_MERGE_C R191, R54, R3, R56 ;  /* 0x0000000336bf723e */ /* 0x000fc60004807038 */
[----:B------:R-:W1:Y:S08]  /*59d0*/  MUFU.EX2 R58, R58 ;  /* 0x0000003a003a7308 */ /* 0x000e700000000800 */
[----:B------:R-:W2:Y:S01]  /*59e0*/  MUFU.EX2 R13, R60 ;  /* 0x0000003c000d7308 */ /* 0x000ea20000000800 */
[----:B0-----:R-:W-:Y:S01]  /*59f0*/  F2FP.SATFINITE.E4M3.F32.PACK_AB_MERGE_C R184, R42, R43, R8 ;  /* 0x0000002b2ab8723e */ /* 0x001fe20004807008 */
[----:B------:R-:W-:-:S04]  /*5a00*/  FADD.FTZ R43, R43, R44 ;  /* 0x0000002c2b2b7221 */ /* 0x000fc80000010000 */
[----:B------:R-:W-:Y:S02]  /*5a10*/  FADD.FTZ R42, R42, R43 ;  /* 0x0000002b2a2a7221 */ /* 0x000fe40000010000 */
[----:B------:R-:W0:Y:S01]  /*5a20*/  MUFU.EX2 R35, R35 ;  /* 0x0000002300237308 */ /* 0x000e220000000800 */
[----:B-1----:R-:W-:-:S01]  /*5a30*/  FADD.FTZ R2, R58, R57 ;  /* 0x000000393a027221 */ /* 0x002fc20000010000 */
[----:B------:R-:W-:-:S04]  /*5a40*/  FADD.FTZ R41, R41, R42 ;  /* 0x0000002a29297221 */ /* 0x000fc80000010000 */
[----:B------:R-:W-:Y:S02]  /*5a50*/  FADD.FTZ R40, R40, R41 ;  /* 0x0000002928287221 */ /* 0x000fe40000010000 */
[----:B------:R-:W-:Y:S01]  /*5a60*/  MUFU.EX2 R24, R24 ;  /* 0x0000001800187308 */ /* 0x000fe20000000800 */
[----:B--2---:R-:W-:-:S07]  /*5a70*/  FADD.FTZ R2, R13, R2 ;  /* 0x000000020d027221 */ /* 0x004fce0000010000 */
[----:B------:R-:W1:Y:S01]  /*5a80*/  MUFU.EX2 R25, R25 ;  /* 0x0000001900197308 */ /* 0x000e620000000800 */
[----:B0-----:R-:W-:-:S07]  /*5a90*/  FADD.FTZ R5, R35, R2 ;  /* 0x0000000223057221 */ /* 0x001fce0000010000 */
[----:B------:R-:W0:Y:S08]  /*5aa0*/  MUFU.EX2 R34, R34 ;  /* 0x0000002200227308 */ /* 0x000e300000000800 */
[----:B------:R-:W-:Y:S01]  /*5ab0*/  MUFU.EX2 R29, R29 ;  /* 0x0000001d001d7308 */ /* 0x000fe20000000800 */
[----:B-1----:R-:W-:-:S07]  /*5ac0*/  F2FP.SATFINITE.E4M3.F32.PACK_AB_MERGE_C R4, R25, R24, RZ ;  /* 0x000000181904723e */ /* 0x002fce00048070ff */
[----:B------:R-:W1:Y:S01]  /*5ad0*/  MUFU.EX2 R28, R28 ;  /* 0x0000001c001c7308 */ /* 0x000e620000000800 */
[----:B0-----:R-:W-:-:S01]  /*5ae0*/  FADD.FTZ R5, R34, R5 ;  /* 0x0000000522057221 */ /* 0x001fc20000010000 */
[----:B------:R-:W-:-:S04]  /*5af0*/  F2FP.SATFINITE.E4M3.F32.PACK_AB_MERGE_C R35, R34, R35, RZ ;  /* 0x000000232223723e */ /* 0x000fc800048070ff */
[----:B------:R-:W-:Y:S02]  /*5b00*/  F2FP.SATFINITE.E4M3.F32.PACK_AB_MERGE_C R185, R13, R58, R35 ;  /* 0x0000003a0db9723e */ /* 0x000fe40004807023 */
[----:B------:R-:W0:Y:S08]  /*5b10*/  MUFU.EX2 R36, R36 ;  /* 0x0000002400247308 */ /* 0x000e300000000800 */
[----:B------:R-:W2:Y:S01]  /*5b20*/  MUFU.EX2 R37, R37 ;  /* 0x0000002500257308 */ /* 0x000ea20000000800 */
[----:B-1----:R-:W-:Y:S01]  /*5b30*/  F2FP.SATFINITE.E4M3.F32.PACK_AB_MERGE_C R186, R28, R29, R4 ;  /* 0x0000001d1cba723e */ /* 0x002fe20004807004 */
[----:B------:R-:W-:-:S04]  /*5b40*/  FADD.FTZ R29, R29, R40 ;  /* 0x000000281d1d7221 */ /* 0x000fc80000010000 */
[----:B------:R-:W-:Y:S02]  /*5b50*/  FADD.FTZ R29, R28, R29 ;  /* 0x0000001d1c1d7221 */ /* 0x000fe40000010000 */
[----:B------:R-:W-:Y:S01]  /*5b60*/  MUFU.EX2 R39, R39 ;  /* 0x0000002700277308 */ /* 0x000fe20000000800 */
[----:B0-----:R-:W-:-:S01]  /*5b70*/  FADD.FTZ R2, R36, R5 ;  /* 0x0000000524027221 */ /* 0x001fc20000010000 */
[----:B------:R-:W-:-:S06]  /*5b80*/  FADD.FTZ R24, R24, R29 ;  /* 0x0000001d18187221 */ /* 0x000fcc0000010000 */
[----:B------:R-:W0:Y:S01]  /*5b90*/  MUFU.EX2 R38, R38 ;  /* 0x0000002600267308 */ /* 0x000e220000000800 */
[----:B--2---:R-:W-:-:S01]  /*5ba0*/  FADD.FTZ R2, R37, R2 ;  /* 0x0000000225027221 */ /* 0x004fc20000010000 */
[----:B0-----:R-:W-:-:S03]  /*5bb0*/  F2FP.SATFINITE.E4M3.F32.PACK_AB_MERGE_C R3, R38, R39, RZ ;  /* 0x000000272603723e */ /* 0x001fc600048070ff */
[----:B------:R-:W-:Y:S01]  /*5bc0*/  FADD.FTZ R39, R39, R2 ;  /* 0x0000000227277221 */ /* 0x000fe20000010000 */
[----:B------:R-:W-:Y:S01]  /*5bd0*/  F2FP.SATFINITE.E4M3.F32.PACK_AB_MERGE_C R187, R37, R36, R3 ;  /* 0x0000002425bb723e */ /* 0x000fe20004807003 */
[----:B------:R-:W-:Y:S02]  /*5be0*/  FADD.FTZ R3, R25, R24 ;  /* 0x0000001819037221 */ /* 0x000fe40000010000 */
[----:B------:R-:W-:-:S01]  /*5bf0*/  FADD.FTZ R2, R38, R39 ;  /* 0x0000002726027221 */ /* 0x000fc20000010000 */
        /* <DEDUP_REMOVED lines=12> */
.L_x_1340:
[----:B------:R-:W-:Y:S02]  /*5cc0*/  ULDC UR18, c[0x0][0x9e4] ;  /* 0x0002790000127ab9 */ /* 0x000fe40000000800 */
[----:B------:R-:W-:-:S11]  /*5cd0*/  UISETP.NE.AND UP0, UPT, UR18, 0x1, UPT ;  /* 0x000000011200788c */ /* 0x000fd6000bf05270 */
[----:B------:R-:W-:Y:S02]  /*5ce0*/  @UP0 ULDC.64 UR6, c[0x0][0x9e8] ;  /* 0x00027a0000060ab9 */ /* 0x000fe40000000a00 */
[----:B------:R-:W-:-:S04]  /*5cf0*/  UIMAD.WIDE.U32 UR10, UR15, UR6, URZ ;  /* 0x000000060f0a72a5 */ /* 0x000fc8000f8e003f */
[----:B------:R-:W-:-:S12]  /*5d00*/  @UP0 USHF.R.U32.HI UR15, URZ, UR7, UR11 ;  /* 0x000000073f0f0299 */ /* 0x000fd8000801160b */
.L_x_1341:
[----:B------:R-:W-:-:S04]  /*5d10*/  UIMAD UR15, UR15, UR18, UR18 ;  /* 0x000000120f0f72a4 */ /* 0x000fc8000f8e0212 */
[----:B------:R-:W-:-:S04]  /*5d20*/  UISETP.LT.AND UP0, UPT, UR14, UR15, UPT ;  /* 0x0000000f0e00728c */ /* 0x000fc8000bf01270 */
[----:B------:R-:W-:-:S12]  /*5d30*/  USEL UR14, UR14, UR15, UP0 ;  /* 0x0000000f0e0e7287 */ /* 0x000fd80008000000 */
.L_x_1339:
[----:B------:R-:W-:Y:S01]  /*5d40*/  USHF.R.S32.HI UR6, URZ, 0x1f, UR14 ;  /* 0x0000001f3f067899 */ /* 0x000fe2000801140e */
[----:B------:R-:W-:Y:S02]  /*5d50*/  CS2R R24, SRZ ;  /* 0x0000000000187805 */ /* 0x000fe4000001ff00 */
[----:B------:R-:W-:Y:S02]  /*5d60*/  CS2R R26, SRZ ;  /* 0x00000000001a7805 */ /* 0x000fe4000001ff00 */
[----:B------:R-:W-:Y:S01]  /*5d70*/  CS2R R28, SRZ ;  /* 0x00000000001c7805 */ /* 0x000fe2000001ff00 */
        /* <DEDUP_REMOVED lines=103> */
[----:B------:R-:W-:Y:S01]  /*63f0*/  ULDC UR30, c[0x0][0x9e4] ;  /* 0x00027900001e7ab9 */ /* 0x000fe20000000800 */
[----:B------:R-:W-:Y:S01]  /*6400*/  ULDC UR31, c[0x0][0x9dc] ;  /* 0x00027700001f7ab9 */ /* 0x000fe20000000800 */
[----:B------:R-:W-:Y:S01]  /*6410*/  ULDC UR29, c[0x0][0x988] ;  /* 0x00026200001d7ab9 */ /* 0x000fe20000000800 */
[----:B------:R-:W-:-:S05]  /*6420*/  ULDC UR32, c[0x0][0x9e0] ;  /* 0x0002780000207ab9 */ /* 0x000fca0000000800 */
.L_x_1361:
[----:B------:R-:W-:Y:S01]  /*6430*/  ISETP.NE.AND P2, PT, RZ, UR45, PT ;  /* 0x0000002dff007c0c */ /* 0x000fe2000bf45270 */
[----:B------:R-:W-:-:S04]  /*6440*/  UISETP.NE.AND UP0, UPT, UR34, 0x1, UPT ;  /* 0x000000012200788c */ /* 0x000fc8000bf05270 */
[----:B------:R-:W-:-:S04]  /*6450*/  USEL UR49, URZ, 0x1, UP0 ;  /* 0x000000013f317887 */ /* 0x000fc80008000000 */
[----:B------:R-:W-:-:S04]  /*6460*/  ULOP3.LUT UR49, UR35, UR49, URZ, 0x3c, !UPT ;  /* 0x0000003123317292 */ /* 0x000fc8000f8e3c3f */
[----:B------:R-:W-:Y:S08]  /*6470*/  @P2 BRA `(.L_x_1343) ;  /* 0x0000000000382947 */ /* 0x000ff00003800000 */
[----:B------:R-:W-:Y:S05]  /*6480*/  @!P0 BRA `(.L_x_1344) ;  /* 0x0000000000048947 */ /* 0x000fea0003800000 */
[----:B------:R-:W-:Y:S01]  /*6490*/  BPT.TRAP 0x1 ;  /* 0x000000040000795c */ /* 0x000fe20000300000 */
.L_x_1344:
        /* <DEDUP_REMOVED lines=9> */
.L_x_1345:
[----:B-1----:R-:W-:Y:S05]  /*6530*/  @P1 BRA `(.L_x_1343) ;  /* 0x0000000000081947 */ /* 0x002fea0003800000 */
[----:B------:R-:W1:Y:S02]  /*6540*/  SYNCS.PHASECHK.TRANS64.TRYWAIT P1, [UR6+0x2a830], R7 ;  /* 0x02a83007ff0075a7 */ /* 0x000e640008020146 */
[----:B-1----:R-:W-:Y:S05]  /*6550*/  @!P1 BRA `(.L_x_1346) ;  /* 0x00000168002c9947 */ /* 0x002fea0003800000 */
.L_x_1343:
[----:B-1----:R-:W1:Y:S01]  /*6560*/  S2R R8, SR_TID.X ;  /* 0x0000000000087919 */ /* 0x002e620000002100 */
[----:B------:R-:W-:Y:S01]  /*6570*/  UIADD3 UR48, UR34, 0x1, URZ ;  /* 0x0000000122307890 */ /* 0x000fe2000fffe03f */
[----:B------:R-:W-:Y:S01]  /*6580*/  UMOV UR27, 0x80000020 ;  /* 0x80000020001b7882 */ /* 0x000fe20000000000 */
[----:B------:R-:W-:Y:S02]  /*6590*/  UMOV UR7, 0x80000020 ;  /* 0x8000002000077882 */ /* 0x000fe40000000000 */
[----:B------:R-:W-:Y:S01]  /*65a0*/  UISETP.NE.AND UP0, UPT, UR48, 0x2, UPT ;  /* 0x000000023000788c */ /* 0x000fe2000bf05270 */
[----:B------:R-:W-:Y:S01]  /*65b0*/  UMOV UR11, 0x80000020 ;  /* 0x80000020000b7882 */ /* 0x000fe20000000000 */
[----:B------:R-:W-:Y:S02]  /*65c0*/  UMOV UR15, 0x80000020 ;  /* 0x80000020000f7882 */ /* 0x000fe40000000000 */
[----:B------:R-:W-:Y:S01]  /*65d0*/  USEL UR48, UR48, URZ, UP0 ;  /* 0x0000003f30307287 */ /* 0x000fe20008000000 */
[----:B------:R-:W-:Y:S01]  /*65e0*/  UMOV UR19, 0x80000020 ;  /* 0x8000002000137882 */ /* 0x000fe20000000000 */
[----:B------:R-:W-:-:S02]  /*65f0*/  UMOV UR23, 0x80000020 ;  /* 0x8000002000177882 */ /* 0x000fc40000000000 */
[----:B------:R-:W-:-:S04]  /*6600*/  UIMAD UR26, UR48, 0x600, UR28 ;  /* 0x00000600301a78a4 */ /* 0x000fc8000f8e021c */
[----:B------:R-:W-:Y:S02]  /*6610*/  UIADD3 UR6, UR26, 0x2, URZ ;  /* 0x000000021a067890 */ /* 0x000fe4000fffe03f */
[----:B------:R-:W-:Y:S02]  /*6620*/  UIADD3 UR10, UR26, 0x200, URZ ;  /* 0x000002001a0a7890 */ /* 0x000fe4000fffe03f */
[----:B------:R-:W-:Y:S02]  /*6630*/  UIADD3 UR14, UR26, 0x202, URZ ;  /* 0x000002021a0e7890 */ /* 0x000fe4000fffe03f */
[----:B------:R-:W-:Y:S02]  /*6640*/  UIADD3 UR18, UR26, 0x400, URZ ;  /* 0x000004001a127890 */ /* 0x000fe4000fffe03f */
[----:B------:R-:W-:Y:S01]  /*6650*/  UIADD3 UR22, UR26, 0x402, URZ ;  /* 0x000004021a167890 */ /* 0x000fe2000fffe03f */
[----:B-1----:R-:W-:-:S05]  /*6660*/  SHF.R.U32.HI R8, RZ, 0x7, R8 ;  /* 0x00000007ff087819 */ /* 0x002fca0000011608 */
[----:B0-----:R-:W-:-:S05]  /*6670*/  VIADD R7, R8, 0x8 ;  /* 0x0000000808077836 */ /* 0x001fca0000000000 */
[----:B------:R0:W-:Y:S06]  /*6680*/  BAR.SYNC.DEFER_BLOCKING R7, 0x100 ;  /* 0x000400070000751d */ /* 0x0001ec0000010000 */
        /* <DEDUP_REMOVED lines=21> */
.L_x_1348:
[----:B------:R-:W-:Y:S01]  /*67e0*/  ULEA UR6, UR34, UR36, 0x3 ;  /* 0x0000002422067291 */ /* 0x000fe2000f8e183f */
[----:B------:R-:W-:-:S05]  /*67f0*/  IMAD.U32 R7, RZ, RZ, UR35 ;  /* 0x00000023ff077e24 */ /* 0x000fca000f8e00ff */
[----:B------:R-:W-:-:S04]  /*6800*/  SHF.L.U32 R7, R7, 0x1f, RZ ;  /* 0x0000001f07077819 */ /* 0x000fc800000006ff */
[----:B------:R0:W1:Y:S01]  /*6810*/  SYNCS.PHASECHK.TRANS64.TRYWAIT P1, [UR6+0x2a850], R7 ;  /* 0x02a85007ff0075a7 */ /* 0x0000620008020146 */
[----:B------:R-:W-:Y:S05]  /*6820*/  @!P0 BRA `(.L_x_1349) ;  /* 0x0000000000048947 */ /* 0x000fea0003800000 */
[----:B------:R-:W-:Y:S01]  /*6830*/  BPT.TRAP 0x1 ;  /* 0x000000040000795c */ /* 0x000fe20000300000 */
.L_x_1349:
[----:B-1----:R-:W-:Y:S05]  /*6840*/  @P1 BRA `(.L_x_1347) ;  /* 0x0000000000081947 */ /* 0x002fea0003800000 */
[----:B------:R-:W1:Y:S02]  /*6850*/  SYNCS.PHASECHK.TRANS64.TRYWAIT P1, [UR6+0x2a850], R7 ;  /* 0x02a85007ff0075a7 */ /* 0x000e640008020146 */
[----:B-1----:R-:W-:Y:S05]  /*6860*/  @!P1 BRA `(.L_x_1350) ;  /* 0x0000016400809947 */ /* 0x002fea0003800000 */
.L_x_1347:
[----:B------:R-:W-:Y:S01]  /*6870*/  UIADD3 UR6, UR36, 0x400, URZ ;  /* 0x0000040024067890 */ /* 0x000fe2000fffe03f */
[----:B------:R-:W-:Y:S01]  /*6880*/  WARPGROUP.ARRIVE ;  /* 0x00000000000079c5 */ /* 0x000fe20000000000 */
[----:B------:R-:W-:-:S05]  /*6890*/  UMOV UR7, 0x40000040 ;  /* 0x4000004000077882 */ /* 0x000fca0000000000 */
[----:B-1----:R-:W1:Y:S01]  /*68a0*/  S2R R8, SR_TID.X ;  /* 0x0000000000087919 */ /* 0x002e620000002100 */
        /* <DEDUP_REMOVED lines=8> */
[----:B-1----:R-:W-:-:S04]  /*6930*/  SHF.R.U32.HI R8, RZ, 0x7, R8 ;  /* 0x00000007ff087819 */ /* 0x002fc80000011608 */
[----:B0-----:R-:W-:Y:S01]  /*6940*/  IADD3 R7, -R8, 0xb, RZ ;  /* 0x0000000b08077810 */ /* 0x001fe20007ffe1ff */
[----:B------:R-:W-:Y:S02]  /*6950*/  WARPGROUP.DEPBAR.LE gsb0, 0x0 ;  /* 0x00008000000079c5 */ /* 0x000fe40000010000 */
[----:B------:R-:W-:-:S10]  /*6960*/  WARPGROUP.ARRIVE ;  /* 0x00000000000079c5 */ /* 0x000fd40000000000 */
        /* <DEDUP_REMOVED lines=15> */
.L_x_1351:
[----:B------:R-:W-:Y:S01]  /*6a60*/  UISETP.NE.AND UP1, UPT, UR54, URZ, UPT ;  /* 0x0000003f3600728c */ /* 0x000fe2000bf25270 */
[C---:B------:R-:W-:Y:S01]  /*6a70*/  FMUL.FTZ R12, R0.reuse, R121 ;  /* 0x00000079000c7220 */ /* 0x040fe20000410000 */
[C---:B------:R-:W-:Y:S01]  /*6a80*/  FMUL.FTZ R121, R0.reuse, R128 ;  /* 0x0000008000797220 */ /* 0x040fe20000410000 */
[C---:B------:R-:W-:Y:S01]  /*6a90*/  FMUL.FTZ R128, R0.reuse, R139 ;  /* 0x0000008b00807220 */ /* 0x040fe20000410000 */
[C---:B------:R-:W-:Y:S01]  /*6aa0*/  FMUL.FTZ R139, R0.reuse, R150 ;  /* 0x00000096008b7220 */ /* 0x040fe20000410000 */
[C---:B------:R-:W-:Y:S01]  /*6ab0*/  FMUL.FTZ R150, R0.reuse, R162 ;  /* 0x000000a200967220 */ /* 0x040fe20000410000 */
[----:B------:R-:W-:Y:S01]  /*6ac0*/  PLOP3.LUT P1, PT, PT, PT, UP1, 0x80, 0x0 ;  /* 0x000000000000781c */ /* 0x000fe20003f2f018 */
[C---:B------:R-:W-:Y:S01]  /*6ad0*/  FMUL.FTZ R162, R0.reuse, R174 ;  /* 0x000000ae00a27220 */ /* 0x040fe20000410000 */
[----:B------:R-:W-:Y:S01]  /*6ae0*/  PLOP3.LUT P2, PT, PT, PT, UP1, 0x80, 0x0 ;  /* 0x000000000000781c */ /* 0x000fe20003f4f018 */
[----:B------:R-:W-:Y:S02]  /*6af0*/  VIADD R174, R17, UR41 ;  /* 0x0000002911ae7c36 */ /* 0x000fe40008000000 */
[C---:B------:R-:W-:Y:S01]  /*6b00*/  FMUL.FTZ R11, R0.reuse, R120 ;  /* 0x00000078000b7220 */ /* 0x040fe20000410000 */
[----:B------:R-:W-:Y:S01]  /*6b10*/  @UP1 ULDC UR6, c[0x0][0x44c] ;  /* 0x0001130000061ab9 */ /* 0x000fe20000000800 */
[C---:B------:R-:W-:Y:S01]  /*6b20*/  FMUL.FTZ R10, R0.reuse, R123 ;  /* 0x0000007b000a7220 */ /* 0x040fe20000410000 */
[C---:B------:R-:W-:Y:S01]  /*6b30*/  FMUL.FTZ R13, R0.reuse, R126 ;  /* 0x0000007e000d7220 */ /* 0x040fe20000410000 */
[C---:B------:R-:W-:Y:S01]  /*6b40*/  FMUL.FTZ R14, R0.reuse, R127 ;  /* 0x0000007f000e7220 */ /* 0x040fe20000410000 */
[C---:B0-----:R-:W-:Y:S01]  /*6b50*/  FMUL.FTZ R7, R0.reuse, R122 ;  /* 0x0000007a00077220 */ /* 0x041fe20000410000 */
[C---:B------:R-:W-:Y:S01]  /*6b60*/  FMUL.FTZ R15, R0.reuse, R124 ;  /* 0x0000007c000f7220 */ /* 0x040fe20000410000 */
[C---:B------:R-:W-:Y:S01]  /*6b70*/  FMUL.FTZ R21, R0.reuse, R130 ;  /* 0x0000008200157220 */ /* 0x040fe20000410000 */
[----:B------:R-:W-:Y:S01]  /*6b80*/  FMUL.FTZ R120, R0, R131 ;  /* 0x0000008300787220 */ /* 0x000fe20000410000 */
[----:B------:R-:W-:Y:S01]  /*6b90*/  @P1 IMAD.HI.U32 R8, R174, UR6, RZ ;  /* 0x00000006ae081c27 */ /* 0x000fe2000f8e00ff */
[----:B------:R-:W-:-:S03]  /*6ba0*/  @UP1 ULDC UR6, c[0x0][0x450] ;  /* 0x0001140000061ab9 */ /* 0x000fc60000000800 */
[C---:B------:R-:W-:Y:S01]  /*6bb0*/  FMUL.FTZ R126, R0.reuse, R133 ;  /* 0x00000085007e7220 */ /* 0x040fe20000410000 */
[C---:B------:R-:W-:Y:S01]  /*6bc0*/  FMUL.FTZ R123, R0.reuse, R134 ;  /* 0x00000086007b7220 */ /* 0x040fe20000410000 */
[C---:B------:R-:W-:Y:S01]  /*6bd0*/  FMUL.FTZ R127, R0.reuse, R138 ;  /* 0x0000008a007f7220 */ /* 0x040fe20000410000 */
[----:B------:R-:W-:Y:S01]  /*6be0*/  @P2 SHF.R.U32.HI R174, RZ, UR6, R8 ;  /* 0x00000006ffae2c19 */ /* 0x000fe20008011608 */
[----:B------:R-:W-:Y:S01]  /*6bf0*/  ULEA UR6, UR48, UR36, 0x3 ;  /* 0x0000002430067291 */ /* 0x000fe2000f8e183f */
[C---:B------:R-:W-:Y:S01]  /*6c00*/  FMUL.FTZ R20, R0.reuse, R125 ;  /* 0x0000007d00147220 */ /* 0x040fe20000410000 */
[C---:B------:R-:W-:Y:S01]  /*6c10*/  FMUL.FTZ R122, R0.reuse, R129 ;  /* 0x00000081007a7220 */ /* 0x040fe20000410000 */
[C---:B------:R-:W-:Y:S01]  /*6c20*/  FMUL.FTZ R124, R0.reuse, R135 ;  /* 0x00000087007c7220 */ /* 0x040fe20000410000 */
[----:B------:R-:W-:Y:S01]  /*6c30*/  UIADD3 UR6, UR6, 0x2a840, URZ ;  /* 0x0002a84006067890 */ /* 0x000fe2000fffe03f */
        /* <DEDUP_REMOVED lines=14> */
[----:B------:R-:W-:Y:S01]  /*6d20*/  UISETP.NE.AND UP0, UPT, UR53, URZ, UPT ;  /* 0x0000003f3500728c */ /* 0x000fe2000bf05270 */
        /* <DEDUP_REMOVED lines=31> */
[----:B------:R-:W-:-:S02]  /*6f20*/  IMAD.SHL.U32 R173, R6, 0x80, RZ ;  /* 0x0000008006ad7824 */ /* 0x000fc400078e00ff */
[----:B------:R-:W-:Y:S01]  /*6f30*/  FMUL.FTZ R172, R0, R183 ;  /* 0x000000b700ac7220 */ /* 0x000fe20000410000 */
[----:B------:R-:W-:Y:S01]  /*6f40*/  PLOP3.LUT P1, PT, PT, PT, UP0, 0x40, 0x0 ;  /* 0x000000000000781c */ /* 0x000fe20003f2e808 */
[----:B------:R-:W-:Y:S01]  /*6f50*/  IMAD.U32 R178, RZ, RZ, UR47 ;  /* 0x0000002fffb27e24 */ /* 0x000fe2000f8e00ff */
[----:B------:R-:W1:Y:S01]  /*6f60*/  MUFU.TANH R11, R11 ;  /* 0x0000000b000b7308 */ /* 0x000e620000002400 */
[----:B------:R-:W-:Y:S01]  /*6f70*/  IADD3 R9, -R16, 0x1, -R173 ;  /* 0x0000000110097810 */ /* 0x000fe20007ffe9ad */
[----:B------:R-:W-:Y:S01]  /*6f80*/  SYNCS.ARRIVE.TRANS64.RED.A1T0 RZ, [UR6], RZ ;  /* 0x000000ffffff79a7 */ /* 0x000fe20008100406 */
[----:B------:R-:W-:Y:S02]  /*6f90*/  ULOP3.LUT UR6, URZ, UR31, URZ, 0x33, !UPT ;  /* 0x0000001f3f067292 */ /* 0x000fe4000f8e333f */
[----:B------:R-:W-:-:S03]  /*6fa0*/  IADD3 R9, -R178, UR40, R9 ;  /* 0x00000028b2097c10 */ /* 0x000fc6000fffe109 */
[----:B------:R-:W2:Y:S02]  /*6fb0*/  MUFU.TANH R12, R12 ;  /* 0x0000000c000c7308 */ /* 0x000ea40000002400 */
[C---:B------:R-:W-:Y:S02]  /*6fc0*/  VIADD R180, R9.reuse, UR32 ;  /* 0x0000002009b47c36 */ /* 0x040fe40008000000 */
        /* <DEDUP_REMOVED lines=79> */
.L_x_1354:
[----:B------:R-:W-:-:S05]  /*74c0*/  IMAD.U32 R181, RZ, RZ, UR30 ;  /* 0x0000001effb57e24 */ /* 0x000fca000f8e00ff */
[----:B------:R-:W-:-:S13]  /*74d0*/  ISETP.NE.AND P1, PT, R181, 0x1, PT ;  /* 0x00000001b500780c */ /* 0x000fda0003f25270 */
[----:B------:R-:W1:Y:S02]  /*74e0*/  @P1 LDC.64 R8, c[0x0][0x9e8] ;  /* 0x00027a00ff081b82 */ /* 0x000e640000000a00 */
[----:B-1----:R-:W-:-:S05]  /*74f0*/  @P1 IMAD.HI.U32 R8, R182, R8, RZ ;  /* 0x00000008b6081227 */ /* 0x002fca00078e00ff */
[----:B------:R-:W-:-:S07]  /*7500*/  @P1 SHF.R.U32.HI R182, RZ, R9, R8 ;  /* 0x00000009ffb61219 */ /* 0x000fce0000011608 */
.L_x_1355:
[----:B------:R-:W-:Y:S05]  /*7510*/  BSYNC B0 ;  /* 0x0000000000007941 */ /* 0x000fea0003800000 */
.L_x_1353:
[----:B------:R-:W-:-:S04]  /*7520*/  IMAD R9, R182, R181, -R173 ;  /* 0x000000b5b6097224 */ /* 0x000fc800078e0aad */
[----:B------:R-:W-:-:S05]  /*7530*/  IMAD.IADD R8, R9, 0x1, -R16 ;  /* 0x0000000109087824 */ /* 0x000fca00078e0a10 */
[----:B------:R-:W-:Y:S02]  /*7540*/  VIADDMNMX R178, R8, R181, R178, PT ;  /* 0x000000b508b27246 */ /* 0x000fe400038001b2 */
[----:B------:R-:W-:-:S07]  /*7550*/  VIMNMX R177, R177, R8, !PT ;  /* 0x00000008b1b17248 */ /* 0x000fce0007fe0100 */
.L_x_1352:
[----:B------:R-:W-:Y:S01]  /*7560*/  ISETP.GT.AND P1, PT, R6, -0x1, PT ;  /* 0xffffffff0600780c */ /* 0x000fe20003f24270 */
[----:B------:R-:W1:Y:S01]  /*7570*/  SHFL.IDX PT, R174, R174, 0x1, 0x1c1f ;  /* 0x003c1f00aeae7f89 */ /* 0x000e6200000e0000 */
[----:B------:R-:W-:Y:S02]  /*7580*/  UISETP.NE.AND UP0, UPT, UR53, URZ, UPT ;  /* 0x0000003f3500728c */ /* 0x000fe4000bf05270 */
[C---:B------:R-:W-:Y:S02]  /*7590*/  ISETP.GT.AND P3, PT, R177.reuse, 0x8, P1 ;  /* 0x00000008b100780c */ /* 0x040fe40000f64270 */
[C---:B------:R-:W-:Y:S02]  /*75a0*/  ISETP.GT.AND P6, PT, R177.reuse, RZ, P1 ;  /* 0x000000ffb100720c */ /* 0x040fe40000fc4270 */
[----:B------:R-:W-:Y:S02]  /*75b0*/  ISETP.LT.OR P3, PT, R178, 0x9, P3 ;  /* 0x00000009b200780c */ /* 0x000fe40001f61670 */
[----:B------:R-:W-:-:S02]  /*75c0*/  ISETP.GT.AND P2, PT, R177, 0x1, P1 ;  /* 0x00000001b100780c */ /* 0x000fc40000f44270 */
[----:B------:R-:W-:Y:S02]  /*75d0*/  FSEL R15, R15, -INF , !P3 ;  /* 0xff8000000f0f7808 */ /* 0x000fe40005800000 */
[----:B------:R-:W-:Y:S02]  /*75e0*/  ISETP.GT.AND P3, PT, R177, 0x19, P1 ;  /* 0x00000019b100780c */ /* 0x000fe40000f64270 */
[C---:B------:R-:W-:Y:S02]  /*75f0*/  ISETP.LT.OR P6, PT, R178.reuse, 0x1, P6 ;  /* 0x00000001b200780c */ /* 0x040fe400037c1670 */
[C---:B------:R-:W-:Y:S02]  /*7600*/  ISETP.LT.OR P2, PT, R178.reuse, 0x2, P2 ;  /* 0x00000002b200780c */ /* 0x040fe40001741670 */
[----:B------:R-:W-:Y:S02]  /*7610*/  ISETP.LT.OR P3, PT, R178, 0x1a, P3 ;  /* 0x0000001ab200780c */ /* 0x000fe40001f61670 */
[----:B------:R-:W-:-:S02]  /*7620*/  FSEL R182, R11, -INF , !P6 ;  /* 0xff8000000bb67808 */ /* 0x000fc40007000000 */
[----:B------:R-:W-:Y:S01]  /*7630*/  FSEL R12, R12, -INF , !P2 ;  /* 0xff8000000c0c7808 */ /* 0x000fe20005000000 */
[--C-:B-1----:R-:W-:Y:S01]  /*7640*/  IMAD.IADD R180, R180, 0x1, R174.reuse ;  /* 0x00000001b4b47824 */ /* 0x102fe200078e02ae */
[----:B------:R-:W-:Y:S01]  /*7650*/  ISETP.GT.AND P5, PT, R177, 0x9, P1 ;  /* 0x00000009b100780c */ /* 0x000fe20000fa4270 */
[----:B------:R-:W-:Y:S01]  /*7660*/  IMAD.IADD R179, R179, 0x1, R174 ;  /* 0x00000001b3b37824 */ /* 0x000fe200078e02ae */
[C---:B------:R-:W-:Y:S02]  /*7670*/  ISETP.GT.AND P4, PT, R177.reuse, 0x10, P1 ;  /* 0x00000010b100780c */ /* 0x040fe40000f84270 */
[C---:B------:R-:W-:Y:S02]  /*7680*/  ISETP.GT.AND P6, PT, R177.reuse, 0x11, P1 ;  /* 0x00000011b100780c */ /* 0x040fe40000fc4270 */
[----:B------:R-:W-:Y:S02]  /*7690*/  ISETP.GT.AND P2, PT, R177, 0x18, P1 ;  /* 0x00000018b100780c */ /* 0x000fe40000f44270 */
[----:B0-----:R-:W-:-:S02]  /*76a0*/  FSEL R126, R126, -INF , !P3 ;  /* 0xff8000007e7e7808 */ /* 0x001fc40005800000 */
        /* <DEDUP_REMOVED lines=8> */
[----:B------:R-:W-:Y:S02]  /*7730*/  FSEL R122, R122, -INF , !P6 ;  /* 0xff8000007a7a7808 */ /* 0x000fe40007000000 */
[----:B------:R-:W-:Y:S02]  /*7740*/  FSEL R125, R125, -INF , !P2 ;  /* 0xff8000007d7d7808 */ /* 0x000fe40005000000 */
[C---:B------:R-:W-:Y:S02]  /*7750*/  ISETP.GT.AND P5, PT, R177.reuse, 0x20, P1 ;  /* 0x00000020b100780c */ /* 0x040fe40000fa4270 */
[----:B------:R-:W-:-:S02]  /*7760*/  ISETP.GT.AND P4, PT, R177, 0x21, P1 ;  /* 0x00000021b100780c */ /* 0x000fc40000f84270 */
        /* <DEDUP_REMOVED lines=11> */
[----:B------:R-:W-:-:S02]  /*7820*/  FSEL R133, R133, -INF , !P6 ;  /* 0xff80000085857808 */ /* 0x000fc40007000000 */
[----:B------:R-:W-:Y:S02]  /*7830*/  FSEL R134, R134, -INF , !P2 ;  /* 0xff80000086867808 */ /* 0x000fe40005000000 */
[C---:B------:R-:W-:Y:S02]  /*7840*/  ISETP.GT.AND P5, PT, R177.reuse, 0x31, P1 ;  /* 0x00000031b100780c */ /* 0x040fe40000fa4270 */
[C---:B------:R-:W-:Y:S02]  /*7850*/  ISETP.GT.AND P4, PT, R177.reuse, 0x38, P1 ;  /* 0x00000038b100780c */ /* 0x040fe40000f84270 */
        /* <DEDUP_REMOVED lines=33> */
[----:B------:R-:W-:Y:S02]  /*7a70*/  PLOP3.LUT P3, PT, PT, PT, UP0, 0x40, 0x0 ;  /* 0x000000000000781c */ /* 0x000fe40003f6e808 */
[C---:B------:R-:W-:Y:S02]  /*7a80*/  ISETP.LT.OR P5, PT, R178.reuse, 0x5a, P5 ;  /* 0x0000005ab200780c */ /* 0x040fe40002fa1670 */
[C---:B------:R-:W-:Y:S02]  /*7a90*/  ISETP.LT.OR P4, PT, R178.reuse, 0x61, P4 ;  /* 0x00000061b200780c */ /* 0x040fe40002781670 */
[C---:B------:R-:W-:Y:S02]  /*7aa0*/  ISETP.LT.OR P6, PT, R178.reuse, 0x62, P6 ;  /* 0x00000062b200780c */ /* 0x040fe400037c1670 */
[----:B------:R-:W-:Y:S02]  /*7ab0*/  ISETP.LT.OR P2, PT, R178, 0x69, P2 ;  /* 0x00000069b200780c */ /* 0x000fe40001741670 */
[----:B------:R-:W-:-:S02]  /*7ac0*/  FSEL R159, R159, -INF , !P5 ;  /* 0xff8000009f9f7808 */ /* 0x000fc40006800000 */
[----:B------:R-:W-:Y:S02]  /*7ad0*/  FSEL R161, R161, -INF , !P4 ;  /* 0xff800000a1a17808 */ /* 0x000fe40006000000 */
[----:B------:R-:W-:Y:S02]  /*7ae0*/  FSEL R163, R163, -INF , !P6 ;  /* 0xff800000a3a37808 */ /* 0x000fe40007000000 */
[----:B------:R-:W-:Y:S02]  /*7af0*/  FSEL R165, R165, -INF , !P2 ;  /* 0xff800000a5a57808 */ /* 0x000fe40005000000 */
[C---:B------:R-:W-:Y:S02]  /*7b00*/  ISETP.GT.AND P5, PT, R177.reuse, 0x70, P1 ;  /* 0x00000070b100780c */ /* 0x040fe40000fa4270 */
[C---:B------:R-:W-:Y:S02]  /*7b10*/  ISETP.GT.AND P4, PT, R177.reuse, 0x71, P1 ;  /* 0x00000071b100780c */ /* 0x040fe40000f84270 */
        /* <DEDUP_REMOVED lines=24> */
.L_x_1358:
[----:B------:R-:W-:-:S05]  /*7ca0*/  IMAD.U32 R11, RZ, RZ, UR30 ;  /* 0x0000001eff0b7e24 */ /* 0x000fca000f8e00ff */
[----:B------:R-:W-:-:S13]  /*7cb0*/  ISETP.NE.AND P2, PT, R11, 0x1, PT ;  /* 0x000000010b00780c */ /* 0x000fda0003f45270 */
[----:B------:R-:W0:Y:S02]  /*7cc0*/  @P2 LDC.64 R8, c[0x0][0x9e8] ;  /* 0x00027a00ff082b82 */ /* 0x000e240000000a00 */
[----:B0-----:R-:W-:-:S05]  /*7cd0*/  @P2 IMAD.HI.U32 R8, R174, R8, RZ ;  /* 0x00000008ae082227 */ /* 0x001fca00078e00ff */
[----:B------:R-:W-:-:S07]  /*7ce0*/  @P2 SHF.R.U32.HI R174, RZ, R9, R8 ;  /* 0x00000009ffae2219 */ /* 0x000fce0000011608 */
.L_x_1359:
[----:B------:R-:W-:Y:S05]  /*7cf0*/  BSYNC B0 ;  /* 0x0000000000007941 */ /* 0x000fea0003800000 */
.L_x_1357:
[----:B------:R-:W-:-:S04]  /*7d00*/  IMAD R173, R174, R11, -R173 ;  /* 0x0000000baead7224 */ /* 0x000fc800078e0aad */
[----:B------:R-:W-:-:S05]  /*7d10*/  IMAD.IADD R8, R173, 0x1, -R16 ;  /* 0x00000001ad087824 */ /* 0x000fca00078e0a10 */
[----:B------:R-:W-:Y:S02]  /*7d20*/  VIADDMNMX R180, R8, R11, R180, PT ;  /* 0x0000000b08b47246 */ /* 0x000fe400038001b4 */
[----:B------:R-:W-:-:S07]  /*7d30*/  VIMNMX R179, R179, R8, !PT ;  /* 0x00000008b3b37248 */ /* 0x000fce0007fe0100 */
.L_x_1356:
[----:B------:R-:W-:Y:S02]  /*7d40*/  FMNMX.FTZ R9, R182, R5, !PT ;  /* 0x00000005b6097209 */ /* 0x000fe40007810000 */
[----:B------:R-:W-:Y:S02]  /*7d50*/  ISETP.GT.AND P6, PT, R179, 0x11, P1 ;  /* 0x00000011b300780c */ /* 0x000fe40000fc4270 */
        /* <DEDUP_REMOVED lines=13> */
[----:B------:R-:W-:Y:S02]  /*7e30*/  FSEL R131, R131, -INF , !P6 ;  /* 0xff80000083837808 */ /* 0x000fe40007000000 */
[----:B------:R-:W-:Y:S02]  /*7e40*/  FMNMX.FTZ R9, R129, R8, !PT ;  /* 0x0000000881097209 */ /* 0x000fe40007810000 */
[----:B------:R-:W-:-:S02]  /*7e50*/  ISETP.GT.AND P6, PT, R179, 0x39, P1 ;  /* 0x00000039b300780c */ /* 0x000fc40000fc4270 */
[----:B------:R-:W-:Y:S02]  /*7e60*/  FMNMX.FTZ R8, R130, R9, !PT ;  /* 0x0000000982087209 */ /* 0x000fe40007810000 */
[----:B------:R-:W-:Y:S02]  /*7e70*/  FSEL R10, R10, -INF , !P5 ;  /* 0xff8000000a0a7808 */ /* 0x000fe40006800000 */
[----:B------:R-:W-:Y:S02]  /*7e80*/  FMNMX.FTZ R9, R133, R8, !PT ;  /* 0x0000000885097209 */ /* 0x000fe40007810000 */
[----:B------:R-:W-:Y:S02]  /*7e90*/  ISETP.GT.AND P5, PT, R179, 0x18, P1 ;  /* 0x00000018b300780c */ /* 0x000fe40000fa4270 */
[----:B------:R-:W-:Y:S02]  /*7ea0*/  FMNMX.FTZ R8, R134, R9, !PT ;  /* 0x0000000986087209 */ /* 0x000fe40007810000 */
[----:B------:R-:W-:-:S02]  /*7eb0*/  ISETP.LT.OR P6, PT, R180, 0x3a, P6 ;  /* 0x0000003ab400780c */ /* 0x000fc400037c1670 */
[----:B------:R-:W-:Y:S02]  /*7ec0*/  FMNMX.FTZ R9, R137, R8, !PT ;  /* 0x0000000889097209 */ /* 0x000fe40007810000 */
[C---:B------:R-:W-:Y:S02]  /*7ed0*/  ISETP.GT.AND P2, PT, R179.reuse, 0x8, P1 ;  /* 0x00000008b300780c */ /* 0x040fe40000f44270 */
[----:B------:R-:W-:Y:S02]  /*7ee0*/  FMNMX.FTZ R8, R138, R9, !PT ;  /* 0x000000098a087209 */ /* 0x000fe40007810000 */
[----:B------:R-:W-:Y:S02]  /*7ef0*/  ISETP.GT.AND P4, PT, R179, 0x9, P1 ;  /* 0x00000009b300780c */ /* 0x000fe40000f84270 */
[----:B------:R-:W-:Y:S02]  /*7f00*/  FMNMX.FTZ R9, R141, R8, !PT ;  /* 0x000000088d097209 */ /* 0x000fe40007810000 */
[----:B------:R-:W-:-:S02]  /*7f10*/  ISETP.LT.OR P5, PT, R180, 0x19, P5 ;  /* 0x00000019b400780c */ /* 0x000fc40002fa1670 */
[----:B------:R-:W-:Y:S02]  /*7f20*/  FMNMX.FTZ R8, R142, R9, !PT ;  /* 0x000000098e087209 */ /* 0x000fe40007810000 */
[----:B------:R-:W-:Y:S02]  /*7f30*/  FSEL R140, R140, -INF , !P6 ;  /* 0xff8000008c8c7808 */ /* 0x000fe40007000000 */
        /* <DEDUP_REMOVED lines=15> */
[----:B------:R-:W-:-:S02]  /*8030*/  FSEL R14, R14, -INF , !P4 ;  /* 0xff8000000e0e7808 */ /* 0x000fc40006000000 */
[----:B------:R-:W-:Y:S02]  /*8040*/  FMNMX.FTZ R8, R161, R8, !PT ;  /* 0x00000008a1087209 */ /* 0x000fe40007810000 */
[----:B------:R-:W-:Y:S02]  /*8050*/  ISETP.GT.AND P3, PT, R179, 0x10, P1 ;  /* 0x00000010b300780c */ /* 0x000fe40000f64270 */
[----:B------:R-:W-:Y:S02]  /*8060*/  FMNMX.FTZ R8, R163, R8, !PT ;  /* 0x00000008a3087209 */ /* 0x000fe40007810000 */
[----:B------:R-:W-:Y:S02]  /*8070*/  ISETP.GT.AND P2, PT, R179, 0x19, P1 ;  /* 0x00000019b300780c */ /* 0x000fe40000f44270 */
[----:B------:R-:W-:Y:S02]  /*8080*/  FMNMX.FTZ R8, R165, R8, !PT ;  /* 0x00000008a5087209 */ /* 0x000fe40007810000 */
[----:B------:R-:W-:-:S02]  /*8090*/  ISETP.GT.AND P4, PT, R179, 0x20, P1 ;  /* 0x00000020b300780c */ /* 0x000fc40000f84270 */
[----:B------:R-:W-:Y:S02]  /*80a0*/  FMNMX.FTZ R8, R167, R8, !PT ;  /* 0x00000008a7087209 */ /* 0x000fe40007810000 */
[C---:B------:R-:W-:Y:S02]  /*80b0*/  ISETP.LT.OR P5, PT, R180.reuse, 0x2a, P5 ;  /* 0x0000002ab400780c */ /* 0x040fe40002fa1670 */
[----:B------:R-:W-:Y:S02]  /*80c0*/  FMNMX.FTZ R8, R169, R8, !PT ;  /* 0x00000008a9087209 */ /* 0x000fe40007810000 */
[C---:B------:R-:W-:Y:S02]  /*80d0*/  ISETP.LT.OR P3, PT, R180.reuse, 0x11, P3 ;  /* 0x00000011b400780c */ /* 0x040fe40001f61670 */
[----:B------:R-:W-:Y:S02]  /*80e0*/  FMNMX.FTZ R8, R171, R8, !PT ;  /* 0x00000008ab087209 */ /* 0x000fe40007810000 */
[----:B------:R-:W-:-:S02]  /*80f0*/  ISETP.LT.OR P2, PT, R180, 0x1a, P2 ;  /* 0x0000001ab400780c */ /* 0x000fc40001741670 */
[----:B------:R-:W-:Y:S02]  /*8100*/  FMNMX.FTZ R9, R175, R8, !PT ;  /* 0x00000008af097209 */ /* 0x000fe40007810000 */
[----:B------:R-:W-:Y:S02]  /*8110*/  ISETP.LT.OR P4, PT, R180, 0x21, P4 ;  /* 0x00000021b400780c */ /* 0x000fe40002781670 */
[----:B------:R-:W-:Y:S02]  /*8120*/  FMNMX.FTZ R8, R176, R9, !PT ;  /* 0x00000009b0087209 */ /* 0x000fe40007810000 */
[----:B------:R-:W-:Y:S02]  /*8130*/  FSEL R21, R21, -INF , !P3 ;  /* 0xff80000015157808 */ /* 0x000fe40005800000 */
[----:B------:R-:W-:Y:S01]  /*8140*/  FSEL R124, R124, -INF , !P2 ;  /* 0xff8000007c7c7808 */ /* 0x000fe20005000000 */
[----:B------:R-:W0:Y:S01]  /*8150*/  SHFL.BFLY PT, R9, R8, 0x2, 0x1f ;  /* 0x0c401f0008097f89 */ /* 0x000e2200000e0000 */
[----:B------:R-:W-:-:S02]  /*8160*/  FSEL R127, R127, -INF , !P4 ;  /* 0xff8000007f7f7808 */ /* 0x000fc40006000000 */
[C---:B------:R-:W-:Y:S02]  /*8170*/  ISETP.GT.AND P3, PT, R179.reuse, 0x21, P1 ;  /* 0x00000021b300780c */ /* 0x040fe40000f64270 */
[C---:B------:R-:W-:Y:S02]  /*8180*/  ISETP.GT.AND P2, PT, R179.reuse, 0x30, P1 ;  /* 0x00000030b300780c */ /* 0x040fe40000f44270 */
[----:B------:R-:W-:Y:S02]  /*8190*/  ISETP.GT.AND P4, PT, R179, 0x31, P1 ;  /* 0x00000031b300780c */ /* 0x000fe40000f84270 */
[C---:B------:R-:W-:Y:S02]  /*81a0*/  ISETP.LT.OR P3, PT, R180.reuse, 0x22, P3 ;  /* 0x00000022b400780c */ /* 0x040fe40001f61670 */
[C---:B------:R-:W-:Y:S02]  /*81b0*/  ISETP.LT.OR P2, PT, R180.reuse, 0x31, P2 ;  /* 0x00000031b400780c */ /* 0x040fe40001741670 */
[----:B------:R-:W-:-:S02]  /*81c0*/  ISETP.LT.OR P4, PT, R180, 0x32, P4 ;  /* 0x00000032b400780c */ /* 0x000fc40002781670 */
[----:B------:R-:W-:Y:S02]  /*81d0*/  FSEL R128, R128, -INF , !P3 ;  /* 0xff80000080807808 */ /* 0x000fe40005800000 */
[----:B------:R-:W-:Y:S02]  /*81e0*/  FSEL R135, R135, -INF , !P2 ;  /* 0xff80000087877808 */ /* 0x000fe40005000000 */
[----:B------:R-:W-:Y:S02]  /*81f0*/  FSEL R136, R136, -INF , !P4 ;  /* 0xff80000088887808 */ /* 0x000fe40006000000 */
[C---:B------:R-:W-:Y:S02]  /*8200*/  ISETP.GT.AND P3, PT, R179.reuse, 0x38, P1 ;  /* 0x00000038b300780c */ /* 0x040fe40000f64270 */
[----:B------:R-:W-:Y:S02]  /*8210*/  ISETP.GT.AND P2, PT, R179, 0x41, P1 ;  /* 0x00000041b300780c */ /* 0x000fe40000f44270 */
[----:B0-----:R-:W-:-:S02]  /*8220*/  FMNMX.FTZ R11, R8, R9, !PT ;  /* 0x00000009080b7209 */ /* 0x001fc40007810000 */
[----:B------:R-:W-:Y:S01]  /*8230*/  FSEL R8, R132, -INF , !P5 ;  /* 0xff80000084087808 */ /* 0x000fe20006800000 */
[----:B------:R-:W-:Y:S01]  /*8240*/  IMAD.U32 R132, RZ, RZ, UR29 ;  /* 0x0000001dff847e24 */ /* 0x000fe2000f8e00ff */
[C---:B------:R-:W-:Y:S01]  /*8250*/  ISETP.GT.AND P5, PT, R179.reuse, 0x40, P1 ;  /* 0x00000040b300780c */ /* 0x040fe20000fa4270 */
[----:B------:R-:W0:Y:S01]  /*8260*/  SHFL.BFLY PT, R174, R11, 0x1, 0x1f ;  /* 0x0c201f000bae7f89 */ /* 0x000e2200000e0000 */
[----:B------:R-:W-:Y:S02]  /*8270*/  ISETP.GT.AND P4, PT, R179, 0x48, P1 ;  /* 0x00000048b300780c */ /* 0x000fe40000f84270 */
[C---:B------:R-:W-:Y:S02]  /*8280*/  ISETP.LT.OR P5, PT, R180.reuse, 0x41, P5 ;  /* 0x00000041b400780c */ /* 0x040fe40002fa1670 */
[----:B------:R-:W-:Y:S02]  /*8290*/  ISETP.LT.OR P3, PT, R180, 0x39, P3 ;  /* 0x00000039b400780c */ /* 0x000fe40001f61670 */
[----:B------:R-:W-:-:S02]  /*82a0*/  FSEL R143, R143, -INF , !P5 ;  /* 0xff8000008f8f7808 */ /* 0x000fc40006800000 */
[C---:B------:R-:W-:Y:S02]  /*82b0*/  ISETP.LT.OR P2, PT, R180.reuse, 0x42, P2 ;  /* 0x00000042b400780c */ /* 0x040fe40001741670 */
[----:B------:R-:W-:Y:S02]  /*82c0*/  ISETP.LT.OR P4, PT, R180, 0x49, P4 ;  /* 0x00000049b400780c */ /* 0x000fe40002781670 */
[----:B------:R-:W-:Y:S02]  /*82d0*/  FSEL R139, R139, -INF , !P3 ;  /* 0xff8000008b8b7808 */ /* 0x000fe40005800000 */
[----:B------:R-:W-:Y:S02]  /*82e0*/  FSEL R144, R144, -INF , !P2 ;  /* 0xff80000090907808 */ /* 0x000fe40005000000 */
[----:B------:R-:W-:Y:S02]  /*82f0*/  FSEL R147, R147, -INF , !P4 ;  /* 0xff80000093937808 */ /* 0x000fe40006000000 */
[----:B------:R-:W-:-:S02]  /*8300*/  ISETP.GT.AND P3, PT, R179, 0x49, P1 ;  /* 0x00000049b300780c */ /* 0x000fc40000f64270 */
[C---:B------:R-:W-:Y:S02]  /*8310*/  ISETP.GT.AND P2, PT, R179.reuse, 0x51, P1 ;  /* 0x00000051b300780c */ /* 0x040fe40000f44270 */
[----:B------:R-:W-:Y:S02]  /*8320*/  ISETP.GT.AND P4, PT, R179, 0x58, P1 ;  /* 0x00000058b300780c */ /* 0x000fe40000f84270 */
[----:B0-----:R-:W-:Y:S02]  /*8330*/  FMNMX.FTZ R9, R11, R174, !PT ;  /* 0x000000ae0b097209 */ /* 0x001fe40007810000 */
[----:B------:R-:W-:Y:S02]  /*8340*/  FSEL R11, R150, -INF , !P6 ;  /* 0xff800000960b7808 */ /* 0x000fe40007000000 */
[----:B------:R-:W-:Y:S01]  /*8350*/  ISETP.GT.AND P6, PT, R179, 0x60, P1 ;  /* 0x00000060b300780c */ /* 0x000fe20000fc4270 */
[----:B------:R-:W-:-:S01]  /*8360*/  FFMA.FTZ R132, R9, R132, -8 ;  /* 0xc100000009847423 */ /* 0x000fc20000010084 */
[----:B------:R-:W-:-:S02]  /*8370*/  FSETP.NEU.FTZ.AND P5, PT, R9, -INF , PT ;  /* 0xff8000000900780b */ /* 0x000fc40003fbd000 */
[----:B------:R-:W-:Y:S02]  /*8380*/  ISETP.LT.OR P6, PT, R180, 0x61, P6 ;  /* 0x00000061b400780c */ /* 0x000fe400037c1670 */
[----:B------:R-:W-:Y:S02]  /*8390*/  FSEL R132, R132, RZ, P5 ;  /* 0x000000ff84847208 */ /* 0x000fe40002800000 */
[----:B------:R-:W-:Y:S02]  /*83a0*/  FSEL R158, R158, -INF , !P6 ;  /* 0xff8000009e9e7808 */ /* 0x000fe40007000000 */
[----:B------:R-:W-:Y:S01]  /*83b0*/  ISETP.GT.AND P6, PT, R179, RZ, P1 ;  /* 0x000000ffb300720c */ /* 0x000fe20000fc4270 */
[----:B------:R-:W-:-:S01]  /*83c0*/  FFMA.FTZ R173, R12, UR29, -R132 ;  /* 0x0000001d0cad7c23 */ /* 0x000fc20008010884 */
[--C-:B------:R-:W-:Y:S01]  /*83d0*/  FFMA.FTZ R12, R15, UR29, -R132.reuse ;  /* 0x0000001d0f0c7c23 */ /* 0x100fe20008010884 */
[----:B------:R-:W-:-:S01]  /*83e0*/  FFMA.FTZ R15, R20, UR29, -R132 ;  /* 0x0000001d140f7c23 */ /* 0x000fc20008010884 */
[----:B------:R-:W-:Y:S01]  /*83f0*/  ISETP.LT.OR P6, PT, R180, 0x1, P6 ;  /* 0x00000001b400780c */ /* 0x000fe200037c1670 */
[----:B------:R-:W-:-:S01]  /*8400*/  FFMA.FTZ R20, R121, UR29, -R132 ;  /* 0x0000001d79147c23 */ /* 0x000fc20008010884 */
[--C-:B------:R-:W-:Y:S01]  /*8410*/  FFMA.FTZ R121, R122, UR29, -R132.reuse ;  /* 0x0000001d7a797c23 */ /* 0x100fe20008010884 */
[----:B------:R-:W-:Y:S01]  /*8420*/  ISETP.LT.OR P3, PT, R180, 0x4a, P3 ;  /* 0x0000004ab400780c */ /* 0x000fe20001f61670 */
[--C-:B------:R-:W-:Y:S01]  /*8430*/  FFMA.FTZ R178, R125, UR29, -R132.reuse ;  /* 0x0000001d7db27c23 */ /* 0x100fe20008010884 */
[----:B------:R-:W-:Y:S01]  /*8440*/  FSEL R7, R7, -INF , !P6 ;  /* 0xff80000007077808 */ /* 0x000fe20007000000 */
[--C-:B------:R-:W-:Y:S01]  /*8450*/  FFMA.FTZ R182, R182, UR29, -R132.reuse ;  /* 0x0000001db6b67c23 */ /* 0x100fe20008010884 */
[C---:B------:R-:W-:Y:S01]  /*8460*/  ISETP.LT.OR P2, PT, R180.reuse, 0x52, P2 ;  /* 0x00000052b400780c */ /* 0x040fe20001741670 */
[--C-:B------:R-:W-:Y:S01]  /*8470*/  FFMA.FTZ R184, R171, UR29, -R132.reuse ;  /* 0x0000001dabb87c23 */ /* 0x100fe20008010884 */
[----:B------:R-:W-:Y:S01]  /*8480*/  FMNMX.FTZ R177, R7, R4, !PT ;  /* 0x0000000407b17209 */ /* 0x000fe20007810000 */
[----:B------:R-:W-:Y:S01]  /*8490*/  MUFU.EX2 R150, R182 ;  /* 0x000000b600967308 */ /* 0x000fe20000000800 */
[----:B------:R-:W-:Y:S01]  /*84a0*/  ISETP.LT.OR P4, PT, R180, 0x59, P4 ;  /* 0x00000059b400780c */ /* 0x000fe20002781670 */
[----:B------:R-:W-:Y:S01]  /*84b0*/  FFMA.FTZ R176, R176, UR29, -R132 ;  /* 0x0000001db0b07c23 */ /* 0x000fe20008010884 */
[----:B------:R-:W-:-:S02]  /*84c0*/  FMNMX.FTZ R122, R10, R177, !PT ;  /* 0x000000b10a7a7209 */ /* 0x000fc40007810000 */
[----:B------:R-:W-:Y:S02]  /*84d0*/  FSEL R148, R148, -INF , !P3 ;  /* 0xff80000094947808 */ /* 0x000fe40005800000 */
[----:B------:R-:W-:Y:S01]  /*84e0*/  FMNMX.FTZ R125, R13, R122, !PT ;  /* 0x0000007a0d7d7209 */ /* 0x000fe20007810000 */
[----:B------:R-:W-:Y:S01]  /*84f0*/  MUFU.EX2 R173, R173 ;  /* 0x000000ad00ad7308 */ /* 0x000fe20000000800 */
[----:B------:R-:W-:Y:S02]  /*8500*/  FSEL R152, R152, -INF , !P2 ;  /* 0xff80000098987808 */ /* 0x000fe40005000000 */
[----:B------:R-:W-:Y:S02]  /*8510*/  FSEL R154, R154, -INF , !P4 ;  /* 0xff8000009a9a7808 */ /* 0x000fe40006000000 */
[C---:B------:R-:W-:Y:S02]  /*8520*/  ISETP.GT.AND P3, PT, R179.reuse, 0x59, P1 ;  /* 0x00000059b300780c */ /* 0x040fe40000f64270 */
[C---:B------:R-:W-:Y:S01]  /*8530*/  ISETP.GT.AND P2, PT, R179.reuse, 0x61, P1 ;  /* 0x00000061b300780c */ /* 0x040fe20000f44270 */
[----:B------:R0:W-:Y:S01]  /*8540*/  MUFU.EX2 R122, R178 ;  /* 0x000000b2007a7308 */ /* 0x0001e20000000800 */
[----:B------:R-:W-:-:S02]  /*8550*/  ISETP.GT.AND P4, PT, R179, 0x68, P1 ;  /* 0x00000068b300780c */ /* 0x000fc40000f84270 */
[----:B------:R-:W-:Y:S01]  /*8560*/  FMNMX.FTZ R174, R14, R125, !PT ;  /* 0x0000007d0eae7209 */ /* 0x000fe20007810000 */
[----:B------:R-:W-:-:S01]  /*8570*/  FFMA.FTZ R125, R126, UR29, -R132 ;  /* 0x0000001d7e7d7c23 */ /* 0x000fc20008010884 */
[C---:B------:R-:W-:Y:S02]  /*8580*/  ISETP.LT.OR P3, PT, R180.reuse, 0x5a, P3 ;  /* 0x0000005ab400780c */ /* 0x040fe40001f61670 */
[C---:B------:R-:W-:Y:S01]  /*8590*/  ISETP.LT.OR P2, PT, R180.reuse, 0x62, P2 ;  /* 0x00000062b400780c */ /* 0x040fe20001741670 */
[----:B------:R-:W-:Y:S01]  /*85a0*/  MUFU.EX2 R12, R12 ;  /* 0x0000000c000c7308 */ /* 0x000fe20000000800 */
[----:B------:R-:W-:Y:S01]  /*85b0*/  ISETP.LT.OR P4, PT, R180, 0x69, P4 ;  /* 0x00000069b400780c */ /* 0x000fe20002781670 */
[----:B0-----:R-:W-:Y:S01]  /*85c0*/  FFMA.FTZ R178, R133, UR29, -R132 ;  /* 0x0000001d85b27c23 */ /* 0x001fe20008010884 */
[----:B------:R-:W-:Y:S02]  /*85d0*/  FMNMX.FTZ R177, R21, R174, !PT ;  /* 0x000000ae15b17209 */ /* 0x000fe40007810000 */
[----:B------:R-:W-:-:S02]  /*85e0*/  FSEL R156, R156, -INF , !P3 ;  /* 0xff8000009c9c7808 */ /* 0x000fc40005800000 */
[----:B------:R-:W-:Y:S01]  /*85f0*/  FSEL R160, R160, -INF , !P2 ;  /* 0xff800000a0a07808 */ /* 0x000fe20005000000 */
[----:B------:R-:W-:Y:S01]  /*8600*/  MUFU.EX2 R15, R15 ;  /* 0x0000000f000f7308 */ /* 0x000fe20000000800 */
[----:B------:R-:W-:Y:S02]  /*8610*/  FSEL R162, R162, -INF , !P4 ;  /* 0xff800000a2a27808 */ /* 0x000fe40006000000 */
[----:B------:R-:W-:Y:S02]  /*8620*/  FMNMX.FTZ R126, R120, R177, !PT ;  /* 0x000000b1787e7209 */ /* 0x000fe40007810000 */
[C---:B------:R-:W-:Y:S02]  /*8630*/  ISETP.GT.AND P3, PT, R179.reuse, 0x69, P1 ;  /* 0x00000069b300780c */ /* 0x040fe40000f64270 */
[C---:B------:R-:W-:Y:S01]  /*8640*/  ISETP.GT.AND P2, PT, R179.reuse, 0x70, P1 ;  /* 0x00000070b300780c */ /* 0x040fe20000f44270 */
[----:B------:R-:W-:Y:S01]  /*8650*/  MUFU.EX2 R20, R20 ;  /* 0x0000001400147308 */ /* 0x000fe20000000800 */
[----:B------:R-:W-:-:S02]  /*8660*/  ISETP.GT.AND P4, PT, R179, 0x71, P1 ;  /* 0x00000071b300780c */ /* 0x000fc40000f84270 */
[C---:B------:R-:W-:Y:S02]  /*8670*/  ISETP.GT.AND P6, PT, R179.reuse, 0x78, P1 ;  /* 0x00000078b300780c */ /* 0x040fe40000fc4270 */
[----:B------:R-:W-:Y:S01]  /*8680*/  ISETP.GT.AND P1, PT, R179, 0x79, P1 ;  /* 0x00000079b300780c */ /* 0x000fe20000f24270 */
[--C-:B------:R-:W-:Y:S01]  /*8690*/  FFMA.FTZ R179, R129, UR29, -R132.reuse ;  /* 0x0000001d81b37c23 */ /* 0x100fe20008010884 */
[----:B------:R-:W-:Y:S01]  /*86a0*/  FMNMX.FTZ R129, R123, R126, !PT ;  /* 0x0000007e7b817209 */ /* 0x000fe20007810000 */
[----:B------:R-:W-:Y:S01]  /*86b0*/  MUFU.EX2 R121, R121 ;  /* 0x0000007900797308 */ /* 0x000fe20000000800 */
[----:B------:R-:W-:Y:S02]  /*86c0*/  ISETP.LT.OR P3, PT, R180, 0x6a, P3 ;  /* 0x0000006ab400780c */ /* 0x000fe40001f61670 */
[----:B------:R-:W-:Y:S01]  /*86d0*/  FMNMX.FTZ R174, R124, R129, !PT ;  /* 0x000000817cae7209 */ /* 0x000fe20007810000 */
[----:B------:R-:W-:-:S01]  /*86e0*/  FFMA.FTZ R129, R130, UR29, -R132 ;  /* 0x0000001d82817c23 */ /* 0x000fc20008010884 */
[----:B------:R-:W-:-:S02]  /*86f0*/  ISETP.LT.OR P2, PT, R180, 0x71, P2 ;  /* 0x00000071b400780c */ /* 0x000fc40001741670 */
[----:B------:R-:W-:Y:S01]  /*8700*/  FMNMX.FTZ R177, R127, R174, !PT ;  /* 0x000000ae7fb17209 */ /* 0x000fe20007810000 */
[----:B------:R0:W-:Y:S01]  /*8710*/  MUFU.EX2 R126, R179 ;  /* 0x000000b3007e7308 */ /* 0x0001e20000000800 */
[----:B------:R-:W-:Y:S02]  /*8720*/  FSEL R164, R164, -INF , !P3 ;  /* 0xff800000a4a47808 */ /* 0x000fe40005800000 */
[----:B------:R-:W-:Y:S02]  /*8730*/  FMNMX.FTZ R130, R128, R177, !PT ;  /* 0x000000b180827209 */ /* 0x000fe40007810000 */
[----:B------:R-:W-:Y:S02]  /*8740*/  ISETP.LT.OR P4, PT, R180, 0x72, P4 ;  /* 0x00000072b400780c */ /* 0x000fe40002781670 */
[----:B------:R-:W-:Y:S01]  /*8750*/  FMNMX.FTZ R133, R131, R130, !PT ;  /* 0x0000008283857209 */ /* 0x000fe20007810000 */
[----:B------:R-:W-:Y:S01]  /*8760*/  MUFU.EX2 R125, R125 ;  /* 0x0000007d007d7308 */ /* 0x000fe20000000800 */
[----:B0-----:R-:W-:-:S01]  /*8770*/  FFMA.FTZ R179, R137, UR29, -R132 ;  /* 0x0000001d89b37c23 */ /* 0x001fc20008010884 */
[----:B------:R-:W-:-:S02]  /*8780*/  FSEL R166, R166, -INF , !P2 ;  /* 0xff800000a6a67808 */ /* 0x000fc40005000000 */
[----:B------:R-:W-:Y:S01]  /*8790*/  FMNMX.FTZ R174, R8, R133, !PT ;  /* 0x0000008508ae7209 */ /* 0x000fe20007810000 */
[--C-:B------:R-:W-:Y:S01]  /*87a0*/  FFMA.FTZ R133, R134, UR29, -R132.reuse ;  /* 0x0000001d86857c23 */ /* 0x100fe20008010884 */
[----:B------:R-:W-:Y:S02]  /*87b0*/  ISETP.LT.OR P6, PT, R180, 0x79, P6 ;  /* 0x00000079b400780c */ /* 0x000fe400037c1670 */
[----:B------:R-:W-:Y:S01]  /*87c0*/  FMNMX.FTZ R177, R135, R174, !PT ;  /* 0x000000ae87b17209 */ /* 0x000fe20007810000 */
[----:B------:R0:W-:Y:S01]  /*87d0*/  MUFU.EX2 R130, R178 ;  /* 0x000000b200827308 */ /* 0x0001e20000000800 */
[----:B------:R-:W-:Y:S02]  /*87e0*/  FSEL R168, R168, -INF , !P4 ;  /* 0xff800000a8a87808 */ /* 0x000fe40006000000 */
[----:B------:R-:W-:Y:S02]  /*87f0*/  FMNMX.FTZ R134, R136, R177, !PT ;  /* 0x000000b188867209 */ /* 0x000fe40007810000 */
[----:B------:R-:W-:Y:S01]  /*8800*/  ISETP.LT.OR P1, PT, R180, 0x7a, P1 ;  /* 0x0000007ab400780c */ /* 0x000fe20000f21670 */
[--C-:B------:R-:W-:Y:S01]  /*8810*/  FFMA.FTZ R180, R163, UR29, -R132.reuse ;  /* 0x0000001da3b47c23 */ /* 0x100fe20008010884 */
[----:B------:R-:W-:Y:S01]  /*8820*/  FMNMX.FTZ R137, R139, R134, !PT ;  /* 0x000000868b897209 */ /* 0x000fe20007810000 */
[----:B------:R-:W-:Y:S01]  /*8830*/  MUFU.EX2 R129, R129 ;  /* 0x0000008100817308 */ /* 0x000fe20000000800 */
[----:B0-----:R-:W-:-:S01]  /*8840*/  FFMA.FTZ R178, R141, UR29, -R132 ;  /* 0x0000001d8db27c23 */ /* 0x001fc20008010884 */
[----:B------:R-:W-:-:S02]  /*8850*/  FSEL R170, R170, -INF , !P6 ;  /* 0xff800000aaaa7808 */ /* 0x000fc40007000000 */
[----:B------:R-:W-:Y:S01]  /*8860*/  FMNMX.FTZ R174, R140, R137, !PT ;  /* 0x000000898cae7209 */ /* 0x000fe20007810000 */
[----:B------:R-:W-:Y:S01]  /*8870*/  FFMA.FTZ R137, R138, UR29, -R132 ;  /* 0x0000001d8a897c23 */ /* 0x000fe20008010884 */
[----:B------:R-:W-:Y:S02]  /*8880*/  FSEL R172, R172, -INF , !P1 ;  /* 0xff800000acac7808 */ /* 0x000fe40004800000 */
[----:B------:R-:W-:Y:S01]  /*8890*/  FMNMX.FTZ R177, R143, R174, !PT ;  /* 0x000000ae8fb17209 */ /* 0x000fe20007810000 */
[----:B------:R-:W-:Y:S03]  /*88a0*/  MUFU.EX2 R133, R133 ;  /* 0x0000008500857308 */ /* 0x000fe60000000800 */
[----:B------:R-:W-:-:S04]  /*88b0*/  FMNMX.FTZ R138, R144, R177, !PT ;  /* 0x000000b1908a7209 */ /* 0x000fc80007810000 */
[----:B------:R-:W-:Y:S01]  /*88c0*/  FMNMX.FTZ R141, R147, R138, !PT ;  /* 0x0000008a938d7209 */ /* 0x000fe20007810000 */
[----:B------:R-:W-:Y:S03]  /*88d0*/  MUFU.EX2 R134, R179 ;  /* 0x000000b300867308 */ /* 0x000fe60000000800 */
[----:B------:R-:W-:Y:S01]  /*88e0*/  FMNMX.FTZ R174, R148, R141, !PT ;  /* 0x0000008d94ae7209 */ /* 0x000fe20007810000 */
[--C-:B------:R-:W-:Y:S01]  /*88f0*/  FFMA.FTZ R141, R142, UR29, -R132.reuse ;  /* 0x0000001d8e8d7c23 */ /* 0x100fe20008010884 */
[----:B------:R-:W-:-:S01]  /*8900*/  FFMA.FTZ R142, R145, UR29, -R132 ;  /* 0x0000001d918e7c23 */ /* 0x000fc20008010884 */
[--C-:B------:R-:W-:Y:S01]  /*8910*/  FFMA.FTZ R145, R146, UR29, -R132.reuse ;  /* 0x0000001d92917c23 */ /* 0x100fe20008010884 */
[----:B------:R-:W-:Y:S01]  /*8920*/  FMNMX.FTZ R177, R11, R174, !PT ;  /* 0x000000ae0bb17209 */ /* 0x000fe20007810000 */
[--C-:B------:R-:W-:Y:S01]  /*8930*/  FFMA.FTZ R146, R149, UR29, -R132.reuse ;  /* 0x0000001d95927c23 */ /* 0x100fe20008010884 */
[----:B------:R-:W-:-:S01]  /*8940*/  FFMA.FTZ R149, R151, UR29, -R132 ;  /* 0x0000001d97957c23 */ /* 0x000fc20008010884 */
[----:B------:R0:W-:Y:S01]  /*8950*/  MUFU.EX2 R138, R178 ;  /* 0x000000b2008a7308 */ /* 0x0001e20000000800 */
[----:B------:R-:W-:Y:S01]  /*8960*/  FMNMX.FTZ R177, R152, R177, !PT ;  /* 0x000000b198b17209 */ /* 0x000fe20007810000 */
[--C-:B------:R-:W-:Y:S01]  /*8970*/  FFMA.FTZ R151, R153, UR29, -R132.reuse ;  /* 0x0000001d99977c23 */ /* 0x100fe20008010884 */
[----:B------:R-:W-:-:S01]  /*8980*/  FFMA.FTZ R174, R155, UR29, -R132 ;  /* 0x0000001d9bae7c23 */ /* 0x000fc20008010884 */
[--C-:B------:R-:W-:Y:S01]  /*8990*/  FFMA.FTZ R153, R157, UR29, -R132.reuse ;  /* 0x0000001d9d997c23 */ /* 0x100fe20008010884 */
[----:B------:R-:W-:Y:S01]  /*89a0*/  FMNMX.FTZ R177, R154, R177, !PT ;  /* 0x000000b19ab17209 */ /* 0x000fe20007810000 */
[--C-:B------:R-:W-:Y:S01]  /*89b0*/  FFMA.FTZ R155, R161, UR29, -R132.reuse ;  /* 0x0000001da19b7c23 */ /* 0x100fe20008010884 */
[----:B------:R-:W-:-:S01]  /*89c0*/  FFMA.FTZ R157, R165, UR29, -R132 ;  /* 0x0000001da59d7c23 */ /* 0x000fc20008010884 */
[--C-:B------:R-:W-:Y:S01]  /*89d0*/  FFMA.FTZ R161, R175, UR29, -R132.reuse ;  /* 0x0000001dafa17c23 */ /* 0x100fe20008010884 */
[----:B------:R-:W-:Y:S01]  /*89e0*/  FMNMX.FTZ R177, R156, R177, !PT ;  /* 0x000000b19cb17209 */ /* 0x000fe20007810000 */
[--C-:B0-----:R-:W-:Y:S01]  /*89f0*/  FFMA.FTZ R178, R159, UR29, -R132.reuse ;  /* 0x0000001d9fb27c23 */ /* 0x101fe20008010884 */
[----:B------:R-:W-:-:S01]  /*8a00*/  FFMA.FTZ R159, R169, UR29, -R132 ;  /* 0x0000001da99f7c23 */ /* 0x000fc20008010884 */
        /* <DEDUP_REMOVED lines=12> */
[----:B------:R-:W-:Y:S02]  /*8ad0*/  MUFU.EX2 R146, R146 ;  /* 0x0000009200927308 */ /* 0x000fe40000000800 */
[----:B------:R-:W0:Y:S06]  /*8ae0*/  SHFL.BFLY PT, R182, R177, 0x2, 0x1f ;  /* 0x0c401f00b1b67f89 */ /* 0x000e2c00000e0000 */
[----:B------:R-:W-:Y:S08]  /*8af0*/  MUFU.EX2 R149, R149 ;  /* 0x0000009500957308 */ /* 0x000ff00000000800 */
[----:B------:R-:W-:Y:S08]  /*8b00*/  MUFU.EX2 R151, R151 ;  /* 0x0000009700977308 */ /* 0x000ff00000000800 */
[----:B------:R-:W-:Y:S01]  /*8b10*/  MUFU.EX2 R174, R174 ;  /* 0x000000ae00ae7308 */ /* 0x000fe20000000800 */
[----:B0-----:R-:W-:Y:S01]  /*8b20*/  FMNMX.FTZ R163, R177, R182, !PT ;  /* 0x000000b6b1a37209 */ /* 0x001fe20007810000 */
[----:B------:R-:W-:Y:S01]  /*8b30*/  FFMA.FTZ R182, R167, UR29, -R132 ;  /* 0x0000001da7b67c23 */ /* 0x000fe20008010884 */
[----:B------:R-:W-:-:S03]  /*8b40*/  FSEL R132, R9, RZ, P5 ;  /* 0x000000ff09847208 */ /* 0x000fc60002800000 */
[----:B------:R-:W0:Y:S02]  /*8b50*/  SHFL.BFLY PT, R186, R163, 0x1, 0x1f ;  /* 0x0c201f00a3ba7f89 */ /* 0x000e2400000e0000 */
[----:B------:R-:W-:Y:S01]  /*8b60*/  MUFU.EX2 R153, R153 ;  /* 0x0000009900997308 */ /* 0x000fe20000000800 */
[----:B------:R-:W-:-:S04]  /*8b70*/  FADD.FTZ R5, -R132, R5 ;  /* 0x0000000584057221 */ /* 0x000fc80000010100 */
[----:B------:R-:W-:-:S03]  /*8b80*/  FMUL.FTZ R5, R5, UR29 ;  /* 0x0000001d05057c20 */ /* 0x000fc60008410000 */
[----:B------:R-:W-:Y:S08]  /*8b90*/  MUFU.EX2 R178, R178 ;  /* 0x000000b200b27308 */ /* 0x000ff00000000800 */
[----:B------:R-:W1:Y:S01]  /*8ba0*/  MUFU.EX2 R5, R5 ;  /* 0x0000000500057308 */ /* 0x000e620000000800 */
[----:B0-----:R-:W-:Y:S01]  /*8bb0*/  FMNMX.FTZ R132, R163, R186, !PT ;  /* 0x000000baa3847209 */ /* 0x001fe20007810000 */
[----:B------:R-:W-:-:S06]  /*8bc0*/  IMAD.U32 R163, RZ, RZ, UR29 ;  /* 0x0000001dffa37e24 */ /* 0x000fcc000f8e00ff */
[----:B------:R-:W-:Y:S01]  /*8bd0*/  MUFU.EX2 R155, R155 ;  /* 0x0000009b009b7308 */ /* 0x000fe20000000800 */
[C---:B------:R-:W-:Y:S01]  /*8be0*/  FSETP.NEU.FTZ.AND P1, PT, R132.reuse, -INF , PT ;  /* 0xff8000008400780b */ /* 0x040fe20003f3d000 */
[----:B------:R-:W-:-:S03]  /*8bf0*/  FFMA.FTZ R163, R132, R163, -8 ;  /* 0xc100000084a37423 */ /* 0x000fc600000100a3 */
[----:B------:R-:W-:Y:S02]  /*8c00*/  FSEL R165, R132, RZ, P1 ;  /* 0x000000ff84a57208 */ /* 0x000fe40000800000 */
[----:B------:R-:W-:Y:S01]  /*8c10*/  FSEL R163, R163, RZ, P1 ;  /* 0x000000ffa3a37208 */ /* 0x000fe20000800000 */
[----:B------:R-:W-:Y:S02]  /*8c20*/  MUFU.EX2 R180, R180 ;  /* 0x000000b400b47308 */ /* 0x000fe40000000800 */
[----:B------:R-:W-:-:S02]  /*8c30*/  FADD.FTZ R165, -R165, R4 ;  /* 0x00000004a5a57221 */ /* 0x000fc40000010100 */
[--C-:B------:R-:W-:Y:S01]  /*8c40*/  FFMA.FTZ R4, R140, UR29, -R163.reuse ;  /* 0x0000001d8c047c23 */ /* 0x100fe200080108a3 */
[----:B------:R-:W-:-:S01]  /*8c50*/  FFMA.FTZ R7, R7, UR29, -R163 ;  /* 0x0000001d07077c23 */ /* 0x000fc200080108a3 */
[----:B------:R-:W-:Y:S01]  /*8c60*/  FMUL.FTZ R140, R165, UR29 ;  /* 0x0000001da58c7c20 */ /* 0x000fe20008410000 */
        /* <DEDUP_REMOVED lines=32> */
[--C-:B------:R-:W-:Y:S01]  /*8e70*/  FFMA.FTZ R170, R170, UR29, -R163.reuse ;  /* 0x0000001daaaa7c23 */ /* 0x100fe200080108a3 */
[----:B------:R-:W-:-:S01]  /*8e80*/  FFMA.FTZ R163, R172, UR29, -R163 ;  /* 0x0000001daca37c23 */ /* 0x000fc200080108a3 */
[----:B-1----:R-:W-:Y:S01]  /*8e90*/  FFMA.FTZ R172, R5, R3, R150 ;  /* 0x0000000305ac7223 */ /* 0x002fe20000010096 */
[----:B0-----:R-:W-:-:S01]  /*8ea0*/  FFMA.FTZ R3, R140, R2, R7 ;  /* 0x000000028c037223 */ /* 0x001fc20000010007 */
[----:B------:R-:W0:Y:S03]  /*8eb0*/  MUFU.EX2 R14, R14 ;  /* 0x0000000e000e7308 */ /* 0x000e260000000800 */
[----:B--2---:R-:W-:-:S05]  /*8ec0*/  FADD.FTZ R2, R10, R3 ;  /* 0x000000030a027221 */ /* 0x004fca0000010000 */
[----:B------:R-:W1:Y:S01]  /*8ed0*/  MUFU.EX2 R21, R21 ;  /* 0x0000001500157308 */ /* 0x000e620000000800 */
[----:B---3--:R-:W-:-:S07]  /*8ee0*/  FADD.FTZ R3, R13, R2 ;  /* 0x000000020d037221 */ /* 0x008fce0000010000 */
[----:B------:R2:W-:Y:S01]  /*8ef0*/  MUFU.EX2 R11, R165 ;  /* 0x000000a5000b7308 */ /* 0x0005e20000000800 */
[----:B0-----:R-:W-:-:S07]  /*8f00*/  FADD.FTZ R2, R14, R3 ;  /* 0x000000030e027221 */ /* 0x001fce0000010000 */
[----:B------:R-:W0:Y:S01]  /*8f10*/  MUFU.EX2 R120, R120 ;  /* 0x0000007800787308 */ /* 0x000e220000000800 */
[----:B--2---:R-:W-:-:S01]  /*8f20*/  FADD.FTZ R165, R173, R172 ;  /* 0x000000acada57221 */ /* 0x004fc20000010000 */
[----:B-1----:R-:W-:-:S03]  /*8f30*/  FADD.FTZ R3, R21, R2 ;  /* 0x0000000215037221 */ /* 0x002fc60000010000 */
[----:B------:R-:W-:-:S03]  /*8f40*/  FADD.FTZ R172, R12, R165 ;  /* 0x000000a50cac7221 */ /* 0x000fc60000010000 */
[----:B------:R-:W1:Y:S01]  /*8f50*/  MUFU.EX2 R123, R123 ;  /* 0x0000007b007b7308 */ /* 0x000e620000000800 */
[----:B------:R-:W-:-:S04]  /*8f60*/  FADD.FTZ R165, R15, R172 ;  /* 0x000000ac0fa57221 */ /* 0x000fc80000010000 */
[----:B------:R-:W-:-:S03]  /*8f70*/  FADD.FTZ R172, R20, R165 ;  /* 0x000000a514ac7221 */ /* 0x000fc60000010000 */
[----:B------:R-:W2:Y:S01]  /*8f80*/  MUFU.EX2 R124, R124 ;  /* 0x0000007c007c7308 */ /* 0x000ea20000000800 */
[----:B------:R-:W-:-:S01]  /*8f90*/  FADD.FTZ R165, R121, R172 ;  /* 0x000000ac79a57221 */ /* 0x000fc20000010000 */
[----:B0-----:R-:W-:-:S03]  /*8fa0*/  FADD.FTZ R2, R120, R3 ;  /* 0x0000000378027221 */ /* 0x001fc60000010000 */
[----:B------:R-:W-:-:S03]  /*8fb0*/  FADD.FTZ R172, R122, R165 ;  /* 0x000000a57aac7221 */ /* 0x000fc60000010000 */
[----:B------:R-:W0:Y:S01]  /*8fc0*/  MUFU.EX2 R127, R127 ;  /* 0x0000007f007f7308 */ /* 0x000e220000000800 */
[----:B-1----:R-:W-:-:S01]  /*8fd0*/  FADD.FTZ R3, R123, R2 ;  /* 0x000000027b037221 */ /* 0x002fc20000010000 */
[----:B------:R-:W-:-:S04]  /*8fe0*/  FADD.FTZ R165, R125, R172 ;  /* 0x000000ac7da57221 */ /* 0x000fc80000010000 */
[----:B------:R-:W-:Y:S02]  /*8ff0*/  FADD.FTZ R172, R126, R165 ;  /* 0x000000a57eac7221 */ /* 0x000fe40000010000 */
[----:B------:R-:W1:Y:S01]  /*9000*/  MUFU.EX2 R128, R128 ;  /* 0x0000008000807308 */ /* 0x000e620000000800 */
[----:B--2---:R-:W-:-:S01]  /*9010*/  FADD.FTZ R2, R124, R3 ;  /* 0x000000037c027221 */ /* 0x004fc20000010000 */
[----:B------:R-:W-:-:S04]  /*9020*/  FADD.FTZ R165, R129, R172 ;  /* 0x000000ac81a57221 */ /* 0x000fc80000010000 */
[----:B------:R-:W-:Y:S02]  /*9030*/  FADD.FTZ R172, R130, R165 ;  /* 0x000000a582ac7221 */ /* 0x000fe40000010000 */
[----:B------:R-:W2:Y:S01]  /*9040*/  MUFU.EX2 R131, R131 ;  /* 0x0000008300837308 */ /* 0x000ea20000000800 */
[----:B0-----:R-:W-:-:S01]  /*9050*/  FADD.FTZ R3, R127, R2 ;  /* 0x000000027f037221 */ /* 0x001fc20000010000 */
[----:B------:R-:W-:-:S04]  /*9060*/  FADD.FTZ R167, R133, R172 ;  /* 0x000000ac85a77221 */ /* 0x000fc80000010000 */
[----:B------:R-:W-:Y:S02]  /*9070*/  FADD.FTZ R172, R134, R167 ;  /* 0x000000a786ac7221 */ /* 0x000fe40000010000 */
[----:B------:R-:W0:Y:S01]  /*9080*/  MUFU.EX2 R8, R8 ;  /* 0x0000000800087308 */ /* 0x000e220000000800 */
[----:B-1----:R-:W-:-:S01]  /*9090*/  FADD.FTZ R2, R128, R3 ;  /* 0x0000000380027221 */ /* 0x002fc20000010000 */
[----:B------:R-:W-:-:S04]  /*90a0*/  FADD.FTZ R167, R137, R172 ;  /* 0x000000ac89a77221 */ /* 0x000fc80000010000 */
[----:B------:R-:W-:Y:S02]  /*90b0*/  FADD.FTZ R172, R138, R167 ;  /* 0x000000a78aac7221 */ /* 0x000fe40000010000 */
[----:B------:R-:W1:Y:S01]  /*90c0*/  MUFU.EX2 R135, R135 ;  /* 0x0000008700877308 */ /* 0x000e620000000800 */
[----:B--2---:R-:W-:-:S01]  /*90d0*/  FADD.FTZ R3, R131, R2 ;  /* 0x0000000283037221 */ /* 0x004fc20000010000 */
[----:B------:R-:W-:-:S06]  /*90e0*/  FADD.FTZ R169, R141, R172 ;  /* 0x000000ac8da97221 */ /* 0x000fcc0000010000 */
        /* <DEDUP_REMOVED lines=32> */
[----:B------:R-:W-:-:S03]  /*92f0*/  FADD.FTZ R175, R155, R156 ;  /* 0x0000009c9baf7221 */ /* 0x000fc60000010000 */
[----:B------:R-:W-:Y:S01]  /*9300*/  FADD.FTZ R3, R165, R2 ;  /* 0x00000002a5037221 */ /* 0x000fe20000010000 */
[----:B------:R-:W-:-:S02]  /*9310*/  FADD.FTZ R156, R180, R175 ;  /* 0x000000afb49c7221 */ /* 0x000fc40000010000 */
        /* <DEDUP_REMOVED lines=28> */
.L_x_1360:
        /* <DEDUP_REMOVED lines=9> */
[----:B------:R-:W-:Y:S01]  /*9570*/  F2FP.SATFINITE.E4M3.F32.PACK_AB_MERGE_C R157, R180, R155, R157 ;  /* 0x0000009bb49d723e */ /* 0x000fe2000480709d */
        /* <DEDUP_REMOVED lines=127> */
[----:B------:R-:W-:Y:S02]  /*9d70*/  IMAD.MOV.U32 R5, RZ, RZ, R9 ;  /* 0x000000ffff057224 */ /* 0x000fe400078e0009 */
[----:B------:R-:W-:Y:S01]  /*9d80*/  IMAD.MOV.U32 R184, RZ, RZ, R157 ;  /* 0x000000ffffb87224 */ /* 0x000fe200078e009d */
[----:B------:R-:W-:Y:S06]  /*9d90*/  @P1 BRA `(.L_x_1361) ;  /* 0xffffffc400a41947 */ /* 0x000fec000383ffff */
.L_x_1342:
[----:B------:R-:W-:Y:S02]  /*9da0*/  UISETP.NE.AND UP1, UPT, UR54, URZ, UPT ;  /* 0x0000003f3600728c */ /* 0x000fe4000bf25270 */
[----:B------:R-:W-:Y:S02]  /*9db0*/  UISETP.NE.AND UP0, UPT, UR53, URZ, UPT ;  /* 0x0000003f3500728c */ /* 0x000fe4000bf05270 */
[----:B------:R-:W-:Y:S02]  /*9dc0*/  UIADD3 UR10, UR41, 0x7f, URZ ;  /* 0x0000007f290a7890 */ /* 0x000fe4000fffe03f */
[----:B------:R-:W-:Y:S02]  /*9dd0*/  UIADD3 UR11, UR40, 0x1, -UR47 ;  /* 0x00000001280b7890 */ /* 0x000fe4000fffe82f */
[----:B------:R-:W-:-:S03]  /*9de0*/  PLOP3.LUT P1, PT, PT, PT, UP0, 0x40, 0x0 ;  /* 0x000000000000781c */ /* 0x000fc60003f2e808 */
[----:B------:R-:W-:Y:S01]  /*9df0*/  @UP1 ULDC UR6, c[0x0][0x44c] ;  /* 0x0001130000061ab9 */ /* 0x000fe20000000800 */
[----:B------:R-:W-:Y:S01]  /*9e00*/  @UP1 ULDC UR14, c[0x0][0x450] ;  /* 0x00011400000e1ab9 */ /* 0x000fe20000000800 */
[----:B------:R-:W-:-:S04]  /*9e10*/  UIMAD.WIDE.U32 UR6, UR10, UR6, URZ ;  /* 0x000000060a0672a5 */ /* 0x000fc8000f8e003f */
[----:B------:R-:W-:-:S04]  /*9e20*/  @UP1 USHF.R.U32.HI UR10, URZ, UR14, UR7 ;  /* 0x0000000e3f0a1299 */ /* 0x000fc80008011607 */
[----:B------:R-:W-:-:S04]  /*9e30*/  UIADD3 UR10, UR11, UR10, URZ ;  /* 0x0000000a0b0a7290 */ /* 0x000fc8000fffe03f */
[----:B------:R-:W-:Y:S01]  /*9e40*/  UIADD3 UR31, UR10, -UR31, URZ ;  /* 0x8000001f0a1f7290 */ /* 0x000fe2000fffe03f */
[----:B------:R-:W-:Y:S11]  /*9e50*/  @P1 BRA `(.L_x_1362) ;  /* 0x0000000000501947 */ /* 0x000ff60003800000 */
[----:B------:R-:W-:Y:S02]  /*9e60*/  UMOV UR14, UR10 ;  /* 0x0000000a000e7c82 */ /* 0x000fe40008000000 */
        /* <DEDUP_REMOVED lines=11> */
.L_x_1363:
[----:B------:R-:W-:Y:S02]  /*9f20*/  ULDC UR15, c[0x0][0x9e4] ;  /* 0x00027900000f7ab9 */ /* 0x000fe40000000800 */
[----:B------:R-:W-:-:S11]  /*9f30*/  UISETP.NE.AND UP0, UPT, UR15, 0x1, UPT ;  /* 0x000000010f00788c */ /* 0x000fd6000bf05270 */
[----:B------:R-:W-:Y:S02]  /*9f40*/  @UP0 ULDC.64 UR6, c[0x0][0x9e8] ;  /* 0x00027a0000060ab9 */ /* 0x000fe40000000a00 */
[----:B------:R-:W-:-:S04]  /*9f50*/  UIMAD.WIDE.U32 UR10, UR14, UR6, URZ ;  /* 0x000000060e0a72a5 */ /* 0x000fc8000f8e003f */
[----:B------:R-:W-:-:S12]  /*9f60*/  @UP0 USHF.R.U32.HI UR14, URZ, UR7, UR11 ;  /* 0x000000073f0e0299 */ /* 0x000fd8000801160b */
.L_x_1364:
[----:B------:R-:W-:-:S04]  /*9f70*/  UIMAD UR14, UR14, UR15, URZ ;  /* 0x0000000f0e0e72a4 */ /* 0x000fc8000f8e023f */
[----:B------:R-:W-:-:S04]  /*9f80*/  UISETP.LT.AND UP0, UPT, UR31, UR14, UPT ;  /* 0x0000000e1f00728c */ /* 0x000fc8000bf01270 */
[----:B------:R-:W-:-:S12]  /*9f90*/  USEL UR31, UR31, UR14, !UP0 ;  /* 0x0000000e1f1f7287 */ /* 0x000fd8000c000000 */
.L_x_1362:
        /* <DEDUP_REMOVED lines=13> */
.L_x_1376:
[----:B------:R-:W-:Y:S01]  /*a070*/  ISETP.NE.AND P2, PT, RZ, UR45, PT ;  /* 0x0000002dff007c0c */ /* 0x000fe2000bf45270 */
[----:B------:R-:W-:-:S04]  /*a080*/  UISETP.NE.AND UP0, UPT, UR31, 0x1, UPT ;  /* 0x000000011f00788c */ /* 0x000fc8000bf05270 */
[----:B------:R-:W-:-:S04]  /*a090*/  USEL UR49, URZ, 0x1, UP0 ;  /* 0x000000013f317887 */ /* 0x000fc80008000000 */
[----:B------:R-:W-:-:S04]  /*a0a0*/  ULOP3.LUT UR49, UR32, UR49, URZ, 0x3c, !UPT ;  /* 0x0000003120317292 */ /* 0x000fc8000f8e3c3f */
[----:B------:R-:W-:Y:S08]  /*a0b0*/  @P2 BRA `(.L_x_1366) ;  /* 0x0000000000382947 */ /* 0x000ff00003800000 */
[----:B------:R-:W-:Y:S05]  /*a0c0*/  @!P0 BRA `(.L_x_1367) ;  /* 0x0000000000048947 */ /* 0x000fea0003800000 */
[----:B------:R-:W-:Y:S01]  /*a0d0*/  BPT.TRAP 0x1 ;  /* 0x000000040000795c */ /* 0x000fe20000300000 */
.L_x_1367:
        /* <DEDUP_REMOVED lines=9> */
.L_x_1368:
[----:B-1----:R-:W-:Y:S05]  /*a170*/  @P1 BRA `(.L_x_1366) ;  /* 0x0000000000081947 */ /* 0x002fea0003800000 */
[----:B------:R-:W1:Y:S02]  /*a180*/  SYNCS.PHASECHK.TRANS64.TRYWAIT P1, [UR6+0x2a830], R7 ;  /* 0x02a83007ff0075a7 */ /* 0x000e640008020146 */
[----:B-1----:R-:W-:Y:S05]  /*a190*/  @!P1 BRA `(.L_x_1369) ;  /* 0x0000012c004c9947 */ /* 0x002fea0003800000 */
.L_x_1366:
        /* <DEDUP_REMOVED lines=40> */
.L_x_1371:
[----:B------:R-:W-:Y:S01]  /*a420*/  ULEA UR6, UR31, UR36, 0x3 ;  /* 0x000000241f067291 */ /* 0x000fe2000f8e183f */
[----:B------:R-:W-:-:S05]  /*a430*/  IMAD.U32 R7, RZ, RZ, UR32 ;  /* 0x00000020ff077e24 */ /* 0x000fca000f8e00ff */
[----:B------:R-:W-:-:S04]  /*a440*/  SHF.L.U32 R7, R7, 0x1f, RZ ;  /* 0x0000001f07077819 */ /* 0x000fc800000006ff */
[----:B------:R0:W1:Y:S01]  /*a450*/  SYNCS.PHASECHK.TRANS64.TRYWAIT P1, [UR6+0x2a850], R7 ;  /* 0x02a85007ff0075a7 */ /* 0x0000620008020146 */
[----:B------:R-:W-:Y:S05]  /*a460*/  @!P0 BRA `(.L_x_1372) ;  /* 0x0000000000048947 */ /* 0x000fea0003800000 */
[----:B------:R-:W-:Y:S01]  /*a470*/  BPT.TRAP 0x1 ;  /* 0x000000040000795c */ /* 0x000fe20000300000 */
.L_x_1372:
[----:B-1----:R-:W-:Y:S05]  /*a480*/  @P1 BRA `(.L_x_1370) ;  /* 0x0000000000081947 */ /* 0x002fea0003800000 */
[----:B------:R-:W1:Y:S02]  /*a490*/  SYNCS.PHASECHK.TRANS64.TRYWAIT P1, [UR6+0x2a850], R7 ;  /* 0x02a85007ff0075a7 */ /* 0x000e640008020146 */
[----:B-1----:R-:W-:Y:S05]  /*a4a0*/  @!P1 BRA `(.L_x_1373) ;  /* 0x0000012800a09947 */ /* 0x002fea0003800000 */
.L_x_1370:
        /* <DEDUP_REMOVED lines=31> */
.L_x_1374:
        /* <DEDUP_REMOVED lines=66> */
[----:B------:R-:W-:Y:S01]  /*aac0*/  FMUL.FTZ R163, R0, R172 ;  /* 0x000000ac00a37220 */ /* 0x000fe20000410000 */
[----:B------:R-:W-:-:S03]  /*aad0*/  ULEA UR6, UR48, UR36, 0x3 ;  /* 0x0000002430067291 */ /* 0x000fc6000f8e183f */
        /* <DEDUP_REMOVED lines=130> */
[----:B-1----:R-:W-:Y:S01]  /*b300*/  FMNMX.FTZ R177, R176, R9, !PT ;  /* 0x00000009b0b17209 */ /* 0x002fe20007810000 */
[----:B------:R-:W-:Y:S01]  /*b310*/  IMAD.U32 R176, RZ, RZ, UR29 ;  /* 0x0000001dffb07e24 */ /* 0x000fe2000f8e00ff */
[----:B0-----:R-:W-:-:S03]  /*b320*/  FMNMX.FTZ R178, R175, R132, !PT ;  /* 0x00000084afb27209 */ /* 0x001fc60007810000 */
[----:B------:R-:W0:Y:S04]  /*b330*/  SHFL.BFLY PT, R132, R177, 0x1, 0x1f ;  /* 0x0c201f00b1847f89 */ /* 0x000e2800000e0000 */
[----:B------:R-:W1:Y:S01]  /*b340*/  SHFL.BFLY PT, R179, R178, 0x1, 0x1f ;  /* 0x0c201f00b2b37f89 */ /* 0x000e6200000e0000 */
[----:B0-----:R-:W-:Y:S02]  /*b350*/  FMNMX.FTZ R9, R177, R132, !PT ;  /* 0x00000084b1097209 */ /* 0x001fe40007810000 */
[----:B-1----:R-:W-:-:S03]  /*b360*/  FMNMX.FTZ R132, R178, R179, !PT ;  /* 0x000000b3b2847209 */ /* 0x002fc60007810000 */
[C---:B------:R-:W-:Y:S01]  /*b370*/  FFMA.FTZ R175, R9.reuse, R176, -8 ;  /* 0xc100000009af7423 */ /* 0x040fe200000100b0 */
[----:B------:R-:W-:-:S03]  /*b380*/  FADD.FTZ R4, -R9, R4 ;  /* 0x0000000409047221 */ /* 0x000fc60000010100 */
        /* <DEDUP_REMOVED lines=32> */
[----:B------:R-:W-:-:S02]  /*b590*/  IMAD.U32 R175, RZ, RZ, UR29 ;  /* 0x0000001dffaf7e24 */ /* 0x000fc4000f8e00ff */
[----:B------:R-:W-:-:S01]  /*b5a0*/  FADD.FTZ R5, -R132, R5 ;  /* 0x0000000584057221 */ /* 0x000fc20000010100 */
        /* <DEDUP_REMOVED lines=42> */
[----:B------:R-:W-:-:S05]  /*b850*/  FFMA.FTZ R174, R174, UR29, -R175 ;  /* 0x0000001daeae7c23 */ /* 0x000fca00080108af */
        /* <DEDUP_REMOVED lines=18> */
[----:B-1----:R-:W-:-:S03]  /*b980*/  FADD.FTZ R2, R122, R3 ;  /* 0x000000037a027221 */ /* 0x002fc60000010000 */
[----:B------:R-:W-:-:S03]  /*b990*/  FADD.FTZ R175, R15, R176 ;  /* 0x000000b00faf7221 */ /* 0x000fc60000010000 */
[----:B------:R-:W0:Y:S01]  /*b9a0*/  MUFU.EX2 R123, R123 ;  /* 0x0000007b007b7308 */ /* 0x000e220000000800 */
[----:B------:R-:W-:-:S04]  /*b9b0*/  FADD.FTZ R176, R120, R175 ;  /* 0x000000af78b07221 */ /* 0x000fc80000010000 */
[----:B------:R-:W-:-:S03]  /*b9c0*/  FADD.FTZ R175, R121, R176 ;  /* 0x000000b079af7221 */ /* 0x000fc60000010000 */
        /* <DEDUP_REMOVED lines=92> */
[----:B------:R-:W-:-:S03]  /*bf90*/  FADD.FTZ R176, R172, R3 ;  /* 0x00000003acb07221 */ /* 0x000fc60000010000 */
[----:B------:R-:W2:Y:S01]  /*bfa0*/  MUFU.EX2 R171, R171 ;  /* 0x000000ab00ab7308 */ /* 0x000ea20000000800 */
[----:B0-----:R-:W-:-:S07]  /*bfb0*/  FADD.FTZ R2, R170, R175 ;  /* 0x000000afaa027221 */ /* 0x001fce0000010000 */
[----:B------:R-:W0:Y:S01]  /*bfc0*/  MUFU.EX2 R174, R174 ;  /* 0x000000ae00ae7308 */ /* 0x000e220000000800 */
[----:B-1----:R-:W-:-:S01]  /*bfd0*/  FADD.FTZ R175, R173, R2 ;  /* 0x00000002adaf7221 */ /* 0x002fc20000010000 */
[----:B--2---:R-:W-:-:S03]  /*bfe0*/  FADD.FTZ R3, R171, R176 ;  /* 0x000000b0ab037221 */ /* 0x004fc60000010000 */
[----:B0-----:R-:W-:Y:S01]  /*bff0*/  FADD.FTZ R2, R174, R175 ;  /* 0x000000afae027221 */ /* 0x001fe20000010000 */
[----:B------:R-:W-:Y:S06]  /*c000*/  @!P0 BRA `(.L_x_1375) ;  /* 0x0000000000048947 */ /* 0x000fec0003800000 */
[----:B------:R-:W-:Y:S01]  /*c010*/  BPT.TRAP 0x1 ;  /* 0x000000040000795c */ /* 0x000fe20000300000 */
.L_x_1375:
        /* <DEDUP_REMOVED lines=139> */
.L_x_1365:
[----:B------:R-:W-:-:S13]  /*c8d0*/  ISETP.GE.AND P1, PT, R6, UR38, PT ;  /* 0x0000002606007c0c */ /* 0x000fda000bf26270 */
[----:B------:R-:W-:Y:S05]  /*c8e0*/  @!P1 BRA `(.L_x_1377) ;  /* 0x00000038006c9947 */ /* 0x000fea0003800000 */
[----:B------:R-:W-:Y:S01]  /*c8f0*/  IMAD.MOV.U32 R4, RZ, RZ, R132 ;  /* 0x000000ffff047224 */ /* 0x000fe200078e0084 */
[----:B------:R-:W-:Y:S01]  /*c900*/  UMOV UR34, UR49 ;  /* 0x0000003100227c82 */ /* 0x000fe20008000000 */
[----:B------:R-:W-:Y:S01]  /*c910*/  IMAD.MOV.U32 R5, RZ, RZ, R9 ;  /* 0x000000ffff057224 */ /* 0x000fe200078e0009 */
[----:B------:R-:W-:Y:S01]  /*c920*/  UMOV UR33, UR48 ;  /* 0x0000003000217c82 */ /* 0x000fe20008000000 */
[----:B------:R-:W-:Y:S01]  /*c930*/  ULDC UR30, c[0x0][0x9e4] ;  /* 0x00027900001e7ab9 */ /* 0x000fe20000000800 */
[----:B------:R-:W-:Y:S01]  /*c940*/  ULDC UR32, c[0x0][0x9dc] ;  /* 0x0002770000207ab9 */ /* 0x000fe20000000800 */
[----:B------:R-:W-:Y:S01]  /*c950*/  ULDC UR29, c[0x0][0x988] ;  /* 0x00026200001d7ab9 */ /* 0x000fe20000000800 */
[----:B------:R-:W-:-:S05]  /*c960*/  ULDC UR31, c[0x0][0x9e0] ;  /* 0x00027800001f7ab9 */ /* 0x000fca0000000800 */
.L_x_1396:
        /* <DEDUP_REMOVED lines=9> */
.L_x_1379:
[----:B------:R-:W-:Y:S01]  /*ca00*/  ULEA UR6, UR48, UR36, 0x3 ;  /* 0x0000002430067291 */ /* 0x000fe2000f8e183f */
[----:B------:R-:W-:-:S05]  /*ca10*/  IMAD.U32 R7, RZ, RZ, UR49 ;  /* 0x00000031ff077e24 */ /* 0x000fca000f8e00ff */
[----:B------:R-:W-:-:S04]  /*ca20*/  SHF.L.U32 R7, R7, 0x1f, RZ ;  /* 0x0000001f07077819 */ /* 0x000fc800000006ff */
[----:B------:R0:W1:Y:S01]  /*ca30*/  SYNCS.PHASECHK.TRANS64.TRYWAIT P1, [UR6+0x2a830], R7 ;  /* 0x02a83007ff0075a7 */ /* 0x0000620008020146 */
[----:B------:R-:W-:Y:S05]  /*ca40*/  @!P0 BRA `(.L_x_1380) ;  /* 0x0000000000048947 */ /* 0x000fea0003800000 */
[----:B------:R-:W-:Y:S01]  /*ca50*/  BPT.TRAP 0x1 ;  /* 0x000000040000795c */ /* 0x000fe20000300000 */
.L_x_1380:
[----:B-1----:R-:W-:Y:S05]  /*ca60*/  @P1 BRA `(.L_x_1378) ;  /* 0x0000000000081947 */ /* 0x002fea0003800000 */
[----:B------:R-:W1:Y:S02]  /*ca70*/  SYNCS.PHASECHK.TRANS64.TRYWAIT P1, [UR6+0x2a830], R7 ;  /* 0x02a83007ff0075a7 */ /* 0x000e640008020146 */
[----:B-1----:R-:W-:Y:S05]  /*ca80*/  @!P1 BRA `(.L_x_1381) ;  /* 0x0000010400409947 */ /* 0x002fea0003800000 */
.L_x_1378:
[----:B-1----:R-:W1:Y:S01]  /*ca90*/  S2R R8, SR_TID.X ;  /* 0x0000000000087919 */ /* 0x002e620000002100 */
[----:B------:R-:W-:Y:S01]  /*caa0*/  UIMAD UR26, UR48, 0x600, UR28 ;  /* 0x00000600301a78a4 */ /* 0x000fe2000f8e021c */
[----:B------:R-:W-:Y:S01]  /*cab0*/  UMOV UR27, 0x80000020 ;  /* 0x80000020001b7882 */ /* 0x000fe20000000000 */
[----:B------:R-:W-:Y:S02]  /*cac0*/  UMOV UR7, 0x80000020 ;  /* 0x8000002000077882 */ /* 0x000fe40000000000 */
[----:B------:R-:W-:Y:S02]  /*cad0*/  UIADD3 UR6, UR26, 0x2, URZ ;  /* 0x000000021a067890 */ /* 0x000fe4000fffe03f */
        /* <DEDUP_REMOVED lines=32> */
.L_x_1383:
[----:B------:R-:W-:Y:S01]  /*cce0*/  ULEA UR6, UR33, UR36, 0x3 ;  /* 0x0000002421067291 */ /* 0x000fe2000f8e183f */
[----:B------:R-:W-:-:S05]  /*ccf0*/  IMAD.U32 R7, RZ, RZ, UR34 ;  /* 0x00000022ff077e24 */ /* 0x000fca000f8e00ff */
[----:B------:R-:W-:-:S04]  /*cd00*/  SHF.L.U32 R7, R7, 0x1f, RZ ;  /* 0x0000001f07077819 */ /* 0x000fc800000006ff */
[----:B------:R0:W1:Y:S01]  /*cd10*/  SYNCS.PHASECHK.TRANS64.TRYWAIT P1, [UR6+0x2a850], R7 ;  /* 0x02a85007ff0075a7 */ /* 0x0000620008020146 */
[----:B------:R-:W-:Y:S05]  /*cd20*/  @!P0 BRA `(.L_x_1384) ;  /* 0x0000000000048947 */ /* 0x000fea0003800000 */
[----:B------:R-:W-:Y:S01]  /*cd30*/  BPT.TRAP 0x1 ;  /* 0x000000040000795c */ /* 0x000fe20000300000 */
.L_x_1384:
[----:B-1----:R-:W-:Y:S05]  /*cd40*/  @P1 BRA `(.L_x_1382) ;  /* 0x0000000000081947 */ /* 0x002fea0003800000 */
[----:B------:R-:W1:Y:S02]  /*cd50*/  SYNCS.PHASECHK.TRANS64.TRYWAIT P1, [UR6+0x2a850], R7 ;  /* 0x02a85007ff0075a7 */ /* 0x000e640008020146 */
[----:B-1----:R-:W-:Y:S05]  /*cd60*/  @!P1 BRA `(.L_x_1385) ;  /* 0x0000010000a09947 */ /* 0x002fea0003800000 */
.L_x_1382:
        /* <DEDUP_REMOVED lines=31> */
.L_x_1386:
        /* <DEDUP_REMOVED lines=12> */
[C---:B0-----:R-:W-:Y:S01]  /*d020*/  FMUL.FTZ R7, R0.reuse, R122 ;  /* 0x0000007a00077220 */ /* 0x041fe20000410000 */
[C---:B------:R-:W-:Y:S01]  /*d030*/  FMUL.FTZ R10, R0.reuse, R123 ;  /* 0x0000007b000a7220 */ /* 0x040fe20000410000 */
[C---:B------:R-:W-:Y:S01]  /*d040*/  FMUL.FTZ R13, R0.reuse, R126 ;  /* 0x0000007e000d7220 */ /* 0x040fe20000410000 */
[C---:B------:R-:W-:Y:S01]  /*d050*/  FMUL.FTZ R14, R0.reuse, R127 ;  /* 0x0000007f000e7220 */ /* 0x040fe20000410000 */
        /* <DEDUP_REMOVED lines=150> */
.L_x_1389:
[----:B------:R-:W-:-:S05]  /*d9c0*/  IMAD.U32 R181, RZ, RZ, UR30 ;  /* 0x0000001effb57e24 */ /* 0x000fca000f8e00ff */
[----:B------:R-:W-:-:S13]  /*d9d0*/  ISETP.NE.AND P1, PT, R181, 0x1, PT ;  /* 0x00000001b500780c */ /* 0x000fda0003f25270 */
[----:B------:R-:W1:Y:S02]  /*d9e0*/  @P1 LDC.64 R8, c[0x0][0x9e8] ;  /* 0x00027a00ff081b82 */ /* 0x000e640000000a00 */
[----:B-1----:R-:W-:-:S05]  /*d9f0*/  @P1 IMAD.HI.U32 R8, R182, R8, RZ ;  /* 0x00000008b6081227 */ /* 0x002fca00078e00ff */
[----:B------:R-:W-:-:S07]  /*da00*/  @P1 SHF.R.U32.HI R182, RZ, R9, R8 ;  /* 0x00000009ffb61219 */ /* 0x000fce0000011608 */
.L_x_1390:
[----:B------:R-:W-:Y:S05]  /*da10*/  BSYNC B0 ;  /* 0x0000000000007941 */ /* 0x000fea0003800000 */
.L_x_1388:
[----:B------:R-:W-:-:S04]  /*da20*/  IMAD R9, R182, R181, -R173 ;  /* 0x000000b5b6097224 */ /* 0x000fc800078e0aad */
[----:B------:R-:W-:-:S05]  /*da30*/  IMAD.IADD R8, R9, 0x1, -R16 ;  /* 0x0000000109087824 */ /* 0x000fca00078e0a10 */
[----:B------:R-:W-:Y:S02]  /*da40*/  VIADDMNMX R178, R8, R181, R178, PT ;  /* 0x000000b508b27246 */ /* 0x000fe400038001b2 */
[----:B------:R-:W-:-:S07]  /*da50*/  VIMNMX R177, R177, R8, !PT ;  /* 0x00000008b1b17248 */ /* 0x000fce0007fe0100 */
.L_x_1387:
        /* <DEDUP_REMOVED lines=116> */
.L_x_1393:
[----:B------:R-:W-:-:S05]  /*e1a0*/  IMAD.U32 R11, RZ, RZ, UR30 ;  /* 0x0000001eff0b7e24 */ /* 0x000fca000f8e00ff */
[----:B------:R-:W-:-:S13]  /*e1b0*/  ISETP.NE.AND P2, PT, R11, 0x1, PT ;  /* 0x000000010b00780c */ /* 0x000fda0003f45270 */
[----:B------:R-:W0:Y:S02]  /*e1c0*/  @P2 LDC.64 R8, c[0x0][0x9e8] ;  /* 0x00027a00ff082b82 */ /* 0x000e240000000a00 */
[----:B0-----:R-:W-:-:S05]  /*e1d0*/  @P2 IMAD.HI.U32 R8, R174, R8, RZ ;  /* 0x00000008ae082227 */ /* 0x001fca00078e00ff */
[----:B------:R-:W-:-:S07]  /*e1e0*/  @P2 SHF.R.U32.HI R174, RZ, R9, R8 ;  /* 0x00000009ffae2219 */ /* 0x000fce0000011608 */
.L_x_1394:
[----:B------:R-:W-:Y:S05]  /*e1f0*/  BSYNC B0 ;  /* 0x0000000000007941 */ /* 0x000fea0003800000 */
.L_x_1392:
[----:B------:R-:W-:-:S04]  /*e200*/  IMAD R173, R174, R11, -R173 ;  /* 0x0000000baead7224 */ /* 0x000fc800078e0aad */
[----:B------:R-:W-:-:S05]  /*e210*/  IMAD.IADD R8, R173, 0x1, -R16 ;  /* 0x00000001ad087824 */ /* 0x000fca00078e0a10 */
[----:B------:R-:W-:Y:S02]  /*e220*/  VIADDMNMX R180, R8, R11, R180, PT ;  /* 0x0000000b08b47246 */ /* 0x000fe400038001b4 */
[----:B------:R-:W-:-:S07]  /*e230*/  VIMNMX R179, R179, R8, !PT ;  /* 0x00000008b3b37248 */ /* 0x000fce0007fe0100 */
.L_x_1391:
        /* <DEDUP_REMOVED lines=176> */
[----:B------:R-:W-:Y:S01]  /*ed40*/  FSEL R172, R172, -INF , !P1 ;  /* 0xff800000acac7808 */ /* 0x000fe20004800000 */
[--C-:B0-----:R-:W-:Y:S01]  /*ed50*/  FFMA.FTZ R178, R151, UR29, -R132.reuse ;  /* 0x0000001d97b27c23 */ /* 0x101fe20008010884 */
        /* <DEDUP_REMOVED lines=9> */
[--C-:B------:R-:W-:Y:S01]  /*edf0*/  FFMA.FTZ R151, R153, UR29, -R132.reuse ;  /* 0x0000001d99977c23 */ /* 0x100fe20008010884 */
[----:B------:R-:W-:Y:S01]  /*ee00*/  FSEL R149, R170, -INF , !P6 ;  /* 0xff800000aa957808 */ /* 0x000fe20007000000 */
[--C-:B------:R-:W-:Y:S01]  /*ee10*/  FFMA.FTZ R153, R157, UR29, -R132.reuse ;  /* 0x0000001d9d997c23 */ /* 0x100fe20008010884 */
[----:B------:R-:W-:Y:S01]  /*ee20*/  FMNMX.FTZ R177, R146, R177, !PT ;  /* 0x000000b192b17209 */ /* 0x000fe20007810000 */
[----:B------:R0:W-:Y:S01]  /*ee30*/  MUFU.EX2 R170, R178 ;  /* 0x000000b200aa7308 */ /* 0x0001e20000000800 */
[----:B------:R-:W-:-:S02]  /*ee40*/  FFMA.FTZ R157, R165, UR29, -R132 ;  /* 0x0000001da59d7c23 */ /* 0x000fc40008010884 */
[----:B------:R-:W-:-:S04]  /*ee50*/  FMNMX.FTZ R174, R148, R177, !PT ;  /* 0x000000b194ae7209 */ /* 0x000fc80007810000 */
[----:B------:R-:W-:Y:S01]  /*ee60*/  FMNMX.FTZ R177, R11, R174, !PT ;  /* 0x000000ae0bb17209 */ /* 0x000fe20007810000 */
[----:B------:R-:W-:Y:S01]  /*ee70*/  MUFU.EX2 R133, R133 ;  /* 0x0000008500857308 */ /* 0x000fe20000000800 */
[----:B0-----:R-:W-:-:S01]  /*ee80*/  FFMA.FTZ R178, R159, UR29, -R132 ;  /* 0x0000001d9fb27c23 */ /* 0x001fc20008010884 */
[----:B------:R-:W-:Y:S01]  /*ee90*/  FFMA.FTZ R159, R169, UR29, -R132 ;  /* 0x0000001da99f7c23 */ /* 0x000fe20008010884 */
[----:B------:R-:W-:-:S04]  /*eea0*/  FMNMX.FTZ R177, R152, R177, !PT ;  /* 0x000000b198b17209 */ /* 0x000fc80007810000 */
[----:B------:R-:W-:Y:S01]  /*eeb0*/  FMNMX.FTZ R177, R154, R177, !PT ;  /* 0x000000b19ab17209 */ /* 0x000fe20007810000 */
[----:B------:R-:W-:Y:S03]  /*eec0*/  MUFU.EX2 R134, R179 ;  /* 0x000000b300867308 */ /* 0x000fe60000000800 */
        /* <DEDUP_REMOVED lines=11> */
[----:B------:R-:W-:-:S01]  /*ef80*/  FFMA.FTZ R174, R155, UR29, -R132 ;  /* 0x0000001d9bae7c23 */ /* 0x000fc20008010884 */
[--C-:B------:R-:W-:Y:S01]  /*ef90*/  FFMA.FTZ R155, R161, UR29, -R132.reuse ;  /* 0x0000001da19b7c23 */ /* 0x100fe20008010884 */
[----:B------:R-:W-:-:S01]  /*efa0*/  FFMA.FTZ R161, R175, UR29, -R132 ;  /* 0x0000001dafa17c23 */ /* 0x000fc20008010884 */
[----:B------:R-:W-:Y:S01]  /*efb0*/  FMNMX.FTZ R177, R172, R177, !PT ;  /* 0x000000b1acb17209 */ /* 0x000fe20007810000 */
[----:B------:R-:W-:Y:S04]  /*efc0*/  MUFU.EX2 R142, R142 ;  /* 0x0000008e008e7308 */ /* 0x000fe80000000800 */
[----:B------:R-:W0:Y:S04]  /*efd0*/  SHFL.BFLY PT, R182, R177, 0x2, 0x1f ;  /* 0x0c401f00b1b67f89 */ /* 0x000e2800000e0000 */
[----:B------:R-:W-:Y:S08]  /*efe0*/  MUFU.EX2 R145, R145 ;  /* 0x0000009100917308 */ /* 0x000ff00000000800 */
[----:B------:R-:W-:Y:S08]  /*eff0*/  MUFU.EX2 R147, R147 ;  /* 0x0000009300937308 */ /* 0x000ff00000000800 */
[----:B------:R-:W-:Y:S01]  /*f000*/  MUFU.EX2 R151, R151 ;  /* 0x0000009700977308 */ /* 0x000fe20000000800 */
[----:B0-----:R-:W-:Y:S01]  /*f010*/  FMNMX.FTZ R163, R177, R182, !PT ;  /* 0x000000b6b1a37209 */ /* 0x001fe20007810000 */
[----:B------:R-:W-:Y:S01]  /*f020*/  FFMA.FTZ R182, R167, UR29, -R132 ;  /* 0x0000001da7b67c23 */ /* 0x000fe20008010884 */
[----:B------:R-:W-:-:S05]  /*f030*/  FSEL R132, R9, RZ, P5 ;  /* 0x000000ff09847208 */ /* 0x000fca0002800000 */
[----:B------:R-:W-:Y:S01]  /*f040*/  MUFU.EX2 R174, R174 ;  /* 0x000000ae00ae7308 */ /* 0x000fe20000000800 */
[----:B------:R-:W0:Y:S01]  /*f050*/  SHFL.BFLY PT, R186, R163, 0x1, 0x1f ;  /* 0x0c201f00a3ba7f89 */ /* 0x000e2200000e0000 */
[----:B------:R-:W-:-:S04]  /*f060*/  FADD.FTZ R5, -R132, R5 ;  /* 0x0000000584057221 */ /* 0x000fc80000010100 */
[----:B------:R-:W-:Y:S02]  /*f070*/  FMUL.FTZ R5, R5, UR29 ;  /* 0x0000001d05057c20 */ /* 0x000fe40008410000 */
[----:B------:R-:W-:Y:S08]  /*f080*/  MUFU.EX2 R153, R153 ;  /* 0x0000009900997308 */ /* 0x000ff00000000800 */
[----:B------:R-:W1:Y:S08]  /*f090*/  MUFU.EX2 R5, R5 ;  /* 0x0000000500057308 */ /* 0x000e700000000800 */
[----:B------:R-:W-:Y:S01]  /*f0a0*/  MUFU.EX2 R178, R178 ;  /* 0x000000b200b27308 */ /* 0x000fe20000000800 */
[----:B0-----:R-:W-:Y:S01]  /*f0b0*/  FMNMX.FTZ R132, R163, R186, !PT ;  /* 0x000000baa3847209 */ /* 0x001fe20007810000 */
[----:B------:R-:W-:-:S03]  /*f0c0*/  IMAD.U32 R163, RZ, RZ, UR29 ;  /* 0x0000001dffa37e24 */ /* 0x000fc6000f8e00ff */
[C---:B------:R-:W-:Y:S01]  /*f0d0*/  FSETP.NEU.FTZ.AND P1, PT, R132.reuse, -INF , PT ;  /* 0xff8000008400780b */ /* 0x040fe20003f3d000 */
[----:B------:R-:W-:-:S02]  /*f0e0*/  FFMA.FTZ R163, R132, R163, -8 ;  /* 0xc100000084a37423 */ /* 0x000fc400000100a3 */
[----:B------:R-:W-:Y:S01]  /*f0f0*/  MUFU.EX2 R155, R155 ;  /* 0x0000009b009b7308 */ /* 0x000fe20000000800 */
[----:B------:R-:W-:Y:S02]  /*f100*/  FSEL R165, R132, RZ, P1 ;  /* 0x000000ff84a57208 */ /* 0x000fe40000800000 */
[----:B------:R-:W-:-:S03]  /*f110*/  FSEL R163, R163, RZ, P1 ;  /* 0x000000ffa3a37208 */ /* 0x000fc60000800000 */
[----:B------:R-:W-:Y:S02]  /*f120*/  FADD.FTZ R165, -R165, R4 ;  /* 0x00000004a5a57221 */ /* 0x000fe40000010100 */
        /* <DEDUP_REMOVED lines=58> */
[----:B------:R-:W-:-:S06]  /*f4d0*/  FADD.FTZ R167, R125, R172 ;  /* 0x000000ac7da77221 */ /* 0x000fcc0000010000 */
[----:B------:R-:W1:Y:S01]  /*f4e0*/  MUFU.EX2 R128, R128 ;  /* 0x0000008000807308 */ /* 0x000e620000000800 */
[----:B--2---:R-:W-:-:S07]  /*f4f0*/  FADD.FTZ R2, R124, R3 ;  /* 0x000000037c027221 */ /* 0x004fce0000010000 */
[----:B------:R-:W2:Y:S01]  /*f500*/  MUFU.EX2 R131, R131 ;  /* 0x0000008300837308 */ /* 0x000ea20000000800 */
[----:B0-----:R-:W-:-:S07]  /*f510*/  FADD.FTZ R3, R127, R2 ;  /* 0x000000027f037221 */ /* 0x001fce0000010000 */
[----:B------:R-:W0:Y:S01]  /*f520*/  MUFU.EX2 R8, R8 ;  /* 0x0000000800087308 */ /* 0x000e220000000800 */
[----:B-1----:R-:W-:-:S07]  /*f530*/  FADD.FTZ R2, R128, R3 ;  /* 0x0000000380027221 */ /* 0x002fce0000010000 */
[----:B------:R1:W-:Y:S01]  /*f540*/  MUFU.EX2 R165, R148 ;  /* 0x0000009400a57308 */ /* 0x0003e20000000800 */
[----:B--2---:R-:W-:-:S07]  /*f550*/  FADD.FTZ R3, R131, R2 ;  /* 0x0000000283037221 */ /* 0x004fce0000010000 */
[----:B------:R-:W2:Y:S01]  /*f560*/  MUFU.EX2 R135, R135 ;  /* 0x0000008700877308 */ /* 0x000ea20000000800 */
[----:B-1----:R-:W-:-:S01]  /*f570*/  FADD.FTZ R148, R126, R167 ;  /* 0x000000a77e947221 */ /* 0x002fc20000010000 */
[----:B0-----:R-:W-:-:S03]  /*f580*/  FADD.FTZ R2, R8, R3 ;  /* 0x0000000308027221 */ /* 0x001fc60000010000 */
[----:B------:R-:W-:-:S03]  /*f590*/  FADD.FTZ R167, R129, R148 ;  /* 0x0000009481a77221 */ /* 0x000fc60000010000 */
[----:B------:R-:W0:Y:S01]  /*f5a0*/  MUFU.EX2 R136, R136 ;  /* 0x0000008800887308 */ /* 0x000e220000000800 */
[----:B------:R-:W-:-:S04]  /*f5b0*/  FADD.FTZ R148, R130, R167 ;  /* 0x000000a782947221 */ /* 0x000fc80000010000 */
[----:B------:R-:W-:-:S03]  /*f5c0*/  FADD.FTZ R169, R133, R148 ;  /* 0x0000009485a97221 */ /* 0x000fc60000010000 */
[----:B------:R-:W1:Y:S01]  /*f5d0*/  MUFU.EX2 R139, R139 ;  /* 0x0000008b008b7308 */ /* 0x000e620000000800 */
[----:B------:R-:W-:-:S01]  /*f5e0*/  FADD.FTZ R148, R134, R169 ;  /* 0x000000a986947221 */ /* 0x000fc20000010000 */
[----:B--2---:R-:W-:-:S03]  /*f5f0*/  FADD.FTZ R3, R135, R2 ;  /* 0x0000000287037221 */ /* 0x004fc60000010000 */
[----:B------:R-:W-:-:S03]  /*f600*/  FADD.FTZ R169, R137, R148 ;  /* 0x0000009489a97221 */ /* 0x000fc60000010000 */
        /* <DEDUP_REMOVED lines=16> */
[----:B-1----:R-:W-:-:S01]  /*f710*/  FADD.FTZ R2, R146, R3 ;  /* 0x0000000392027221 */ /* 0x002fc20000010000 */
[----:B------:R-:W-:-:S03]  /*f720*/  FADD.FTZ R3, R151, R148 ;  /* 0x0000009497037221 */ /* 0x000fc60000010000 */
[----:B------:R-:W-:-:S03]  /*f730*/  FADD.FTZ R2, R165, R2 ;  /* 0x00000002a5027221 */ /* 0x000fc60000010000 */
        /* <DEDUP_REMOVED lines=42> */
.L_x_1395:
        /* <DEDUP_REMOVED lines=140> */
.L_x_1377:
[----:B------:R-:W-:Y:S06]  /*102a0*/  BAR.ARV 0x8, 0x180 ;  /* 0x0206000000007b1d */ /* 0x000fec0000002000 */
[----:B------:R-:W-:Y:S05]  /*102b0*/  @!P0 BRA `(.L_x_1397) ;  /* 0x0000000000048947 */ /* 0x000fea0003800000 */
[----:B------:R-:W-:Y:S01]  /*102c0*/  BPT.TRAP 0x1 ;  /* 0x000000040000795c */ /* 0x000fe20000300000 */
.L_x_1397:
[----:B------:R-:W-:Y:S01]  /*102d0*/  ULEA UR9, UR48, UR36, 0x3 ;  /* 0x0000002430097291 */ /* 0x000fe2000f8e183f */
[----:B------:R-:W-:-:S05]  /*102e0*/  IMAD.U32 R0, RZ, RZ, UR49 ;  /* 0x00000031ff007e24 */ /* 0x000fca000f8e00ff */
[----:B------:R-:W-:-:S04]  /*102f0*/  SHF.L.U32 R0, R0, 0x1f, RZ ;  /* 0x0000001f00007819 */ /* 0x000fc800000006ff */
[----:B------:R0:W1:Y:S01]  /*10300*/  SYNCS.PHASECHK.TRANS64.TRYWAIT P1, [UR9+0x2a850], R0 ;  /* 0x02a85000ff0075a7 */ /* 0x0000620008020149 */
[----:B------:R-:W-:Y:S05]  /*10310*/  @!P0 BRA `(.L_x_1398) ;  /* 0x0000000000048947 */ /* 0x000fea0003800000 */
[----:B------:R-:W-:Y:S01]  /*10320*/  BPT.TRAP 0x1 ;  /* 0x000000040000795c */ /* 0x000fe20000300000 */
.L_x_1398:
[----:B-1----:R-:W-:Y:S05]  /*10330*/  @P1 BRA `(.L_x_1399) ;  /* 0x0000000000081947 */ /* 0x002fea0003800000 */
[----:B------:R-:W1:Y:S02]  /*10340*/  SYNCS.PHASECHK.TRANS64.TRYWAIT P1, [UR9+0x2a850], R0 ;  /* 0x02a85000ff0075a7 */ /* 0x000e640008020149 */
[----:B-1----:R-:W-:Y:S05]  /*10350*/  @!P1 BRA `(.L_x_1400) ;  /* 0x000000cc003c9947 */ /* 0x002fea0003800000 */
.L_x_1399:
[----:B------:R-:W-:Y:S01]  /*10360*/  UIADD3 UR36, UR36, 0x400, URZ ;  /* 0x0000040024247890 */ /* 0x000fe2000fffe03f */
[----:B------:R-:W-:Y:S01]  /*10370*/  WARPGROUP.ARRIVE ;  /* 0x00000000000079c5 */ /* 0x000fe20000000000 */
[----:B------:R-:W-:Y:S01]  /*10380*/  UMOV UR7, 0x40000040 ;  /* 0x4000004000077882 */ /* 0x000fe20000000000 */
[----:B------:R-:W-:Y:S01]  /*10390*/  ULDC.64 UR10, c[0x0][0x9a0] ;  /* 0x00026800000a7ab9 */ /* 0x000fe20000000a00 */
[----:B------:R-:W-:Y:S01]  /*103a0*/  USHF.R.U32.HI UR36, URZ, 0x4, UR36 ;  /* 0x000000043f247899 */ /* 0x000fe20008011624 */
[----:B------:R-:W-:Y:S01]  /*103b0*/  IMAD.MOV.U32 R6, RZ, RZ, 0x3f800000 ;  /* 0x3f800000ff067424 */ /* 0x000fe200078e00ff */
[----:B------:R-:W-:Y:S02]  /*103c0*/  UISETP.NE.U32.AND UP0, UPT, UR10, URZ, UPT ;  /* 0x0000003f0a00728c */ /* 0x000fe4000bf05070 */
[----:B------:R-:W-:Y:S02]  /*103d0*/  ULOP3.LUT UR36, UR36, 0x3fff, URZ, 0xc0, !UPT ;  /* 0x00003fff24247892 */ /* 0x000fe4000f8ec03f */
[----:B------:R-:W-:-:S02]  /*103e0*/  UISETP.NE.AND.EX UP0, UPT, UR11, URZ, UPT, UP0 ;  /* 0x0000003f0b00728c */ /* 0x000fc4000bf05300 */
[----:B------:R-:W-:-:S04]  /*103f0*/  ULOP3.LUT UR8, UR36, 0x10000, URZ, 0xfc, !UPT ;  /* 0x0001000024087892 */ /* 0x000fc8000f8efc3f */
[----:B------:R-:W-:Y:S01]  /*10400*/  UIMAD UR8, UR48, 0x600, UR8 ;  /* 0x00000600300878a4 */ /* 0x000fe2000f8e0208 */
[----:B------:R-:W-:-:S04]  /*10410*/  PLOP3.LUT P1, PT, PT, PT, UP0, 0x80, 0x0 ;  /* 0x000000000000781c */ /* 0x000fc80003f2f008 */
[----:B------:R-:W-:Y:S02]  /*10420*/  @UP0 ULDC.64 UR12, c[0x0][0x9c8] ;  /* 0x00027200000c0ab9 */ /* 0x000fe40000000a00 */
[----:B------:R-:W-:Y:S01]  /*10430*/  UMOV UR6, UR8 ;  /* 0x0000000800067c82 */ /* 0x000fe20008000000 */
[----:B------:R-:W-:-:S09]  /*10440*/  @UP0 UIMAD.WIDE.U32 UR4, UR52, UR12, URZ ;  /* 0x0000000c340402a5 */ /* 0x000fd2000f8e003f */
[----:B------:R-:W-:Y:S01]  /*10450*/  QGMMA.64x192x32.F32.E4M3.E4M3 R24, R196, gdesc[UR4], R24, gsb0 ;  /* 0x02e00004c4187df3 */ /* 0x000fe20008000818 */
[----:B------:R-:W-:Y:S01]  /*10460*/  UIADD3 UR6, UR8, 0x2, URZ ;  /* 0x0000000208067890 */ /* 0x000fe2000fffe03f */
[----:B------:R-:W-:Y:S01]  /*10470*/  UMOV UR7, 0x40000040 ;  /* 0x4000004000077882 */ /* 0x000fe20000000000 */
[----:B------:R-:W-:Y:S02]  /*10480*/  WARPGROUP.DEPBAR.LE gsb0, 0x0 ;  /* 0x00008000000079c5 */ /* 0x000fe40000010000 */
[----:B------:R-:W-:-:S15]  /*10490*/  WARPGROUP.ARRIVE ;  /* 0x00000000000079c5 */ /* 0x000fde0000000000 */
[----:B------:R-:W-:Y:S01]  /*104a0*/  QGMMA.64x192x32.F32.E4M3.E4M3 R24, R192, gdesc[UR4], R24, gsb0 ;  /* 0x02e00004c0187df3 */ /* 0x000fe20008000818 */
[----:B------:R-:W-:-:S04]  /*104b0*/  @UP0 USHF.R.S32.HI UR6, URZ, 0x1f, UR52 ;  /* 0x0000001f3f060899 */ /* 0x000fc80008011434 */
[----:B------:R-:W-:-:S04]  /*104c0*/  @UP0 UIMAD UR6, UR6, UR12, URZ ;  /* 0x0000000c060602a4 */ /* 0x000fc8000f8e023f */
[----:B------:R-:W-:-:S04]  /*104d0*/  @UP0 UIMAD UR6, UR52, UR13, UR6 ;  /* 0x0000000d340602a4 */ /* 0x000fc8000f8e0206 */
[----:B------:R-:W-:-:S03]  /*104e0*/  @UP0 UIADD3 UR5, UR5, UR6, URZ ;  /* 0x0000000605050290 */ /* 0x000fc6000fffe03f */
[----:B------:R-:W-:Y:S02]  /*104f0*/  @UP0 ULDC.64 UR6, c[0x0][0x9d0] ;  /* 0x0002740000060ab9 */ /* 0x000fe40000000a00 */
[----:B------:R-:W-:-:S04]  /*10500*/  @UP0 UIMAD.WIDE.U32 UR4, UR43, UR6, UR4 ;  /* 0x000000062b0402a5 */ /* 0x000fc8000f8e0004 */
[----:B------:R-:W-:Y:S02]  /*10510*/  @UP0 UIMAD UR5, UR43, UR7, UR5 ;  /* 0x000000072b0502a4 */ /* 0x000fe4000f8e0205 */
[----:B------:R-:W-:-:S04]  /*10520*/  @UP0 ULEA UR6, UP1, UR4, UR10, 0x2 ;  /* 0x0000000a04060291 */ /* 0x000fc8000f82103f */
[----:B------:R-:W-:Y:S02]  /*10530*/  @UP0 ULEA.HI.X UR7, UR4, UR11, UR5, 0x2, UP1 ;  /* 0x0000000b04070291 */ /* 0x000fe400088f1405 */
[----:B------:R-:W-:-:S04]  /*10540*/  IMAD.U32 R4, RZ, RZ, UR6 ;  /* 0x00000006ff047e24 */ /* 0x000fc8000f8e00ff */
[----:B-1----:R-:W-:-:S05]  /*10550*/  IMAD.U32 R5, RZ, RZ, UR7 ;  /* 0x00000007ff057e24 */ /* 0x002fca000f8e00ff */
[----:B------:R1:W2:Y:S01]  /*10560*/  @P1 LDG.E R6, desc[UR56][R4.64] ;  /* 0x0000003804061981 */ /* 0x0002a2000c1e1900 */
[----:B------:R-:W-:Y:S01]  /*10570*/  UIADD3 UR6, UR8, 0x4, URZ ;  /* 0x0000000408067890 */ /* 0x000fe2000fffe03f */
[----:B------:R-:W-:Y:S01]  /*10580*/  UMOV UR7, 0x40000040 ;  /* 0x4000004000077882 */ /* 0x000fe20000000000 */
[----:B------:R-:W-:Y:S01]  /*10590*/  UIADD3 UR8, UR8, 0x6, URZ ;  /* 0x0000000608087890 */ /* 0x000fe2000fffe03f */
[----:B------:R-:W-:Y:S02]  /*105a0*/  WARPGROUP.DEPBAR.LE gsb0, 0x0 ;  /* 0x00008000000079c5 */ /* 0x000fe40000010000 */
[----:B------:R-:W-:-:S06]  /*105b0*/  WARPGROUP.ARRIVE ;  /* 0x00000000000079c5 */ /* 0x000fcc0000000000 */
[----:B------:R-:W-:Y:S01]  /*105c0*/  QGMMA.64x192x32.F32.E4M3.E4M3 R24, R188, gdesc[UR4], R24, gsb0 ;  /* 0x02e00004bc187df3 */ /* 0x000fe20008000818 */
[----:B------:R-:W-:Y:S01]  /*105d0*/  UMOV UR6, UR8 ;  /* 0x0000000800067c82 */ /* 0x000fe20008000000 */
[----:B------:R-:W-:Y:S01]  /*105e0*/  UMOV UR7, 0x40000040 ;  /* 0x4000004000077882 */ /* 0x000fe20000000000 */
[----:B0-----:R-:W0:Y:S04]  /*105f0*/  SHFL.BFLY PT, R0, R3, 0x2, 0x1f ;  /* 0x0c401f0003007f89 */ /* 0x001e2800000e0000 */
[----:B------:R-:W3:Y:S01]  /*10600*/  SHFL.BFLY PT, R11, R2, 0x2, 0x1f ;  /* 0x0c401f00020b7f89 */ /* 0x000ee200000e0000 */
[----:B0-----:R-:W-:-:S01]  /*10610*/  FADD.FTZ R0, R0, R3 ;  /* 0x0000000300007221 */ /* 0x001fc20000010000 */
[----:B---3--:R-:W-:-:S04]  /*10620*/  FADD.FTZ R11, R11, R2 ;  /* 0x000000020b0b7221 */ /* 0x008fc80000010000 */
[----:B------:R-:W0:Y:S04]  /*10630*/  SHFL.BFLY PT, R7, R0, 0x1, 0x1f ;  /* 0x0c201f0000077f89 */ /* 0x000e2800000e0000 */
        /* <DEDUP_REMOVED lines=33> */
.L_x_1401:
[----:B------:R-:W-:Y:S01]  /*10850*/  UIADD3 UR4, UR9, 0x2a860, URZ ;  /* 0x0002a86009047890 */ /* 0x000fe2000fffe03f */
[-C--:B------:R-:W-:Y:S01]  /*10860*/  FMUL.FTZ R24, R24, R3.reuse ;  /* 0x0000000318187220 */ /* 0x080fe20000410000 */
[----:B------:R-:W-:Y:S01]  /*10870*/  UIADD3 UR48, UR48, 0x1, URZ ;  /* 0x0000000130307890 */ /* 0x000fe2000fffe03f */
[-C--:B------:R-:W-:Y:S01]  /*10880*/  FMUL.FTZ R29, R29, R3.reuse ;  /* 0x000000031d1d7220 */ /* 0x080fe20000410000 */
[----:B------:R-:W-:Y:S01]  /*10890*/  UPRMT UR4, UR37, 0x654, UR4 ;  /* 0x0000065425047896 */ /* 0x000fe20008000004 */
        /* <DEDUP_REMOVED lines=48> */
[----:B------:R-:W-:Y:S01]  /*10ba0*/  USEL UR4, URZ, 0x1, UP0 ;  /* 0x000000013f047887 */ /* 0x000fe20008000000 */
        /* <DEDUP_REMOVED lines=48> */
[----:B------:R-:W-:Y:S01]  /*10eb0*/  FMUL.FTZ R9, R115, R4 ;  /* 0x0000000473097220 */ /* 0x000fe20000410000 */
[----:B------:R-:W-:-:S02]  /*10ec0*/  UIADD3 UR50, UR50, 0x1, URZ ;  /* 0x0000000132327890 */ /* 0x000fc4000fffe03f */
[----:B------:R-:W-:Y:S02]  /*10ed0*/  USEL UR48, UR48, URZ, UP0 ;  /* 0x0000003f30307287 */ /* 0x000fe40008000000 */
[----:B------:R-:W-:-:S12]  /*10ee0*/  ULOP3.LUT UR49, UR49, UR4, URZ, 0x3c, !UPT ;  /* 0x0000000431317292 */ /* 0x000fd8000f8e3c3f */
.L_x_1323:
        /* <DEDUP_REMOVED lines=16> */
[----:B------:R-:W-:Y:S01]  /*10ff0*/  IMAD.MOV.U32 R20, RZ, RZ, 0x2 ;  /* 0x00000002ff147424 */ /* 0x000fe200078e00ff */
[----:B------:R-:W-:Y:S01]  /*11000*/  ULDC.64 UR12, c[0x0][0xc00] ;  /* 0x00030000000c7ab9 */ /* 0x000fe20000000a00 */
[----:B------:R-:W-:Y:S01]  /*11010*/  ULDC.64 UR10, c[0x0][0xc00] ;  /* 0x00030000000a7ab9 */ /* 0x000fe20000000a00 */
[----:B0-----:R-:W-:-:S05]  /*11020*/  IMAD.SHL.U32 R4, R12, 0x4, RZ ;  /* 0x000000040c047824 */ /* 0x001fca00078e00ff */
[----:B------:R-:W-:Y:S01]  /*11030*/  LOP3.LUT R4, R4, 0xc, RZ, 0xc0, !PT ;  /* 0x0000000c04047812 */ /* 0x000fe200078ec0ff */
[----:B------:R-:W-:Y:S03]  /*11040*/  BAR.SYNC.DEFER_BLOCKING 0x1, 0x100 ;  /* 0x0044000000007b1d */ /* 0x000fe60000010000 */
[----:B------:R-:W-:-:S05]  /*11050*/  IADD3 R4, P0, R4, UR8, RZ ;  /* 0x0000000804047c10 */ /* 0x000fca000ff1e0ff */
[----:B------:R-:W-:-:S05]  /*11060*/  IMAD.X R5, RZ, RZ, UR9, P0 ;  /* 0x00000009ff057e24 */ /* 0x000fca00080e06ff */
[----:B------:R-:W2:Y:S01]  /*11070*/  LDG.E.CONSTANT R26, desc[UR56][R4.64] ;  /* 0x00000038041a7981 */ /* 0x000ea2000c1e9900 */
[----:B------:R-:W-:-:S03]  /*11080*/  LOP3.LUT P0, R6, R12, 0x3, RZ, 0xc0, !PT ;  /* 0x000000030c067812 */ /* 0x000fc6000780c0ff */
[----:B------:R-:W3:Y:S01]  /*11090*/  LDL R4, [R1+0x8] ;  /* 0x0000080001047983 */ /* 0x000ee20000100800 */
[----:B------:R-:W-:Y:S01]  /*110a0*/  ISETP.EQ.OR P0, PT, R6, 0x3, !P0 ;  /* 0x000000030600780c */ /* 0x000fe20004702670 */
[----:B------:R-:W-:Y:S01]  /*110b0*/  UMOV UR8, UR7 ;  /* 0x0000000700087c82 */ /* 0x000fe20008000000 */
[----:B-1----:R-:W-:Y:S01]  /*110c0*/  UMOV UR9, UR4 ;  /* 0x0000000400097c82 */ /* 0x002fe20008000000 */
[----:B------:R-:W-:Y:S01]  /*110d0*/  UIMAD.WIDE UR10, UR42, 0x4, UR10 ;  /* 0x000000042a0a78a5 */ /* 0x000fe2000f8e020a */
        /* <DEDUP_REMOVED lines=96> */
[----:B--2---:R-:W-:Y:S04]  /*116e0*/  SHFL.IDX PT, R52, R49, R26, 0x1c1f ;  /* 0x001c1f1a31347589 */ /* 0x004fe800000e0000 */
[----:B------:R-:W-:Y:S04]  /*116f0*/  SHFL.IDX PT, R54, R51, R26, 0x1c1f ;  /* 0x001c1f1a33367589 */ /* 0x000fe800000e0000 */
[----:B------:R-:W-:Y:S01]  /*11700*/  SHFL.IDX PT, R115, R115, R26, 0x1c1f ;  /* 0x001c1f1a73737589 */ /* 0x000fe200000e0000 */
[----:B---3--:R-:W-:-:S03]  /*11710*/  IMAD.WIDE R20, R4, R20, UR8 ;  /* 0x0000000804147e25 */ /* 0x008fc6000f8e0214 */
[----:B------:R-:W-:Y:S01]  /*11720*/  SHFL.IDX PT, R76, R65, R26, 0x1c1f ;  /* 0x001c1f1a414c7589 */ /* 0x000fe200000e0000 */
[----:B------:R-:W-:-:S03]  /*11730*/  LOP3.LUT R3, R20, 0x380, RZ, 0xc0, !PT ;  /* 0x0000038014037812 */ /* 0x000fc600078ec0ff */
[----:B------:R-:W-:Y:S01]  /*11740*/  SHFL.IDX PT, R46, R91, R26, 0x1c1f ;  /* 0x001c1f1a5b2e7589 */ /* 0x000fe200000e0000 */
[C---:B------:R-:W-:Y:S02]  /*11750*/  IADD3 R169, P4, R20.reuse, 0x8060, RZ ;  /* 0x0000806014a97810 */ /* 0x040fe40007f9e0ff */
[C---:B------:R-:W-:Y:S01]  /*11760*/  IADD3 R167, P3, R20.reuse, 0x8040, RZ ;  /* 0x0000804014a77810 */ /* 0x040fe20007f7e0ff */
[----:B------:R-:W-:Y:S01]  /*11770*/  SHFL.IDX PT, R123, R123, R26, 0x1c1f ;  /* 0x001c1f1a7b7b7589 */ /* 0x000fe200000e0000 */
[C---:B------:R-:W-:Y:S01]  /*11780*/  IADD3 R10, P6, R20.reuse, 0x8020, RZ ;  /* 0x00008020140a7810 */ /* 0x040fe20007fde0ff */
[--C-:B------:R-:W-:Y:S01]  /*11790*/  IMAD.X R25, RZ, RZ, R21.reuse, P4 ;  /* 0x000000ffff197224 */ /* 0x100fe200020e0615 */
[C---:B------:R-:W-:Y:S01]  /*117a0*/  IADD3 R119, P5, R20.reuse, 0x8000, RZ ;  /* 0x0000800014777810 */ /* 0x040fe20007fbe0ff */
[--C-:B------:R-:W-:Y:S01]  /*117b0*/  IMAD.X R135, RZ, RZ, R21.reuse, P3 ;  /* 0x000000ffff877224 */ /* 0x100fe200018e0615 */
[----:B------:R-:W-:Y:S01]  /*117c0*/  IADD3 R117, P2, R20, 0x4060, RZ ;  /* 0x0000406014757810 */ /* 0x000fe20007f5e0ff */
[--C-:B------:R-:W-:Y:S01]  /*117d0*/  IMAD.X R15, RZ, RZ, R21.reuse, P6 ;  /* 0x000000ffff0f7224 */ /* 0x100fe200030e0615 */
[----:B------:R-:W-:Y:S01]  /*117e0*/  SHF.R.U64 R3, R3, 0x3, RZ ;  /* 0x0000000303037819 */ /* 0x000fe200000012ff */
[--C-:B------:R-:W-:Y:S01]  /*117f0*/  IMAD.X R137, RZ, RZ, R21.reuse, P5 ;  /* 0x000000ffff897224 */ /* 0x100fe200028e0615 */
[----:B------:R-:W-:Y:S01]  /*11800*/  LOP3.LUT R14, R169, 0x380, RZ, 0xc0, !PT ;  /* 0x00000380a90e7812 */ /* 0x000fe200078ec0ff */
[----:B------:R-:W-:Y:S01]  /*11810*/  IMAD.X R13, RZ, RZ, R21, P2 ;  /* 0x000000ffff0d7224 */ /* 0x000fe200010e0615 */
[----:B------:R-:W-:Y:S01]  /*11820*/  LOP3.LUT R12, R167, 0x380, RZ, 0xc0, !PT ;  /* 0x00000380a70c7812 */ /* 0x000fe200078ec0ff */
[----:B------:R-:W-:Y:S01]  /*11830*/  SHFL.IDX PT, R65, R125, R26, 0x1c1f ;  /* 0x001c1f1a7d417589 */ /* 0x000fe200000e0000 */
[----:B------:R-:W-:-:S02]  /*11840*/  LOP3.LUT R8, R10, 0x380, RZ, 0xc0, !PT ;  /* 0x000003800a087812 */ /* 0x000fc400078ec0ff */
[C---:B------:R-:W-:Y:S01]  /*11850*/  IADD3 R37, P1, R20.reuse, 0x4040, RZ ;  /* 0x0000404014257810 */ /* 0x040fe20007f3e0ff */
[----:B------:R-:W-:Y:S01]  /*11860*/  SHFL.IDX PT, R127, R127, R26, 0x1c1f ;  /* 0x001c1f1a7f7f7589 */ /* 0x000fe200000e0000 */
[C---:B------:R-:W-:Y:S02]  /*11870*/  IADD3 R6, P4, R20.reuse, 0x4020, RZ ;  /* 0x0000402014067810 */ /* 0x040fe40007f9e0ff */
[C---:B------:R-:W-:Y:S01]  /*11880*/  IADD3 R87, P3, R20.reuse, 0x4000, RZ ;  /* 0x0000400014577810 */ /* 0x040fe20007f7e0ff */
[--C-:B------:R-:W-:Y:S01]  /*11890*/  IMAD.X R139, RZ, RZ, R21.reuse, P1 ;  /* 0x000000ffff8b7224 */ /* 0x100fe200008e0615 */
[C---:B------:R-:W-:Y:S01]  /*118a0*/  IADD3 R4, P6, R20.reuse, 0x20, RZ ;  /* 0x0000002014047810 */ /* 0x040fe20007fde0ff */
[--C-:B------:R-:W-:Y:S01]  /*118b0*/  IMAD.X R11, RZ, RZ, R21.reuse, P4 ;  /* 0x000000ffff0b7224 */ /* 0x100fe200020e0615 */
[C---:B------:R-:W-:Y:S01]  /*118c0*/  IADD3 R61, P5, R20.reuse, 0x60, RZ ;  /* 0x00000060143d7810 */ /* 0x040fe20007fbe0ff */
[--C-:B------:R-:W-:Y:S01]  /*118d0*/  IMAD.X R141, RZ, RZ, R21.reuse, P3 ;  /* 0x000000ffff8d7224 */ /* 0x100fe200018e0615 */
[----:B------:R-:W-:Y:S01]  /*118e0*/  IADD3 R38, P2, R20, 0x40, RZ ;  /* 0x0000004014267810 */ /* 0x000fe20007f5e0ff */
[--C-:B------:R-:W-:Y:S01]  /*118f0*/  IMAD.X R9, RZ, RZ, R21.reuse, P6 ;  /* 0x000000ffff097224 */ /* 0x100fe200030e0615 */
[----:B------:R-:W-:Y:S01]  /*11900*/  LOP3.LUT R20, R3, R20, RZ, 0x3c, !PT ;  /* 0x0000001403147212 */ /* 0x000fe200078e3cff */
[--C-:B------:R-:W-:Y:S01]  /*11910*/  IMAD.X R7, RZ, RZ, R21.reuse, P5 ;  /* 0x000000ffff077224 */ /* 0x100fe200028e0615 */
[----:B------:R-:W-:Y:S01]  /*11920*/  SHF.R.U64 R14, R14, 0x3, RZ ;  /* 0x000000030e0e7819 */ /* 0x000fe200000012ff */
[----:B------:R-:W-:Y:S01]  /*11930*/  IMAD.X R5, RZ, RZ, R21, P2 ;  /* 0x000000ffff057224 */ /* 0x000fe200010e0615 */
[----:B------:R-:W-:Y:S01]  /*11940*/  SHF.R.U64 R12, R12, 0x3, RZ ;  /* 0x000000030c0c7819 */ /* 0x000fe200000012ff */
[----:B------:R-:W-:Y:S01]  /*11950*/  SHFL.IDX PT, R143, R143, R26, 0x1c1f ;  /* 0x001c1f1a8f8f7589 */ /* 0x000fe200000e0000 */
[----:B------:R-:W-:-:S02]  /*11960*/  SHF.R.U64 R3, R8, 0x3, RZ ;  /* 0x0000000308037819 */ /* 0x000fc400000012ff */
[----:B------:R-:W-:Y:S01]  /*11970*/  LOP3.LUT R24, R14, R169, RZ, 0x3c, !PT ;  /* 0x000000a90e187212 */ /* 0x000fe200078e3cff */
[----:B------:R-:W-:Y:S01]  /*11980*/  SHFL.IDX PT, R102, R73, R26, 0x1c1f ;  /* 0x001c1f1a49667589 */ /* 0x000fe200000e0000 */
[----:B------:R-:W-:Y:S02]  /*11990*/  LOP3.LUT R134, R12, R167, RZ, 0x3c, !PT ;  /* 0x000000a70c867212 */ /* 0x000fe400078e3cff */
[----:B------:R-:W-:Y:S01]  /*119a0*/  LOP3.LUT R14, R3, R10, RZ, 0x3c, !PT ;  /* 0x0000000a030e7212 */ /* 0x000fe200078e3cff */
[----:B------:R-:W-:Y:S01]  /*119b0*/  SHFL.IDX PT, R131, R131, R26, 0x1c1f ;  /* 0x001c1f1a83837589 */ /* 0x000fe200000e0000 */
[----:B------:R-:W-:Y:S02]  /*119c0*/  LOP3.LUT R12, R119, 0x380, RZ, 0xc0, !PT ;  /* 0x00000380770c7812 */ /* 0x000fe400078ec0ff */
[----:B------:R-:W-:Y:S01]  /*119d0*/  LOP3.LUT R10, R117, 0x380, RZ, 0xc0, !PT ;  /* 0x00000380750a7812 */ /* 0x000fe200078ec0ff */
[----:B------:R-:W-:Y:S01]  /*119e0*/  SHFL.IDX PT, R94, R81, R26, 0x1c1f ;  /* 0x001c1f1a515e7589 */ /* 0x000fe200000e0000 */
[----:B------:R-:W-:-:S02]  /*119f0*/  LOP3.LUT R8, R37, 0x380, RZ, 0xc0, !PT ;  /* 0x0000038025087812 */ /* 0x000fc400078ec0ff */
[----:B------:R-:W-:Y:S01]  /*11a00*/  LOP3.LUT R3, R6, 0x380, RZ, 0xc0, !PT ;  /* 0x0000038006037812 */ /* 0x000fe200078ec0ff */
[----:B------:R-:W-:Y:S01]  /*11a10*/  SHFL.IDX PT, R81, R133, R26, 0x1c1f ;  /* 0x001c1f1a85517589 */ /* 0x000fe200000e0000 */
[----:B------:R-:W-:Y:S02]  /*11a20*/  SHF.R.U64 R12, R12, 0x3, RZ ;  /* 0x000000030c0c7819 */ /* 0x000fe400000012ff */
[----:B------:R-:W-:Y:S01]  /*11a30*/  SHF.R.U64 R10, R10, 0x3, RZ ;  /* 0x000000030a0a7819 */ /* 0x000fe200000012ff */
[----:B------:R-:W-:Y:S01]  /*11a40*/  SHFL.IDX PT, R110, R67, R26, 0x1c1f ;  /* 0x001c1f1a436e7589 */ /* 0x000fe200000e0000 */
[----:B------:R-:W-:Y:S02]  /*11a50*/  SHF.R.U64 R8, R8, 0x3, RZ ;  /* 0x0000000308087819 */ /* 0x000fe400000012ff */
[----:B------:R-:W-:Y:S01]  /*11a60*/  SHF.R.U64 R3, R3, 0x3, RZ ;  /* 0x0000000303037819 */ /* 0x000fe200000012ff */
[----:B------:R-:W-:Y:S01]  /*11a70*/  SHFL.IDX PT, R124, R101, R26, 0x1c1f ;  /* 0x001c1f1a657c7589 */ /* 0x000fe200000e0000 */
[----:B------:R-:W-:-:S02]  /*11a80*/  LOP3.LUT R136, R12, R119, RZ, 0x3c, !PT ;  /* 0x000000770c887212 */ /* 0x000fc400078e3cff */
        /* <DEDUP_REMOVED lines=9> */
[----:B------:R-:W-:Y:S01]  /*11b20*/  SHF.R.U64 R8, R8, 0x3, RZ ;  /* 0x0000000308087819 */ /* 0x000fe200000012ff */
[----:B------:R-:W-:Y:S01]  /*11b30*/  SHFL.IDX PT, R121, R121, R26, 0x1c1f ;  /* 0x001c1f1a79797589 */ /* 0x000fe200000e0000 */
[----:B------:R-:W-:Y:S02]  /*11b40*/  SHF.R.U64 R3, R3, 0x3, RZ ;  /* 0x0000000303037819 */ /* 0x000fe400000012ff */
[----:B------:R-:W-:Y:S01]  /*11b50*/  SHF.R.U64 R37, R37, 0x3, RZ ;  /* 0x0000000325257819 */ /* 0x000fe200000012ff */
[----:B------:R-:W-:Y:S01]  /*11b60*/  SHFL.IDX PT, R59, R153, R26, 0x1c1f ;  /* 0x001c1f1a993b7589 */ /* 0x000fe200000e0000 */
[----:B------:R-:W-:Y:S02]  /*11b70*/  LOP3.LUT R140, R8, R87, RZ, 0x3c, !PT ;  /* 0x00000057088c7212 */ /* 0x000fe400078e3cff */
[----:B------:R-:W-:Y:S01]  /*11b80*/  LOP3.LUT R8, R3, R4, RZ, 0x3c, !PT ;  /* 0x0000000403087212 */ /* 0x000fe200078e3cff */
[----:B------:R-:W-:Y:S01]  /*11b90*/  SHFL.IDX PT, R87, R75, R26, 0x1c1f ;  /* 0x001c1f1a4b577589 */ /* 0x000fe200000e0000 */
[----:B------:R-:W-:-:S02]  /*11ba0*/  LOP3.LUT R4, R37, R38, RZ, 0x3c, !PT ;  /* 0x0000002625047212 */ /* 0x000fc400078e3cff */
[----:B------:R-:W-:Y:S01]  /*11bb0*/  MOV R37, R20 ;  /* 0x0000001400257202 */ /* 0x000fe20000000f00 */
[----:B------:R-:W-:Y:S01]  /*11bc0*/  SHFL.IDX PT, R132, R107, R26, 0x1c1f ;  /* 0x001c1f1a6b847589 */ /* 0x000fe200000e0000 */
[----:B------:R-:W-:Y:S02]  /*11bd0*/  LOP3.LUT R21, R26, 0x2, RZ, 0x3c, !PT ;  /* 0x000000021a157812 */ /* 0x000fe400078e3cff */
[----:B------:R-:W-:Y:S01]  /*11be0*/  LOP3.LUT R6, R61, 0x380, RZ, 0xc0, !PT ;  /* 0x000003803d067812 */ /* 0x000fe200078ec0ff */
[----:B------:R-:W-:Y:S01]  /*11bf0*/  SHFL.IDX PT, R117, R93, R26, 0x1c1f ;  /* 0x001c1f1a5d757589 */ /* 0x000fe200000e0000 */
[----:B------:R-:W-:Y:S02]  /*11c00*/  MOV R136, R136 ;  /* 0x0000008800887202 */ /* 0x000fe40000000f00 */
[----:B------:R-:W-:Y:S01]  /*11c10*/  MOV R138, R138 ;  /* 0x0000008a008a7202 */ /* 0x000fe20000000f00 */
[----:B------:R-:W0:Y:S01]  /*11c20*/  SHFL.IDX PT, R20, R31, R21, 0x1c1f ;  /* 0x001c1f151f147589 */ /* 0x000e2200000e0000 */
[----:B------:R-:W-:-:S02]  /*11c30*/  MOV R137, R12 ;  /* 0x0000000c00897202 */ /* 0x000fc40000000f00 */
[----:B------:R-:W-:Y:S01]  /*11c40*/  MOV R139, R10 ;  /* 0x0000000a008b7202 */ /* 0x000fe20000000f00 */
[----:B------:R-:W-:Y:S01]  /*11c50*/  SHFL.IDX PT, R12, R28, R21, 0x1c1f ;  /* 0x001c1f151c0c7589 */ /* 0x000fe200000e0000 */
[----:B------:R-:W-:Y:S02]  /*11c60*/  MOV R134, R134 ;  /* 0x0000008600867202 */ /* 0x000fe40000000f00 */
[----:B------:R-:W-:Y:S01]  /*11c70*/  SHF.R.U64 R6, R6, 0x3, RZ ;  /* 0x0000000306067819 */ /* 0x000fe200000012ff */
[----:B------:R-:W1:Y:S01]  /*11c80*/  SHFL.IDX PT, R11, R35, R26, 0x1c1f ;  /* 0x001c1f1a230b7589 */ /* 0x000e6200000e0000 */
[----:B------:R-:W-:Y:S02]  /*11c90*/  MOV R135, R14 ;  /* 0x0000000e00877202 */ /* 0x000fe40000000f00 */
[----:B------:R-:W-:Y:S01]  /*11ca0*/  MOV R3, R24 ;  /* 0x0000001800037202 */ /* 0x000fe20000000f00 */
[----:B------:R-:W-:Y:S01]  /*11cb0*/  SHFL.IDX PT, R14, R113, R26, 0x1c1f ;  /* 0x001c1f1a710e7589 */ /* 0x000fe200000e0000 */
[----:B------:R-:W-:-:S02]  /*11cc0*/  LOP3.LUT R6, R6, R61, RZ, 0x3c, !PT ;  /* 0x0000003d06067212 */ /* 0x000fc400078e3cff */
[----:B------:R-:W-:Y:S01]  /*11cd0*/  MOV R140, R140 ;  /* 0x0000008c008c7202 */ /* 0x000fe20000000f00 */
[----:B------:R-:W2:Y:S01]  /*11ce0*/  SHFL.IDX PT, R15, R36, R21, 0x1c1f ;  /* 0x001c1f15240f7589 */ /* 0x000ea200000e0000 */
[----:B------:R-:W-:Y:S02]  /*11cf0*/  MOV R141, R6 ;  /* 0x00000006008d7202 */ /* 0x000fe40000000f00 */
[----:B------:R-:W-:Y:S01]  /*11d00*/  MOV R142, R4 ;  /* 0x00000004008e7202 */ /* 0x000fe20000000f00 */
[----:B------:R-:W-:Y:S01]  /*11d10*/  SHFL.IDX PT, R10, R33, R26, 0x1c1f ;  /* 0x001c1f1a210a7589 */ /* 0x000fe200000e0000 */
[----:B------:R-:W-:-:S03]  /*11d20*/  MOV R61, R8 ;  /* 0x00000008003d7202 */ /* 0x000fc60000000f00 */
[----:B------:R-:W-:Y:S01]  /*11d30*/  SHFL.IDX PT, R24, R41, R26, 0x1c1f ;  /* 0x001c1f1a29187589 */ /* 0x000fe200000e0000 */
[----:B0-----:R-:W-:-:S03]  /*11d40*/  SEL R13, R115, R20, P0 ;  /* 0x00000014730d7207 */ /* 0x001fc60000000000 */
[----:B------:R-:W-:Y:S04]  /*11d50*/  SHFL.IDX PT, R41, R85, R26, 0x1c1f ;  /* 0x001c1f1a55297589 */ /* 0x000fe800000e0000 */
[----:B------:R-:W-:Y:S01]  /*11d60*/  SHFL.IDX PT, R33, R97, R26, 0x1c1f ;  /* 0x001c1f1a61217589 */ /* 0x000fe200000e0000 */
[----:B-1----:R-:W-:Y:S02]  /*11d70*/  SEL R9, R11, R12, P0 ;  /* 0x0000000c0b097207 */ /* 0x002fe40000000000 */
[----:B------:R-:W-:Y:S01]  /*11d80*/  SEL R11, R12, R11, P0 ;  /* 0x0000000b0c0b7207 */ /* 0x000fe20000000000 */
[----:B------:R-:W0:Y:S04]  /*11d90*/  SHFL.IDX PT, R27, R27, R21, 0x1c1f ;  /* 0x001c1f151b1b7589 */ /* 0x000e2800000e0000 */
[----:B------:R-:W1:Y:S01]  /*11da0*/  SHFL.IDX PT, R49, R32, R21, 0x1c1f ;  /* 0x001c1f1520317589 */ /* 0x000e6200000e0000 */
[----:B--2---:R-:W-:-:S02]  /*11db0*/  SEL R12, R14, R15, P0 ;  /* 0x0000000f0e0c7207 */ /* 0x004fc40000000000 */
[----:B------:R-:W-:Y:S01]  /*11dc0*/  SEL R14, R15, R14, P0 ;  /* 0x0000000e0f0e7207 */ /* 0x000fe20000000000 */
[----:B------:R-:W-:Y:S01]  /*11dd0*/  SHFL.IDX PT, R51, R40, R21, 0x1c1f ;  /* 0x001c1f1528337589 */ /* 0x000fe200000e0000 */
[----:B------:R-:W-:-:S03]  /*11de0*/  SEL R15, R20, R115, P0 ;  /* 0x00000073140f7207 */ /* 0x000fc60000000000 */
[----:B------:R-:W-:Y:S04]  /*11df0*/  SHFL.IDX PT, R97, R71, R26, 0x1c1f ;  /* 0x001c1f1a47617589 */ /* 0x000fe800000e0000 */
[----:B------:R-:W-:Y:S04]  /*11e00*/  SHFL.IDX PT, R85, R64, R21, 0x1c1f ;  /* 0x001c1f1540557589 */ /* 0x000fe800000e0000 */
[----:B------:R-:W-:Y:S04]  /*11e10*/  SHFL.IDX PT, R71, R45, R21, 0x1c1f ;  /* 0x001c1f152d477589 */ /* 0x000fe800000e0000 */
[----:B------:R-:W2:Y:S01]  /*11e20*/  SHFL.IDX PT, R64, R39, R21, 0x1c1f ;  /* 0x001c1f1527407589 */ /* 0x000ea200000e0000 */
[----:B0-----:R-:W-:-:S02]  /*11e30*/  SEL R8, R10, R27, P0 ;  /* 0x0000001b0a087207 */ /* 0x001fc40000000000 */
[----:B------:R-:W-:Y:S01]  /*11e40*/  SEL R10, R27, R10, P0 ;  /* 0x0000000a1b0a7207 */ /* 0x000fe20000000000 */
[----:B------:R-:W-:Y:S01]  /*11e50*/  SHFL.IDX PT, R91, R72, R21, 0x1c1f ;  /* 0x001c1f15485b7589 */ /* 0x000fe200000e0000 */
[----:B-1----:R-:W-:Y:S02]  /*11e60*/  SEL R20, R24, R49, P0 ;  /* 0x0000003118147207 */ /* 0x002fe40000000000 */
[----:B------:R-:W-:Y:S01]  /*11e70*/  SEL R24, R49, R24, P0 ;  /* 0x0000001831187207 */ /* 0x000fe20000000000 */
[----:B------:R-:W0:Y:S04]  /*11e80*/  SHFL.IDX PT, R42, R42, R21, 0x1c1f ;  /* 0x001c1f152a2a7589 */ /* 0x000e2800000e0000 */
[----:B------:R-:W-:Y:S04]  /*11e90*/  SHFL.IDX PT, R122, R84, R21, 0x1c1f ;  /* 0x001c1f15547a7589 */ /* 0x000fe800000e0000 */
[----:B------:R-:W-:Y:S04]  /*11ea0*/  SHFL.IDX PT, R72, R47, R21, 0x1c1f ;  /* 0x001c1f152f487589 */ /* 0x000fe800000e0000 */
[----:B------:R1:W3:Y:S04]  /*11eb0*/  SHFL.IDX PT, R84, R50, R21, 0x1c1f ;  /* 0x001c1f1532547589 */ /* 0x0002e800000e0000 */
[----:B------:R-:W-:Y:S01]  /*11ec0*/  SHFL.IDX PT, R6, R105, R26, 0x1c1f ;  /* 0x001c1f1a69067589 */ /* 0x000fe200000e0000 */
[----:B--2---:R-:W-:-:S02]  /*11ed0*/  SEL R27, R123, R64, P0 ;  /* 0x000000407b1b7207 */ /* 0x004fc40000000000 */
[----:B------:R-:W-:Y:S01]  /*11ee0*/  SEL R49, R64, R123, P0 ;  /* 0x0000007b40317207 */ /* 0x000fe20000000000 */
[----:B------:R-:W-:Y:S01]  /*11ef0*/  SHFL.IDX PT, R4, R109, R26, 0x1c1f ;  /* 0x001c1f1a6d047589 */ /* 0x000fe200000e0000 */
[----:B-1----:R-:W-:-:S03]  /*11f00*/  SEL R50, R52, R51, P0 ;  /* 0x0000003334327207 */ /* 0x002fc60000000000 */
[----:B------:R-:W-:Y:S01]  /*11f10*/  SHFL.IDX PT, R105, R79, R26, 0x1c1f ;  /* 0x001c1f1a4f697589 */ /* 0x000fe200000e0000 */
[----:B------:R-:W-:Y:S02]  /*11f20*/  SEL R52, R51, R52, P0 ;  /* 0x0000003433347207 */ /* 0x000fe40000000000 */
[----:B------:R-:W-:Y:S01]  /*11f30*/  SEL R51, R54, R71, P0 ;  /* 0x0000004736337207 */ /* 0x000fe20000000000 */
[----:B------:R-:W-:Y:S01]  /*11f40*/  SHFL.IDX PT, R126, R69, R21, 0x1c1f ;  /* 0x001c1f15457e7589 */ /* 0x000fe200000e0000 */
[----:B0-----:R-:W-:-:S03]  /*11f50*/  SEL R64, R42, R65, P0 ;  /* 0x000000412a407207 */ /* 0x001fc60000000000 */
[----:B------:R-:W-:Y:S04]  /*11f60*/  SHFL.IDX PT, R109, R92, R21, 0x1c1f ;  /* 0x001c1f155c6d7589 */ /* 0x000fe800000e0000 */
[----:B------:R-:W-:Y:S04]  /*11f70*/  SHFL.IDX PT, R79, R30, R21, 0x1c1f ;  /* 0x001c1f151e4f7589 */ /* 0x000fe800000e0000 */
[----:B------:R3:W-:Y:S04]  /*11f80*/  SHFL.IDX PT, R92, R70, R21, 0x1c1f ;  /* 0x001c1f15465c7589 */ /* 0x0007e800000e0000 */
[----:B------:R-:W0:Y:S04]  /*11f90*/  SHFL.IDX PT, R75, R56, R21, 0x1c1f ;  /* 0x001c1f15384b7589 */ /* 0x000e2800000e0000 */
[----:B------:R-:W-:Y:S01]  /*11fa0*/  SHFL.IDX PT, R30, R96, R21, 0x1c1f ;  /* 0x001c1f15601e7589 */ /* 0x000fe200000e0000 */
[----:B---3--:R-:W-:-:S03]  /*11fb0*/  SEL R70, R143, R84, P0 ;  /* 0x000000548f467207 */ /* 0x008fc60000000000 */
[----:B------:R0:W-:Y:S04]  /*11fc0*/  SHFL.IDX PT, R96, R74, R21, 0x1c1f ;  /* 0x001c1f154a607589 */ /* 0x0001e800000e0000 */
[----:B------:R-:W1:Y:S04]  /*11fd0*/  SHFL.IDX PT, R28, R100, R21, 0x1c1f ;  /* 0x001c1f15641c7589 */ /* 0x000e6800000e0000 */
[----:B------:R-:W-:Y:S04]  /*11fe0*/  SHFL.IDX PT, R133, R112, R21, 0x1c1f ;  /* 0x001c1f1570857589 */ /* 0x000fe800000e0000 */
[----:B------:R-:W-:Y:S04]  /*11ff0*/  SHFL.IDX PT, R113, R151, R26, 0x1c1f ;  /* 0x001c1f1a97717589 */ /* 0x000fe800000e0000 */
[----:B------:R-:W-:Y:S01]  /*12000*/  SHFL.IDX PT, R100, R78, R21, 0x1c1f ;  /* 0x001c1f154e647589 */ /* 0x000fe200000e0000 */
[----:B0-----:R-:W-:-:S02]  /*12010*/  SEL R74, R76, R75, P0 ;  /* 0x0000004b4c4a7207 */ /* 0x001fc40000000000 */
[----:B------:R-:W-:Y:S01]  /*12020*/  SEL R76, R75, R76, P0 ;  /* 0x0000004c4b4c7207 */ /* 0x000fe20000000000 */
[----:B------:R0:W-:Y:S01]  /*12030*/  SHFL.IDX PT, R112, R90, R21, 0x1c1f ;  /* 0x001c1f155a707589 */ /* 0x0001e200000e0000 */
[----:B------:R-:W-:-:S03]  /*12040*/  SEL R75, R110, R79, P0 ;  /* 0x0000004f6e4b7207 */ /* 0x000fc60000000000 */
[----:B------:R-:W-:Y:S04]  /*12050*/  SHFL.IDX PT, R25, R43, R26, 0x1c1f ;  /* 0x001c1f1a2b197589 */ /* 0x000fe800000e0000 */
[----:B------:R-:W-:Y:S01]  /*12060*/  SHFL.IDX PT, R67, R48, R21, 0x1c1f ;  /* 0x001c1f1530437589 */ /* 0x000fe200000e0000 */
[----:B-1----:R-:W-:Y:S02]  /*12070*/  SEL R115, R33, R28, P0 ;  /* 0x0000001c21737207 */ /* 0x002fe40000000000 */
[----:B0-----:R-:W-:Y:S01]  /*12080*/  SEL R90, R94, R91, P0 ;  /* 0x0000005b5e5a7207 */ /* 0x001fe20000000000 */
[----:B------:R-:W-:Y:S04]  /*12090*/  SHFL.IDX PT, R101, R80, R21, 0x1c1f ;  /* 0x001c1f1550657589 */ /* 0x000fe800000e0000 */
[----:B------:R-:W0:Y:S04]  /*120a0*/  SHFL.IDX PT, R43, R99, R26, 0x1c1f ;  /* 0x001c1f1a632b7589 */ /* 0x000e2800000e0000 */
[----:B------:R-:W-:Y:S04]  /*120b0*/  SHFL.IDX PT, R144, R29, R21, 0x1c1f ;  /* 0x001c1f151d907589 */ /* 0x000fe800000e0000 */
[----:B------:R-:W-:Y:S04]  /*120c0*/  SHFL.IDX PT, R32, R88, R21, 0x1c1f ;  /* 0x001c1f1558207589 */ /* 0x000fe800000e0000 */
[----:B------:R-:W-:Y:S04]  /*120d0*/  SHFL.IDX PT, R48, R34, R21, 0x1c1f ;  /* 0x001c1f1522307589 */ /* 0x000fe800000e0000 */
[----:B------:R1:W-:Y:S04]  /*120e0*/  SHFL.IDX PT, R40, R95, R21, 0x1c1f ;  /* 0x001c1f155f287589 */ /* 0x0003e800000e0000 */
[----:B------:R2:W3:Y:S04]  /*120f0*/  SHFL.IDX PT, R130, R53, R21, 0x1c1f ;  /* 0x001c1f1535827589 */ /* 0x0004e800000e0000 */
[----:B------:R-:W-:Y:S01]  /*12100*/  SHFL.IDX PT, R125, R104, R21, 0x1c1f ;  /* 0x001c1f15687d7589 */ /* 0x000fe200000e0000 */
[----:B0-----:R-:W-:-:S02]  /*12110*/  SEL R99, R43, R122, P0 ;  /* 0x0000007a2b637207 */ /* 0x001fc40000000000 */
[----:B-1----:R-:W-:Y:S01]  /*12120*/  SEL R95, R129, R100, P0 ;  /* 0x00000064815f7207 */ /* 0x002fe20000000000 */
[----:B------:R-:W-:Y:S01]  /*12130*/  SHFL.IDX PT, R145, R145, R26, 0x1c1f ;  /* 0x001c1f1a91917589 */ /* 0x000fe200000e0000 */
[----:B--2---:R-:W-:-:S03]  /*12140*/  SEL R53, R71, R54, P0 ;  /* 0x0000003647357207 */ /* 0x004fc60000000000 */
[----:B------:R0:W1:Y:S01]  /*12150*/  SHFL.IDX PT, R80, R55, R21, 0x1c1f ;  /* 0x001c1f1537507589 */ /* 0x00006200000e0000 */
[----:B------:R-:W-:Y:S02]  /*12160*/  SEL R54, R65, R42, P0 ;  /* 0x0000002a41367207 */ /* 0x000fe40000000000 */
[----:B------:R-:W-:Y:S01]  /*12170*/  SEL R65, R72, R127, P0 ;  /* 0x0000007f48417207 */ /* 0x000fe20000000000 */
[----:B------:R-:W-:Y:S01]  /*12180*/  SHFL.IDX PT, R62, R62, R21, 0x1c1f ;  /* 0x001c1f153e3e7589 */ /* 0x000fe200000e0000 */
[----:B------:R-:W-:-:S03]  /*12190*/  F2FP.BF16.F32.PACK_AB R42, R11, R10 ;  /* 0x0000000a0b2a723e */ /* 0x000fc600000010ff */
[----:B------:R-:W-:Y:S01]  /*121a0*/  SHFL.IDX PT, R147, R147, R26, 0x1c1f ;  /* 0x001c1f1a93937589 */ /* 0x000fe200000e0000 */
[----:B0-----:R-:W-:-:S03]  /*121b0*/  SEL R55, R127, R72, P0 ;  /* 0x000000487f377207 */ /* 0x001fc60000000000 */
[----:B------:R-:W-:Y:S01]  /*121c0*/  SHFL.IDX PT, R63, R63, R26, 0x1c1f ;  /* 0x001c1f1a3f3f7589 */ /* 0x000fe200000e0000 */
[----:B------:R-:W-:Y:S02]  /*121d0*/  SEL R72, R84, R143, P0 ;  /* 0x0000008f54487207 */ /* 0x000fe40000000000 */
[----:B------:R-:W-:Y:S01]  /*121e0*/  SEL R84, R85, R102, P0 ;  /* 0x0000006655547207 */ /* 0x000fe20000000000 */
[----:B------:R-:W-:Y:S01]  /*121f0*/  SHFL.IDX PT, R44, R161, R26, 0x1c1f ;  /* 0x001c1f1aa12c7589 */ /* 0x000fe200000e0000 */
[----:B---3--:R-:W-:-:S03]  /*12200*/  SEL R69, R130, R119, P0 ;  /* 0x0000007782457207 */ /* 0x008fc60000000000 */
[----:B------:R0:W-:Y:S04]  /*12210*/  SHFL.IDX PT, R45, R108, R21, 0x1c1f ;  /* 0x001c1f156c2d7589 */ /* 0x0001e800000e0000 */
[----:B------:R2:W-:Y:S01]  /*12220*/  SHFL.IDX PT, R29, R116, R21, 0x1c1f ;  /* 0x001c1f15741d7589 */ /* 0x0005e200000e0000 */
[----:B-1----:R-:W-:Y:S02]  /*12230*/  SEL R71, R145, R80, P0 ;  /* 0x0000005091477207 */ /* 0x002fe40000000000 */
[----:B------:R-:W-:Y:S01]  /*12240*/  SEL R73, R80, R145, P0 ;  /* 0x0000009150497207 */ /* 0x000fe20000000000 */
[----:B------:R-:W1:Y:S01]  /*12250*/  SHFL.IDX PT, R58, R58, R21, 0x1c1f ;  /* 0x001c1f153a3a7589 */ /* 0x000e6200000e0000 */
[----:B0-----:R-:W-:-:S03]  /*12260*/  SEL R108, R32, R41, P0 ;  /* 0x00000029206c7207 */ /* 0x001fc60000000000 */
[----:B------:R0:W-:Y:S01]  /*12270*/  SHFL.IDX PT, R88, R66, R21, 0x1c1f ;  /* 0x001c1f1542587589 */ /* 0x0001e200000e0000 */
[----:B--2---:R-:W-:-:S03]  /*12280*/  SEL R116, R30, R117, P0 ;  /* 0x000000751e747207 */ /* 0x004fc60000000000 */
[----:B------:R2:W3:Y:S04]  /*12290*/  SHFL.IDX PT, R31, R111, R21, 0x1c1f ;  /* 0x001c1f156f1f7589 */ /* 0x0004e800000e0000 */
[----:B------:R4:W-:Y:S01]  /*122a0*/  SHFL.IDX PT, R60, R83, R26, 0x1c1f ;  /* 0x001c1f1a533c7589 */ /* 0x0009e200000e0000 */
[----:B0-----:R-:W-:-:S03]  /*122b0*/  SEL R66, R68, R67, P0 ;  /* 0x0000004344427207 */ /* 0x001fc60000000000 */
[----:B------:R0:W-:Y:S01]  /*122c0*/  SHFL.IDX PT, R38, R89, R26, 0x1c1f ;  /* 0x001c1f1a59267589 */ /* 0x0001e200000e0000 */
[----:B------:R-:W-:Y:S02]  /*122d0*/  SEL R68, R67, R68, P0 ;  /* 0x0000004443447207 */ /* 0x000fe40000000000 */
[----:B--2---:R-:W-:Y:S01]  /*122e0*/  SEL R111, R59, R40, P0 ;  /* 0x000000283b6f7207 */ /* 0x004fe20000000000 */
[----:B------:R-:W-:Y:S01]  /*122f0*/  SHFL.IDX PT, R128, R159, R26, 0x1c1f ;  /* 0x001c1f1a9f807589 */ /* 0x000fe200000e0000 */
[----:B------:R-:W-:Y:S02]  /*12300*/  SEL R67, R119, R130, P0 ;  /* 0x0000008277437207 */ /* 0x000fe40000000000 */
[----:B----4-:R-:W-:Y:S01]  /*12310*/  SEL R83, R87, R126, P0 ;  /* 0x0000007e57537207 */ /* 0x010fe20000000000 */
[----:B------:R-:W-:Y:S01]  /*12320*/  SHFL.IDX PT, R35, R163, R26, 0x1c1f ;  /* 0x001c1f1aa3237589 */ /* 0x000fe200000e0000 */
[----:B------:R-:W-:Y:S02]  /*12330*/  SEL R130, R132, R133, P0 ;  /* 0x0000008584827207 */ /* 0x000fe40000000000 */
[----:B0-----:R-:W-:Y:S01]  /*12340*/  SEL R89, R92, R131, P0 ;  /* 0x000000835c597207 */ /* 0x001fe20000000000 */
[----:B------:R0:W2:Y:S01]  /*12350*/  SHFL.IDX PT, R93, R77, R21, 0x1c1f ;  /* 0x001c1f154d5d7589 */ /* 0x0000a200000e0000 */
[----:B------:R-:W-:-:S02]  /*12360*/  SEL R132, R133, R132, P0 ;  /* 0x0000008485847207 */ /* 0x000fc40000000000 */
[----:B-1----:R-:W-:Y:S01]  /*12370*/  SEL R78, R147, R58, P0 ;  /* 0x0000003a934e7207 */ /* 0x002fe20000000000 */
[----:B------:R1:W4:Y:S01]  /*12380*/  SHFL.IDX PT, R104, R82, R21, 0x1c1f ;  /* 0x001c1f1552687589 */ /* 0x00032200000e0000 */
[----:B------:R-:W-:Y:S02]  /*12390*/  SEL R80, R58, R147, P0 ;  /* 0x000000933a507207 */ /* 0x000fe40000000000 */
[----:B------:R-:W-:Y:S01]  /*123a0*/  SEL R123, R6, R45, P0 ;  /* 0x0000002d067b7207 */ /* 0x000fe20000000000 */
[----:B------:R2:W4:Y:S01]  /*123b0*/  SHFL.IDX PT, R39, R106, R21, 0x1c1f ;  /* 0x001c1f156a277589 */ /* 0x00052200000e0000 */
[----:B---3--:R-:W-:Y:S02]  /*123c0*/  SEL R127, R44, R31, P0 ;  /* 0x0000001f2c7f7207 */ /* 0x008fe40000000000 */
[----:B0-----:R-:W-:Y:S01]  /*123d0*/  SEL R77, R79, R110, P0 ;  /* 0x0000006e4f4d7207 */ /* 0x001fe20000000000 */
[----:B------:R0:W3:Y:S01]  /*123e0*/  SHFL.IDX PT, R34, R114, R21, 0x1c1f ;  /* 0x001c1f1572227589 */ /* 0x0000e200000e0000 */
[----:B------:R-:W-:-:S02]  /*123f0*/  SEL R110, R113, R112, P0 ;  /* 0x00000070716e7207 */ /* 0x000fc40000000000 */
[----:B-1----:R-:W-:Y:S01]  /*12400*/  SEL R82, R102, R85, P0 ;  /* 0x0000005566527207 */ /* 0x002fe20000000000 */
[----:B------:R-:W-:Y:S01]  /*12410*/  SHFL.IDX PT, R57, R157, R26, 0x1c1f ;  /* 0x001c1f1a9d397589 */ /* 0x000fe200000e0000 */
[----:B------:R-:W-:Y:S02]  /*12420*/  SEL R85, R126, R87, P0 ;  /* 0x000000577e557207 */ /* 0x000fe40000000000 */
[----:B------:R-:W-:Y:S01]  /*12430*/  SEL R87, R131, R92, P0 ;  /* 0x0000005c83577207 */ /* 0x000fe20000000000 */
[----:B------:R-:W-:Y:S01]  /*12440*/  SHFL.IDX PT, R165, R165, R26, 0x1c1f ;  /* 0x001c1f1aa5a57589 */ /* 0x000fe200000e0000 */
[----:B------:R-:W-:Y:S02]  /*12450*/  SEL R92, R91, R94, P0 ;  /* 0x0000005e5b5c7207 */ /* 0x000fe40000000000 */
[----:B------:R-:W-:Y:S01]  /*12460*/  SEL R94, R97, R96, P0 ;  /* 0x00000060615e7207 */ /* 0x000fe20000000000 */
[----:B------:R-:W1:Y:S01]  /*12470*/  SHFL.IDX PT, R118, R118, R21, 0x1c1f ;  /* 0x001c1f1576767589 */ /* 0x000e6200000e0000 */
[----:B------:R-:W-:-:S02]  /*12480*/  SEL R96, R96, R97, P0 ;  /* 0x0000006160607207 */ /* 0x000fc40000000000 */
[----:B------:R-:W-:Y:S01]  /*12490*/  SEL R97, R100, R129, P0 ;  /* 0x0000008164617207 */ /* 0x000fe20000000000 */
[----:B------:R-:W1:Y:S01]  /*124a0*/  SHFL.IDX PT, R36, R103, R21, 0x1c1f ;  /* 0x001c1f1567247589 */ /* 0x000e6200000e0000 */
[----:B------:R-:W-:Y:S02]  /*124b0*/  SEL R100, R101, R46, P0 ;  /* 0x0000002e65647207 */ /* 0x000fe40000000000 */
[----:B------:R-:W-:Y:S01]  /*124c0*/  SEL R112, R112, R113, P0 ;  /* 0x0000007170707207 */ /* 0x000fe20000000000 */
[----:B------:R-:W-:Y:S01]  /*124d0*/  SHFL.IDX PT, R149, R149, R26, 0x1c1f ;  /* 0x001c1f1a95957589 */ /* 0x000fe200000e0000 */
[----:B--2---:R-:W-:Y:S02]  /*124e0*/  SEL R106, R41, R32, P0 ;  /* 0x00000020296a7207 */ /* 0x004fe40000000000 */
[----:B------:R-:W-:Y:S01]  /*124f0*/  SEL R113, R40, R59, P0 ;  /* 0x0000003b28717207 */ /* 0x000fe20000000000 */
[----:B------:R2:W-:Y:S01]  /*12500*/  SHFL.IDX PT, R120, R155, R26, 0x1c1f ;  /* 0x001c1f1a9b787589 */ /* 0x0005e200000e0000 */
[----:B------:R-:W-:-:S02]  /*12510*/  F2FP.BF16.F32.PACK_AB R40, R9, R8 ;  /* 0x000000080928723e */ /* 0x000fc400000010ff */
[----:B------:R-:W-:Y:S01]  /*12520*/  F2FP.BF16.F32.PACK_AB R41, R13, R12 ;  /* 0x0000000c0d29723e */ /* 0x000fe200000010ff */
[----:B------:R4:W1:Y:S01]  /*12530*/  SHFL.IDX PT, R56, R86, R21, 0x1c1f ;  /* 0x001c1f1556387589 */ /* 0x00086200000e0000 */
[----:B------:R-:W-:Y:S02]  /*12540*/  SEL R79, R81, R62, P0 ;  /* 0x0000003e514f7207 */ /* 0x000fe40000000000 */
[----:B0-----:R-:W-:Y:S01]  /*12550*/  SEL R114, R117, R30, P0 ;  /* 0x0000001e75727207 */ /* 0x001fe20000000000 */
[----:B------:R0:W1:Y:S01]  /*12560*/  SHFL.IDX PT, R47, R98, R21, 0x1c1f ;  /* 0x001c1f15622f7589 */ /* 0x00006200000e0000 */
[----:B------:R-:W-:Y:S02]  /*12570*/  SEL R81, R62, R81, P0 ;  /* 0x000000513e517207 */ /* 0x000fe40000000000 */
[----:B--2---:R-:W-:Y:S02]  /*12580*/  SEL R26, R121, R48, P0 ;  /* 0x00000030791a7207 */ /* 0x004fe40000000000 */
[----:B------:R-:W-:-:S02]  /*12590*/  SEL R48, R48, R121, P0 ;  /* 0x0000007930307207 */ /* 0x000fc40000000000 */
[----:B----4-:R-:W-:Y:S02]  /*125a0*/  SEL R86, R63, R88, P0 ;  /* 0x000000583f567207 */ /* 0x010fe40000000000 */
[----:B------:R-:W-:Y:S02]  /*125b0*/  SEL R117, R28, R33, P0 ;  /* 0x000000211c757207 */ /* 0x000fe40000000000 */
[----:B0-----:R-:W-:Y:S02]  /*125c0*/  SEL R98, R46, R101, P0 ;  /* 0x000000652e627207 */ /* 0x001fe40000000000 */
[----:B------:R-:W-:Y:S02]  /*125d0*/  SEL R21, R25, R144, P0 ;  /* 0x0000009019157207 */ /* 0x000fe40000000000 */
[----:B------:R-:W-:Y:S02]  /*125e0*/  SEL R101, R122, R43, P0 ;  /* 0x0000002b7a657207 */ /* 0x000fe40000000000 */
[----:B------:R-:W-:-:S02]  /*125f0*/  SEL R25, R144, R25, P0 ;  /* 0x0000001990197207 */ /* 0x000fc40000000000 */
[----:B------:R-:W-:Y:S02]  /*12600*/  F2FP.BF16.F32.PACK_AB R43, R15, R14 ;  /* 0x0000000e0f2b723e */ /* 0x000fe400000010ff */
[----:B------:R-:W-:Y:S02]  /*12610*/  SEL R122, R124, R125, P0 ;  /* 0x0000007d7c7a7207 */ /* 0x000fe40000000000 */
[----:B------:R-:W-:Y:S01]  /*12620*/  SEL R124, R125, R124, P0 ;  /* 0x0000007c7d7c7207 */ /* 0x000fe20000000000 */
[----:B------:R0:W-:Y:S01]  /*12630*/  STSM.16.M88.4 [R37], R40 ;  /* 0x0000002825007844 */ /* 0x0001e20000000200 */
        /* <DEDUP_REMOVED lines=9> */
[----:B---3--:R-:W-:Y:S02]  /*126d0*/  SEL R4, R35, R34, P0 ;  /* 0x0000002223047207 */ /* 0x008fe40000000000 */
[----:B------:R-:W-:Y:S02]  /*126e0*/  SEL R6, R34, R35, P0 ;  /* 0x0000002322067207 */ /* 0x000fe40000000000 */
[----:B------:R-:W-:Y:S02]  /*126f0*/  F2FP.BF16.F32.PACK_AB R28, R21, R20 ;  /* 0x00000014151c723e */ /* 0x000fe400000010ff */
[----:B------:R-:W-:Y:S02]  /*12700*/  F2FP.BF16.F32.PACK_AB R29, R27, R26 ;  /* 0x0000001a1b1d723e */ /* 0x000fe400000010ff */
[----:B------:R-:W-:Y:S02]  /*12710*/  F2FP.BF16.F32.PACK_AB R30, R25, R24 ;  /* 0x00000018191e723e */ /* 0x000fe400000010ff */
[----:B------:R-:W-:-:S02]  /*12720*/  F2FP.BF16.F32.PACK_AB R31, R49, R48 ;  /* 0x00000030311f723e */ /* 0x000fc400000010ff */
[----:B-1----:R-:W-:Y:S02]  /*12730*/  SEL R5, R165, R118, P0 ;  /* 0x00000076a5057207 */ /* 0x002fe40000000000 */
[----:B------:R-:W-:Y:S01]  /*12740*/  SEL R7, R118, R165, P0 ;  /* 0x000000a576077207 */ /* 0x000fe20000000000 */
[----:B------:R1:W-:Y:S01]  /*12750*/  STSM.16.M88.4 [R61], R28 ;  /* 0x0000001c3d007844 */ /* 0x0003e20000000200 */
[----:B------:R-:W-:Y:S02]  /*12760*/  SEL R93, R93, R60, P0 ;  /* 0x0000003c5d5d7207 */ /* 0x000fe40000000000 */
[----:B------:R-:W-:Y:S02]  /*12770*/  SEL R104, R104, R105, P0 ;  /* 0x0000006968687207 */ /* 0x000fe40000000000 */
[----:B------:R-:W-:Y:S02]  /*12780*/  SEL R109, R109, R38, P0 ;  /* 0x000000266d6d7207 */ /* 0x000fe40000000000 */
[----:B------:R-:W-:-:S02]  /*12790*/  SEL R119, R57, R36, P0 ;  /* 0x0000002439777207 */ /* 0x000fc40000000000 */
[----:B------:R-:W-:Y:S02]  /*127a0*/  SEL R121, R36, R57, P0 ;  /* 0x0000003924797207 */ /* 0x000fe40000000000 */
[----:B------:R-:W-:Y:S02]  /*127b0*/  SEL R128, R39, R128, P0 ;  /* 0x0000008027807207 */ /* 0x000fe40000000000 */
[----:B------:R-:W-:Y:S02]  /*127c0*/  F2FP.BF16.F32.PACK_AB R32, R51, R50 ;  /* 0x000000323320723e */ /* 0x000fe400000010ff */
[----:B------:R-:W-:Y:S02]  /*127d0*/  F2FP.BF16.F32.PACK_AB R34, R53, R52 ;  /* 0x000000343522723e */ /* 0x000fe400000010ff */
[----:B------:R-:W-:Y:S02]  /*127e0*/  F2FP.BF16.F32.PACK_AB R35, R65, R64 ;  /* 0x000000404123723e */ /* 0x000fe400000010ff */
[----:B------:R-:W-:-:S02]  /*127f0*/  F2FP.BF16.F32.PACK_AB R33, R55, R54 ;  /* 0x000000363721723e */ /* 0x000fc400000010ff */
[----:B------:R-:W-:Y:S02]  /*12800*/  SEL R103, R149, R56, P0 ;  /* 0x0000003895677207 */ /* 0x000fe40000000000 */
[----:B------:R-:W-:Y:S01]  /*12810*/  SEL R105, R56, R149, P0 ;  /* 0x0000009538697207 */ /* 0x000fe20000000000 */
[----:B------:R-:W-:Y:S01]  /*12820*/  STSM.16.M88.4 [R142], R32 ;  /* 0x000000208e007844 */ /* 0x000fe20000000200 */
[----:B------:R-:W-:Y:S02]  /*12830*/  SEL R118, R120, R47, P0 ;  /* 0x0000002f78767207 */ /* 0x000fe40000000000 */
[----:B------:R-:W-:Y:S02]  /*12840*/  F2FP.BF16.F32.PACK_AB R36, R67, R66 ;  /* 0x000000424324723e */ /* 0x000fe400000010ff */
[----:B------:R-:W-:Y:S02]  /*12850*/  F2FP.BF16.F32.PACK_AB R38, R69, R68 ;  /* 0x000000444526723e */ /* 0x000fe400000010ff */
[----:B------:R-:W-:-:S02]  /*12860*/  F2FP.BF16.F32.PACK_AB R39, R73, R72 ;  /* 0x000000484927723e */ /* 0x000fc400000010ff */
[----:B0-----:R-:W-:Y:S02]  /*12870*/  F2FP.BF16.F32.PACK_AB R37, R71, R70 ;  /* 0x000000464725723e */ /* 0x001fe400000010ff */
[----:B------:R-:W-:Y:S02]  /*12880*/  SEL R120, R47, R120, P0 ;  /* 0x000000782f787207 */ /* 0x000fe40000000000 */
[----:B------:R-:W-:Y:S01]  /*12890*/  F2FP.BF16.F32.PACK_AB R40, R75, R74 ;  /* 0x0000004a4b28723e */ /* 0x000fe200000010ff */
[----:B------:R-:W-:Y:S01]  /*128a0*/  STSM.16.M88.4 [R141], R36 ;  /* 0x000000248d007844 */ /* 0x000fe20000000200 */
[----:B------:R-:W-:Y:S02]  /*128b0*/  F2FP.BF16.F32.PACK_AB R42, R77, R76 ;  /* 0x0000004c4d2a723e */ /* 0x000fe400000010ff */
[----:B------:R-:W-:Y:S02]  /*128c0*/  F2FP.BF16.F32.PACK_AB R43, R81, R80 ;  /* 0x00000050512b723e */ /* 0x000fe400000010ff */
[----:B------:R-:W-:-:S02]  /*128d0*/  F2FP.BF16.F32.PACK_AB R41, R79, R78 ;  /* 0x0000004e4f29723e */ /* 0x000fc400000010ff */
[----:B------:R-:W-:Y:S02]  /*128e0*/  F2FP.BF16.F32.PACK_AB R44, R83, R82 ;  /* 0x00000052532c723e */ /* 0x000fe400000010ff */
[----:B------:R-:W-:Y:S01]  /*128f0*/  F2FP.BF16.F32.PACK_AB R46, R85, R84 ;  /* 0x00000054552e723e */ /* 0x000fe200000010ff */
[----:B------:R-:W-:Y:S01]  /*12900*/  STSM.16.M88.4 [R140], R40 ;  /* 0x000000288c007844 */ /* 0x000fe20000000200 */
        /* <DEDUP_REMOVED lines=8> */
[----:B------:R-:W-:Y:S01]  /*12990*/  F2FP.BF16.F32.PACK_AB R62, R101, R100 ;  /* 0x00000064653e723e */ /* 0x000fe200000010ff */
[----:B------:R-:W-:Y:S01]  /*129a0*/  STSM.16.M88.4 [R138], R56 ;  /* 0x000000388a007844 */ /* 0x000fe20000000200 */
[----:B------:R-:W-:Y:S02]  /*129b0*/  F2FP.BF16.F32.PACK_AB R63, R105, R104 ;  /* 0x00000068693f723e */ /* 0x000fe400000010ff */
[----:B-1----:R-:W-:Y:S02]  /*129c0*/  F2FP.BF16.F32.PACK_AB R61, R103, R102 ;  /* 0x00000066673d723e */ /* 0x002fe400000010ff */
[----:B------:R-:W-:-:S02]  /*129d0*/  F2FP.BF16.F32.PACK_AB R28, R107, R106 ;  /* 0x0000006a6b1c723e */ /* 0x000fc400000010ff */
[----:B------:R-:W-:Y:S01]  /*129e0*/  F2FP.BF16.F32.PACK_AB R30, R109, R108 ;  /* 0x0000006c6d1e723e */ /* 0x000fe200000010ff */
[----:B------:R-:W-:Y:S01]  /*129f0*/  STSM.16.M88.4 [R137], R60 ;  /* 0x0000003c89007844 */ /* 0x000fe20000000200 */
[----:B------:R-:W-:Y:S01]  /*12a00*/  F2FP.BF16.F32.PACK_AB R31, R113, R112 ;  /* 0x00000070711f723e */ /* 0x000fe200000010ff */
[----:B0-----:R-:W-:Y:S01]  /*12a10*/  IMAD.U32 R44, RZ, RZ, UR10 ;  /* 0x0000000aff2c7e24 */ /* 0x001fe2000f8e00ff */
[----:B------:R-:W-:Y:S01]  /*12a20*/  F2FP.BF16.F32.PACK_AB R29, R111, R110 ;  /* 0x0000006e6f1d723e */ /* 0x000fe200000010ff */
[----:B------:R-:W-:Y:S01]  /*12a30*/  IMAD.U32 R45, RZ, RZ, UR11 ;  /* 0x0000000bff2d7e24 */ /* 0x000fe2000f8e00ff */
[----:B------:R-:W-:Y:S01]  /*12a40*/  F2FP.BF16.F32.PACK_AB R32, R115, R114 ;  /* 0x000000727320723e */ /* 0x000fe200000010ff */
[----:B------:R-:W-:Y:S01]  /*12a50*/  ULDC.64 UR10, c[0x0][0xc08] ;  /* 0x00030200000a7ab9 */ /* 0x000fe20000000a00 */
[----:B------:R-:W-:Y:S01]  /*12a60*/  F2FP.BF16.F32.PACK_AB R34, R117, R116 ;  /* 0x000000747522723e */ /* 0x000fe200000010ff */
[----:B------:R-:W-:Y:S01]  /*12a70*/  STSM.16.M88.4 [R136], R28 ;  /* 0x0000001c88007844 */ /* 0x000fe20000000200 */
[----:B------:R-:W-:-:S02]  /*12a80*/  F2FP.BF16.F32.PACK_AB R35, R121, R120 ;  /* 0x000000787923723e */ /* 0x000fc400000010ff */
[----:B------:R-:W-:Y:S02]  /*12a90*/  F2FP.BF16.F32.PACK_AB R33, R119, R118 ;  /* 0x000000767721723e */ /* 0x000fe400000010ff */
[----:B------:R-:W-:Y:S02]  /*12aa0*/  F2FP.BF16.F32.PACK_AB R36, R123, R122 ;  /* 0x0000007a7b24723e */ /* 0x000fe400000010ff */
[----:B------:R-:W-:Y:S01]  /*12ab0*/  F2FP.BF16.F32.PACK_AB R38, R125, R124 ;  /* 0x0000007c7d26723e */ /* 0x000fe200000010ff */
[----:B------:R-:W-:Y:S01]  /*12ac0*/  STSM.16.M88.4 [R135], R32 ;  /* 0x0000002087007844 */ /* 0x000fe20000000200 */
[----:B------:R-:W-:Y:S02]  /*12ad0*/  F2FP.BF16.F32.PACK_AB R39, R129, R128 ;  /* 0x000000808127723e */ /* 0x000fe400000010ff */
[----:B------:R-:W-:Y:S02]  /*12ae0*/  F2FP.BF16.F32.PACK_AB R37, R127, R126 ;  /* 0x0000007e7f25723e */ /* 0x000fe400000010ff */
[----:B------:R-:W-:-:S02]  /*12af0*/  F2FP.BF16.F32.PACK_AB R41, R5, R4 ;  /* 0x000000040529723e */ /* 0x000fc400000010ff */
[----:B------:R-:W-:Y:S01]  /*12b00*/  F2FP.BF16.F32.PACK_AB R42, R133, R132 ;  /* 0x00000084852a723e */ /* 0x000fe200000010ff */
[----:B------:R-:W-:Y:S01]  /*12b10*/  STSM.16.M88.4 [R134], R36 ;  /* 0x0000002486007844 */ /* 0x000fe20000000200 */
[----:B------:R-:W-:Y:S02]  /*12b20*/  F2FP.BF16.F32.PACK_AB R43, R7, R6 ;  /* 0x00000006072b723e */ /* 0x000fe400000010ff */
[----:B------:R-:W-:Y:S02]  /*12b30*/  F2FP.BF16.F32.PACK_AB R40, R131, R130 ;  /* 0x000000828328723e */ /* 0x000fe400000010ff */
[----:B------:R-:W-:-:S03]  /*12b40*/  ISETP.NE.U32.AND P0, PT, RZ, UR12, PT ;  /* 0x0000000cff007c0c */ /* 0x000fc6000bf05070 */
[----:B------:R0:W-:Y:S01]  /*12b50*/  STSM.16.M88.4 [R3], R40 ;  /* 0x0000002803007844 */ /* 0x0001e20000000200 */
[----:B------:R-:W-:Y:S01]  /*12b60*/  ISETP.NE.AND.EX P0, PT, RZ, UR13, PT, P0 ;  /* 0x0000000dff007c0c */ /* 0x000fe2000bf05300 */
[----:B------:R-:W-:Y:S08]  /*12b70*/  BAR.SYNC.DEFER_BLOCKING 0x1, 0x100 ;  /* 0x0044000000007b1d */ /* 0x000ff00000010000 */
[----:B0-----:R-:W0:Y:S04]  /*12b80*/  LDC R3, c[0x0][0xbe8] ;  /* 0x0002fa00ff037b82 */ /* 0x001e280000000800 */
[----:B------:R-:W2:Y:S01]  /*12b90*/  @P0 LDG.E R46, desc[UR56][R44.64] ;  /* 0x000000382c2e0981 */ /* 0x000ea2000c1e1900 */
[----:B------:R-:W-:-:S02]  /*12ba0*/  UISETP.NE.U32.AND UP0, UPT, UR10, URZ, UPT ;  /* 0x0000003f0a00728c */ /* 0x000fc4000bf05070 */
[----:B------:R-:W-:Y:S02]  /*12bb0*/  UISETP.GT.AND UP1, UPT, UR46, 0x1, UPT ;  /* 0x000000012e00788c */ /* 0x000fe4000bf24270 */
[----:B------:R-:W-:Y:S01]  /*12bc0*/  UISETP.NE.AND.EX UP0, UPT, UR11, URZ, UPT, UP0 ;  /* 0x0000003f0b00728c */ /* 0x000fe2000bf05300 */
[----:B------:R-:W-:Y:S01]  /*12bd0*/  UMOV UR19, 0x9b8 ;  /* 0x000009b800137882 */ /* 0x000fe20000000000 */
[----:B------:R-:W-:Y:S01]  /*12be0*/  ULDC UR4, c[0x0][0xa88] ;  /* 0x0002a20000047ab9 */ /* 0x000fe20000000800 */
[----:B0-----:R-:W-:Y:S01]  /*12bf0*/  ISETP.NE.AND P1, PT, R3, 0x1, PT ;  /* 0x000000010300780c */ /* 0x001fe20003f25270 */
[----:B------:R-:W-:Y:S02]  /*12c00*/  USEL UR19, UR19, 0x978, UP1 ;  /* 0x0000097813137887 */ /* 0x000fe40008800000 */
[----:B------:R-:W-:Y:S01]  /*12c10*/  PLOP3.LUT P4, PT, PT, PT, UP0, 0x80, 0x0 ;  /* 0x000000000000781c */ /* 0x000fe20003f8f008 */
[----:B------:R-:W-:-:S04]  /*12c20*/  IMAD.U32 R60, RZ, RZ, UR4 ;  /* 0x00000004ff3c7e24 */ /* 0x000fc8000f8e00ff */
[----:B------:R-:W-:Y:S02]  /*12c30*/  @UP0 ULDC.64 UR10, c[0x0][0xc08] ;  /* 0x00030200000a0ab9 */ /* 0x000fe40000000a00 */
[----:B------:R-:W-:-:S03]  /*12c40*/  @UP0 UIMAD.WIDE UR10, UR42, 0x4, UR10 ;  /* 0x000000042a0a08a5 */ /* 0x000fc6000f8e020a */
[----:B------:R-:W0:Y:S08]  /*12c50*/  @P1 LDC R30, c[0x0][0xbec] ;  /* 0x0002fb00ff1e1b82 */ /* 0x000e300000000800 */
[----:B------:R-:W1:Y:S01]  /*12c60*/  @P1 LDC R33, c[0x0][0xbf0] ;  /* 0x0002fc00ff211b82 */ /* 0x000e620000000800 */
[----:B------:R-:W-:Y:S01]  /*12c70*/  UISETP.NE.U32.AND UP0, UPT, UR12, URZ, UPT ;  /* 0x0000003f0c00728c */ /* 0x000fe2000bf05070 */
[----:B------:R-:W-:-:S02]  /*12c80*/  IMAD.U32 R28, RZ, RZ, UR10 ;  /* 0x0000000aff1c7e24 */ /* 0x000fc4000f8e00ff */
[----:B------:R-:W-:Y:S01]  /*12c90*/  IMAD.U32 R29, RZ, RZ, UR11 ;  /* 0x0000000bff1d7e24 */ /* 0x000fe2000f8e00ff */
[----:B------:R-:W-:Y:S01]  /*12ca0*/  UISETP.NE.AND.EX UP0, UPT, UR13, URZ, UPT, UP0 ;  /* 0x0000003f0d00728c */ /* 0x000fe2000bf05300 */
[----:B------:R-:W-:Y:S01]  /*12cb0*/  ULDC.64 UR10, c[0x0][UR19+0x218] ;  /* 0x00008600130a7abb */ /* 0x000fe20008000a00 */
[----:B------:R-:W-:Y:S01]  /*12cc0*/  UMOV UR4, URZ ;  /* 0x0000003f00047c82 */ /* 0x000fe20008000000 */
[----:B------:R-:W-:Y:S01]  /*12cd0*/  UIMAD.WIDE.U32 UR12, UR10, UR43, URZ ;  /* 0x0000002b0a0c72a5 */ /* 0x000fe2000f8e003f */
[----:B------:R-:W-:Y:S01]  /*12ce0*/  VIADD R37, R17, UR41 ;  /* 0x0000002911257c36 */ /* 0x000fe20008000000 */
[----:B------:R-:W-:Y:S01]  /*12cf0*/  UIMAD UR20, UR11, UR43, URZ ;  /* 0x0000002b0b1472a4 */ /* 0x000fe2000f8e023f */
[----:B------:R0:W5:Y:S01]  /*12d00*/  @P4 LDG.E R60, desc[UR56][R28.64] ;  /* 0x000000381c3c4981 */ /* 0x000162000c1e1900 */
[----:B------:R-:W-:Y:S01]  /*12d10*/  USHF.R.S32.HI UR21, URZ, 0x1f, UR42 ;  /* 0x0000001f3f157899 */ /* 0x000fe2000801142a */
[----:B------:R-:W-:Y:S01]  /*12d20*/  IMAD.MOV.U32 R31, RZ, RZ, R37 ;  /* 0x000000ffff1f7224 */ /* 0x000fe200078e0025 */
[----:B------:R-:W-:-:S02]  /*12d30*/  USEL UR10, UR42, URZ, !UP0 ;  /* 0x0000003f2a0a7287 */ /* 0x000fc4000c000000 */
[----:B------:R-:W-:Y:S01]  /*12d40*/  USEL UR18, UR39, URZ, UP1 ;  /* 0x0000003f27127287 */ /* 0x000fe20008800000 */
[----:B------:R-:W-:Y:S01]  /*12d50*/  ULDC.64 UR14, c[0x0][UR19+0x220] ;  /* 0x00008800130e7abb */ /* 0x000fe20008000a00 */
[----:B------:R-:W-:Y:S01]  /*12d60*/  UIADD3 UR20, UR13, UR20, URZ ;  /* 0x000000140d147290 */ /* 0x000fe2000fffe03f */
[----:B0-----:R-:W-:Y:S01]  /*12d70*/  @P1 IMAD.HI.U32 R28, R37, R30, RZ ;  /* 0x0000001e251c1227 */ /* 0x001fe200078e00ff */
[----:B------:R-:W-:Y:S01]  /*12d80*/  ULDC.64 UR16, c[0x0][UR19+0x228] ;  /* 0x00008a0013107abb */ /* 0x000fe20008000a00 */
[----:B------:R-:W-:Y:S02]  /*12d90*/  USEL UR11, UR21, URZ, !UP0 ;  /* 0x0000003f150b7287 */ /* 0x000fe4000c000000 */
[----:B------:R-:W-:Y:S01]  /*12da0*/  UIMAD UR13, UR15, UR10, URZ ;  /* 0x0000000a0f0d72a4 */ /* 0x000fe2000f8e023f */
[----:B-1----:R-:W-:Y:S01]  /*12db0*/  @P1 SHF.R.U32.HI R31, RZ, R33, R28 ;  /* 0x00000021ff1f1219 */ /* 0x002fe2000001161c */
[----:B------:R-:W-:Y:S02]  /*12dc0*/  UIMAD.WIDE.U32 UR22, UR16, UR18, URZ ;  /* 0x00000012101672a5 */ /* 0x000fe4000f8e003f */
[----:B------:R-:W-:-:S02]  /*12dd0*/  UIMAD UR18, UR17, UR18, URZ ;  /* 0x00000012111272a4 */ /* 0x000fc4000f8e023f */
[----:B------:R-:W-:Y:S01]  /*12de0*/  UIMAD.WIDE.U32 UR16, UR14, UR10, URZ ;  /* 0x0000000a0e1072a5 */ /* 0x000fe2000f8e003f */
[----:B------:R-:W-:Y:S01]  /*12df0*/  IMAD.MOV R30, RZ, RZ, -R31 ;  /* 0x000000ffff1e7224 */ /* 0x000fe200078e0a1f */
[----:B------:R-:W-:Y:S01]  /*12e00*/  UIMAD UR11, UR14, UR11, UR13 ;  /* 0x0000000b0e0b72a4 */ /* 0x000fe2000f8e020d */
[----:B------:R-:W-:Y:S01]  /*12e10*/  IMAD.U32 R28, RZ, RZ, UR22 ;  /* 0x00000016ff1c7e24 */ /* 0x000fe2000f8e00ff */
[----:B------:R-:W-:Y:S02]  /*12e20*/  UIADD3 UR18, UR23, UR18, URZ ;  /* 0x0000001217127290 */ /* 0x000fe4000fffe03f */
[----:B------:R-:W-:Y:S01]  /*12e30*/  IMAD.U32 R29, RZ, RZ, UR23 ;  /* 0x00000017ff1d7e24 */ /* 0x000fe2000f8e00ff */
[----:B------:R-:W-:Y:S01]  /*12e40*/  UIADD3 UR11, UR17, UR11, URZ ;  /* 0x0000000b110b7290 */ /* 0x000fe2000fffe03f */
[----:B------:R-:W-:Y:S01]  /*12e50*/  IMAD R33, R3, R30, R37 ;  /* 0x0000001e03217224 */ /* 0x000fe200078e0225 */
[----:B------:R-:W-:Y:S01]  /*12e60*/  SHF.R.S32.HI R29, RZ, 0x1f, R31 ;  /* 0x0000001fff1d7819 */ /* 0x000fe2000001141f */
        /* <DEDUP_REMOVED lines=9> */
[----:B------:R-:W-:Y:S01]  /*12f00*/  ULDC.64 UR12, c[0x0][UR19+0x210] ;  /* 0x00008400130c7abb */ /* 0x000fe20008000a00 */
[----:B------:R-:W-:Y:S01]  /*12f10*/  @!UP1 ULDC UR17, c[0x0][0xb54] ;  /* 0x0002d50000119ab9 */ /* 0x000fe20000000800 */
[----:B------:R-:W-:-:S02]  /*12f20*/  IMAD R31, R33, UR13, RZ ;  /* 0x0000000d211f7c24 */ /* 0x000fc4000f8e02ff */
[----:B------:R-:W-:Y:S02]  /*12f30*/  IADD3.X R29, R29, UR11, R32, P2, P3 ;  /* 0x0000000b1d1d7c10 */ /* 0x000fe400097e6420 */
[----:B------:R-:W-:Y:S02]  /*12f40*/  IMAD R31, R30, UR12, R31 ;  /* 0x0000000c1e1f7c24 */ /* 0x000fe4000f8e021f */
[----:B------:R-:W-:-:S04]  /*12f50*/  IMAD.WIDE.U32 R28, R33, UR12, R28 ;  /* 0x0000000c211c7c25 */ /* 0x000fc8000f8e001c */
[----:B------:R-:W-:Y:S01]  /*12f60*/  IMAD.IADD R29, R29, 0x1, R31 ;  /* 0x000000011d1d7824 */ /* 0x000fe200078e021f */
[----:B------:R-:W-:-:S04]  /*12f70*/  LEA R32, P2, R28, UR16, 0x2 ;  /* 0x000000101c207c11 */ /* 0x000fc8000f8410ff */
[----:B------:R-:W-:Y:S01]  /*12f80*/  LEA.HI.X R34, R28, UR17, R29, 0x2, P2 ;  /* 0x000000111c227c11 */ /* 0x000fe200090f141d */
[----:B------:R-:W-:Y:S08]  /*12f90*/  @P4 BRA `(.L_x_1404) ;  /* 0x0000000000104947 */ /* 0x000ff00003800000 */
[----:B------:R-:W-:Y:S05]  /*12fa0*/  @!P0 BRA `(.L_x_1404) ;  /* 0x00000000000c8947 */ /* 0x000fea0003800000 */
[----:B------:R-:W2:Y:S04]  /*12fb0*/  LDG.E R29, desc[UR56][R44.64] ;  /* 0x000000382c1d7981 */ /* 0x000ea8000c1e1900 */
[----:B-----5:R-:W2:Y:S02]  /*12fc0*/  LDG.E R60, desc[UR56][R44.64+0x4] ;  /* 0x000004382c3c7981 */ /* 0x020ea4000c1e1900 */
[----:B--2---:R-:W-:-:S07]  /*12fd0*/  IMAD.IADD R60, R60, 0x1, -R29 ;  /* 0x000000013c3c7824 */ /* 0x004fce00078e0a1d */
.L_x_1404:
[----:B------:R-:W2:Y:S01]  /*12fe0*/  LDL R33, [R1+0x4] ;  /* 0x0000040001217983 */ /* 0x000ea20000100800 */
[----:B-----5:R-:W-:Y:S01]  /*12ff0*/  IMAD R60, R60, R3, RZ ;  /* 0x000000033c3c7224 */ /* 0x020fe200078e02ff */
[----:B------:R-:W-:Y:S02]  /*13000*/  LOP3.LUT P0, RZ, R218, 0x3, RZ, 0xc0, !PT ;  /* 0x00000003daff7812 */ /* 0x000fe4000780c0ff */
[----:B------:R-:W-:Y:S01]  /*13010*/  SHFL.IDX PT, R28, R32, RZ, 0x1c1f ;  /* 0x001c1fff201c7589 */ /* 0x000fe200000e0000 */
[----:B------:R-:W-:-:S03]  /*13020*/  PLOP3.LUT P3, PT, PT, PT, UP1, 0x80, 0x0 ;  /* 0x000000000000781c */ /* 0x000fc60003f6f018 */
[----:B------:R-:W0:Y:S04]  /*13030*/  SHFL.IDX PT, R29, R34, RZ, 0x1c1f ;  /* 0x001c1fff221d7589 */ /* 0x000e2800000e0000 */
[----:B------:R-:W-:Y:S04]  /*13040*/  SHFL.IDX PT, R30, R32, 0x1, 0x1c1f ;  /* 0x003c1f00201e7f89 */ /* 0x000fe800000e0000 */
[----:B------:R-:W1:Y:S01]  /*13050*/  SHFL.IDX PT, R31, R34, 0x1, 0x1c1f ;  /* 0x003c1f00221f7f89 */ /* 0x000e6200000e0000 */
[----:B--2---:R-:W-:-:S04]  /*13060*/  VIADD R35, R33, UR41 ;  /* 0x0000002921237c36 */ /* 0x004fc80008000000 */
        /* <DEDUP_REMOVED lines=8> */
[----:B0-----:R-:W-:Y:S01]  /*130f0*/  IMAD.SHL.U32 R0, R18, 0x8, RZ ;  /* 0x0000000812007824 */ /* 0x001fe200078e00ff */
[----:B------:R-:W0:Y:S01]  /*13100*/  @P1 LDC R20, c[0x0][0xbec] ;  /* 0x0002fb00ff141b82 */ /* 0x000e220000000800 */
[----:B------:R-:W-:Y:S01]  /*13110*/  IMAD.MOV.U32 R5, RZ, RZ, 0x2 ;  /* 0x00000002ff057424 */ /* 0x000fe200078e00ff */
[----:B------:R-:W-:Y:S01]  /*13120*/  ULDC.64 UR12, c[0x0][0xaa0] ;  /* 0x0002a800000c7ab9 */ /* 0x000fe20000000a00 */
[----:B------:R-:W-:-:S04]  /*13130*/  IMAD R4, R217, 0x40, R0 ;  /* 0x00000040d9047824 */ /* 0x000fc800078e0200 */
[----:B------:R-:W-:Y:S01]  /*13140*/  IMAD.WIDE R4, R4, R5, UR8 ;  /* 0x0000000804047e25 */ /* 0x000fe2000f8e0205 */
[----:B------:R-:W1:Y:S02]  /*13150*/  @P1 LDC R21, c[0x0][0xbf0] ;  /* 0x0002fc00ff151b82 */ /* 0x000e640000000800 */
[C---:B------:R-:W-:Y:S01]  /*13160*/  IADD3 R33, P2, R4.reuse, 0x5000, RZ ;  /* 0x0000500004217810 */ /* 0x040fe20007f5e0ff */
[----:B------:R-:W-:Y:S01]  /*13170*/  UIMAD UR11, UR14, UR12, URZ ;  /* 0x0000000c0e0b72a4 */ /* 0x000fe2000f8e023f */
[C---:B------:R-:W-:Y:S02]  /*13180*/  IADD3 R9, P4, R4.reuse, 0x1000, RZ ;  /* 0x0000100004097810 */ /* 0x040fe40007f9e0ff */
[----:B------:R-:W-:Y:S01]  /*13190*/  LOP3.LUT R32, R33, 0x380, RZ, 0xc0, !PT ;  /* 0x0000038021207812 */ /* 0x000fe200078ec0ff */
[----:B------:R-:W-:Y:S01]  /*131a0*/  UIMAD.WIDE.U32 UR8, UR4, UR12, URZ ;  /* 0x0000000c040872a5 */ /* 0x000fe2000f8e003f */
[----:B------:R-:W-:Y:S02]  /*131b0*/  IADD3 R13, P3, R4, 0x2000, RZ ;  /* 0x00002000040d7810 */ /* 0x000fe40007f7e0ff */
[----:B------:R-:W-:Y:S01]  /*131c0*/  SHF.R.U64 R32, R32, 0x3, RZ ;  /* 0x0000000320207819 */ /* 0x000fe200000012ff */
[----:B------:R-:W-:Y:S01]  /*131d0*/  UIMAD UR11, UR4, UR13, UR11 ;  /* 0x0000000d040b72a4 */ /* 0x000fe2000f8e020b */
[----:B------:R-:W-:-:S02]  /*131e0*/  IADD3 R25, P6, R4, 0x3000, RZ ;  /* 0x0000300004197810 */ /* 0x000fc40007fde0ff */
[----:B------:R-:W-:Y:S01]  /*131f0*/  LOP3.LUT R32, R32, R33, RZ, 0x3c, !PT ;  /* 0x0000002120207212 */ /* 0x000fe200078e3cff */
[--C-:B------:R-:W-:Y:S01]  /*13200*/  IMAD.X R33, RZ, RZ, R5.reuse, P2 ;  /* 0x000000ffff217224 */ /* 0x100fe200010e0605 */
[C---:B------:R-:W-:Y:S02]  /*13210*/  IADD3 R7, P2, R4.reuse, 0xb000, RZ ;  /* 0x0000b00004077810 */ /* 0x040fe40007f5e0ff */
[----:B------:R-:W-:Y:S01]  /*13220*/  IADD3 R29, P5, R4, 0x4000, RZ ;  /* 0x00004000041d7810 */ /* 0x000fe20007fbe0ff */
[----:B------:R-:W-:Y:S01]  /*13230*/  ULDC.64 UR12, c[0x0][0xae8] ;  /* 0x0002ba00000c7ab9 */ /* 0x000fe20000000a00 */
[----:B------:R-:W-:Y:S01]  /*13240*/  LOP3.LUT R2, R7, 0x380, RZ, 0xc0, !PT ;  /* 0x0000038007027812 */ /* 0x000fe200078ec0ff */
[----:B------:R-:W-:Y:S01]  /*13250*/  UIADD3 UR9, UR9, UR11, URZ ;  /* 0x0000000b09097290 */ /* 0x000fe2000fffe03f */
[----:B------:R-:W-:Y:S02]  /*13260*/  LOP3.LUT R8, R9, 0x380, RZ, 0xc0, !PT ;  /* 0x0000038009087812 */ /* 0x000fe400078ec0ff */
[----:B------:R-:W-:Y:S01]  /*13270*/  LOP3.LUT R12, R13, 0x380, RZ, 0xc0, !PT ;  /* 0x000003800d0c7812 */ /* 0x000fe200078ec0ff */
[----:B------:R-:W-:Y:S01]  /*13280*/  USHF.R.S32.HI UR4, URZ, 0x1f, UR10 ;  /* 0x0000001f3f047899 */ /* 0x000fe2000801140a */
[----:B------:R-:W-:Y:S01]  /*13290*/  SHF.R.U64 R2, R2, 0x3, RZ ;  /* 0x0000000302027819 */ /* 0x000fe200000012ff */
[----:B------:R-:W-:Y:S01]  /*132a0*/  IMAD.X R57, RZ, RZ, R5, P2 ;  /* 0x000000ffff397224 */ /* 0x000fe200010e0605 */
[----:B------:R-:W-:Y:S01]  /*132b0*/  LOP3.LUT R24, R25, 0x380, RZ, 0xc0, !PT ;  /* 0x0000038019187812 */ /* 0x000fe200078ec0ff */
[----:B------:R-:W5:Y:S01]  /*132c0*/  LD.E.128 R32, desc[UR56][R32.64] ;  /* 0x0000003820207980 */ /* 0x000f62000c101d00 */
[----:B------:R-:W-:-:S02]  /*132d0*/  LOP3.LUT R28, R29, 0x380, RZ, 0xc0, !PT ;  /* 0x000003801d1c7812 */ /* 0x000fc400078ec0ff */
[----:B------:R-:W-:Y:S01]  /*132e0*/  LOP3.LUT R56, R2, R7, RZ, 0x3c, !PT ;  /* 0x0000000702387212 */ /* 0x000fe200078e3cff */
[----:B------:R-:W-:Y:S01]  /*132f0*/  IMAD R2, R18, 0x20, R217 ;  /* 0x0000002012027824 */ /* 0x000fe200078e02d9 */
[----:B------:R-:W-:Y:S01]  /*13300*/  SHF.R.U64 R8, R8, 0x3, RZ ;  /* 0x0000000308087819 */ /* 0x000fe200000012ff */
[----:B------:R-:W-:Y:S01]  /*13310*/  UIMAD.WIDE.U32 UR8, UR43, UR12, UR8 ;  /* 0x0000000c2b0872a5 */ /* 0x000fe2000f8e0008 */
[----:B------:R-:W-:Y:S02]  /*13320*/  SHF.R.U64 R12, R12, 0x3, RZ ;  /* 0x000000030c0c7819 */ /* 0x000fe400000012ff */
[----:B------:R-:W-:Y:S02]  /*13330*/  SHF.R.U64 R24, R24, 0x3, RZ ;  /* 0x0000000318187819 */ /* 0x000fe400000012ff */
[----:B------:R-:W-:Y:S01]  /*13340*/  SHF.R.U64 R28, R28, 0x3, RZ ;  /* 0x000000031c1c7819 */ /* 0x000fe200000012ff */
[----:B------:R-:W-:Y:S01]  /*13350*/  VIADD R63, R2, UR41 ;  /* 0x00000029023f7c36 */ /* 0x000fe20008000000 */
[----:B------:R-:W-:Y:S01]  /*13360*/  LOP3.LUT R8, R8, R9, RZ, 0x3c, !PT ;  /* 0x0000000908087212 */ /* 0x000fe200078e3cff */
[----:B------:R-:W-:Y:S01]  /*13370*/  UIMAD UR9, UR43, UR13, UR9 ;  /* 0x0000000d2b0972a4 */ /* 0x000fe2000f8e0209 */
[----:B------:R-:W-:Y:S01]  /*13380*/  LOP3.LUT R12, R12, R13, RZ, 0x3c, !PT ;  /* 0x0000000d0c0c7212 */ /* 0x000fe200078e3cff */
[--C-:B------:R-:W-:Y:S01]  /*13390*/  IMAD.X R9, RZ, RZ, R5.reuse, P4 ;  /* 0x000000ffff097224 */ /* 0x100fe200020e0605 */
[----:B------:R-:W-:Y:S01]  /*133a0*/  LOP3.LUT R24, R24, R25, RZ, 0x3c, !PT ;  /* 0x0000001918187212 */ /* 0x000fe200078e3cff */
[--C-:B------:R-:W-:Y:S01]  /*133b0*/  IMAD.X R13, RZ, RZ, R5.reuse, P3 ;  /* 0x000000ffff0d7224 */ /* 0x100fe200018e0605 */
[----:B------:R-:W-:Y:S01]  /*133c0*/  LOP3.LUT R28, R28, R29, RZ, 0x3c, !PT ;  /* 0x0000001d1c1c7212 */ /* 0x000fe200078e3cff */
[--C-:B------:R-:W-:Y:S01]  /*133d0*/  IMAD.X R25, RZ, RZ, R5.reuse, P6 ;  /* 0x000000ffff197224 */ /* 0x100fe200030e0605 */
[----:B------:R-:W-:Y:S01]  /*133e0*/  ULDC.64 UR12, c[0x0][0xaf0] ;  /* 0x0002bc00000c7ab9 */ /* 0x000fe20000000a00 */
[----:B------:R-:W-:Y:S01]  /*133f0*/  IMAD.X R29, RZ, RZ, R5, P5 ;  /* 0x000000ffff1d7224 */ /* 0x000fe200028e0605 */
[C---:B------:R-:W-:Y:S01]  /*13400*/  IADD3 R37, P0, R4.reuse, 0x6000, RZ ;  /* 0x0000600004257810 */ /* 0x040fe20007f1e0ff */
[----:B------:R-:W-:Y:S01]  /*13410*/  UIMAD UR4, UR4, UR12, URZ ;  /* 0x0000000c040472a4 */ /* 0x000fe2000f8e023f */
[C---:B------:R-:W-:Y:S01]  /*13420*/  IADD3 R41, P4, R4.reuse, 0x7000, RZ ;  /* 0x0000700004297810 */ /* 0x040fe20007f9e0ff */
[----:B0-----:R-:W-:Y:S01]  /*13430*/  @P1 IMAD.HI.U32 R2, R63, R20, RZ ;  /* 0x000000143f021227 */ /* 0x001fe200078e00ff */
[C---:B------:R-:W-:Y:S01]  /*13440*/  IADD3 R45, P3, R4.reuse, 0x8000, RZ ;  /* 0x00008000042d7810 */ /* 0x040fe20007f7e0ff */
[----:B------:R-:W5:Y:S01]  /*13450*/  LD.E.128 R12, desc[UR56][R12.64] ;  /* 0x000000380c0c7980 */ /* 0x000f62000c101d00 */
[----:B------:R-:W-:-:S02]  /*13460*/  IADD3 R49, P6, R4, 0x9000, RZ ;  /* 0x0000900004317810 */ /* 0x000fc40007fde0ff */
[C---:B------:R-:W-:Y:S01]  /*13470*/  IADD3 R53, P5, R4.reuse, 0xa000, RZ ;  /* 0x0000a00004357810 */ /* 0x040fe20007fbe0ff */
[----:B------:R-:W-:Y:S01]  /*13480*/  UIMAD UR4, UR10, UR13, UR4 ;  /* 0x0000000d0a0472a4 */ /* 0x000fe2000f8e0204 */
[----:B------:R-:W-:Y:S01]  /*13490*/  LOP3.LUT R36, R37, 0x380, RZ, 0xc0, !PT ;  /* 0x0000038025247812 */ /* 0x000fe200078ec0ff */
[----:B------:R-:W-:Y:S01]  /*134a0*/  IMAD.MOV.U32 R61, RZ, RZ, R63 ;  /* 0x000000ffff3d7224 */ /* 0x000fe200078e003f */
[----:B------:R-:W-:Y:S01]  /*134b0*/  LOP3.LUT R40, R41, 0x380, RZ, 0xc0, !PT ;  /* 0x0000038029287812 */ /* 0x000fe200078ec0ff */
[----:B------:R-:W5:Y:S01]  /*134c0*/  LD.E.128 R24, desc[UR56][R24.64] ;  /* 0x0000003818187980 */ /* 0x000f62000c101d00 */
[----:B------:R-:W-:Y:S02]  /*134d0*/  LOP3.LUT R44, R45, 0x380, RZ, 0xc0, !PT ;  /* 0x000003802d2c7812 */ /* 0x000fe400078ec0ff */
[----:B------:R-:W-:Y:S01]  /*134e0*/  LOP3.LUT R48, R49, 0x380, RZ, 0xc0, !PT ;  /* 0x0000038031307812 */ /* 0x000fe200078ec0ff */
[----:B------:R-:W5:Y:S01]  /*134f0*/  LD.E.128 R28, desc[UR56][R28.64] ;  /* 0x000000381c1c7980 */ /* 0x000f62000c101d00 */
[----:B------:R-:W-:Y:S01]  /*13500*/  LOP3.LUT R52, R53, 0x380, RZ, 0xc0, !PT ;  /* 0x0000038035347812 */ /* 0x000fe200078ec0ff */
[----:B------:R-:W-:Y:S01]  /*13510*/  UIMAD.WIDE.U32 UR10, UR10, UR12, UR8 ;  /* 0x0000000c0a0a72a5 */ /* 0x000fe2000f8e0008 */
[----:B------:R-:W-:Y:S01]  /*13520*/  LOP3.LUT R11, R4, 0x380, RZ, 0xc0, !PT ;  /* 0x00000380040b7812 */ /* 0x000fe200078ec0ff */
[----:B------:R-:W5:Y:S01]  /*13530*/  LD.E.128 R56, desc[UR56][R56.64] ;  /* 0x0000003838387980 */ /* 0x000f62000c101d00 */
[----:B-1----:R-:W-:-:S02]  /*13540*/  @P1 SHF.R.U32.HI R61, RZ, R21, R2 ;  /* 0x00000015ff3d1219 */ /* 0x002fc40000011602 */
[----:B------:R-:W-:Y:S02]  /*13550*/  SHF.R.U64 R36, R36, 0x3, RZ ;  /* 0x0000000324247819 */ /* 0x000fe400000012ff */
[----:B------:R-:W-:Y:S02]  /*13560*/  SHF.R.U64 R40, R40, 0x3, RZ ;  /* 0x0000000328287819 */ /* 0x000fe400000012ff */
[----:B------:R-:W-:Y:S02]  /*13570*/  SHF.R.U64 R44, R44, 0x3, RZ ;  /* 0x000000032c2c7819 */ /* 0x000fe400000012ff */
[----:B------:R-:W-:Y:S02]  /*13580*/  SHF.R.U64 R48, R48, 0x3, RZ ;  /* 0x0000000330307819 */ /* 0x000fe400000012ff */
[----:B------:R-:W-:Y:S01]  /*13590*/  SHF.R.U64 R52, R52, 0x3, RZ ;  /* 0x0000000334347819 */ /* 0x000fe200000012ff */
[----:B------:R-:W-:Y:S01]  /*135a0*/  UIADD3 UR4, UR11, UR4, URZ ;  /* 0x000000040b047290 */ /* 0x000fe2000fffe03f */
[----:B------:R-:W-:Y:S01]  /*135b0*/  SHF.R.U64 R11, R11, 0x3, RZ ;  /* 0x000000030b0b7819 */ /* 0x000fe200000012ff */
[----:B------:R-:W-:Y:S01]  /*135c0*/  ULDC.64 UR8, c[0x0][0xae0] ;  /* 0x0002b80000087ab9 */ /* 0x000fe20000000a00 */
        /* <DEDUP_REMOVED lines=13> */
[----:B------:R-:W-:Y:S01]  /*136a0*/  IMAD.U32 R21, RZ, RZ, UR11 ;  /* 0x0000000bff157e24 */ /* 0x000fe2000f8e00ff */
[----:B------:R-:W5:Y:S01]  /*136b0*/  LD.E.128 R8, desc[UR56][R8.64] ;  /* 0x0000003808087980 */ /* 0x000f62000c101d00 */
[----:B------:R-:W-:-:S02]  /*136c0*/  IMAD R2, R2, UR8, RZ ;  /* 0x0000000802027c24 */ /* 0x000fc4000f8e02ff */
[----:B------:R-:W-:Y:S01]  /*136d0*/  IMAD.U32 R20, RZ, RZ, UR10 ;  /* 0x0000000aff147e24 */ /* 0x000fe2000f8e00ff */
[----:B------:R-:W5:Y:S01]  /*136e0*/  LD.E.128 R4, desc[UR56][R4.64] ;  /* 0x0000003804047980 */ /* 0x000f62000c101d00 */
[----:B------:R-:W-:Y:S02]  /*136f0*/  IMAD.U32 R21, RZ, RZ, UR4 ;  /* 0x00000004ff157e24 */ /* 0x000fe4000f8e00ff */
[----:B------:R-:W-:Y:S01]  /*13700*/  IMAD R63, R3, R62, R63 ;  /* 0x0000003e033f7224 */ /* 0x000fe200078e023f */
[----:B------:R-:W5:Y:S01]  /*13710*/  LD.E.128 R36, desc[UR56][R36.64] ;  /* 0x0000003824247980 */ /* 0x000f62000c101d00 */
[C---:B------:R-:W-:Y:S02]  /*13720*/  IMAD R65, R61.reuse, UR9, R2 ;  /* 0x000000093d417c24 */ /* 0x040fe4000f8e0202 */
[----:B------:R-:W-:Y:S01]  /*13730*/  IMAD.WIDE.U32 R2, R61, UR8, R20 ;  /* 0x000000083d027c25 */ /* 0x000fe2000f8e0014 */
[----:B------:R-:W5:Y:S01]  /*13740*/  LD.E.128 R40, desc[UR56][R40.64] ;  /* 0x0000003828287980 */ /* 0x000f62000c101d00 */
[----:B------:R-:W-:Y:S01]  /*13750*/  SHF.R.S32.HI R20, RZ, 0x1f, R63 ;  /* 0x0000001fff147819 */ /* 0x000fe2000001143f */
[----:B------:R-:W-:-:S02]  /*13760*/  ULDC.64 UR8, c[0x0][0xad8] ;  /* 0x0002b60000087ab9 */ /* 0x000fc40000000a00 */
        /* <DEDUP_REMOVED lines=9> */
[----:B------:R-:W-:-:S02]  /*13800*/  VIADD R67, R217, UR41 ;  /* 0x00000029d9437c36 */ /* 0x000fc40008000000 */
        /* <DEDUP_REMOVED lines=14> */
[C---:B------:R-:W-:Y:S01]  /*138f0*/  VIADD R66, R0.reuse, 0x80 ;  /* 0x0000008000427836 */ /* 0x040fe20000000000 */
[----:B------:R-:W-:Y:S01]  /*13900*/  ISETP.GE.AND P0, PT, R21, R60, PT ;  /* 0x0000003c1500720c */ /* 0x000fe20003f06270 */
[----:B------:R-:W-:Y:S01]  /*13910*/  VIADD R70, R0, 0x40 ;  /* 0x0000004000467836 */ /* 0x000fe20000000000 */
[----:B0-----:R-:W-:Y:S01]  /*13920*/  SYNCS.ARRIVE.TRANS64.RED.A1T0 RZ, [UR7], RZ ;  /* 0x000000ffffff79a7 */ /* 0x001fe20008100407 */
[----:B------:R0:W1:Y:S01]  /*13930*/  SHFL.IDX PT, R21, R61, RZ, 0x181f ;  /* 0x00181fff3d157589 */ /* 0x00006200000e0000 */
[----:B------:R-:W-:Y:S03]  /*13940*/  BSSY B1, `(.L_x_1406) ;  /* 0x0000013000017945 */ /* 0x000fe60003800000 */
[----:B------:R0:W2:Y:S01]  /*13950*/  SHFL.IDX PT, R63, R64, RZ, 0x181f ;  /* 0x00181fff403f7589 */ /* 0x0000a200000e0000 */
[----:B------:R-:W-:-:S02]  /*13960*/  SHF.R.S32.HI R68, RZ, 0x1f, R0 ;  /* 0x0000001fff447819 */ /* 0x000fc40000011400 */
        /* <DEDUP_REMOVED lines=12> */
[----:B-----5:R3:W-:Y:S01]  /*13a30*/  @!P4 ST.E.128 desc[UR56][R2.64], R4 ;  /* 0x000000040200c985 */ /* 0x0207e2000c101d38 */
[----:B------:R-:W-:-:S03]  /*13a40*/  @!P2 LEA.HI.X R63, R66, R63, R65, 0x1, P6 ;  /* 0x0000003f423fa211 */ /* 0x000fc600030f0c41 */
[----:B------:R3:W-:Y:S04]  /*13a50*/  @!P3 ST.E.128 desc[UR56][R20.64], R28 ;  /* 0x0000001c1400b985 */ /* 0x0007e8000c101d38 */
[----:B------:R3:W-:Y:S02]  /*13a60*/  @!P2 ST.E.128 desc[UR56][R62.64], R44 ;  /* 0x0000002c3e00a985 */ /* 0x0007e4000c101d38 */
.L_x_1407:
[----:B------:R-:W-:Y:S05]  /*13a70*/  BSYNC B1 ;  /* 0x0000000000017941 */ /* 0x000fea0003800000 */
.L_x_1406:
[----:B---3-5:R3:W4:Y:S01]  /*13a80*/  SHFL.IDX PT, R7, R64, 0x1, 0x181f ;  /* 0x00381f0040077f89 */ /* 0x02872200000e0000 */
[----:B------:R-:W-:Y:S03]  /*13a90*/  BSSY B1, `(.L_x_1408) ;  /* 0x0000010000017945 */ /* 0x000fe60003800000 */
[----:B------:R3:W0:Y:S01]  /*13aa0*/  SHFL.IDX PT, R3, R61, 0x1, 0x181f ;  /* 0x00381f003d037f89 */ /* 0x00062200000e0000 */
        /* <DEDUP_REMOVED lines=8> */
[-C--:B----4-:R-:W-:Y:S02]  /*13b30*/  @!P4 LEA.HI.X R3, R0, R7.reuse, R68, 0x1, P0 ;  /* 0x000000070003c211 */ /* 0x090fe400000f0c44 */
[-C--:B------:R-:W-:Y:S02]  /*13b40*/  @!P5 LEA.HI.X R5, R70, R7.reuse, R69, 0x1, P2 ;  /* 0x000000074605d211 */ /* 0x080fe400010f0c45 */
[----:B------:R-:W-:Y:S01]  /*13b50*/  @!P6 LEA.HI.X R7, R66, R7, R65, 0x1, P3 ;  /* 0x000000074207e211 */ /* 0x000fe200018f0c41 */
[----:B------:R0:W-:Y:S04]  /*13b60*/  @!P4 ST.E.128 desc[UR56][R2.64], R8 ;  /* 0x000000080200c985 */ /* 0x0001e8000c101d38 */
[----:B------:R0:W-:Y:S04]  /*13b70*/  @!P5 ST.E.128 desc[UR56][R4.64], R32 ;  /* 0x000000200400d985 */ /* 0x0001e8000c101d38 */
[----:B------:R0:W-:Y:S02]  /*13b80*/  @!P6 ST.E.128 desc[UR56][R6.64], R48 ;  /* 0x000000300600e985 */ /* 0x0001e4000c101d38 */
.L_x_1409:
[----:B------:R-:W-:Y:S05]  /*13b90*/  BSYNC B1 ;  /* 0x0000000000017941 */ /* 0x000fea0003800000 */
.L_x_1408:
[----:B0---4-:R0:W4:Y:S01]  /*13ba0*/  SHFL.IDX PT, R7, R64, 0x2, 0x181f ;  /* 0x00581f0040077f89 */ /* 0x01112200000e0000 */
        /* <DEDUP_REMOVED lines=16> */
.L_x_1411:
[----:B------:R-:W-:Y:S05]  /*13cb0*/  BSYNC B1 ;  /* 0x0000000000017941 */ /* 0x000fea0003800000 */
.L_x_1410:
[----:B0-----:R-:W-:Y:S01]  /*13cc0*/  VIADD R3, R67, 0x60 ;  /* 0x0000006043037836 */ /* 0x001fe20000000000 */
[----:B----4-:R0:W4:Y:S04]  /*13cd0*/  SHFL.IDX PT, R7, R64, 0x3, 0x181f ;  /* 0x00781f0040077f89 */ /* 0x01012800000e0000 */
[----:B------:R-:W-:Y:S01]  /*13ce0*/  ISETP.GE.AND P0, PT, R3, R60, PT ;  /* 0x0000003c0300720c */ /* 0x000fe20003f06270 */
[----:B---3--:R-:W3:-:S12]  /*13cf0*/  SHFL.IDX PT, R61, R61, 0x3, 0x181f ;  /* 0x00781f003d3d7f89 */ /* 0x008ed800000e0000 */
[----:B0-----:R-:W-:Y:S05]  /*13d00*/  @P0 BRA `(.L_x_1412) ;  /* 0x0000001c00f40947 */ /* 0x001fea0003800000 */
[----:B------:R-:W-:Y:S02]  /*13d10*/  ULDC UR4, c[0x0][0xac8] ;  /* 0x0002b20000047ab9 */ /* 0x000fe40000000800 */
[----:B------:R-:W-:Y:S02]  /*13d20*/  ISETP.GE.AND P2, PT, R0, UR4, PT ;  /* 0x0000000400007c0c */ /* 0x000fe4000bf46270 */
[----:B------:R-:W-:-:S11]  /*13d30*/  ISETP.GE.AND P3, PT, R70, UR4, PT ;  /* 0x0000000446007c0c */ /* 0x000fd6000bf66270 */
[-C--:B---3--:R-:W-:Y:S02]  /*13d40*/  @!P2 LEA R2, P0, R0, R61.reuse, 0x1 ;  /* 0x0000003d0002a211 */ /* 0x088fe400078008ff */
[----:B------:R-:W-:Y:S02]  /*13d50*/  @!P3 LEA R4, P1, R70, R61, 0x1 ;  /* 0x0000003d4604b211 */ /* 0x000fe400078208ff */
[-C--:B----4-:R-:W-:Y:S02]  /*13d60*/  @!P2 LEA.HI.X R3, R0, R7.reuse, R68, 0x1, P0 ;  /* 0x000000070003a211 */ /* 0x090fe400000f0c44 */
        /* <DEDUP_REMOVED lines=9> */
.L_x_1405:
        /* <DEDUP_REMOVED lines=32> */
[----:B------:R-:W-:Y:S01]  /*14000*/  UMOV UR8, UR10 ;  /* 0x0000000a00087c82 */ /* 0x000fe20008000000 */
[----:B------:R-:W-:Y:S01]  /*14010*/  ULDC.64 UR10, c[0x0][0xb30] ;  /* 0x0002cc00000a7ab9 */ /* 0x000fe20000000a00 */
[----:B------:R-:W-:Y:S01]  /*14020*/  UIMAD.WIDE.U32 UR8, UR39, UR12, UR8 ;  /* 0x0000000c270872a5 */ /* 0x000fe2000f8e0008 */
[--C-:B------:R-:W-:Y:S01]  /*14030*/  SHF.R.S32.HI R0, RZ, 0x1f, R29.reuse ;  /* 0x0000001fff007819 */ /* 0x100fe2000001141d */
[----:B------:R-:W-:Y:S02]  /*14040*/  IMAD.MOV R2, RZ, RZ, -R29 ;  /* 0x000000ffff027224 */ /* 0x000fe400078e0a1d */
[----:B------:R-:W-:-:S02]  /*14050*/  UIMAD UR39, UR39, UR13, UR9 ;  /* 0x0000000d272772a4 */ /* 0x000fc4000f8e0209 */
[----:B------:R-:W-:Y:S02]  /*14060*/  IMAD R31, R3, R2, R37 ;  /* 0x00000002031f7224 */ /* 0x000fe400078e0225 */
[----:B------:R-:W-:Y:S02]  /*14070*/  IMAD R0, R0, UR10, RZ ;  /* 0x0000000a00007c24 */ /* 0x000fe4000f8e02ff */
[----:B------:R-:W-:Y:S02]  /*14080*/  IMAD.U32 R3, RZ, RZ, UR9 ;  /* 0x00000009ff037e24 */ /* 0x000fe4000f8e00ff */
        /* <DEDUP_REMOVED lines=13> */
[----:B------:R-:W-:Y:S01]  /*14160*/  LEA.HI.X R34, R2, UR9, R3, 0x2, P1 ;  /* 0x0000000902227c11 */ /* 0x000fe200088f1403 */
[----:B------:R0:W1:Y:S04]  /*14170*/  SHFL.IDX PT, R37, R0, RZ, 0x1c1f ;  /* 0x001c1fff00257589 */ /* 0x00006800000e0000 */
[----:B------:R0:W2:Y:S01]  /*14180*/  SHFL.IDX PT, R35, R34, RZ, 0x1c1f ;  /* 0x001c1fff22237589 */ /* 0x0000a200000e0000 */
[----:B------:R-:W-:Y:S05]  /*14190*/  @P2 BRA `(.L_x_1414) ;  /* 0x0000000400a42947 */ /* 0x000fea0003800000 */
[----:B------:R-:W-:Y:S01]  /*141a0*/  ULDC UR4, c[0x0][0xac8] ;  /* 0x0002b20000047ab9 */ /* 0x000fe20000000800 */
[C---:B------:R-:W-:Y:S01]  /*141b0*/  VIADD R36, R16.reuse, 0x20 ;  /* 0x0000002010247836 */ /* 0x040fe20000000000 */
[C---:B------:R-:W-:Y:S01]  /*141c0*/  ISETP.GE.AND P4, PT, R16.reuse, UR4, PT ;  /* 0x0000000410007c0c */ /* 0x040fe2000bf86270 */
[----:B------:R-:W-:Y:S01]  /*141d0*/  VIADD R38, R16, 0x28 ;  /* 0x0000002810267836 */ /* 0x000fe20000000000 */
[----:B------:R-:W-:Y:S01]  /*141e0*/  ISETP.GE.AND P3, PT, R216, UR4, PT ;  /* 0x00000004d8007c0c */ /* 0x000fe2000bf66270 */
[----:B------:R-:W-:Y:S01]  /*141f0*/  VIADD R40, R16, 0x30 ;  /* 0x0000003010287836 */ /* 0x000fe20000000000 */
[----:B------:R-:W-:Y:S02]  /*14200*/  ISETP.GE.AND P2, PT, R215, UR4, PT ;  /* 0x00000004d7007c0c */ /* 0x000fe4000bf46270 */
[----:B------:R-:W-:-:S07]  /*14210*/  SHF.R.S32.HI R33, RZ, 0x1f, R22 ;  /* 0x0000001fff217819 */ /* 0x000fce0000011416 */
[-C--:B-1----:R-:W-:Y:S02]  /*14220*/  @!P4 LEA R2, P1, R16, R37.reuse, 0x2 ;  /* 0x000000251002c211 */ /* 0x082fe400078210ff */
[----:B------:R-:W-:Y:S02]  /*14230*/  @!P3 LEA R28, P5, R216, R37, 0x2 ;  /* 0x00000025d81cb211 */ /* 0x000fe400078a10ff */
[-C--:B--2---:R-:W-:Y:S02]  /*14240*/  @!P4 LEA.HI.X R3, R16, R35.reuse, R47, 0x2, P1 ;  /* 0x000000231003c211 */ /* 0x084fe400008f142f */
[----:B------:R-:W-:Y:S02]  /*14250*/  ISETP.GE.AND P1, PT, R22, UR4, PT ;  /* 0x0000000416007c0c */ /* 0x000fe4000bf26270 */
[----:B------:R-:W-:Y:S01]  /*14260*/  @!P3 LEA.HI.X R29, R216, R35, R46, 0x2, P5 ;  /* 0x00000023d81db211 */ /* 0x000fe200028f142e */
[----:B------:R1:W-:Y:S01]  /*14270*/  @!P4 ST.E.64 desc[UR56][R2.64], R8 ;  /* 0x000000080200c985 */ /* 0x0003e2000c101b38 */
[----:B------:R-:W-:-:S02]  /*14280*/  ISETP.GE.AND P5, PT, R36, UR4, PT ;  /* 0x0000000424007c0c */ /* 0x000fc4000bfa6270 */
[----:B------:R-:W-:Y:S01]  /*14290*/  ISETP.GE.AND P4, PT, R38, UR4, PT ;  /* 0x0000000426007c0c */ /* 0x000fe2000bf86270 */
[----:B------:R2:W-:Y:S01]  /*142a0*/  @!P3 ST.E.64 desc[UR56][R28.64], R10 ;  /* 0x0000000a1c00b985 */ /* 0x0005e2000c101b38 */
[----:B------:R-:W-:-:S04]  /*142b0*/  @!P2 LEA R30, P3, R215, R37, 0x2 ;  /* 0x00000025d71ea211 */ /* 0x000fc800078610ff */
[----:B------:R-:W-:Y:S02]  /*142c0*/  @!P2 LEA.HI.X R31, R215, R35, R45, 0x2, P3 ;  /* 0x00000023d71fa211 */ /* 0x000fe400018f142d */
[----:B------:R-:W-:Y:S02]  /*142d0*/  @!P1 LEA R32, P6, R22, R37, 0x2 ;  /* 0x0000002516209211 */ /* 0x000fe400078c10ff */
[----:B------:R-:W-:Y:S01]  /*142e0*/  ISETP.GE.AND P3, PT, R40, UR4, PT ;  /* 0x0000000428007c0c */ /* 0x000fe2000bf66270 */
[----:B------:R3:W-:Y:S01]  /*142f0*/  @!P2 ST.E.64 desc[UR56][R30.64], R20 ;  /* 0x000000141e00a985 */ /* 0x0007e2000c101b38 */
[----:B------:R-:W-:Y:S02]  /*14300*/  @!P1 LEA.HI.X R33, R22, R35, R33, 0x2, P6 ;  /* 0x0000002316219211 */ /* 0x000fe400030f1421 */
[----:B-1----:R-:W-:Y:S02]  /*14310*/  SHF.R.S32.HI R3, RZ, 0x1f, R36 ;  /* 0x0000001fff037819 */ /* 0x002fe40000011424 */
[----:B------:R-:W-:Y:S01]  /*14320*/  @!P5 LEA R2, P6, R36, R37, 0x2 ;  /* 0x000000252402d211 */ /* 0x000fe200078c10ff */
[----:B------:R-:W-:Y:S01]  /*14330*/  @!P1 ST.E.64 desc[UR56][R32.64], R24 ;  /* 0x0000001820009985 */ /* 0x000fe2000c101b38 */
[----:B------:R-:W-:-:S02]  /*14340*/  ISETP.GE.AND P2, PT, R19, UR4, PT ;  /* 0x0000000413007c0c */ /* 0x000fc4000bf46270 */
[----:B------:R-:W-:Y:S02]  /*14350*/  @!P5 LEA.HI.X R3, R36, R35, R3, 0x2, P6 ;  /* 0x000000232403d211 */ /* 0x000fe400030f1403 */
[----:B------:R-:W-:Y:S02]  /*14360*/  SHF.R.S32.HI R9, RZ, 0x1f, R38 ;  /* 0x0000001fff097819 */ /* 0x000fe40000011426 */
[----:B------:R-:W-:Y:S01]  /*14370*/  @!P4 LEA R8, P6, R38, R37, 0x2 ;  /* 0x000000252608c211 */ /* 0x000fe200078c10ff */
[----:B------:R1:W-:Y:S01]  /*14380*/  @!P5 ST.E.64 desc[UR56][R2.64], R50 ;  /* 0x000000320200d985 */ /* 0x0003e2000c101b38 */
[----:B------:R-:W-:Y:S02]  /*14390*/  ISETP.GE.AND P1, PT, R214, UR4, PT ;  /* 0x00000004d6007c0c */ /* 0x000fe4000bf26270 */
[----:B------:R-:W-:Y:S02]  /*143a0*/  @!P4 LEA.HI.X R9, R38, R35, R9, 0x2, P6 ;  /* 0x000000232609c211 */ /* 0x000fe400030f1409 */
[----:B--2---:R-:W-:-:S02]  /*143b0*/  SHF.R.S32.HI R11, RZ, 0x1f, R40 ;  /* 0x0000001fff0b7819 */ /* 0x004fc40000011428 */
[C---:B------:R-:W-:Y:S01]  /*143c0*/  @!P3 LEA R10, P6, R40.reuse, R37, 0x2 ;  /* 0x00000025280ab211 */ /* 0x040fe200078c10ff */
[----:B------:R2:W-:Y:S01]  /*143d0*/  @!P4 ST.E.64 desc[UR56][R8.64], R52 ;  /* 0x000000340800c985 */ /* 0x0005e2000c101b38 */
[----:B------:R-:W-:Y:S02]  /*143e0*/  SHF.R.S32.HI R36, RZ, 0x1f, R19 ;  /* 0x0000001fff247819 */ /* 0x000fe40000011413 */
[----:B------:R-:W-:Y:S02]  /*143f0*/  @!P3 LEA.HI.X R11, R40, R35, R11, 0x2, P6 ;  /* 0x00000023280bb211 */ /* 0x000fe400030f140b */
[----:B------:R-:W-:Y:S02]  /*14400*/  ISETP.GE.AND P4, PT, R213, UR4, PT ;  /* 0x00000004d5007c0c */ /* 0x000fe4000bf86270 */
[----:B------:R-:W-:Y:S01]  /*14410*/  @!P2 LEA R28, P5, R19, R37, 0x2 ;  /* 0x00000025131ca211 */ /* 0x000fe200078a10ff */
[----:B------:R4:W-:Y:S01]  /*14420*/  @!P3 ST.E.64 desc[UR56][R10.64], R66 ;  /* 0x000000420a00b985 */ /* 0x0009e2000c101b38 */
[----:B------:R-:W-:-:S02]  /*14430*/  ISETP.GE.AND P3, PT, R212, UR4, PT ;  /* 0x00000004d4007c0c */ /* 0x000fc4000bf66270 */
[----:B------:R-:W-:Y:S02]  /*14440*/  @!P2 LEA.HI.X R29, R19, R35, R36, 0x2, P5 ;  /* 0x00000023131da211 */ /* 0x000fe400028f1424 */
[----:B---3--:R-:W-:-:S03]  /*14450*/  @!P1 LEA R20, P5, R214, R37, 0x2 ;  /* 0x00000025d6149211 */ /* 0x008fc600078a10ff */
[----:B------:R-:W-:Y:S01]  /*14460*/  @!P2 ST.E.64 desc[UR56][R28.64], R68 ;  /* 0x000000441c00a985 */ /* 0x000fe2000c101b38 */
[----:B------:R-:W-:Y:S02]  /*14470*/  @!P1 LEA.HI.X R21, R214, R35, R44, 0x2, P5 ;  /* 0x00000023d6159211 */ /* 0x000fe400028f142c */
[----:B------:R-:W-:Y:S02]  /*14480*/  ISETP.GE.AND P2, PT, R211, UR4, PT ;  /* 0x00000004d3007c0c */ /* 0x000fe4000bf46270 */
[C---:B-1----:R-:W-:Y:S01]  /*14490*/  @!P4 LEA R2, P6, R213.reuse, R37, 0x2 ;  /* 0x00000025d502c211 */ /* 0x042fe200078c10ff */
[----:B------:R1:W-:Y:S01]  /*144a0*/  @!P1 ST.E.64 desc[UR56][R20.64], R74 ;  /* 0x0000004a14009985 */ /* 0x0003e2000c101b38 */
[----:B------:R-:W-:Y:S02]  /*144b0*/  ISETP.GE.AND P1, PT, R210, UR4, PT ;  /* 0x00000004d2007c0c */ /* 0x000fe4000bf26270 */
[----:B------:R-:W-:Y:S02]  /*144c0*/  @!P4 LEA.HI.X R3, R213, R35, R43, 0x2, P6 ;  /* 0x00000023d503c211 */ /* 0x000fe400030f142b */
[----:B--2---:R-:W-:-:S02]  /*144d0*/  @!P3 LEA R8, P6, R212, R37, 0x2 ;  /* 0x00000025d408b211 */ /* 0x004fc400078c10ff */
[----:B------:R-:W-:Y:S01]  /*144e0*/  ISETP.GE.AND P5, PT, R209, UR4, PT ;  /* 0x00000004d1007c0c */ /* 0x000fe2000bfa6270 */
[----:B------:R2:W-:Y:S01]  /*144f0*/  @!P4 ST.E.64 desc[UR56][R2.64], R76 ;  /* 0x0000004c0200c985 */ /* 0x0005e2000c101b38 */
[----:B------:R-:W-:Y:S02]  /*14500*/  @!P3 LEA.HI.X R9, R212, R35, R42, 0x2, P6 ;  /* 0x00000023d409b211 */ /* 0x000fe400030f142a */
[----:B----4-:R-:W-:-:S03]  /*14510*/  @!P2 LEA R10, P4, R211, R37, 0x2 ;  /* 0x00000025d30aa211 */ /* 0x010fc600078810ff */
[----:B------:R3:W-:Y:S01]  /*14520*/  @!P3 ST.E.64 desc[UR56][R8.64], R82 ;  /* 0x000000520800b985 */ /* 0x0007e2000c101b38 */
[----:B------:R-:W-:Y:S02]  /*14530*/  @!P2 LEA.HI.X R11, R211, R35, R41, 0x2, P4 ;  /* 0x00000023d30ba211 */ /* 0x000fe400020f1429 */
[----:B------:R-:W-:Y:S02]  /*14540*/  ISETP.GE.AND P3, PT, R208, UR4, PT ;  /* 0x00000004d0007c0c */ /* 0x000fe4000bf66270 */
[C---:B------:R-:W-:Y:S01]  /*14550*/  @!P1 LEA R24, P4, R210.reuse, R37, 0x2 ;  /* 0x00000025d2189211 */ /* 0x040fe200078810ff */
[----:B------:R4:W-:Y:S01]  /*14560*/  @!P2 ST.E.64 desc[UR56][R10.64], R84 ;  /* 0x000000540a00a985 */ /* 0x0009e2000c101b38 */
[----:B------:R-:W-:Y:S02]  /*14570*/  ISETP.GE.AND P2, PT, R207, UR4, PT ;  /* 0x00000004cf007c0c */ /* 0x000fe4000bf46270 */
[----:B------:R-:W-:Y:S02]  /*14580*/  @!P1 LEA.HI.X R25, R210, R35, R39, 0x2, P4 ;  /* 0x00000023d2199211 */ /* 0x000fe400020f1427 */
[----:B-1----:R-:W-:-:S03]  /*14590*/  @!P5 LEA R20, P6, R209, R37, 0x2 ;  /* 0x00000025d114d211 */ /* 0x002fc600078c10ff */
[----:B------:R1:W-:Y:S01]  /*145a0*/  @!P1 ST.E.64 desc[UR56][R24.64], R90 ;  /* 0x0000005a18009985 */ /* 0x0003e2000c101b38 */
[----:B------:R-:W-:Y:S02]  /*145b0*/  ISETP.GE.AND P1, PT, R206, UR4, PT ;  /* 0x00000004ce007c0c */ /* 0x000fe4000bf26270 */
[----:B------:R-:W-:Y:S02]  /*145c0*/  @!P5 LEA.HI.X R21, R209, R35, R229, 0x2, P6 ;  /* 0x00000023d115d211 */ /* 0x000fe400030f14e5 */
[CC--:B--2---:R-:W-:Y:S02]  /*145d0*/  @!P3 LEA R2, P4, R208.reuse, R37.reuse, 0x2 ;  /* 0x00000025d002b211 */ /* 0x0c4fe400078810ff */
[----:B---3--:R-:W-:Y:S01]  /*145e0*/  @!P2 LEA R8, P6, R207, R37, 0x2 ;  /* 0x00000025cf08a211 */ /* 0x008fe200078c10ff */
[----:B------:R2:W-:Y:S01]  /*145f0*/  @!P5 ST.E.64 desc[UR56][R20.64], R92 ;  /* 0x0000005c1400d985 */ /* 0x0005e2000c101b38 */
[----:B------:R-:W-:Y:S02]  /*14600*/  @!P3 LEA.HI.X R3, R208, R35, R228, 0x2, P4 ;  /* 0x00000023d003b211 */ /* 0x000fe400020f14e4 */
[----:B------:R-:W-:-:S02]  /*14610*/  ISETP.GE.AND P5, PT, R205, UR4, PT ;  /* 0x00000004cd007c0c */ /* 0x000fc4000bfa6270 */
[----:B------:R-:W-:Y:S01]  /*14620*/  ISETP.GE.AND P4, PT, R204, UR4, PT ;  /* 0x00000004cc007c0c */ /* 0x000fe2000bf86270 */
[----:B------:R3:W-:Y:S01]  /*14630*/  @!P3 ST.E.64 desc[UR56][R2.64], R98 ;  /* 0x000000620200b985 */ /* 0x0007e2000c101b38 */
[----:B------:R-:W-:Y:S02]  /*14640*/  @!P2 LEA.HI.X R9, R207, R35, R227, 0x2, P6 ;  /* 0x00000023cf09a211 */ /* 0x000fe400030f14e3 */
[----:B----4-:R-:W-:-:S03]  /*14650*/  @!P1 LEA R10, P3, R206, R37, 0x2 ;  /* 0x00000025ce0a9211 */ /* 0x010fc600078610ff */
[----:B------:R4:W-:Y:S01]  /*14660*/  @!P2 ST.E.64 desc[UR56][R8.64], R100 ;  /* 0x000000640800a985 */ /* 0x0009e2000c101b38 */
[----:B------:R-:W-:Y:S02]  /*14670*/  @!P1 LEA.HI.X R11, R206, R35, R226, 0x2, P3 ;  /* 0x00000023ce0b9211 */ /* 0x000fe400018f14e2 */
[----:B------:R-:W-:Y:S02]  /*14680*/  ISETP.GE.AND P2, PT, R203, UR4, PT ;  /* 0x00000004cb007c0c */ /* 0x000fe4000bf46270 */
[CC--:B-1----:R-:W-:Y:S01]  /*14690*/  @!P5 LEA R24, P6, R205.reuse, R37.reuse, 0x2 ;  /* 0x00000025cd18d211 */ /* 0x0c2fe200078c10ff */
[----:B------:R1:W-:Y:S01]  /*146a0*/  @!P1 ST.E.64 desc[UR56][R10.64], R106 ;  /* 0x0000006a0a009985 */ /* 0x0003e2000c101b38 */
[----:B------:R-:W-:Y:S02]  /*146b0*/  ISETP.GE.AND P1, PT, R202, UR4, PT ;  /* 0x00000004ca007c0c */ /* 0x000fe4000bf26270 */
[----:B--2---:R-:W-:Y:S02]  /*146c0*/  @!P4 LEA R20, P3, R204, R37, 0x2 ;  /* 0x00000025cc14c211 */ /* 0x004fe400078610ff */
[----:B------:R-:W-:-:S02]  /*146d0*/  @!P5 LEA.HI.X R25, R205, R35, R225, 0x2, P6 ;  /* 0x00000023cd19d211 */ /* 0x000fc400030f14e1 */
[----:B------:R-:W-:Y:S02]  /*146e0*/  @!P4 LEA.HI.X R21, R204, R35, R224, 0x2, P3 ;  /* 0x00000023cc15c211 */ /* 0x000fe400018f14e0 */
[----:B------:R-:W-:Y:S01]  /*146f0*/  ISETP.GE.AND P6, PT, R200, UR4, PT ;  /* 0x00000004c8007c0c */ /* 0x000fe2000bfc6270 */
[----:B------:R2:W-:Y:S01]  /*14700*/  @!P5 ST.E.64 desc[UR56][R24.64], R108 ;  /* 0x0000006c1800d985 */ /* 0x0005e2000c101b38 */
[----:B---3--:R-:W-:Y:S02]  /*14710*/  @!P2 LEA R2, P3, R203, R37, 0x2 ;  /* 0x00000025cb02a211 */ /* 0x008fe400078610ff */
[----:B------:R-:W-:Y:S01]  /*14720*/  ISETP.GE.AND P5, PT, R201, UR4, PT ;  /* 0x00000004c9007c0c */ /* 0x000fe2000bfa6270 */
[----:B------:R3:W-:Y:S01]  /*14730*/  @!P4 ST.E.64 desc[UR56][R20.64], R114 ;  /* 0x000000721400c985 */ /* 0x0007e2000c101b38 */
[----:B------:R-:W-:Y:S02]  /*14740*/  ISETP.GE.AND P4, PT, R23, UR4, PT ;  /* 0x0000000417007c0c */ /* 0x000fe4000bf86270 */
[----:B------:R-:W-:-:S02]  /*14750*/  @!P2 LEA.HI.X R3, R203, R35, R223, 0x2, P3 ;  /* 0x00000023cb03a211 */ /* 0x000fc400018f14df */
[----:B----4-:R-:W-:-:S03]  /*14760*/  @!P1 LEA R8, P3, R202, R37, 0x2 ;  /* 0x00000025ca089211 */ /* 0x010fc600078610ff */
[----:B------:R3:W-:Y:S01]  /*14770*/  @!P2 ST.E.64 desc[UR56][R2.64], R116 ;  /* 0x000000740200a985 */ /* 0x0007e2000c101b38 */
[----:B------:R-:W-:-:S03]  /*14780*/  @!P1 LEA.HI.X R9, R202, R35, R222, 0x2, P3 ;  /* 0x00000023ca099211 */ /* 0x000fc600018f14de */
[-C--:B-1----:R-:W-:Y:S02]  /*14790*/  @!P5 LEA R10, P2, R201, R37.reuse, 0x2 ;  /* 0x00000025c90ad211 */ /* 0x082fe400078410ff */
[----:B------:R3:W-:Y:S01]  /*147a0*/  @!P1 ST.E.64 desc[UR56][R8.64], R122 ;  /* 0x0000007a08009985 */ /* 0x0007e2000c101b38 */
[CC--:B--2---:R-:W-:Y:S02]  /*147b0*/  @!P6 LEA R24, P1, R200.reuse, R37.reuse, 0x2 ;  /* 0x00000025c818e211 */ /* 0x0c4fe400078210ff */
[----:B------:R-:W-:Y:S02]  /*147c0*/  @!P4 LEA R28, P3, R23, R37, 0x2 ;  /* 0x00000025171cc211 */ /* 0x000fe400078610ff */
[-C--:B------:R-:W-:Y:S02]  /*147d0*/  @!P5 LEA.HI.X R11, R201, R35.reuse, R221, 0x2, P2 ;  /* 0x00000023c90bd211 */ /* 0x080fe400010f14dd */
[-C--:B------:R-:W-:Y:S02]  /*147e0*/  @!P6 LEA.HI.X R25, R200, R35.reuse, R220, 0x2, P1 ;  /* 0x00000023c819e211 */ /* 0x080fe400008f14dc */
[----:B------:R-:W-:Y:S01]  /*147f0*/  @!P4 LEA.HI.X R29, R23, R35, R219, 0x2, P3 ;  /* 0x00000023171dc211 */ /* 0x000fe200018f14db */
[----:B------:R3:W-:Y:S04]  /*14800*/  @!P5 ST.E.64 desc[UR56][R10.64], R124 ;  /* 0x0000007c0a00d985 */ /* 0x0007e8000c101b38 */
[----:B------:R3:W-:Y:S04]  /*14810*/  @!P6 ST.E.64 desc[UR56][R24.64], R130 ;  /* 0x000000821800e985 */ /* 0x0007e8000c101b38 */
[----:B------:R3:W-:Y:S02]  /*14820*/  @!P4 ST.E.64 desc[UR56][R28.64], R132 ;  /* 0x000000841c00c985 */ /* 0x0007e4000c101b38 */
.L_x_1414:
[----:B------:R-:W-:Y:S05]  /*14830*/  BSYNC B1 ;  /* 0x0000000000017941 */ /* 0x000fea0003800000 */
.L_x_1413:
[----:B0-----:R-:W0:Y:S04]  /*14840*/  SHFL.IDX PT, R34, R34, 0x1, 0x1c1f ;  /* 0x003c1f0022227f89 */ /* 0x001e2800000e0000 */
[----:B---3--:R3:W4:Y:S01]  /*14850*/  SHFL.IDX PT, R25, R0, 0x1, 0x1c1f ;  /* 0x003c1f0000197f89 */ /* 0x00872200000e0000 */
[----:B------:R-:W-:Y:S05]  /*14860*/  @P0 BRA `(.L_x_1412) ;  /* 0x00000014001c0947 */ /* 0x000fea0003800000 */
[----:B------:R-:W-:Y:S01]  /*14870*/  ULDC UR4, c[0x0][0xac8] ;  /* 0x0002b20000047ab9 */ /* 0x000fe20000000800 */
[C---:B------:R-:W-:Y:S01]  /*14880*/  VIADD R11, R16.reuse, 0x20 ;  /* 0x00000020100b7836 */ /* 0x040fe20000000000 */
[C---:B------:R-:W-:Y:S01]  /*14890*/  ISETP.GE.AND P3, PT, R16.reuse, UR4, PT ;  /* 0x0000000410007c0c */ /* 0x040fe2000bf66270 */
[----:B---3--:R-:W-:Y:S01]  /*148a0*/  VIADD R0, R16, 0x28 ;  /* 0x0000002810007836 */ /* 0x008fe20000000000 */
[----:B------:R-:W-:Y:S01]  /*148b0*/  ISETP.GE.AND P5, PT, R216, UR4, PT ;  /* 0x00000004d8007c0c */ /* 0x000fe2000bfa6270 */
[----:B------:R-:W-:Y:S01]  /*148c0*/  VIADD R24, R16, 0x30 ;  /* 0x0000003010187836 */ /* 0x000fe20000000000 */
[----:B------:R-:W-:Y:S02]  /*148d0*/  ISETP.GE.AND P2, PT, R11, UR4, PT ;  /* 0x000000040b007c0c */ /* 0x000fe4000bf46270 */
[----:B------:R-:W-:Y:S02]  /*148e0*/  ISETP.GE.AND P4, PT, R0, UR4, PT ;  /* 0x0000000400007c0c */ /* 0x000fe4000bf86270 */
[----:B------:R-:W-:-:S02]  /*148f0*/  SHF.R.S32.HI R28, RZ, 0x1f, R11 ;  /* 0x0000001fff1c7819 */ /* 0x000fc4000001140b */
[----:B------:R-:W-:Y:S02]  /*14900*/  SHF.R.S32.HI R21, RZ, 0x1f, R0 ;  /* 0x0000001fff157819 */ /* 0x000fe40000011400 */
[----:B------:R-:W-:Y:S02]  /*14910*/  SHF.R.S32.HI R29, RZ, 0x1f, R22 ;  /* 0x0000001fff1d7819 */ /* 0x000fe40000011416 */
[-C--:B----4-:R-:W-:Y:S02]  /*14920*/  @!P3 LEA R2, P0, R16, R25.reuse, 0x2 ;  /* 0x000000191002b211 */ /* 0x090fe400078010ff */
[----:B------:R-:W-:Y:S02]  /*14930*/  @!P5 LEA R8, P1, R216, R25, 0x2 ;  /* 0x00000019d808d211 */ /* 0x000fe400078210ff */
[-C--:B0-----:R-:W-:Y:S02]  /*14940*/  @!P3 LEA.HI.X R3, R16, R34.reuse, R47, 0x2, P0 ;  /* 0x000000221003b211 */ /* 0x081fe400000f142f */
[----:B------:R-:W-:-:S02]  /*14950*/  @!P5 LEA.HI.X R9, R216, R34, R46, 0x2, P1 ;  /* 0x00000022d809d211 */ /* 0x000fc400008f142e */
[----:B------:R-:W-:Y:S01]  /*14960*/  ISETP.GE.AND P0, PT, R24, UR4, PT ;  /* 0x0000000418007c0c */ /* 0x000fe2000bf06270 */
[----:B------:R0:W-:Y:S01]  /*14970*/  @!P3 ST.E.64 desc[UR56][R2.64], R12 ;  /* 0x0000000c0200b985 */ /* 0x0001e2000c101b38 */
[----:B------:R-:W-:Y:S02]  /*14980*/  ISETP.GE.AND P3, PT, R215, UR4, PT ;  /* 0x00000004d7007c0c */ /* 0x000fe4000bf66270 */
[CC--:B------:R-:W-:Y:S01]  /*14990*/  @!P2 LEA R10, P6, R11.reuse, R25.reuse, 0x2 ;  /* 0x000000190b0aa211 */ /* 0x0c0fe200078c10ff */
[----:B------:R3:W-:Y:S01]  /*149a0*/  @!P5 ST.E.64 desc[UR56][R8.64], R14 ;  /* 0x0000000e0800d985 */ /* 0x0007e2000c101b38 */
[----:B------:R-:W-:Y:S02]  /*149b0*/  ISETP.GE.AND P5, PT, R22, UR4, PT ;  /* 0x0000000416007c0c */ /* 0x000fe4000bfa6270 */
[----:B------:R-:W-:Y:S02]  /*149c0*/  @!P2 LEA.HI.X R11, R11, R34, R28, 0x2, P6 ;  /* 0x000000220b0ba211 */ /* 0x000fe400030f141c */
[----:B------:R-:W-:-:S04]  /*149d0*/  @!P4 LEA R20, P1, R0, R25, 0x2 ;  /* 0x000000190014c211 */ /* 0x000fc800078210ff */
[-C--:B------:R-:W-:Y:S02]  /*149e0*/  @!P4 LEA.HI.X R21, R0, R34.reuse, R21, 0x2, P1 ;  /* 0x000000220015c211 */ /* 0x080fe400008f1415 */
[CC--:B0-----:R-:W-:Y:S02]  /*149f0*/  @!P3 LEA R2, P6, R215.reuse, R25.reuse, 0x2 ;  /* 0x00000019d702b211 */ /* 0x0c1fe400078c10ff */
[----:B------:R-:W-:Y:S02]  /*14a00*/  SHF.R.S32.HI R0, RZ, 0x1f, R19 ;  /* 0x0000001fff007819 */ /* 0x000fe40000011413 */
[----:B------:R-:W-:Y:S02]  /*14a10*/  @!P3 LEA.HI.X R3, R215, R34, R45, 0x2, P6 ;  /* 0x00000022d703b211 */ /* 0x000fe400030f142d */
[----:B---3--:R-:W-:Y:S02]  /*14a20*/  SHF.R.S32.HI R9, RZ, 0x1f, R24 ;  /* 0x0000001fff097819 */ /* 0x008fe40000011418 */
[-C--:B------:R-:W-:Y:S01]  /*14a30*/  @!P0 LEA R12, P6, R24, R25.reuse, 0x2 ;  /* 0x00000019180c8211 */ /* 0x080fe200078c10ff */
[----:B------:R-:W-:Y:S01]  /*14a40*/  @!P3 ST.E.64 desc[UR56][R2.64], R26 ;  /* 0x0000001a0200b985 */ /* 0x000fe2000c101b38 */
[----:B------:R-:W-:-:S02]  /*14a50*/  @!P5 LEA R8, P1, R22, R25, 0x2 ;  /* 0x000000191608d211 */ /* 0x000fc400078210ff */
[-C--:B------:R-:W-:Y:S02]  /*14a60*/  @!P0 LEA.HI.X R13, R24, R34.reuse, R9, 0x2, P6 ;  /* 0x00000022180d8211 */ /* 0x080fe400030f1409 */
[----:B------:R-:W-:Y:S02]  /*14a70*/  @!P5 LEA.HI.X R9, R22, R34, R29, 0x2, P1 ;  /* 0x000000221609d211 */ /* 0x000fe400008f141d */
[----:B------:R-:W-:Y:S02]  /*14a80*/  ISETP.GE.AND P1, PT, R19, UR4, PT ;  /* 0x0000000413007c0c */ /* 0x000fe4000bf26270 */
[----:B------:R-:W-:Y:S01]  /*14a90*/  ISETP.GE.AND P3, PT, R213, UR4, PT ;  /* 0x00000004d5007c0c */ /* 0x000fe2000bf66270 */
[----:B------:R0:W-:Y:S04]  /*14aa0*/  @!P5 ST.E.64 desc[UR56][R8.64], R48 ;  /* 0x000000300800d985 */ /* 0x0001e8000c101b38 */
[----:B------:R3:W-:Y:S01]  /*14ab0*/  @!P2 ST.E.64 desc[UR56][R10.64], R54 ;  /* 0x000000360a00a985 */ /* 0x0007e2000c101b38 */
[----:B------:R-:W-:-:S03]  /*14ac0*/  ISETP.GE.AND P2, PT, R214, UR4, PT ;  /* 0x00000004d6007c0c */ /* 0x000fc6000bf46270 */
[----:B------:R-:W-:Y:S01]  /*14ad0*/  @!P4 ST.E.64 desc[UR56][R20.64], R64 ;  /* 0x000000401400c985 */ /* 0x000fe2000c101b38 */
[----:B------:R-:W-:Y:S02]  /*14ae0*/  ISETP.GE.AND P4, PT, R212, UR4, PT ;  /* 0x00000004d4007c0c */ /* 0x000fe4000bf86270 */
[-C--:B------:R-:W-:Y:S01]  /*14af0*/  @!P1 LEA R14, P5, R19, R25.reuse, 0x2 ;  /* 0x00000019130e9211 */ /* 0x080fe200078a10ff */
[----:B------:R4:W-:Y:S01]  /*14b00*/  @!P0 ST.E.64 desc[UR56][R12.64], R70 ;  /* 0x000000460c008985 */ /* 0x0009e2000c101b38 */
[----:B------:R-:W-:Y:S02]  /*14b10*/  ISETP.GE.AND P0, PT, R211, UR4, PT ;  /* 0x00000004d3007c0c */ /* 0x000fe4000bf06270 */
[----:B------:R-:W-:Y:S02]  /*14b20*/  @!P1 LEA.HI.X R15, R19, R34, R0, 0x2, P5 ;  /* 0x00000022130f9211 */ /* 0x000fe400028f1400 */
[-C--:B0-----:R-:W-:Y:S02]  /*14b30*/  @!P3 LEA R8, P6, R213, R25.reuse, 0x2 ;  /* 0x00000019d508b211 */ /* 0x081fe400078c10ff */
[----:B------:R-:W-:Y:S01]  /*14b40*/  @!P2 LEA R2, P5, R214, R25, 0x2 ;  /* 0x00000019d602a211 */ /* 0x000fe200078a10ff */
[----:B------:R0:W-:Y:S01]  /*14b50*/  @!P1 ST.E.64 desc[UR56][R14.64], R72 ;  /* 0x000000480e009985 */ /* 0x0001e2000c101b38 */
[----:B------:R-:W-:-:S02]  /*14b60*/  ISETP.GE.AND P1, PT, R210, UR4, PT ;  /* 0x00000004d2007c0c */ /* 0x000fc4000bf26270 */
[-C--:B------:R-:W-:Y:S02]  /*14b70*/  @!P2 LEA.HI.X R3, R214, R34.reuse, R44, 0x2, P5 ;  /* 0x00000022d603a211 */ /* 0x080fe400028f142c */
[CC--:B---3--:R-:W-:Y:S02]  /*14b80*/  @!P4 LEA R10, P5, R212.reuse, R25.reuse, 0x2 ;  /* 0x00000019d40ac211 */ /* 0x0c8fe400078a10ff */
[-C--:B------:R-:W-:Y:S01]  /*14b90*/  @!P3 LEA.HI.X R9, R213, R34.reuse, R43, 0x2, P6 ;  /* 0x00000022d509b211 */ /* 0x080fe200030f142b */
[----:B------:R3:W-:Y:S01]  /*14ba0*/  @!P2 ST.E.64 desc[UR56][R2.64], R78 ;  /* 0x0000004e0200a985 */ /* 0x0007e2000c101b38 */
[----:B------:R-:W-:Y:S02]  /*14bb0*/  ISETP.GE.AND P2, PT, R209, UR4, PT ;  /* 0x00000004d1007c0c */ /* 0x000fe4000bf46270 */
[----:B------:R-:W-:Y:S01]  /*14bc0*/  @!P4 LEA.HI.X R11, R212, R34, R42, 0x2, P5 ;  /* 0x00000022d40bc211 */ /* 0x000fe200028f142a */
[----:B------:R5:W-:Y:S01]  /*14bd0*/  @!P3 ST.E.64 desc[UR56][R8.64], R80 ;  /* 0x000000500800b985 */ /* 0x000be2000c101b38 */
[----:B----4-:R-:W-:-:S02]  /*14be0*/  @!P0 LEA R12, P5, R211, R25, 0x2 ;  /* 0x00000019d30c8211 */ /* 0x010fc400078a10ff */
[----:B------:R-:W-:Y:S01]  /*14bf0*/  ISETP.GE.AND P3, PT, R208, UR4, PT ;  /* 0x00000004d0007c0c */ /* 0x000fe2000bf66270 */
[----:B------:R4:W-:Y:S01]  /*14c00*/  @!P4 ST.E.64 desc[UR56][R10.64], R86 ;  /* 0x000000560a00c985 */ /* 0x0009e2000c101b38 */
[CC--:B0-----:R-:W-:Y:S02]  /*14c10*/  @!P1 LEA R14, P6, R210.reuse, R25.reuse, 0x2 ;  /* 0x00000019d20e9211 */ /* 0x0c1fe400078c10ff */
[-C--:B------:R-:W-:Y:S02]  /*14c20*/  @!P0 LEA.HI.X R13, R211, R34.reuse, R41, 0x2, P5 ;  /* 0x00000022d30d8211 */ /* 0x080fe400028f1429 */
[----:B------:R-:W-:Y:S02]  /*14c30*/  ISETP.GE.AND P4, PT, R207, UR4, PT ;  /* 0x00000004cf007c0c */ /* 0x000fe4000bf86270 */
[----:B------:R-:W-:Y:S01]  /*14c40*/  @!P2 LEA R20, P5, R209, R25, 0x2 ;  /* 0x00000019d114a211 */ /* 0x000fe200078a10ff */
[----:B------:R0:W-:Y:S01]  /*14c50*/  @!P0 ST.E.64 desc[UR56][R12.64], R88 ;  /* 0x000000580c008985 */ /* 0x0001e2000c101b38 */
[----:B------:R-:W-:-:S02]  /*14c60*/  @!P1 LEA.HI.X R15, R210, R34, R39, 0x2, P6 ;  /* 0x00000022d20f9211 */ /* 0x000fc400030f1427 */
[----:B------:R-:W-:Y:S02]  /*14c70*/  @!P2 LEA.HI.X R21, R209, R34, R229, 0x2, P5 ;  /* 0x00000022d115a211 */ /* 0x000fe400028f14e5 */
[----:B------:R-:W-:Y:S01]  /*14c80*/  ISETP.GE.AND P0, PT, R206, UR4, PT ;  /* 0x00000004ce007c0c */ /* 0x000fe2000bf06270 */
[----:B------:R1:W-:Y:S01]  /*14c90*/  @!P1 ST.E.64 desc[UR56][R14.64], R94 ;  /* 0x0000005e0e009985 */ /* 0x0003e2000c101b38 */
[----:B---3--:R-:W-:-:S03]  /*14ca0*/  @!P3 LEA R2, P1, R208, R25, 0x2 ;  /* 0x00000019d002b211 */ /* 0x008fc600078210ff */
[----:B------:R-:W-:Y:S01]  /*14cb0*/  @!P2 ST.E.64 desc[UR56][R20.64], R96 ;  /* 0x000000601400a985 */ /* 0x000fe2000c101b38 */
[----:B------:R-:W-:Y:S02]  /*14cc0*/  ISETP.GE.AND P2, PT, R205, UR4, PT ;  /* 0x00000004cd007c0c */ /* 0x000fe4000bf46270 */
[CC--:B-----5:R-:W-:Y:S02]  /*14cd0*/  @!P4 LEA R8, P5, R207.reuse, R25.reuse, 0x2 ;  /* 0x00000019cf08c211 */ /* 0x0e0fe400078a10ff */
[-C--:B------:R-:W-:Y:S02]  /*14ce0*/  @!P3 LEA.HI.X R3, R208, R34.reuse, R228, 0x2, P1 ;  /* 0x00000022d003b211 */ /* 0x080fe400008f14e4 */
[----:B------:R-:W-:Y:S02]  /*14cf0*/  ISETP.GE.AND P1, PT, R204, UR4, PT ;  /* 0x00000004cc007c0c */ /* 0x000fe4000bf26270 */
[----:B------:R-:W-:Y:S01]  /*14d00*/  @!P4 LEA.HI.X R9, R207, R34, R227, 0x2, P5 ;  /* 0x00000022cf09c211 */ /* 0x000fe200028f14e3 */
[----:B------:R3:W-:Y:S01]  /*14d10*/  @!P3 ST.E.64 desc[UR56][R2.64], R102 ;  /* 0x000000660200b985 */ /* 0x0007e2000c101b38 */
[----:B----4-:R-:W-:-:S02]  /*14d20*/  @!P0 LEA R10, P6, R206, R25, 0x2 ;  /* 0x00000019ce0a8211 */ /* 0x010fc400078c10ff */
[----:B------:R-:W-:Y:S01]  /*14d30*/  ISETP.GE.AND P3, PT, R203, UR4, PT ;  /* 0x00000004cb007c0c */ /* 0x000fe2000bf66270 */
[----:B------:R4:W-:Y:S01]  /*14d40*/  @!P4 ST.E.64 desc[UR56][R8.64], R104 ;  /* 0x000000680800c985 */ /* 0x0009e2000c101b38 */
[-C--:B------:R-:W-:Y:S02]  /*14d50*/  @!P0 LEA.HI.X R11, R206, R34.reuse, R226, 0x2, P6 ;  /* 0x00000022ce0b8211 */ /* 0x080fe400030f14e2 */
[C---:B0-----:R-:W-:Y:S02]  /*14d60*/  @!P2 LEA R12, P4, R205.reuse, R25, 0x2 ;  /* 0x00000019cd0ca211 */ /* 0x041fe400078810ff */
[----:B------:R-:W-:Y:S01]  /*14d70*/  ISETP.GE.AND P5, PT, R202, UR4, PT ;  /* 0x00000004ca007c0c */ /* 0x000fe2000bfa6270 */
[----:B------:R0:W-:Y:S01]  /*14d80*/  @!P0 ST.E.64 desc[UR56][R10.64], R110 ;  /* 0x0000006e0a008985 */ /* 0x0001e2000c101b38 */
[----:B------:R-:W-:Y:S02]  /*14d90*/  @!P2 LEA.HI.X R13, R205, R34, R225, 0x2, P4 ;  /* 0x00000022cd0da211 */ /* 0x000fe400020f14e1 */
[----:B------:R-:W-:-:S02]  /*14da0*/  ISETP.GE.AND P4, PT, R201, UR4, PT ;  /* 0x00000004c9007c0c */ /* 0x000fc4000bf86270 */
[----:B------:R-:W-:Y:S01]  /*14db0*/  ISETP.GE.AND P0, PT, R200, UR4, PT ;  /* 0x00000004c8007c0c */ /* 0x000fe2000bf06270 */
[----:B------:R2:W-:Y:S01]  /*14dc0*/  @!P2 ST.E.64 desc[UR56][R12.64], R112 ;  /* 0x000000700c00a985 */ /* 0x0005e2000c101b38 */
[CC--:B-1----:R-:W-:Y:S02]  /*14dd0*/  @!P1 LEA R14, P6, R204.reuse, R25.reuse, 0x2 ;  /* 0x00000019cc0e9211 */ /* 0x0c2fe400078c10ff */
[C---:B---3--:R-:W-:Y:S02]  /*14de0*/  @!P3 LEA R2, P2, R203.reuse, R25, 0x2 ;  /* 0x00000019cb02b211 */ /* 0x048fe400078410ff */
[-C--:B------:R-:W-:Y:S02]  /*14df0*/  @!P1 LEA.HI.X R15, R204, R34.reuse, R224, 0x2, P6 ;  /* 0x00000022cc0f9211 */ /* 0x080fe400030f14e0 */
[----:B------:R-:W-:-:S03]  /*14e00*/  @!P3 LEA.HI.X R3, R203, R34, R223, 0x2, P2 ;  /* 0x00000022cb03b211 */ /* 0x000fc600010f14df */
[----:B------:R1:W-:Y:S01]  /*14e10*/  @!P1 ST.E.64 desc[UR56][R14.64], R118 ;  /* 0x000000760e009985 */ /* 0x0003e2000c101b38 */
[-C--:B----4-:R-:W-:Y:S02]  /*14e20*/  @!P5 LEA R8, P1, R202, R25.reuse, 0x2 ;  /* 0x00000019ca08d211 */ /* 0x090fe400078210ff */
[CC--:B0-----:R-:W-:Y:S01]  /*14e30*/  @!P4 LEA R10, P2, R201.reuse, R25.reuse, 0x2 ;  /* 0x00000019c90ac211 */ /* 0x0c1fe200078410ff */
[----:B------:R1:W-:Y:S01]  /*14e40*/  @!P3 ST.E.64 desc[UR56][R2.64], R120 ;  /* 0x000000780200b985 */ /* 0x0003e2000c101b38 */
[----:B------:R-:W-:Y:S02]  /*14e50*/  @!P0 LEA R20, P6, R200, R25, 0x2 ;  /* 0x00000019c8148211 */ /* 0x000fe400078c10ff */
[-C--:B------:R-:W-:Y:S02]  /*14e60*/  @!P5 LEA.HI.X R9, R202, R34.reuse, R222, 0x2, P1 ;  /* 0x00000022ca09d211 */ /* 0x080fe400008f14de */
[-C--:B------:R-:W-:Y:S02]  /*14e70*/  @!P4 LEA.HI.X R11, R201, R34.reuse, R221, 0x2, P2 ;  /* 0x00000022c90bc211 */ /* 0x080fe400010f14dd */
[----:B------:R-:W-:Y:S01]  /*14e80*/  @!P0 LEA.HI.X R21, R200, R34, R220, 0x2, P6 ;  /* 0x00000022c8158211 */ /* 0x000fe200030f14dc */
[----:B------:R1:W-:Y:S04]  /*14e90*/  @!P5 ST.E.64 desc[UR56][R8.64], R126 ;  /* 0x0000007e0800d985 */ /* 0x0003e8000c101b38 */
[----:B------:R1:W-:Y:S04]  /*14ea0*/  @!P4 ST.E.64 desc[UR56][R10.64], R128 ;  /* 0x000000800a00c985 */ /* 0x0003e8000c101b38 */
[----:B------:R1:W-:Y:S01]  /*14eb0*/  @!P0 ST.E.64 desc[UR56][R20.64], R4 ;  /* 0x0000000414008985 */ /* 0x0003e2000c101b38 */
[----:B------:R-:W-:-:S13]  /*14ec0*/  ISETP.GE.AND P0, PT, R23, UR4, PT ;  /* 0x0000000417007c0c */ /* 0x000fda000bf06270 */
[----:B-12---:R-:W-:Y:S05]  /*14ed0*/  @P0 BRA `(.L_x_1412) ;  /* 0x0000000c00800947 */ /* 0x006fea0003800000 */
[----:B------:R-:W-:-:S04]  /*14ee0*/  LEA R2, P0, R23, R25, 0x2 ;  /* 0x0000001917027211 */ /* 0x000fc800078010ff */
[----:B------:R-:W-:-:S05]  /*14ef0*/  LEA.HI.X R3, R23, R34, R219, 0x2, P0 ;  /* 0x0000002217037211 */ /* 0x000fca00000f14db */
[----:B------:R0:W-:Y:S01]  /*14f00*/  ST.E.64 desc[UR56][R2.64], R6 ;  /* 0x0000000602007985 */ /* 0x0001e2000c101b38 */
[----:B------:R-:W-:Y:S05]  /*14f10*/  BRA `(.L_x_1412) ;  /* 0x0000000c00707947 */ /* 0x000fea0003800000 */
.L_x_1403:
        /* <DEDUP_REMOVED lines=9> */
[----:B------:R-:W-:Y:S01]  /*14fb0*/  UISETP.NE.U32.AND UP1, UPT, UR8, URZ, UPT ;  /* 0x0000003f0800728c */ /* 0x000fe2000bf25070 */
[----:B------:R-:W-:Y:S02]  /*14fc0*/  ULDC UR4, c[0x0][0xa88] ;  /* 0x0002a20000047ab9 */ /* 0x000fe40000000800 */
[----:B------:R-:W2:Y:S01]  /*14fd0*/  @P1 LDG.E R6, desc[UR56][R2.64] ;  /* 0x0000003802061981 */ /* 0x000ea2000c1e1900 */
[----:B------:R-:W-:Y:S01]  /*14fe0*/  UISETP.NE.AND.EX UP1, UPT, UR9, URZ, UPT, UP1 ;  /* 0x0000003f0900728c */ /* 0x000fe2000bf25310 */
[----:B------:R-:W-:Y:S01]  /*14ff0*/  IMAD.U32 R0, RZ, RZ, UR4 ;  /* 0x00000004ff007e24 */ /* 0x000fe2000f8e00ff */
[----:B------:R-:W0:Y:S04]  /*15000*/  S2R R7, SR_TID.X ;  /* 0x0000000000077919 */ /* 0x000e280000002100 */
        /* <DEDUP_REMOVED lines=9> */
[----:B--2---:R-:W-:Y:S01]  /*150a0*/  @P1 R2UR UR4, R6 ;  /* 0x00000000060412ca */ /* 0x004fe200000e0000 */
[----:B-1----:R-:W-:-:S14]  /*150b0*/  @P2 BRA `(.L_x_1415) ;  /* 0x0000000000102947 */ /* 0x002fdc0003800000 */
[----:B------:R-:W-:Y:S05]  /*150c0*/  @!P1 BRA `(.L_x_1415) ;  /* 0x00000000000c9947 */ /* 0x000fea0003800000 */
[----:B------:R-:W2:Y:S04]  /*150d0*/  LDG.E R5, desc[UR56][R2.64] ;  /* 0x0000003802057981 */ /* 0x000ea8000c1e1900 */
[----:B-----5:R-:W2:Y:S02]  /*150e0*/  LDG.E R0, desc[UR56][R2.64+0x4] ;  /* 0x0000043802007981 */ /* 0x020ea4000c1e1900 */
[----:B--2---:R-:W-:-:S07]  /*150f0*/  IMAD.IADD R0, R0, 0x1, -R5 ;  /* 0x0000000100007824 */ /* 0x004fce00078e0a05 */
.L_x_1415:
[----:B------:R-:W-:Y:S01]  /*15100*/  USHF.R.S32.HI UR12, URZ, 0x1f, UR42 ;  /* 0x0000001f3f0c7899 */ /* 0x000fe2000801142a */
[----:B------:R-:W-:Y:S01]  /*15110*/  BSSY B1, `(.L_x_1416) ;  /* 0x000003a000017945 */ /* 0x000fe20003800000 */
[----:B------:R-:W-:Y:S02]  /*15120*/  USHF.R.S32.HI UR18, URZ, 0x1f, UR4 ;  /* 0x0000001f3f127899 */ /* 0x000fe40008011404 */
[----:B------:R-:W-:Y:S02]  /*15130*/  USEL UR7, UR42, URZ, !UP0 ;  /* 0x0000003f2a077287 */ /* 0x000fe4000c000000 */
[----:B------:R-:W-:Y:S01]  /*15140*/  USEL UR12, UR12, URZ, !UP0 ;  /* 0x0000003f0c0c7287 */ /* 0x000fe2000c000000 */
[----:B------:R-:W-:Y:S11]  /*15150*/  @P0 BRA `(.L_x_1417) ;  /* 0x0000000000d40947 */ /* 0x000ff60003800000 */
[----:B------:R-:W0:Y:S01]  /*15160*/  S2R R3, SR_TID.X ;  /* 0x0000000000037919 */ /* 0x000e220000002100 */
[----:B------:R-:W1:Y:S01]  /*15170*/  LDC R9, c[0x0][0xbe8] ;  /* 0x0002fa00ff097b82 */ /* 0x000e620000000800 */
[----:B------:R-:W-:Y:S02]  /*15180*/  IMAD.U32 R4, RZ, RZ, UR41 ;  /* 0x00000029ff047e24 */ /* 0x000fe4000f8e00ff */
[----:B-1---5:R-:W-:-:S03]  /*15190*/  IMAD R2, R0, R9, RZ ;  /* 0x0000000900027224 */ /* 0x022fc600078e02ff */
[----:B0-----:R-:W-:-:S04]  /*151a0*/  IADD3 R4, R4, -0x80, R3 ;  /* 0xffffff8004047810 */ /* 0x001fc80007ffe003 */
[----:B------:R-:W-:-:S13]  /*151b0*/  ISETP.GE.AND P0, PT, R4, R2, PT ;  /* 0x000000020400720c */ /* 0x000fda0003f06270 */
[----:B------:R-:W-:Y:S05]  /*151c0*/  @P0 BRA `(.L_x_1417) ;  /* 0x0000000000b80947 */ /* 0x000fea0003800000 */
[----:B------:R-:W-:Y:S01]  /*151d0*/  ISETP.NE.AND P0, PT, R9, 0x1, PT ;  /* 0x000000010900780c */ /* 0x000fe20003f05270 */
[----:B------:R-:W-:Y:S01]  /*151e0*/  UISETP.GT.AND UP2, UPT, UR46, 0x1, UPT ;  /* 0x000000012e00788c */ /* 0x000fe2000bf44270 */
[----:B------:R-:W-:Y:S01]  /*151f0*/  IMAD.MOV.U32 R5, RZ, RZ, R4 ;  /* 0x000000ffff057224 */ /* 0x000fe200078e0004 */
[----:B------:R-:W-:Y:S02]  /*15200*/  UMOV UR8, 0x9b8 ;  /* 0x000009b800087882 */ /* 0x000fe40000000000 */
        /* <DEDUP_REMOVED lines=19> */
[----:B------:R-:W-:Y:S02]  /*15340*/  IMAD.U32 R3, RZ, RZ, UR23 ;  /* 0x00000017ff037e24 */ /* 0x000fe4000f8e00ff */
[----:B------:R-:W-:Y:S01]  /*15350*/  IMAD.U32 R6, RZ, RZ, UR8 ;  /* 0x00000008ff067e24 */ /* 0x000fe2000f8e00ff */
[----:B------:R-:W-:Y:S01]  /*15360*/  ULDC.64 UR8, c[0x0][UR19+0x210] ;  /* 0x0000840013087abb */ /* 0x000fe20008000a00 */
[----:B-1----:R-:W-:Y:S01]  /*15370*/  @P0 SHF.R.U32.HI R5, RZ, R7, R2 ;  /* 0x00000007ff050219 */ /* 0x002fe20000011602 */
[----:B------:R-:W-:-:S04]  /*15380*/  IMAD.U32 R2, RZ, RZ, UR22 ;  /* 0x00000016ff027e24 */ /* 0x000fc8000f8e00ff */
[--C-:B------:R-:W-:Y:S01]  /*15390*/  IMAD.MOV R7, RZ, RZ, -R5.reuse ;  /* 0x000000ffff077224 */ /* 0x100fe200078e0a05 */
[----:B------:R-:W-:Y:S01]  /*153a0*/  IADD3 R2, P0, P1, R5, UR10, R2 ;  /* 0x0000000a05027c10 */ /* 0x000fe2000f91e002 */
[----:B------:R-:W-:Y:S01]  /*153b0*/  UIADD3.X UR10, UR13, UR11, UR18, UP0, UP1 ;  /* 0x0000000b0d0a7290 */ /* 0x000fe200087e2412 */
[----:B------:R-:W-:Y:S01]  /*153c0*/  SHF.R.S32.HI R5, RZ, 0x1f, R5 ;  /* 0x0000001fff057819 */ /* 0x000fe20000011405 */
        /* <DEDUP_REMOVED lines=14> */
.L_x_1417:
[----:B------:R-:W-:Y:S05]  /*154b0*/  BSYNC B1 ;  /* 0x0000000000017941 */ /* 0x000fea0003800000 */
.L_x_1416:
[----:B------:R-:W-:-:S06]  /*154c0*/  UISETP.GT.AND UP0, UPT, UR46, 0x1, UPT ;  /* 0x000000012e00788c */ /* 0x000fcc000bf04270 */
[----:B------:R-:W-:-:S13]  /*154d0*/  PLOP3.LUT P0, PT, PT, PT, UP0, 0x80, 0x0 ;  /* 0x000000000000781c */ /* 0x000fda0003f0f008 */
[----:B------:R-:W-:Y:S05]  /*154e0*/  @P0 BRA `(.L_x_1412) ;  /* 0x0000000400fc0947 */ /* 0x000fea0003800000 */
[----:B------:R-:W1:Y:S01]  /*154f0*/  LDC R11, c[0x0][0xbe8] ;  /* 0x0002fa00ff0b7b82 */ /* 0x000e620000000800 */
[----:B------:R-:W-:Y:S01]  /*15500*/  ULDC.64 UR14, c[0x0][0xaa0] ;  /* 0x0002a800000e7ab9 */ /* 0x000fe20000000a00 */
[----:B------:R-:W-:Y:S01]  /*15510*/  IMAD R2, R18, 0x20, R217 ;  /* 0x0000002012027824 */ /* 0x000fe200078e02d9 */
[----:B------:R-:W-:Y:S01]  /*15520*/  UIMAD UR10, UR18, UR14, URZ ;  /* 0x0000000e120a72a4 */ /* 0x000fe2000f8e023f */
[----:B------:R-:W-:Y:S01]  /*15530*/  VIADD R8, R217, UR41 ;  /* 0x00000029d9087c36 */ /* 0x000fe20008000000 */
[----:B------:R-:W-:Y:S01]  /*15540*/  UIMAD.WIDE.U32 UR8, UR4, UR14, URZ ;  /* 0x0000000e040872a5 */ /* 0x000fe2000f8e003f */
[----:B------:R-:W-:Y:S01]  /*15550*/  VIADD R6, R2, UR41 ;  /* 0x0000002902067c36 */ /* 0x000fe20008000000 */
[----:B------:R-:W-:Y:S01]  /*15560*/  UIMAD UR10, UR4, UR15, UR10 ;  /* 0x0000000f040a72a4 */ /* 0x000fe2000f8e020a */
[----:B------:R-:W-:Y:S02]  /*15570*/  BSSY B1, `(.L_x_1418) ;  /* 0x0000040000017945 */ /* 0x000fe40003800000 */
[----:B0-----:R-:W-:Y:S01]  /*15580*/  IMAD.MOV.U32 R5, RZ, RZ, R6 ;  /* 0x000000ffff057224 */ /* 0x001fe200078e0006 */
[----:B------:R-:W-:-:S03]  /*15590*/  UIADD3 UR9, UR9, UR10, URZ ;  /* 0x0000000a09097290 */ /* 0x000fc6000fffe03f */
[----:B------:R-:W-:Y:S02]  /*155a0*/  ULDC.64 UR10, c[0x0][0xae8] ;  /* 0x0002ba00000a7ab9 */ /* 0x000fe40000000a00 */
[----:B------:R-:W-:-:S04]  /*155b0*/  UIMAD.WIDE.U32 UR8, UR43, UR10, UR8 ;  /* 0x0000000a2b0872a5 */ /* 0x000fc8000f8e0008 */
[----:B------:R-:W-:-:S03]  /*155c0*/  UIMAD UR9, UR43, UR11, UR9 ;  /* 0x0000000b2b0972a4 */ /* 0x000fc6000f8e0209 */
[----:B------:R-:W-:Y:S01]  /*155d0*/  ULDC.64 UR10, c[0x0][0xaf0] ;  /* 0x0002bc00000a7ab9 */ /* 0x000fe20000000a00 */
[----:B-1----:R-:W-:Y:S01]  /*155e0*/  ISETP.NE.AND P0, PT, R11, 0x1, PT ;  /* 0x000000010b00780c */ /* 0x002fe20003f05270 */
[----:B------:R-:W-:Y:S02]  /*155f0*/  UIMAD UR12, UR12, UR10, URZ ;  /* 0x0000000a0c0c72a4 */ /* 0x000fe4000f8e023f */
[----:B------:R-:W-:Y:S02]  /*15600*/  UIMAD.WIDE.U32 UR8, UR7, UR10, UR8 ;  /* 0x0000000a070872a5 */ /* 0x000fe4000f8e0008 */
[----:B------:R-:W-:-:S03]  /*15610*/  UIMAD UR4, UR7, UR11, UR12 ;  /* 0x0000000b070472a4 */ /* 0x000fc6000f8e020c */
[----:B------:R-:W-:Y:S01]  /*15620*/  ULDC.64 UR10, c[0x0][0xae0] ;  /* 0x0002b800000a7ab9 */ /* 0x000fe20000000a00 */
[----:B------:R-:W-:-:S04]  /*15630*/  UIADD3 UR4, UR9, UR4, URZ ;  /* 0x0000000409047290 */ /* 0x000fc8000fffe03f */
        /* <DEDUP_REMOVED lines=9> */
[----:B------:R-:W-:Y:S02]  /*156d0*/  IMAD R7, R11, R7, R6 ;  /* 0x000000070b077224 */ /* 0x000fe400078e0206 */
[----:B------:R-:W-:Y:S01]  /*156e0*/  IMAD.U32 R2, RZ, RZ, UR8 ;  /* 0x00000008ff027e24 */ /* 0x000fe2000f8e00ff */
[----:B------:R-:W-:Y:S01]  /*156f0*/  ULDC.64 UR8, c[0x0][0xad8] ;  /* 0x0002b60000087ab9 */ /* 0x000fe20000000a00 */
[C---:B------:R-:W-:Y:S01]  /*15700*/  IMAD R9, R5.reuse, UR11, R4 ;  /* 0x0000000b05097c24 */ /* 0x040fe2000f8e0204 */
[----:B------:R-:W-:Y:S01]  /*15710*/  SHF.R.S32.HI R4, RZ, 0x1f, R7 ;  /* 0x0000001fff047819 */ /* 0x000fe20000011407 */
[----:B------:R-:W-:-:S04]  /*15720*/  IMAD.WIDE.U32 R2, R5, UR10, R2 ;  /* 0x0000000a05027c25 */ /* 0x000fc8000f8e0002 */
[----:B------:R-:W-:Y:S02]  /*15730*/  IMAD.IADD R3, R3, 0x1, R9 ;  /* 0x0000000103037824 */ /* 0x000fe400078e0209 */
[----:B------:R-:W-:Y:S02]  /*15740*/  IMAD R6, R4, UR8, RZ ;  /* 0x0000000804067c24 */ /* 0x000fe4000f8e02ff */
[----:B-----5:R-:W-:Y:S02]  /*15750*/  IMAD R11, R0, R11, RZ ;  /* 0x0000000b000b7224 */ /* 0x020fe400078e02ff */
[C---:B------:R-:W-:Y:S02]  /*15760*/  VIADD R4, R8.reuse, 0x40 ;  /* 0x0000004008047836 */ /* 0x040fe40000000000 */
[C---:B------:R-:W-:Y:S01]  /*15770*/  IMAD R5, R7.reuse, UR9, R6 ;  /* 0x0000000907057c24 */ /* 0x040fe2000f8e0206 */
[-C--:B------:R-:W-:Y:S01]  /*15780*/  ISETP.GE.AND P2, PT, R8, R11.reuse, PT ;  /* 0x0000000b0800720c */ /* 0x080fe20003f46270 */
[----:B------:R-:W-:Y:S01]  /*15790*/  IMAD.WIDE.U32 R2, R7, UR8, R2 ;  /* 0x0000000807027c25 */ /* 0x000fe2000f8e0002 */
[----:B------:R-:W-:Y:S01]  /*157a0*/  ULDC.64 UR8, c[0x0][0xa80] ;  /* 0x0002a00000087ab9 */ /* 0x000fe20000000a00 */
[----:B------:R-:W-:-:S02]  /*157b0*/  ISETP.GE.AND P1, PT, R4, R11, PT ;  /* 0x0000000b0400720c */ /* 0x000fc40003f26270 */
        /* <DEDUP_REMOVED lines=27> */
.L_x_1419:
[----:B------:R-:W-:Y:S05]  /*15970*/  BSYNC B1 ;  /* 0x0000000000017941 */ /* 0x000fea0003800000 */
.L_x_1418:
        /* <DEDUP_REMOVED lines=17> */
.L_x_1421:
[----:B------:R-:W-:Y:S05]  /*15a90*/  BSYNC B1 ;  /* 0x0000000000017941 */ /* 0x000fea0003800000 */
.L_x_1420:
        /* <DEDUP_REMOVED lines=17> */
.L_x_1423:
[----:B------:R-:W-:Y:S05]  /*15bb0*/  BSYNC B1 ;  /* 0x0000000000017941 */ /* 0x000fea0003800000 */
.L_x_1422:
        /* <DEDUP_REMOVED lines=18> */
.L_x_1412:
[----:B------:R-:W-:Y:S05]  /*15ce0*/  BSYNC B0 ;  /* 0x0000000000007941 */ /* 0x000fea0003800000 */
.L_x_1402:
[----:B------:R-:W-:Y:S02]  /*15cf0*/  ULDC UR4, c[0x0][0xc3c] ;  /* 0x00030f0000047ab9 */ /* 0x000fe40000000800 */
[----:B------:R-:W-:-:S06]  /*15d00*/  UISETP.GE.AND UP0, UPT, UR52, UR4, UPT ;  /* 0x000000043400728c */ /* 0x000fcc000bf06270 */
[----:B------:R-:W-:-:S13]  /*15d10*/  PLOP3.LUT P0, PT, PT, PT, UP0, 0x80, 0x0 ;  /* 0x000000000000781c */ /* 0x000fda0003f0f008 */
[----:B------:R-:W-:Y:S05]  /*15d20*/  @!P0 BRA `(.L_x_1424) ;  /* 0xfffffeb000a08947 */ /* 0x000fea000383ffff */
[----:B------:R-:W-:Y:S05]  /*15d30*/  EXIT ;  /* 0x000000000000794d */ /* 0x000fea0003800000 */
.L_x_1311:
        /* <DEDUP_REMOVED lines=10> */
[----:B------:R-:W0:Y:S02]  /*15de0*/  @P0 LDS.128 R24, [R2+0x2a8d0] ;  /* 0x02a8d00002180984 */ /* 0x000e240000000c00 */
[----:B0-----:R-:W-:Y:S01]  /*15df0*/  @P0 R2UR UR40, R27 ;  /* 0x000000001b2802ca */ /* 0x001fe200000e0000 */
[----:B------:R-:W-:Y:S06]  /*15e00*/  @P0 BAR.ARV 0x4, 0x180 ;  /* 0x0106000000000b1d */ /* 0x000fec0000002000 */
[----:B------:R-:W-:Y:S08]  /*15e10*/  @P0 BRA `(.L_x_1425) ;  /* 0x0000000c00b80947 */ /* 0x000ff00003800000 */
[----:B------:R-:W0:Y:S01]  /*15e20*/  S2R R4, SR_TID.X ;  /* 0x0000000000047919 */ /* 0x000e220000002100 */
[----:B------:R-:W-:Y:S01]  /*15e30*/  ULDC UR4, c[0x0][0xc3c] ;  /* 0x00030f0000047ab9 */ /* 0x000fe20000000800 */
[----:B------:R-:W-:Y:S02]  /*15e40*/  IMAD.MOV.U32 R0, RZ, RZ, RZ ;  /* 0x000000ffff007224 */ /* 0x000fe400078e00ff */
[----:B------:R-:W-:Y:S01]  /*15e50*/  IMAD.MOV.U32 R9, RZ, RZ, RZ ;  /* 0x000000ffff097224 */ /* 0x000fe200078e00ff */
[----:B0-----:R-:W-:-:S04]  /*15e60*/  LOP3.LUT R7, R4, 0x1f, RZ, 0xc0, !PT ;  /* 0x0000001f04077812 */ /* 0x001fc800078ec0ff */
[----:B------:R-:W-:-:S04]  /*15e70*/  ISETP.NE.AND P0, PT, R7, 0x1f, PT ;  /* 0x0000001f0700780c */ /* 0x000fc80003f05270 */
[----:B------:R-:W-:-:S13]  /*15e80*/  ISETP.GE.OR P1, PT, R7, UR4, !P0 ;  /* 0x0000000407007c0c */ /* 0x000fda000c726670 */
[----:B------:R-:W0:Y:S08]  /*15e90*/  @!P1 LDC.64 R4, c[0x0][0xc80] ;  /* 0x00032000ff049b82 */ /* 0x000e300000000a00 */
[----:B------:R-:W1:Y:S01]  /*15ea0*/  @!P1 LDC.64 R2, c[0x0][0xc78] ;  /* 0x00031e00ff029b82 */ /* 0x000e620000000a00 */
[----:B0-----:R-:W-:-:S05]  /*15eb0*/  @!P1 IMAD.WIDE.U32 R4, R7, 0x4, R4 ;  /* 0x0000000407049825 */ /* 0x001fca00078e0004 */
[----:B------:R-:W2:Y:S01]  /*15ec0*/  @!P1 LDG.E R0, desc[UR56][R4.64] ;  /* 0x0000003804009981 */ /* 0x000ea2000c1e1900 */
[----:B-1----:R-:W-:-:S05]  /*15ed0*/  @!P1 IMAD.WIDE.U32 R2, R7, 0x4, R2 ;  /* 0x0000000407029825 */ /* 0x002fca00078e0002 */
        /* <DEDUP_REMOVED lines=21> */
[----:B------:R-:W1:Y:S01]  /*16030*/  S2R R11, SR_CTAID.X ;  /* 0x00000000000b7919 */ /* 0x000e620000002500 */
[----:B0-----:R-:W-:Y:S02]  /*16040*/  SEL R5, R4, RZ, P5 ;  /* 0x000000ff04057207 */ /* 0x001fe40002800000 */
[----:B------:R-:W0:Y:S03]  /*16050*/  LDC R4, c[0x0][0xc38] ;  /* 0x00030e00ff047b82 */ /* 0x000e260000000800 */
[----:B------:R-:W-:-:S05]  /*16060*/  IMAD.IADD R13, R2, 0x1, R5 ;  /* 0x00000001020d7824 */ /* 0x000fca00078e0205 */
[----:B------:R-:W0:Y:S02]  /*16070*/  SHFL.IDX PT, R5, R13, 0x1f, 0x1f ;  /* 0x03e01f000d057f89 */ /* 0x000e2400000e0000 */
[----:B0-----:R-:W-:-:S05]  /*16080*/  IMAD R6, R5, R4, RZ ;  /* 0x0000000405067224 */ /* 0x001fca00078e02ff */
[----:B-1----:R-:W-:Y:S01]  /*16090*/  ISETP.GT.AND P6, PT, R6, R11, PT ;  /* 0x0000000b0600720c */ /* 0x002fe20003fc4270 */
[----:B------:R-:W-:-:S12]  /*160a0*/  IMAD.MOV.U32 R3, RZ, RZ, R6 ;  /* 0x000000ffff037224 */ /* 0x000fd800078e0006 */
[----:B------:R-:W-:Y:S05]  /*160b0*/  @P6 BRA `(.L_x_1426) ;  /* 0x0000000000a46947 */ /* 0x000fea0003800000 */
[----:B------:R-:W-:Y:S01]  /*160c0*/  IMAD.MOV.U32 R6, RZ, RZ, R3 ;  /* 0x000000ffff067224 */ /* 0x000fe200078e0003 */
[----:B------:R-:W-:Y:S01]  /*160d0*/  UMOV UR4, URZ ;  /* 0x0000003f00047c82 */ /* 0x000fe20008000000 */
[----:B------:R-:W-:-:S05]  /*160e0*/  ULDC UR5, c[0x0][0xc3c] ;  /* 0x00030f0000057ab9 */ /* 0x000fca0000000800 */
.L_x_1428:
[----:B------:R-:W-:-:S04]  /*160f0*/  UIADD3 UR4, UR4, 0x1f, URZ ;  /* 0x0000001f04047890 */ /* 0x000fc8000fffe03f */
[----:B------:R-:W-:-:S06]  /*16100*/  UISETP.GE.AND UP0, UPT, UR4, UR5, UPT ;  /* 0x000000050400728c */ /* 0x000fcc000bf06270 */
[----:B------:R-:W-:-:S13]  /*16110*/  PLOP3.LUT P6, PT, PT, PT, UP0, 0x40, 0x0 ;  /* 0x000000000000781c */ /* 0x000fda0003fce808 */
[----:B------:R-:W-:Y:S05]  /*16120*/  @!P6 BRA `(.L_x_1427) ;  /* 0x0000000800c8e947 */ /* 0x000fea0003800000 */
[----:B------:R-:W-:Y:S02]  /*16130*/  VIADD R9, R7, UR4 ;  /* 0x0000000407097c36 */ /* 0x000fe40008000000 */
[----:B------:R-:W-:-:S03]  /*16140*/  IMAD.MOV.U32 R0, RZ, RZ, RZ ;  /* 0x000000ffff007224 */ /* 0x000fc600078e00ff */
[----:B------:R-:W-:-:S13]  /*16150*/  ISETP.GE.OR P6, PT, R9, UR5, !P0 ;  /* 0x0000000509007c0c */ /* 0x000fda000c7c6670 */
[----:B------:R-:W0:Y:S08]  /*16160*/  @!P6 LDC.64 R4, c[0x0][0xc80] ;  /* 0x00032000ff04eb82 */ /* 0x000e300000000a00 */
[----:B------:R-:W1:Y:S01]  /*16170*/  @!P6 LDC.64 R2, c[0x0][0xc78] ;  /* 0x00031e00ff02eb82 */ /* 0x000e620000000a00 */
[----:B0-----:R-:W-:-:S05]  /*16180*/  @!P6 IMAD.WIDE R4, R9, 0x4, R4 ;  /* 0x000000040904e825 */ /* 0x001fca00078e0204 */
[----:B------:R0:W2:Y:S01]  /*16190*/  @!P6 LDG.E R0, desc[UR56][R4.64] ;  /* 0x000000380400e981 */ /* 0x0000a2000c1e1900 */
[----:B-1----:R-:W-:-:S04]  /*161a0*/  @!P6 IMAD.WIDE R2, R9, 0x4, R2 ;  /* 0x000000040902e825 */ /* 0x002fc800078e0202 */
[----:B------:R-:W-:Y:S01]  /*161b0*/  IMAD.MOV.U32 R9, RZ, RZ, RZ ;  /* 0x000000ffff097224 */ /* 0x000fe200078e00ff */
[----:B0-----:R-:W0:Y:S05]  /*161c0*/  LDC R4, c[0x0][0xc38] ;  /* 0x00030e00ff047b82 */ /* 0x001e2a0000000800 */
[----:B------:R-:W2:Y:S02]  /*161d0*/  @!P6 LDG.E R9, desc[UR56][R2.64] ;  /* 0x000000380209e981 */ /* 0x000ea4000c1e1900 */
[----:B--2---:R-:W-:-:S05]  /*161e0*/  IMAD R15, R0, R9, RZ ;  /* 0x00000009000f7224 */ /* 0x004fca00078e02ff */
        /* <DEDUP_REMOVED lines=20> */
[----:B------:R-:W-:Y:S02]  /*16330*/  IMAD.MOV.U32 R13, RZ, RZ, R2 ;  /* 0x000000ffff0d7224 */ /* 0x000fe400078e0002 */
[----:B------:R-:W-:-:S07]  /*16340*/  IMAD.MOV.U32 R3, RZ, RZ, R5 ;  /* 0x000000ffff037224 */ /* 0x000fce00078e0005 */
.L_x_1426:
[----:B------:R-:W-:Y:S02]  /*16350*/  IMAD.IADD R24, R6, 0x1, -R3 ;  /* 0x0000000106187824 */ /* 0x000fe400078e0a03 */
[----:B------:R-:W-:Y:S02]  /*16360*/  IMAD.MOV.U32 R3, RZ, RZ, RZ ;  /* 0x000000ffff037224 */ /* 0x000fe400078e00ff */
[----:B------:R-:W-:-:S05]  /*16370*/  IMAD R2, R13, R4, R24 ;  /* 0x000000040d027224 */ /* 0x000fca00078e0218 */
[----:B------:R-:W-:-:S13]  /*16380*/  ISETP.GT.AND P0, PT, R2, R11, PT ;  /* 0x0000000b0200720c */ /* 0x000fda0003f04270 */
[----:B------:R-:W-:Y:S02]  /*16390*/  VOTEU.ANY UR6, UPT, !P0 ;  /* 0x0000000000067886 */ /* 0x000fe400040e0100 */
[----:B------:R-:W-:Y:S02]  /*163a0*/  UPOPC UR5, UR6 ;  /* 0x00000006000572bf */ /* 0x000fe40008000000 */
[----:B------:R-:W-:Y:S02]  /*163b0*/  ISETP.NE.AND P0, PT, RZ, UR6, PT ;  /* 0x00000006ff007c0c */ /* 0x000fe4000bf05270 */
[----:B------:R-:W-:Y:S02]  /*163c0*/  UIADD3 UR40, UR5, UR4, URZ ;  /* 0x0000000405287290 */ /* 0x000fe4000fffe03f */
[----:B------:R-:W-:Y:S02]  /*163d0*/  IMAD.U32 R2, RZ, RZ, UR5 ;  /* 0x00000005ff027e24 */ /* 0x000fe4000f8e00ff */
[----:B------:R-:W-:-:S03]  /*163e0*/  IMAD.U32 R5, RZ, RZ, UR5 ;  /* 0x00000005ff057e24 */ /* 0x000fc6000f8e00ff */
[----:B------:R-:W0:Y:S04]  /*163f0*/  SHFL.IDX PT, R9, R9, R2, 0x1f ;  /* 0x00001f0209097589 */ /* 0x000e2800000e0000 */
[----:B------:R1:W2:Y:S01]  /*16400*/  SHFL.IDX PT, R0, R0, R5, 0x1f ;  /* 0x00001f0500007589 */ /* 0x0002a200000e0000 */
[----:B0-----:R-:W-:Y:S01]  /*16410*/  ISETP.NE.AND P1, PT, R9, 0x1, PT ;  /* 0x000000010900780c */ /* 0x001fe20003f25270 */
[----:B-1----:R-:W-:-:S12]  /*16420*/  @!P0 BRA `(.L_x_1429) ;  /* 0x00000000000c8947 */ /* 0x002fd80003800000 */
[----:B------:R-:W-:-:S06]  /*16430*/  UIADD3 UR4, UR5, -0x1, URZ ;  /* 0xffffffff05047890 */ /* 0x000fcc000fffe03f */
[----:B------:R-:W-:-:S05]  /*16440*/  IMAD.U32 R2, RZ, RZ, UR4 ;  /* 0x00000004ff027e24 */ /* 0x000fca000f8e00ff */
[----:B------:R0:W1:Y:S02]  /*16450*/  SHFL.IDX PT, R3, R13, R2, 0x1f ;  /* 0x00001f020d037589 */ /* 0x00006400000e0000 */
.L_x_1429:
[----:B-1----:R-:W-:-:S04]  /*16460*/  IMAD R24, R3, R4, R24 ;  /* 0x0000000403187224 */ /* 0x002fc800078e0218 */
[----:B------:R-:W-:Y:S01]  /*16470*/  IMAD.IADD R5, R11, 0x1, -R24 ;  /* 0x000000010b057824 */ /* 0x000fe200078e0a18 */
[----:B------:R-:W-:Y:S06]  /*16480*/  @!P1 BRA `(.L_x_1430) ;  /* 0x0000000000e89947 */ /* 0x000fec0003800000 */
[-C--:B--2---:R-:W-:Y:S02]  /*16490*/  IABS R12, R0.reuse ;  /* 0x00000000000c7213 */ /* 0x084fe40000000000 */
[----:B------:R-:W-:Y:S02]  /*164a0*/  IABS R4, R9 ;  /* 0x0000000900047213 */ /* 0x000fe40000000000 */
[----:B------:R-:W1:Y:S01]  /*164b0*/  I2F.RP R6, R12 ;  /* 0x0000000c00067306 */ /* 0x000e620000209400 */
[----:B------:R-:W-:-:S07]  /*164c0*/  IABS R10, R0 ;  /* 0x00000000000a7213 */ /* 0x000fce0000000000 */
[----:B------:R-:W2:Y:S08]  /*164d0*/  I2F.RP R8, R4 ;  /* 0x0000000400087306 */ /* 0x000eb00000209400 */
[----:B-1----:R-:W0:Y:S08]  /*164e0*/  MUFU.RCP R6, R6 ;  /* 0x0000000600067308 */ /* 0x002e300000001000 */
[----:B--2---:R-:W-:Y:S01]  /*164f0*/  MUFU.RCP R8, R8 ;  /* 0x0000000800087308 */ /* 0x004fe20000001000 */
[----:B0-----:R-:W-:Y:S01]  /*16500*/  VIADD R2, R6, 0xffffffe ;  /* 0x0ffffffe06027836 */ /* 0x001fe20000000000 */
[----:B------:R-:W-:-:S06]  /*16510*/  IABS R6, R5 ;  /* 0x0000000500067213 */ /* 0x000fcc0000000000 */
[----:B------:R0:W1:Y:S02]  /*16520*/  F2I.FTZ.U32.TRUNC.NTZ R3, R2 ;  /* 0x0000000200037305 */ /* 0x000064000021f000 */
[----:B0-----:R-:W-:Y:S02]  /*16530*/  IMAD.MOV.U32 R2, RZ, RZ, RZ ;  /* 0x000000ffff027224 */ /* 0x001fe400078e00ff */
[----:B-1----:R-:W-:-:S04]  /*16540*/  IMAD.MOV R11, RZ, RZ, -R3 ;  /* 0x000000ffff0b7224 */ /* 0x002fc800078e0a03 */
[----:B------:R-:W-:-:S04]  /*16550*/  IMAD R11, R11, R12, RZ ;  /* 0x0000000c0b0b7224 */ /* 0x000fc800078e02ff */
[----:B------:R-:W-:-:S04]  /*16560*/  IMAD.HI.U32 R3, R3, R11, R2 ;  /* 0x0000000b03037227 */ /* 0x000fc800078e0002 */
[----:B------:R-:W-:Y:S02]  /*16570*/  IMAD.MOV R11, RZ, RZ, -R10 ;  /* 0x000000ffff0b7224 */ /* 0x000fe400078e0a0a */
[----:B------:R-:W-:-:S04]  /*16580*/  IMAD.HI.U32 R2, R3, R6, RZ ;  /* 0x0000000603027227 */ /* 0x000fc800078e00ff */
[----:B------:R-:W-:Y:S01]  /*16590*/  IMAD R3, R2, R11, R6 ;  /* 0x0000000b02037224 */ /* 0x000fe200078e0206 */
[----:B------:R-:W-:Y:S01]  /*165a0*/  LOP3.LUT R6, R5, R0, RZ, 0x3c, !PT ;  /* 0x0000000005067212 */ /* 0x000fe200078e3cff */
[----:B------:R-:W-:-:S03]  /*165b0*/  VIADD R10, R8, 0xffffffe ;  /* 0x0ffffffe080a7836 */ /* 0x000fc60000000000 */
[----:B------:R-:W-:Y:S02]  /*165c0*/  ISETP.GT.U32.AND P1, PT, R12, R3, PT ;  /* 0x000000030c00720c */ /* 0x000fe40003f24070 */
[----:B------:R-:W-:-:S11]  /*165d0*/  ISETP.GE.AND P2, PT, R6, RZ, PT ;  /* 0x000000ff0600720c */ /* 0x000fd60003f46270 */
[----:B------:R-:W-:Y:S02]  /*165e0*/  @!P1 IMAD.IADD R3, R3, 0x1, -R12 ;  /* 0x0000000103039824 */ /* 0x000fe400078e0a0c */
[----:B------:R-:W-:Y:S01]  /*165f0*/  @!P1 VIADD R2, R2, 0x1 ;  /* 0x0000000102029836 */ /* 0x000fe20000000000 */
[----:B------:R-:W-:Y:S02]  /*16600*/  ISETP.NE.AND P1, PT, R0, RZ, PT ;  /* 0x000000ff0000720c */ /* 0x000fe40003f25270 */
[----:B------:R-:W-:Y:S02]  /*16610*/  ISETP.GE.U32.AND P0, PT, R3, R12, PT ;  /* 0x0000000c0300720c */ /* 0x000fe40003f06070 */
[----:B------:R-:W0:Y:S11]  /*16620*/  F2I.FTZ.U32.TRUNC.NTZ R3, R10 ;  /* 0x0000000a00037305 */ /* 0x000e36000021f000 */
        /* <DEDUP_REMOVED lines=21> */
[----:B------:R-:W-:Y:S01]  /*16780*/  ISETP.GE.AND P2, PT, R3, RZ, PT ;  /* 0x000000ff0300720c */ /* 0x000fe20003f46270 */
[----:B------:R-:W-:-:S06]  /*16790*/  IMAD.MOV R3, RZ, RZ, -R8 ;  /* 0x000000ffff037224 */ /* 0x000fcc00078e0a08 */
[----:B------:R-:W-:-:S06]  /*167a0*/  @P0 VIADD R2, R2, 0x1 ;  /* 0x0000000102020836 */ /* 0x000fcc0000000000 */
[----:B------:R-:W-:Y:S01]  /*167b0*/  @!P2 IMAD.MOV R2, RZ, RZ, -R2 ;  /* 0x000000ffff02a224 */ /* 0x000fe200078e0a02 */
[----:B------:R-:W-:-:S05]  /*167c0*/  @!P1 LOP3.LUT R2, RZ, R9, RZ, 0x33, !PT ;  /* 0x00000009ff029212 */ /* 0x000fca00078e33ff */
[----:B------:R-:W-:-:S04]  /*167d0*/  IMAD.MOV R26, RZ, RZ, -R2 ;  /* 0x000000ffff1a7224 */ /* 0x000fc800078e0a02 */
[C---:B------:R-:W-:Y:S02]  /*167e0*/  IMAD R26, R9.reuse, R26, R8 ;  /* 0x0000001a091a7224 */ /* 0x040fe400078e0208 */
[----:B------:R-:W-:Y:S02]  /*167f0*/  IMAD R9, R9, 0x1000000, R2 ;  /* 0x0100000009097824 */ /* 0x000fe400078e0202 */
[----:B------:R-:W-:Y:S02]  /*16800*/  IMAD R2, R0, R3, R5 ;  /* 0x0000000300027224 */ /* 0x000fe400078e0205 */
[----:B------:R-:W-:Y:S01]  /*16810*/  IMAD R26, R26, 0x10000, R9 ;  /* 0x000100001a1a7824 */ /* 0x000fe200078e0209 */
[----:B------:R-:W-:Y:S06]  /*16820*/  BRA `(.L_x_1431) ;  /* 0x0000000000fc7947 */ /* 0x000fec0003800000 */
.L_x_1430:
[----:B------:R-:W-:Y:S02]  /*16830*/  ULDC.64 UR4, c[0x0][0xc90] ;  /* 0x0003240000047ab9 */ /* 0x000fe40000000a00 */
[----:B------:R-:W-:-:S06]  /*16840*/  UIMAD.WIDE UR4, UR40, 0x4, UR4 ;  /* 0x00000004280478a5 */ /* 0x000fcc000f8e0204 */
[----:B0-----:R-:W-:Y:S02]  /*16850*/  IMAD.U32 R2, RZ, RZ, UR4 ;  /* 0x00000004ff027e24 */ /* 0x001fe4000f8e00ff */
[----:B------:R-:W-:-:S05]  /*16860*/  IMAD.U32 R3, RZ, RZ, UR5 ;  /* 0x00000005ff037e24 */ /* 0x000fca000f8e00ff */
[----:B------:R0:W2:Y:S01]  /*16870*/  LDG.E R13, desc[UR56][R2.64] ;  /* 0x00000038020d7981 */ /* 0x0000a2000c1e1900 */
[----:B------:R-:W-:Y:S01]  /*16880*/  IABS R15, R5 ;  /* 0x00000005000f7213 */ /* 0x000fe20000000000 */
[----:B0-----:R-:W-:Y:S02]  /*16890*/  IMAD.MOV.U32 R2, RZ, RZ, RZ ;  /* 0x000000ffff027224 */ /* 0x001fe400078e00ff */
[----:B--2---:R-:W-:-:S05]  /*168a0*/  IMAD R6, R0, R13, RZ ;  /* 0x0000000d00067224 */ /* 0x004fca00078e02ff */
[-C--:B------:R-:W-:Y:S02]  /*168b0*/  IABS R10, R6.reuse ;  /* 0x00000006000a7213 */ /* 0x080fe40000000000 */
[----:B------:R-:W-:Y:S02]  /*168c0*/  IABS R12, R6 ;  /* 0x00000006000c7213 */ /* 0x000fe40000000000 */
[----:B------:R-:W0:Y:S08]  /*168d0*/  I2F.RP R8, R10 ;  /* 0x0000000a00087306 */ /* 0x000e300000209400 */
[----:B0-----:R-:W0:Y:S02]  /*168e0*/  MUFU.RCP R8, R8 ;  /* 0x0000000800087308 */ /* 0x001e240000001000 */
[----:B0-----:R-:W-:-:S06]  /*168f0*/  VIADD R9, R8, 0xffffffe ;  /* 0x0ffffffe08097836 */ /* 0x001fcc0000000000 */
[----:B------:R-:W0:Y:S02]  /*16900*/  F2I.FTZ.U32.TRUNC.NTZ R3, R9 ;  /* 0x0000000900037305 */ /* 0x000e24000021f000 */
[----:B0-----:R-:W-:-:S04]  /*16910*/  IMAD.MOV R11, RZ, RZ, -R3 ;  /* 0x000000ffff0b7224 */ /* 0x001fc800078e0a03 */
[----:B------:R-:W-:-:S04]  /*16920*/  IMAD R11, R11, R10, RZ ;  /* 0x0000000a0b0b7224 */ /* 0x000fc800078e02ff */
[----:B------:R-:W-:-:S04]  /*16930*/  IMAD.HI.U32 R2, R3, R11, R2 ;  /* 0x0000000b03027227 */ /* 0x000fc800078e0002 */
[----:B------:R-:W-:Y:S02]  /*16940*/  IMAD.MOV R3, RZ, RZ, -R12 ;  /* 0x000000ffff037224 */ /* 0x000fe400078e0a0c */
        /* <DEDUP_REMOVED lines=12> */
[----:B------:R-:W-:Y:S02]  /*16a10*/  IMAD R11, R13, R2, RZ ;  /* 0x000000020d0b7224 */ /* 0x000fe400078e02ff */
[----:B------:R-:W-:Y:S02]  /*16a20*/  IMAD.MOV R2, RZ, RZ, -R2 ;  /* 0x000000ffff027224 */ /* 0x000fe400078e0a02 */
[----:B------:R-:W-:Y:S02]  /*16a30*/  IMAD.MOV R3, RZ, RZ, -R11 ;  /* 0x000000ffff037224 */ /* 0x000fe400078e0a0b */
[----:B------:R-:W-:Y:S02]  /*16a40*/  IMAD R6, R6, R2, R5 ;  /* 0x0000000206067224 */ /* 0x000fe400078e0205 */
[----:B------:R-:W-:Y:S01]  /*16a50*/  IMAD.MOV.U32 R2, RZ, RZ, RZ ;  /* 0x000000ffff027224 */ /* 0x000fe200078e00ff */
[----:B------:R-:W-:-:S04]  /*16a60*/  VIADDMNMX R13, R3, R4, R13, PT ;  /* 0x00000004030d7246 */ /* 0x000fc8000380010d */
[-C--:B------:R-:W-:Y:S01]  /*16a70*/  IABS R8, R13.reuse ;  /* 0x0000000d00087213 */ /* 0x080fe20000000000 */
[----:B------:R-:W-:Y:S01]  /*16a80*/  IMAD.MOV R26, RZ, RZ, -R13 ;  /* 0x000000ffff1a7224 */ /* 0x000fe200078e0a0d */
[----:B------:R-:W-:Y:S02]  /*16a90*/  IABS R10, R13 ;  /* 0x0000000d000a7213 */ /* 0x000fe40000000000 */
[----:B------:R-:W0:Y:S08]  /*16aa0*/  I2F.RP R4, R8 ;  /* 0x0000000800047306 */ /* 0x000e300000209400 */
[----:B0-----:R-:W0:Y:S02]  /*16ab0*/  MUFU.RCP R4, R4 ;  /* 0x0000000400047308 */ /* 0x001e240000001000 */
[----:B0-----:R-:W-:-:S06]  /*16ac0*/  VIADD R3, R4, 0xffffffe ;  /* 0x0ffffffe04037836 */ /* 0x001fcc0000000000 */
[----:B------:R-:W0:Y:S02]  /*16ad0*/  F2I.FTZ.U32.TRUNC.NTZ R3, R3 ;  /* 0x0000000300037305 */ /* 0x000e24000021f000 */
[----:B0-----:R-:W-:-:S04]  /*16ae0*/  IMAD.MOV R9, RZ, RZ, -R3 ;  /* 0x000000ffff097224 */ /* 0x001fc800078e0a03 */
[----:B------:R-:W-:Y:S01]  /*16af0*/  IMAD.MOV.U32 R5, RZ, RZ, R9 ;  /* 0x000000ffff057224 */ /* 0x000fe200078e0009 */
[----:B------:R-:W-:-:S03]  /*16b00*/  IABS R9, R6 ;  /* 0x0000000600097213 */ /* 0x000fc60000000000 */
        /* <DEDUP_REMOVED lines=11> */
[----:B------:R-:W-:Y:S02]  /*16bc0*/  ISETP.GE.AND P2, PT, R3, RZ, PT ;  /* 0x000000ff0300720c */ /* 0x000fe40003f46270 */
[----:B------:R-:W-:-:S05]  /*16bd0*/  IADD3 R3, R11, 0x1000000, R6 ;  /* 0x010000000b037810 */ /* 0x000fca0007ffe006 */
[----:B------:R-:W-:-:S06]  /*16be0*/  @P0 VIADD R2, R2, 0x1 ;  /* 0x0000000102020836 */ /* 0x000fcc0000000000 */
[----:B------:R-:W-:Y:S01]  /*16bf0*/  @!P2 IMAD.MOV R2, RZ, RZ, -R2 ;  /* 0x000000ffff02a224 */ /* 0x000fe200078e0a02 */
[----:B------:R-:W-:-:S05]  /*16c00*/  @!P1 LOP3.LUT R2, RZ, R13, RZ, 0x33, !PT ;  /* 0x0000000dff029212 */ /* 0x000fca00078e33ff */
[----:B------:R-:W-:-:S07]  /*16c10*/  IMAD R26, R2, R26, R3 ;  /* 0x0000001a021a7224 */ /* 0x000fce00078e0203 */
.L_x_1431:
[----:B------:R-:W-:-:S05]  /*16c20*/  LOP3.LUT R25, RZ, R2, RZ, 0x33, !PT ;  /* 0x00000002ff197212 */ /* 0x000fca00078e33ff */
[----:B------:R-:W-:Y:S01]  /*16c30*/  IMAD.IADD R25, R0, 0x1, R25 ;  /* 0x0000000100197824 */ /* 0x000fe200078e0219 */
[----:B------:R-:W-:Y:S06]  /*16c40*/  BRA `(.L_x_1432) ;  /* 0x0000000000107947 */ /* 0x000fec0003800000 */
.L_x_1427:
[----:B------:R-:W-:Y:S01]  /*16c50*/  IMAD.MOV.U32 R24, RZ, RZ, R11 ;  /* 0x000000ffff187224 */ /* 0x000fe200078e000b */
[----:B------:R-:W-:Y:S01]  /*16c60*/  ULDC UR40, c[0x0][0xc3c] ;  /* 0x00030f0000287ab9 */ /* 0x000fe20000000800 */
[----:B------:R-:W-:Y:S02]  /*16c70*/  IMAD.MOV.U32 R25, RZ, RZ, RZ ;  /* 0x000000ffff197224 */ /* 0x000fe400078e00ff */
[----:B------:R-:W-:-:S07]  /*16c80*/  IMAD.MOV.U32 R26, RZ, RZ, RZ ;  /* 0x000000ffff1a7224 */ /* 0x000fce00078e00ff */
.L_x_1432:
[----:B------:R-:W-:Y:S01]  /*16c90*/  ISETP.NE.AND P0, PT, R7, RZ, PT ;  /* 0x000000ff0700720c */ /* 0x000fe20003f05270 */
[----:B------:R-:W-:-:S12]  /*16ca0*/  IMAD.U32 R27, RZ, RZ, UR40 ;  /* 0x00000028ff1b7e24 */ /* 0x000fd8000f8e00ff */
[----:B------:R-:W0:Y:S01]  /*16cb0*/  @!P0 S2R R3, SR_CgaCtaId ;  /* 0x0000000000038919 */ /* 0x000e220000008800 */
[----:B------:R-:W-:-:S04]  /*16cc0*/  @!P0 MOV R0, 0x400 ;  /* 0x0000040000008802 */ /* 0x000fc80000000f00 */
[----:B0-----:R-:W-:-:S05]  /*16cd0*/  @!P0 LEA R0, R3, R0, 0x18 ;  /* 0x0000000003008211 */ /* 0x001fca00078ec0ff */
[----:B------:R0:W-:Y:S01]  /*16ce0*/  @!P0 STS.128 [R0+0x2a8d0], R24 ;  /* 0x02a8d01800008388 */ /* 0x0001e20000000c00 */
[----:B------:R-:W-:Y:S06]  /*16cf0*/  BAR.ARV 0x5, 0x180 ;  /* 0x0146000000007b1d */ /* 0x000fec0000002000 */
.L_x_1425:
[----:B------:R-:W-:Y:S01]  /*16d00*/  ULDC UR4, c[0x0][0xc3c] ;  /* 0x00030f0000047ab9 */ /* 0x000fe20000000800 */
[----:B------:R1:W-:Y:S01]  /*16d10*/  STL [R1], RZ ;  /* 0x000000ff01007387 */ /* 0x0003e20000100800 */
[----:B------:R-:W-:Y:S01]  /*16d20*/  UISETP.GE.AND UP0, UPT, UR40, UR4, UPT ;  /* 0x000000042800728c */ /* 0x000fe2000bf06270 */
[----:B------:R-:W-:Y:S02]  /*16d30*/  IMAD.MOV.U32 R22, RZ, RZ, 0x1 ;  /* 0x00000001ff167424 */ /* 0x000fe400078e00ff */
[----:B------:R-:W-:-:S03]  /*16d40*/  IMAD.MOV.U32 R18, RZ, RZ, RZ ;  /* 0x000000ffff127224 */ /* 0x000fc600078e00ff */
[----:B------:R-:W-:-:S13]  /*16d50*/  PLOP3.LUT P0, PT, PT, PT, UP0, 0x80, 0x0 ;  /* 0x000000000000781c */ /* 0x000fda0003f0f008 */
[----:B-1----:R-:W-:Y:S05]  /*16d60*/  @P0 BRA `(.L_x_1433) ;  /* 0x0000005800f40947 */ /* 0x002fea0003800000 */
[----:B------:R-:W1:Y:S01]  /*16d70*/  S2R R10, SR_TID.X ;  /* 0x00000000000a7919 */ /* 0x000e620000002100 */
[----:B------:R-:W2:Y:S01]  /*16d80*/  S2UR UR4, SR_CgaCtaId ;  /* 0x00000000000479c3 */ /* 0x000ea20000008800 */
[----:B------:R-:W-:Y:S01]  /*16d90*/  IMAD.MOV.U32 R28, RZ, RZ, 0x20 ;  /* 0x00000020ff1c7424 */ /* 0x000fe200078e00ff */
[----:B------:R-:W-:Y:S01]  /*16da0*/  ULOP3.LUT UR43, UR44, 0x2, URZ, 0xfc, !UPT ;  /* 0x000000022c2b7892 */ /* 0x000fe2000f8efc3f */
[----:B------:R3:W-:Y:S01]  /*16db0*/  STL [R1], RZ ;  /* 0x000000ff01007387 */ /* 0x0007e20000100800 */
[----:B------:R-:W-:Y:S01]  /*16dc0*/  IMAD.MOV.U32 R33, RZ, RZ, 0x40 ;  /* 0x00000040ff217424 */ /* 0x000fe200078e00ff */
[----:B------:R-:W-:Y:S01]  /*16dd0*/  ULOP3.LUT UR45, UR44, 0x1, URZ, 0xfc, !UPT ;  /* 0x000000012c2d7892 */ /* 0x000fe2000f8efc3f */
[----:B------:R-:W-:Y:S01]  /*16de0*/  IMAD.MOV.U32 R22, RZ, RZ, 0x1 ;  /* 0x00000001ff167424 */ /* 0x000fe200078e00ff */
[----:B------:R-:W-:Y:S01]  /*16df0*/  ULDC UR46, c[0x0][0xc] ;  /* 0x00000300002e7ab9 */ /* 0x000fe20000000800 */
[----:B------:R-:W-:Y:S02]  /*16e00*/  IMAD.MOV.U32 R18, RZ, RZ, RZ ;  /* 0x000000ffff127224 */ /* 0x000fe400078e00ff */
[----:B--2---:R-:W-:-:S02]  /*16e10*/  IMAD.U32 R30, RZ, RZ, UR4 ;  /* 0x00000004ff1e7e24 */ /* 0x004fc4000f8e00ff */
[C---:B-1----:R-:W-:Y:S01]  /*16e20*/  IMAD.SHL.U32 R34, R10.reuse, 0x40, RZ ;  /* 0x000000400a227824 */ /* 0x042fe200078e00ff */
[----:B------:R-:W-:Y:S01]  /*16e30*/  SHF.R.U32.HI R3, RZ, 0x1, R10 ;  /* 0x00000001ff037819 */ /* 0x000fe2000001160a */
[C---:B------:R-:W-:Y:S01]  /*16e40*/  IMAD.SHL.U32 R2, R10.reuse, 0x80, RZ ;  /* 0x000000800a027824 */ /* 0x040fe200078e00ff */
[C---:B------:R-:W-:Y:S01]  /*16e50*/  LOP3.LUT R9, R10.reuse, 0x7f, RZ, 0xc0, !PT ;  /* 0x0000007f0a097812 */ /* 0x040fe200078ec0ff */
[----:B------:R-:W-:Y:S01]  /*16e60*/  IMAD.SHL.U32 R23, R10, 0x10, RZ ;  /* 0x000000100a177824 */ /* 0x000fe200078e00ff */
[----:B0-----:R-:W-:Y:S01]  /*16e70*/  LOP3.LUT R0, R34, 0x180, RZ, 0xc0, !PT ;  /* 0x0000018022007812 */ /* 0x001fe200078ec0ff */
[----:B------:R-:W-:Y:S01]  /*16e80*/  IMAD.SHL.U32 R7, R10, 0x2, RZ ;  /* 0x000000020a077824 */ /* 0x000fe200078e00ff */
[----:B------:R-:W-:Y:S02]  /*16e90*/  LOP3.LUT R4, R2, 0x380, RZ, 0xc0, !PT ;  /* 0x0000038002047812 */ /* 0x000fe400078ec0ff */
[----:B------:R-:W-:Y:S01]  /*16ea0*/  LOP3.LUT R0, R0, 0x30, R3, 0xf8, !PT ;  /* 0x0000003000007812 */ /* 0x000fe200078ef803 */
[----:B------:R-:W-:Y:S01]  /*16eb0*/  IMAD.SHL.U32 R3, R10, 0x8, RZ ;  /* 0x000000080a037824 */ /* 0x000fe200078e00ff */
[----:B------:R-:W-:-:S02]  /*16ec0*/  LOP3.LUT R2, R2, 0x400, RZ, 0xc0, !PT ;  /* 0x0000040002027812 */ /* 0x000fc400078ec0ff */
[----:B------:R-:W-:Y:S02]  /*16ed0*/  SHF.R.U32.HI R5, RZ, 0x5, R9 ;  /* 0x00000005ff057819 */ /* 0x000fe40000011609 */
[----:B------:R-:W-:Y:S02]  /*16ee0*/  LOP3.LUT R8, R23, 0x40, RZ, 0xc0, !PT ;  /* 0x0000004017087812 */ /* 0x000fe400078ec0ff */
[----:B------:R-:W-:Y:S01]  /*16ef0*/  LOP3.LUT R4, R4, 0x10, R10, 0xf8, !PT ;  /* 0x0000001004047812 */ /* 0x000fe200078ef80a */
[C---:B------:R-:W-:Y:S01]  /*16f00*/  IMAD R2, R5.reuse, 0x800, R2 ;  /* 0x0000080005027824 */ /* 0x040fe200078e0202 */
[----:B------:R-:W-:Y:S01]  /*16f10*/  LOP3.LUT R3, R0, 0x30, R3, 0x78, !PT ;  /* 0x0000003000037812 */ /* 0x000fe200078e7803 */
[----:B------:R-:W-:Y:S01]  /*16f20*/  IMAD R31, R5, 0x200, R8 ;  /* 0x00000200051f7824 */ /* 0x000fe200078e0208 */
[----:B------:R-:W-:Y:S01]  /*16f30*/  LOP3.LUT R6, R23, 0x1b0, RZ, 0xc0, !PT ;  /* 0x000001b017067812 */ /* 0x000fe200078ec0ff */
[----:B------:R-:W-:Y:S01]  /*16f40*/  IMAD.SHL.U32 R0, R10, 0x20, RZ ;  /* 0x000000200a007824 */ /* 0x000fe200078e00ff */
[----:B------:R-:W-:-:S02]  /*16f50*/  LOP3.LUT R5, R4, 0x70, R23, 0x78, !PT ;  /* 0x0000007004057812 */ /* 0x000fc400078e7817 */
[----:B------:R-:W-:Y:S02]  /*16f60*/  LOP3.LUT R34, R3, 0x640, R34, 0xf8, !PT ;  /* 0x0000064003227812 */ /* 0x000fe400078ef822 */
[----:B------:R-:W-:Y:S01]  /*16f70*/  LOP3.LUT R6, R6, 0x30, R7, 0x78, !PT ;  /* 0x0000003006067812 */ /* 0x000fe200078e7807 */
[----:B------:R-:W-:Y:S01]  /*16f80*/  IMAD.IADD R32, R2, 0x1, R5 ;  /* 0x0000000102207824 */ /* 0x000fe200078e0205 */
[----:B------:R-:W-:Y:S02]  /*16f90*/  MOV R3, 0x400 ;  /* 0x0000040000037802 */ /* 0x000fe40000000f00 */
[----:B------:R-:W-:Y:S01]  /*16fa0*/  R2P PR, R10, 0x6 ;  /* 0x000000060a007804 */ /* 0x000fe20000000000 */
[----:B------:R-:W-:Y:S01]  /*16fb0*/  IMAD.IADD R31, R6, 0x1, R31 ;  /* 0x00000001061f7824 */ /* 0x000fe200078e021f */
[----:B------:R-:W-:Y:S02]  /*16fc0*/  LOP3.LUT R0, R0, 0x60, RZ, 0xc0, !PT ;  /* 0x0000006000007812 */ /* 0x000fe400078ec0ff */
[----:B------:R-:W-:-:S02]  /*16fd0*/  SHF.R.U32.HI R2, RZ, 0x2, R9 ;  /* 0x00000002ff027819 */ /* 0x000fc40000011609 */
[----:B------:R-:W-:Y:S02]  /*16fe0*/  LEA R16, R30, R3, 0x18 ;  /* 0x000000031e107211 */ /* 0x000fe400078ec0ff */
[----:B------:R-:W-:Y:S02]  /*16ff0*/  LOP3.LUT R23, R23, 0x30, RZ, 0xc0, !PT ;  /* 0x0000003017177812 */ /* 0x000fe400078ec0ff */
[----:B------:R-:W-:Y:S01]  /*17000*/  LOP3.LUT R3, R2, R0, RZ, 0xfc, !PT ;  /* 0x0000000002037212 */ /* 0x000fe200078efcff */
[----:B------:R-:W-:Y:S01]  /*17010*/  IMAD.IADD R36, R16, 0x1, R31 ;  /* 0x0000000110247824 */ /* 0x000fe200078e021f */
[----:B------:R-:W-:Y:S02]  /*17020*/  SEL R28, R28, 0xffffffe0, !P1 ;  /* 0xffffffe01c1c7807 */ /* 0x000fe40004800000 */
[----:B------:R-:W-:Y:S02]  /*17030*/  SEL R33, R33, 0xffffffc0, !P2 ;  /* 0xffffffc021217807 */ /* 0x000fe40005000000 */
[----:B------:R-:W-:-:S02]  /*17040*/  LOP3.LUT R2, R23, 0x40, RZ, 0xfc, !PT ;  /* 0x0000004017027812 */ /* 0x000fc400078efcff */
[----:B---3--:R-:W-:-:S07]  /*17050*/  LOP3.LUT R0, R23, 0x80, RZ, 0xfc, !PT ;  /* 0x0000008017007812 */ /* 0x008fce00078efcff */
.L_x_1515:
[----:B------:R-:W-:Y:S01]  /*17060*/  ULDC.64 UR4, c[0x0][0xa28] ;  /* 0x00028a0000047ab9 */ /* 0x000fe20000000a00 */
[----:B------:R-:W-:Y:S01]  /*17070*/  ULDC.64 UR6, c[0x0][0xa18] ;  /* 0x0002860000067ab9 */ /* 0x000fe20000000a00 */
[----:B------:R-:W-:Y:S02]  /*17080*/  UISETP.NE.U32.AND UP0, UPT, UR4, URZ, UPT ;  /* 0x0000003f0400728c */ /* 0x000fe4000bf05070 */
[----:B------:R-:W-:Y:S02]  /*17090*/  UISETP.NE.U32.AND UP2, UPT, UR6, URZ, UPT ;  /* 0x0000003f0600728c */ /* 0x000fe4000bf45070 */
[----:B------:R-:W-:Y:S02]  /*170a0*/  UISETP.NE.AND.EX UP0, UPT, UR5, URZ, UPT, UP0 ;  /* 0x0000003f0500728c */ /* 0x000fe4000bf05300 */
[----:B------:R-:W-:Y:S01]  /*170b0*/  UISETP.NE.AND.EX UP2, UPT, UR7, URZ, UPT, UP2 ;  /* 0x0000003f0700728c */ /* 0x000fe2000bf45320 */
[----:B------:R-:W-:Y:S02]  /*170c0*/  ULDC.64 UR4, c[0x0][0xa00] ;  /* 0x0002800000047ab9 */ /* 0x000fe40000000a00 */
[----:B------:R-:W-:Y:S01]  /*170d0*/  ULDC.64 UR6, c[0x0][0xa00] ;  /* 0x0002800000067ab9 */ /* 0x000fe20000000a00 */
[----:B------:R-:W-:Y:S01]  /*170e0*/  UISETP.NE.U32.AND UP1, UPT, UR4, URZ, UPT ;  /* 0x0000003f0400728c */ /* 0x000fe2000bf25070 */
[----:B------:R-:W-:Y:S01]  /*170f0*/  PLOP3.LUT P0, PT, PT, PT, UP0, 0x80, 0x0 ;  /* 0x000000000000781c */ /* 0x000fe20003f0f008 */
[----:B------:R-:W-:-:S02]  /*17100*/  UIMAD.WIDE UR6, UR40, 0x4, UR6 ;  /* 0x00000004280678a5 */ /* 0x000fc4000f8e0206 */
[----:B------:R-:W-:Y:S01]  /*17110*/  UISETP.NE.AND.EX UP3, UPT, UR5, URZ, UPT, UP1 ;  /* 0x0000003f0500728c */ /* 0x000fe2000bf65310 */
[----:B------:R-:W-:Y:S02]  /*17120*/  UMOV UR38, URZ ;  /* 0x0000003f00267c82 */ /* 0x000fe40008000000 */
[----:B------:R-:W-:Y:S01]  /*17130*/  @UP0 ULDC.64 UR4, c[0x0][0xa28] ;  /* 0x00028a0000040ab9 */ /* 0x000fe20000000a00 */
[----:B------:R-:W-:Y:S01]  /*17140*/  ULDC.64 UR8, c[0x0][0xa20] ;  /* 0x0002880000087ab9 */ /* 0x000fe20000000a00 */
[----:B------:R-:W-:Y:S01]  /*17150*/  @UP0 UIMAD.WIDE UR4, UR40, 0x4, UR4 ;  /* 0x00000004280408a5 */ /* 0x000fe2000f8e0204 */
[----:B------:R-:W-:Y:S01]  /*17160*/  PLOP3.LUT P1, PT, PT, PT, UP3, 0x80, 0x0 ;  /* 0x000000000000781c */ /* 0x000fe20003f2f038 */
[----:B------:R-:W-:Y:S01]  /*17170*/  ULDC UR36, c[0x0][0x2f0] ;  /* 0x0000bc0000247ab9 */ /* 0x000fe20000000800 */
[----:B------:R-:W-:Y:S01]  /*17180*/  PLOP3.LUT P2, PT, PT, PT, UP3, 0x80, 0x0 ;  /* 0x000000000000781c */ /* 0x000fe20003f4f038 */
[----:B------:R-:W-:Y:S01]  /*17190*/  UMOV UR39, URZ ;  /* 0x0000003f00277c82 */ /* 0x000fe20008000000 */
[----:B------:R-:W-:Y:S01]  /*171a0*/  UP2UR UR47, UPR, URZ, 0x8 ;  /* 0x000000083f2f7883 */ /* 0x000fe20008000000 */
[----:B0-----:R-:W-:-:S02]  /*171b0*/  IMAD.U32 R2, RZ, RZ, UR4 ;  /* 0x00000004ff027e24 */ /* 0x001fc4000f8e00ff */
[----:B------:R-:W-:Y:S01]  /*171c0*/  IMAD.U32 R3, RZ, RZ, UR5 ;  /* 0x00000005ff037e24 */ /* 0x000fe2000f8e00ff */
[----:B------:R-:W-:-:S04]  /*171d0*/  @UP2 ULDC.64 UR4, c[0x0][0xa18] ;  /* 0x0002860000042ab9 */ /* 0x000fc80000000a00 */
[----:B------:R0:W2:Y:S01]  /*171e0*/  @P0 LDG.E R0, desc[UR56][R2.64] ;  /* 0x0000003802000981 */ /* 0x0000a2000c1e1900 */
[----:B------:R-:W-:Y:S01]  /*171f0*/  @UP2 UIMAD.WIDE UR4, UR40, 0x4, UR4 ;  /* 0x00000004280428a5 */ /* 0x000fe2000f8e0204 */
[----:B0-----:R-:W-:Y:S02]  /*17200*/  IMAD.U32 R2, RZ, RZ, UR6 ;  /* 0x00000006ff027e24 */ /* 0x001fe4000f8e00ff */
[----:B------:R-:W-:-:S05]  /*17210*/  IMAD.U32 R3, RZ, RZ, UR7 ;  /* 0x00000007ff037e24 */ /* 0x000fca000f8e00ff */
[----:B------:R0:W3:Y:S01]  /*17220*/  @P1 LDG.E R4, desc[UR56][R2.64] ;  /* 0x0000003802041981 */ /* 0x0000e2000c1e1900 */
[----:B------:R-:W-:Y:S01]  /*17230*/  PLOP3.LUT P1, PT, PT, PT, UP2, 0x80, 0x0 ;  /* 0x000000000000781c */ /* 0x000fe20003f2f028 */
[----:B0-----:R-:W-:Y:S02]  /*17240*/  IMAD.U32 R2, RZ, RZ, UR4 ;  /* 0x00000004ff027e24 */ /* 0x001fe4000f8e00ff */
[----:B------:R-:W-:Y:S01]  /*17250*/  IMAD.U32 R3, RZ, RZ, UR5 ;  /* 0x00000005ff037e24 */ /* 0x000fe2000f8e00ff */
[----:B------:R-:W-:-:S09]  /*17260*/  ULDC.64 UR4, c[0x0][0x418] ;  /* 0x0001060000047ab9 */ /* 0x000fd20000000a00 */
[----:B------:R-:W4:Y:S01]  /*17270*/  @P1 LDG.E R5, desc[UR56][R2.64] ;  /* 0x0000003802051981 */ /* 0x000f22000c1e1900 */
[----:B------:R-:W-:-:S03]  /*17280*/  UISETP.NE.U32.AND UP0, UPT, UR4, URZ, UPT ;  /* 0x0000003f0400728c */ /* 0x000fc6000bf05070 */
[----:B------:R-:W-:Y:S01]  /*17290*/  ULDC UR4, c[0x0][0x424] ;  /* 0x0001090000047ab9 */ /* 0x000fe20000000800 */
[----:B------:R-:W-:-:S04]  /*172a0*/  UISETP.NE.AND.EX UP0, UPT, UR5, URZ, UPT, UP0 ;  /* 0x0000003f0500728c */ /* 0x000fc8000bf05300 */
[----:B------:R-:W-:-:S04]  /*172b0*/  USEL UR4, UR4, 0x1, UP0 ;  /* 0x0000000104047887 */ /* 0x000fc80008000000 */
[----:B------:R-:W-:Y:S01]  /*172c0*/  UIMAD UR36, UR4, UR36, URZ ;  /* 0x00000024042472a4 */ /* 0x000fe2000f8e023f */
[----:B--2---:R-:W-:Y:S02]  /*172d0*/  @P0 R2UR UR38, R0 ;  /* 0x00000000002602ca */ /* 0x004fe400000e0000 */
[----:B------:R-:W-:-:S04]  /*172e0*/  ISETP.NE.U32.AND P0, PT, RZ, UR8, PT ;  /* 0x00000008ff007c0c */ /* 0x000fc8000bf05070 */
[----:B------:R-:W-:Y:S02]  /*172f0*/  ISETP.NE.AND.EX P0, PT, RZ, UR9, PT, P0 ;  /* 0x00000009ff007c0c */ /* 0x000fe4000bf05300 */
[----:B---3--:R-:W-:Y:S02]  /*17300*/  @P2 R2UR UR39, R4 ;  /* 0x00000000042722ca */ /* 0x008fe400000e0000 */
[----:B----4-:R-:W-:Y:S01]  /*17310*/  @P1 R2UR UR41, R5 ;  /* 0x00000000052912ca */ /* 0x010fe200000e0000 */
[----:B------:R-:W-:-:S14]  /*17320*/  @P1 BRA `(.L_x_1434) ;  /* 0x00000000002c1947 */ /* 0x000fdc0003800000 */
[----:B------:R-:W-:Y:S01]  /*17330*/  UISETP.NE.AND UP0, UPT, UR47, URZ, UPT ;  /* 0x0000003f2f00728c */ /* 0x000fe2000bf05270 */
[----:B------:R-:W-:-:S05]  /*17340*/  ULDC UR41, c[0x0][0x288] ;  /* 0x0000a20000297ab9 */ /* 0x000fca0000000800 */
[----:B------:R-:W-:-:S13]  /*17350*/  PLOP3.LUT P1, PT, PT, PT, UP0, 0x40, 0x0 ;  /* 0x000000000000781c */ /* 0x000fda0003f2e808 */
[----:B------:R-:W-:Y:S05]  /*17360*/  @P1 BRA `(.L_x_1434) ;  /* 0x00000000001c1947 */ /* 0x000fea0003800000 */
[----:B------:R-:W-:Y:S02]  /*17370*/  IMAD.U32 R2, RZ, RZ, UR6 ;  /* 0x00000006ff027e24 */ /* 0x000fe4000f8e00ff */
[----:B------:R-:W-:-:S05]  /*17380*/  IMAD.U32 R3, RZ, RZ, UR7 ;  /* 0x00000007ff037e24 */ /* 0x000fca000f8e00ff */
[----:B------:R-:W2:Y:S04]  /*17390*/  LDG.E R0, desc[UR56][R2.64] ;  /* 0x0000003802007981 */ /* 0x000ea8000c1e1900 */
[----:B------:R-:W3:Y:S01]  /*173a0*/  LDG.E R4, desc[UR56][R2.64+0x4] ;  /* 0x0000043802047981 */ /* 0x000ee2000c1e1900 */
[----:B--2---:R-:W-:Y:S02]  /*173b0*/  R2UR UR4, R0 ;  /* 0x00000000000472ca */ /* 0x004fe400000e0000 */
[----:B---3--:R-:W-:-:S13]  /*173c0*/  R2UR UR41, R4 ;  /* 0x00000000042972ca */ /* 0x008fda00000e0000 */
[----:B------:R-:W-:-:S12]  /*173d0*/  UIADD3 UR41, -UR4, UR41, URZ ;  /* 0x0000002904297290 */ /* 0x000fd8000fffe13f */
.L_x_1434:
        /* <DEDUP_REMOVED lines=8> */
.L_x_1435:
        /* <DEDUP_REMOVED lines=13> */
.L_x_1436:
[----:B------:R-:W-:Y:S01]  /*17530*/  ULDC UR4, c[0x0][0x448] ;  /* 0x0001120000047ab9 */ /* 0x000fe20000000800 */
[----:B------:R-:W-:Y:S01]  /*17540*/  IMAD.SHL.U32 R19, R25, 0x80, RZ ;  /* 0x0000008019137824 */ /* 0x000fe200078e00ff */
[----:B------:R-:W-:Y:S02]  /*17550*/  UISETP.NE.AND UP0, UPT, UR4, 0x1, UPT ;  /* 0x000000010400788c */ /* 0x000fe4000bf05270 */
[----:B------:R-:W-:Y:S01]  /*17560*/  UIADD3 UR36, -UR38, UR36, URZ ;  /* 0x0000002426247290 */ /* 0x000fe2000fffe13f */
[----:B------:R-:W-:Y:S01]  /*17570*/  VIADD R0, R19, 0x7f ;  /* 0x0000007f13007836 */ /* 0x000fe20000000000 */
[----:B------:R-:W-:Y:S02]  /*17580*/  UP2UR UR48, UPR, URZ, 0x1 ;  /* 0x000000013f307883 */ /* 0x000fe40008000000 */
[----:B------:R-:W-:Y:S01]  /*17590*/  PLOP3.LUT P0, PT, PT, PT, UP0, 0x80, 0x0 ;  /* 0x000000000000781c */ /* 0x000fe20003f0f008 */
[----:B------:R-:W-:Y:S01]  /*175a0*/  UIADD3 UR6, UR36, 0x1, -UR41 ;  /* 0x0000000124067890 */ /* 0x000fe2000fffe829 */
[----:B------:R-:W-:-:S03]  /*175b0*/  PLOP3.LUT P1, PT, PT, PT, UP0, 0x80, 0x0 ;  /* 0x000000000000781c */ /* 0x000fc60003f2f008 */
[----:B------:R-:W-:-:S08]  /*175c0*/  @UP0 ULDC UR4, c[0x0][0x44c] ;  /* 0x0001130000040ab9 */ /* 0x000fd00000000800 */
[----:B------:R-:W-:Y:S01]  /*175d0*/  @P0 IMAD.HI.U32 R2, R0, UR4, RZ ;  /* 0x0000000400020c27 */ /* 0x000fe2000f8e00ff */
[----:B------:R-:W-:-:S04]  /*175e0*/  @UP0 ULDC UR4, c[0x0][0x450] ;  /* 0x0001140000040ab9 */ /* 0x000fc80000000800 */
[----:B------:R-:W-:Y:S01]  /*175f0*/  @P1 SHF.R.U32.HI R0, RZ, UR4, R2 ;  /* 0x00000004ff001c19 */ /* 0x000fe20008011602 */
[----:B------:R-:W-:Y:S02]  /*17600*/  ULDC.64 UR4, c[0x0][0x9e0] ;  /* 0x0002780000047ab9 */ /* 0x000fe40000000a00 */
[----:B------:R-:W-:Y:S01]  /*17610*/  UISETP.GE.AND UP0, UPT, UR5, 0x1, UPT ;  /* 0x000000010500788c */ /* 0x000fe2000bf06270 */
[----:B------:R-:W-:-:S05]  /*17620*/  R2UR UR7, R0 ;  /* 0x00000000000772ca */ /* 0x000fca00000e0000 */
[----:B------:R-:W-:-:S08]  /*17630*/  PLOP3.LUT P1, PT, PT, PT, UP0, 0x80, 0x0 ;  /* 0x000000000000781c */ /* 0x000fd00003f2f008 */
[----:B------:R-:W-:-:S04]  /*17640*/  UIADD3 UR6, UR6, UR7, URZ ;  /* 0x0000000706067290 */ /* 0x000fc8000fffe03f */
[----:B------:R-:W-:-:S06]  /*17650*/  UIADD3 UR4, UR6, UR4, URZ ;  /* 0x0000000406047290 */ /* 0x000fcc000fffe03f */
[----:B------:R-:W-:Y:S01]  /*17660*/  IMAD.U32 R0, RZ, RZ, UR4 ;  /* 0x00000004ff007e24 */ /* 0x000fe2000f8e00ff */
[----:B------:R-:W-:Y:S06]  /*17670*/  @!P1 BRA `(.L_x_1437) ;  /* 0x0000000000409947 */ /* 0x000fec0003800000 */
        /* <DEDUP_REMOVED lines=10> */
.L_x_1438:
[----:B------:R-:W-:-:S11]  /*17720*/  UISETP.NE.AND UP0, UPT, UR5, 0x1, UPT ;  /* 0x000000010500788c */ /* 0x000fd6000bf05270 */
[----:B------:R-:W-:Y:S02]  /*17730*/  @UP0 ULDC.64 UR8, c[0x0][0x9e8] ;  /* 0x00027a0000080ab9 */ /* 0x000fe40000000a00 */
[----:B------:R-:W-:-:S04]  /*17740*/  UIMAD.WIDE.U32 UR6, UR4, UR8, URZ ;  /* 0x00000008040672a5 */ /* 0x000fc8000f8e003f */
[----:B------:R-:W-:-:S12]  /*17750*/  @UP0 USHF.R.U32.HI UR4, URZ, UR9, UR7 ;  /* 0x000000093f040299 */ /* 0x000fd80008011607 */
.L_x_1439:
[----:B------:R-:W-:-:S06]  /*17760*/  UIMAD UR4, UR4, UR5, UR5 ;  /* 0x00000005040472a4 */ /* 0x000fcc000f8e0205 */
[----:B------:R-:W-:-:S07]  /*17770*/  VIMNMX R0, R0, UR4, PT ;  /* 0x0000000400007c48 */ /* 0x000fce000bfe0100 */
.L_x_1437:
[----:B------:R-:W-:Y:S01]  /*17780*/  UISETP.NE.AND UP0, UPT, UR48, URZ, UPT ;  /* 0x0000003f3000728c */ /* 0x000fe2000bf05270 */
[----:B------:R-:W-:Y:S01]  /*17790*/  R2UR UR9, R19 ;  /* 0x00000000130972ca */ /* 0x000fe200000e0000 */
[----:B------:R-:W-:Y:S01]  /*177a0*/  UIADD3 UR4, UR36, 0x7f, URZ ;  /* 0x0000007f24047890 */ /* 0x000fe2000fffe03f */
[----:B------:R-:W-:-:S03]  /*177b0*/  VIADD R0, R0, 0x7f ;  /* 0x0000007f00007836 */ /* 0x000fc60000000000 */
[----:B------:R-:W-:Y:S02]  /*177c0*/  USHF.R.S32.HI UR8, URZ, 0x1f, UR4 ;  /* 0x0000001f3f087899 */ /* 0x000fe40008011404 */
[----:B------:R-:W-:Y:S02]  /*177d0*/  SHF.R.S32.HI R3, RZ, 0x1f, R0 ;  /* 0x0000001fff037819 */ /* 0x000fe40000011400 */
[----:B------:R-:W-:Y:S01]  /*177e0*/  ULEA.HI UR8, UR8, UR4, URZ, 0x7 ;  /* 0x0000000408087291 */ /* 0x000fe2000f8f383f */
[----:B------:R-:W-:Y:S01]  /*177f0*/  @UP0 ULDC UR6, c[0x0][0x44c] ;  /* 0x0001130000060ab9 */ /* 0x000fe20000000800 */
[----:B------:R-:W-:Y:S02]  /*17800*/  @UP0 ULDC UR10, c[0x0][0x450] ;  /* 0x00011400000a0ab9 */ /* 0x000fe40000000800 */
[----:B------:R-:W-:Y:S01]  /*17810*/  UIMAD.WIDE.U32 UR6, UR9, UR6, URZ ;  /* 0x00000006090672a5 */ /* 0x000fe2000f8e003f */
[----:B------:R-:W-:Y:S01]  /*17820*/  LEA.HI R3, R3, R0, RZ, 0x7 ;  /* 0x0000000003037211 */ /* 0x000fe200078f38ff */
[----:B------:R-:W-:-:S02]  /*17830*/  USHF.R.S32.HI UR8, URZ, 0x7, UR8 ;  /* 0x000000073f087899 */ /* 0x000fc40008011408 */
[----:B------:R-:W-:Y:S01]  /*17840*/  @UP0 USHF.R.U32.HI UR9, URZ, UR10, UR7 ;  /* 0x0000000a3f090299 */ /* 0x000fe20008011607 */
[----:B------:R-:W-:Y:S01]  /*17850*/  SHF.R.S32.HI R3, RZ, 0x7, R3 ;  /* 0x00000007ff037819 */ /* 0x000fe20000011403 */
[----:B------:R-:W-:Y:S02]  /*17860*/  ULDC UR4, c[0x0][0x9dc] ;  /* 0x0002770000047ab9 */ /* 0x000fe40000000800 */
[----:B------:R-:W-:Y:S01]  /*17870*/  UIADD3 UR9, UR9, UR36, -UR41 ;  /* 0x0000002409097290 */ /* 0x000fe2000fffe829 */
[----:B------:R-:W-:-:S03]  /*17880*/  VIMNMX R35, R3, UR8, PT ;  /* 0x0000000803237c48 */ /* 0x000fc6000bfe0100 */
        /* <DEDUP_REMOVED lines=12> */
.L_x_1441:
[----:B------:R-:W-:-:S11]  /*17950*/  UISETP.NE.AND UP0, UPT, UR5, 0x1, UPT ;  /* 0x000000010500788c */ /* 0x000fd6000bf05270 */
[----:B------:R-:W-:Y:S02]  /*17960*/  @UP0 ULDC.64 UR10, c[0x0][0x9e8] ;  /* 0x00027a00000a0ab9 */ /* 0x000fe40000000a00 */
[----:B------:R-:W-:-:S04]  /*17970*/  UIMAD.WIDE.U32 UR6, UR9, UR10, URZ ;  /* 0x0000000a090672a5 */ /* 0x000fc8000f8e003f */
[----:B------:R-:W-:-:S12]  /*17980*/  @UP0 USHF.R.U32.HI UR9, URZ, UR11, UR7 ;  /* 0x0000000b3f090299 */ /* 0x000fd80008011607 */
.L_x_1442:
[----:B------:R-:W-:-:S04]  /*17990*/  UIMAD UR5, UR9, UR5, URZ ;  /* 0x00000005090572a4 */ /* 0x000fc8000f8e023f */
[----:B------:R-:W-:-:S04]  /*179a0*/  UISETP.LT.AND UP0, UPT, UR4, UR5, UPT ;  /* 0x000000050400728c */ /* 0x000fc8000bf01270 */
[----:B------:R-:W-:-:S12]  /*179b0*/  USEL UR4, UR4, UR5, !UP0 ;  /* 0x0000000504047287 */ /* 0x000fd8000c000000 */
.L_x_1440:
[----:B------:R-:W-:Y:S01]  /*179c0*/  USHF.R.S32.HI UR5, URZ, 0x1f, UR4 ;  /* 0x0000001f3f057899 */ /* 0x000fe20008011404 */
[----:B------:R-:W-:-:S03]  /*179d0*/  R2UR UR7, R26 ;  /* 0x000000001a0772ca */ /* 0x000fc600000e0000 */
[----:B------:R-:W-:-:S04]  /*179e0*/  ULEA.HI UR5, UR5, UR4, URZ, 0x7 ;  /* 0x0000000405057291 */ /* 0x000fc8000f8f383f */
[----:B------:R-:W-:-:S04]  /*179f0*/  USHF.R.S32.HI UR6, URZ, 0x7, UR5 ;  /* 0x000000073f067899 */ /* 0x000fc80008011405 */
[----:B------:R-:W-:Y:S02]  /*17a00*/  UISETP.LT.AND UP0, UPT, URZ, UR6, UPT ;  /* 0x000000063f00728c */ /* 0x000fe4000bf01270 */
[----:B------:R-:W-:Y:S02]  /*17a10*/  ULOP3.LUT UR5, UR7, 0xff000000, URZ, 0xc0, !UPT ;  /* 0xff00000007057892 */ /* 0x000fe4000f8ec03f */
[----:B------:R-:W-:Y:S02]  /*17a20*/  USEL UR11, URZ, UR6, !UP0 ;  /* 0x000000063f0b7287 */ /* 0x000fe4000c000000 */
[----:B------:R-:W-:Y:S02]  /*17a30*/  ULOP3.LUT UR4, UR7, 0xff0000, URZ, 0xc0, !UPT ;  /* 0x00ff000007047892 */ /* 0x000fe4000f8ec03f */
[----:B------:R-:W-:Y:S02]  /*17a40*/  USHF.R.U32.HI UR5, URZ, 0x8, UR5 ;  /* 0x000000083f057899 */ /* 0x000fe40008011605 */
[----:B------:R-:W-:-:S02]  /*17a50*/  ISETP.GT.AND P0, PT, R35, UR11, PT ;  /* 0x0000000b23007c0c */ /* 0x000fc4000bf04270 */
[----:B------:R-:W-:-:S03]  /*17a60*/  ULEA.HI UR5, UR4, UR5, URZ, 0x10 ;  /* 0x0000000504057291 */ /* 0x000fc6000f8f803f */
[----:B------:R-:W-:Y:S01]  /*17a70*/  UMOV UR4, URZ ;  /* 0x0000003f00047c82 */ /* 0x000fe20008000000 */
[----:B------:R-:W-:-:S07]  /*17a80*/  ULOP3.LUT UR42, UR5, 0xff, URZ, 0xc0, !UPT ;  /* 0x000000ff052a7892 */ /* 0x000fce000f8ec03f */
[----:B------:R-:W-:Y:S05]  /*17a90*/  @!P0 BRA `(.L_x_1443) ;  /* 0x0000000000908947 */ /* 0x000fea0003800000 */
[----:B------:R-:W-:Y:S01]  /*17aa0*/  USHF.R.U32.HI UR6, URZ, 0x10, UR5 ;  /* 0x000000103f067899 */ /* 0x000fe20008011605 */
[----:B------:R-:W-:-:S03]  /*17ab0*/  UMOV UR4, URZ ;  /* 0x0000003f00047c82 */ /* 0x000fc60008000000 */
[----:B------:R-:W-:-:S11]  /*17ac0*/  UISETP.NE.AND UP0, UPT, UR6, URZ, UPT ;  /* 0x0000003f0600728c */ /* 0x000fd6000bf05270 */
[----:B------:R-:W-:Y:S02]  /*17ad0*/  @!UP0 ULDC UR6, c[0x0][0x9f0] ;  /* 0x00027c0000068ab9 */ /* 0x000fe40000000800 */
[----:B------:R-:W-:-:S04]  /*17ae0*/  IABS R0, UR6 ;  /* 0x0000000600007c13 */ /* 0x000fc80008000000 */
[----:B------:R-:W-:Y:S01]  /*17af0*/  R2UR UR12, R0 ;  /* 0x00000000000c72ca */ /* 0x000fe200000e0000 */
[----:B------:R-:W-:-:S05]  /*17b00*/  IMAD.U32 R0, RZ, RZ, UR6 ;  /* 0x00000006ff007e24 */ /* 0x000fca000f8e00ff */
[----:B------:R-:W-:-:S04]  /*17b10*/  IADD3 R0, R0, -0x1, R35 ;  /* 0xffffffff00007810 */ /* 0x000fc80007ffe023 */
[----:B------:R-:W-:Y:S02]  /*17b20*/  R2UR UR7, R0 ;  /* 0x00000000000772ca */ /* 0x000fe400000e0000 */
[----:B------:R-:W-:Y:S01]  /*17b30*/  IABS R0, UR6 ;  /* 0x0000000600007c13 */ /* 0x000fe20008000000 */
[----:B------:R-:W0:Y:S10]  /*17b40*/  I2F.RP R2, UR12 ;  /* 0x0000000c00027d06 */ /* 0x000e340008209400 */
[----:B------:R-:W-:Y:S01]  /*17b50*/  UIADD3 UR7, -UR11, UR7, URZ ;  /* 0x000000070b077290 */ /* 0x000fe2000fffe13f */
[----:B0-----:R-:W0:Y:S02]  /*17b60*/  MUFU.RCP R2, R2 ;  /* 0x0000000200027308 */ /* 0x001e240000001000 */
[----:B0-----:R-:W-:-:S02]  /*17b70*/  VIADD R3, R2, 0xffffffe ;  /* 0x0ffffffe02037836 */ /* 0x001fc40000000000 */
[----:B------:R-:W-:Y:S01]  /*17b80*/  IMAD.MOV R2, RZ, RZ, -R0 ;  /* 0x000000ffff027224 */ /* 0x000fe200078e0a00 */
[----:B------:R-:W-:Y:S01]  /*17b90*/  IABS R0, UR7 ;  /* 0x0000000700007c13 */ /* 0x000fe20008000000 */
[----:B------:R-:W-:Y:S02]  /*17ba0*/  ULOP3.LUT UR7, UR7, UR6, URZ, 0x3c, !UPT ;  /* 0x0000000607077292 */ /* 0x000fe4000f8e3c3f */
[----:B------:R-:W0:Y:S01]  /*17bb0*/  F2I.FTZ.U32.TRUNC.NTZ R3, R3 ;  /* 0x0000000300037305 */ /* 0x000e22000021f000 */
[----:B------:R-:W-:Y:S02]  /*17bc0*/  R2UR UR9, R0 ;  /* 0x00000000000972ca */ /* 0x000fe400000e0000 */
[----:B------:R-:W-:Y:S02]  /*17bd0*/  R2UR UR10, R2 ;  /* 0x00000000020a72ca */ /* 0x000fe400000e0000 */
[----:B0-----:R-:W-:-:S13]  /*17be0*/  R2UR UR5, R3 ;  /* 0x00000000030572ca */ /* 0x001fda00000e0000 */
[----:B------:R-:W-:-:S04]  /*17bf0*/  UIADD3 UR8, URZ, -UR5, URZ ;  /* 0x800000053f087290 */ /* 0x000fc8000fffe03f */
[----:B------:R-:W-:-:S04]  /*17c00*/  UIMAD UR8, UR8, UR12, URZ ;  /* 0x0000000c080872a4 */ /* 0x000fc8000f8e023f */
[----:B------:R-:W-:-:S04]  /*17c10*/  UIMAD.WIDE.U32 UR4, UR5, UR8, UR4 ;  /* 0x00000008050472a5 */ /* 0x000fc8000f8e0004 */
[----:B------:R-:W-:-:S04]  /*17c20*/  UIMAD.WIDE.U32 UR4, UR5, UR9, URZ ;  /* 0x00000009050472a5 */ /* 0x000fc8000f8e003f */
        /* <DEDUP_REMOVED lines=11> */
.L_x_1443:
[----:B------:R-:W-:Y:S01]  /*17ce0*/  UIMAD UR42, UR42, UR4, UR11 ;  /* 0x000000042a2a72a4 */ /* 0x000fe2000f8e020b */
[----:B------:R-:W-:Y:S05]  /*17cf0*/  BSSY B7, `(.L_x_1444) ;  /* 0x00003c8000077945 */ /* 0x000fea0003800000 */
[----:B------:R-:W-:-:S05]  /*17d00*/  IMAD.U32 R0, RZ, RZ, UR42 ;  /* 0x0000002aff007e24 */ /* 0x000fca000f8e00ff */
[----:B------:R-:W-:-:S04]  /*17d10*/  VIADDMNMX R35, R0, UR4, R35, PT ;  /* 0x0000000400237c46 */ /* 0x000fc8000b800123 */
[----:B------:R-:W-:-:S13]  /*17d20*/  ISETP.GT.AND P0, PT, R35, UR42, PT ;  /* 0x0000002a23007c0c */ /* 0x000fda000bf04270 */
[----:B------:R-:W-:Y:S05]  /*17d30*/  @P0 BRA `(.L_x_1445) ;  /* 0x0000000000440947 */ /* 0x000fea0003800000 */
[----:B------:R-:W0:Y:S02]  /*17d40*/  S2R R2, SR_TID.X ;  /* 0x0000000000027919 */ /* 0x000e240000002100 */
[----:B0-----:R-:W-:-:S04]  /*17d50*/  LOP3.LUT R2, R2, 0x7f, RZ, 0xc0, !PT ;  /* 0x0000007f02027812 */ /* 0x001fc800078ec0ff */
[----:B------:R-:W-:-:S13]  /*17d60*/  ISETP.NE.AND P0, PT, R2, RZ, PT ;  /* 0x000000ff0200720c */ /* 0x000fda0003f05270 */
[----:B------:R-:W-:Y:S05]  /*17d70*/  @P0 BRA `(.L_x_1446) ;  /* 0x0000003800fc0947 */ /* 0x000fea0003800000 */
[----:B------:R-:W0:Y:S01]  /*17d80*/  S2R R5, SR_LANEID ;  /* 0x0000000000057919 */ /* 0x000e220000000000 */
[----:B------:R-:W-:Y:S01]  /*17d90*/  VOTEU.ANY UR4, UPT, PT ;  /* 0x0000000000047886 */ /* 0x000fe200038e0100 */
[----:B------:R-:W1:Y:S01]  /*17da0*/  LDC.64 R2, c[0x0][0xc60] ;  /* 0x00031800ff027b82 */ /* 0x000e620000000a00 */
[----:B------:R-:W0:Y:S02]  /*17db0*/  FLO.U32 R0, UR4 ;  /* 0x0000000400007d00 */ /* 0x000e2400080e0000 */
[----:B0-----:R-:W-:-:S06]  /*17dc0*/  ISETP.EQ.U32.AND P0, PT, R0, R5, PT ;  /* 0x000000050000720c */ /* 0x001fcc0003f02070 */
[----:B------:R-:W1:Y:S07]  /*17dd0*/  POPC R5, UR4 ;  /* 0x0000000400057d09 */ /* 0x000e6e0008000000 */
[----:B-1----:R-:W2:Y:S01]  /*17de0*/  @P0 ATOMG.E.ADD.STRONG.GPU PT, R3, desc[UR56][R2.64], R5 ;  /* 0x00000005020309a8 */ /* 0x002ea200081ee1f8 */
[----:B------:R-:W0:Y:S02]  /*17df0*/  S2R R4, SR_LTMASK ;  /* 0x0000000000047919 */ /* 0x000e240000003900 */
[----:B0-----:R-:W-:-:S04]  /*17e00*/  LOP3.LUT R4, R4, UR4, RZ, 0xc0, !PT ;  /* 0x0000000404047c12 */ /* 0x001fc8000f8ec0ff */
[----:B------:R-:W0:Y:S01]  /*17e10*/  POPC R7, R4 ;  /* 0x0000000400077309 */ /* 0x000e220000000000 */
[----:B--2---:R-:W0:Y:S02]  /*17e20*/  SHFL.IDX PT, R0, R3, R0, 0x1f ;  /* 0x00001f0003007589 */ /* 0x004e2400000e0000 */
[----:B0-----:R-:W-:Y:S01]  /*17e30*/  IADD3 R24, R0, UR46, R7 ;  /* 0x0000002e00187c10 */ /* 0x001fe2000fffe007 */
[----:B------:R-:W-:Y:S06]  /*17e40*/  BRA `(.L_x_1446) ;  /* 0x0000003800c87947 */ /* 0x000fec0003800000 */
.L_x_1445:
        /* <DEDUP_REMOVED lines=20> */
.L_x_1448:
[----:B------:R-:W-:Y:S05]  /*17f90*/  BSYNC B6 ;  /* 0x0000000000067941 */ /* 0x000fea0003800000 */
.L_x_1447:
        /* <DEDUP_REMOVED lines=22> */
.L_x_1450:
[----:B------:R-:W-:Y:S05]  /*18100*/  BSYNC B6 ;  /* 0x0000000000067941 */ /* 0x000fea0003800000 */
.L_x_1449:
        /* <DEDUP_REMOVED lines=20> */
.L_x_1452:
[----:B------:R-:W-:Y:S05]  /*18250*/  BSYNC B6 ;  /* 0x0000000000067941 */ /* 0x000fea0003800000 */
.L_x_1451:
        /* <DEDUP_REMOVED lines=19> */
.L_x_1454:
[----:B------:R-:W-:Y:S05]  /*18390*/  BSYNC B6 ;  /* 0x0000000000067941 */ /* 0x000fea0003800000 */
.L_x_1453:
[----:B------:R-:W-:Y:S01]  /*183a0*/  ULDC.64 UR4, c[0x0][0x9f8] ;  /* 0x00027e0000047ab9 */ /* 0x000fe20000000a00 */
[----:B------:R-:W-:Y:S01]  /*183b0*/  IMAD.U32 R25, RZ, RZ, UR40 ;  /* 0x00000028ff197e24 */ /* 0x000fe2000f8e00ff */
[----:B------:R-:W-:Y:S01]  /*183c0*/  UISETP.NE.U32.AND UP0, UPT, UR4, URZ, UPT ;  /* 0x0000003f0400728c */ /* 0x000fe2000bf05070 */
[----:B------:R-:W0:Y:S01]  /*183d0*/  S2R R20, SR_TID.X ;  /* 0x0000000000147919 */ /* 0x000e220000002100 */
[----:B------:R-:W1:Y:S02]  /*183e0*/  LDC R10, c[0x0][0x430] ;  /* 0x00010c00ff0a7b82 */ /* 0x000e640000000800 */
[----:B------:R-:W-:Y:S01]  /*183f0*/  UISETP.NE.AND.EX UP0, UPT, UR5, URZ, UPT, UP0 ;  /* 0x0000003f0500728c */ /* 0x000fe2000bf05300 */
[----:B------:R-:W2:Y:S05]  /*18400*/  S2R R17, SR_TID.X ;  /* 0x0000000000117919 */ /* 0x000eaa0000002100 */
[----:B------:R-:W-:Y:S01]  /*18410*/  PLOP3.LUT P0, PT, PT, PT, UP0, 0x80, 0x0 ;  /* 0x000000000000781c */ /* 0x000fe20003f0f008 */
[----:B------:R-:W3:Y:S04]  /*18420*/  LDC R37, c[0x0][0x2f4] ;  /* 0x0000bd00ff257b82 */ /* 0x000ee80000000800 */
[----:B------:R-:W-:-:S02]  /*18430*/  @UP0 ULDC.64 UR4, c[0x0][0x9f8] ;  /* 0x00027e0000040ab9 */ /* 0x000fc40000000a00 */
[----:B------:R-:W-:-:S06]  /*18440*/  @UP0 UIMAD.WIDE UR4, UR40, 0x4, UR4 ;  /* 0x00000004280408a5 */ /* 0x000fcc000f8e0204 */
[----:B------:R-:W-:Y:S02]  /*18450*/  IMAD.U32 R2, RZ, RZ, UR4 ;  /* 0x00000004ff027e24 */ /* 0x000fe4000f8e00ff */
[----:B------:R-:W-:-:S05]  /*18460*/  IMAD.U32 R3, RZ, RZ, UR5 ;  /* 0x00000005ff037e24 */ /* 0x000fca000f8e00ff */
[----:B------:R4:W4:Y:S01]  /*18470*/  @P0 LDG.E R25, desc[UR56][R2.64] ;  /* 0x0000003802190981 */ /* 0x000922000c1e1900 */
[----:B-1----:R-:W-:Y:S01]  /*18480*/  ISETP.NE.AND P1, PT, R10, 0x1, PT ;  /* 0x000000010a00780c */ /* 0x002fe20003f25270 */
[----:B0-----:R-:W-:Y:S01]  /*18490*/  IMAD.SHL.U32 R20, R20, 0x20, RZ ;  /* 0x0000002014147824 */ /* 0x001fe200078e00ff */
[----:B------:R-:W-:Y:S02]  /*184a0*/  LEA R7, R35, 0xffffff80, 0x7 ;  /* 0xffffff8023077811 */ /* 0x000fe400078e38ff */
[----:B------:R-:W-:Y:S02]  /*184b0*/  LOP3.LUT R29, R29, 0xffffffef, RZ, 0xc0, !PT ;  /* 0xffffffef1d1d7812 */ /* 0x000fe400078ec0ff */
[----:B--2---:R-:W-:Y:S02]  /*184c0*/  LOP3.LUT R17, R17, 0x7f, RZ, 0xc0, !PT ;  /* 0x0000007f11117812 */ /* 0x004fe400078ec0ff */
[----:B------:R-:W-:Y:S02]  /*184d0*/  LOP3.LUT R20, R20, 0x60, RZ, 0xc0, !PT ;  /* 0x0000006014147812 */ /* 0x000fe400078ec0ff */
[----:B------:R-:W-:-:S03]  /*184e0*/  SHF.R.U32.HI R17, RZ, 0x2, R17 ;  /* 0x00000002ff117819 */ /* 0x000fc60000011611 */
[----:B------:R-:W0:Y:S01]  /*184f0*/  @P1 LDC R0, c[0x0][0x434] ;  /* 0x00010d00ff001b82 */ /* 0x000e220000000800 */
[----:B---3--:R-:W-:Y:S02]  /*18500*/  ISETP.GE.AND P3, PT, R23, R37, PT ;  /* 0x000000251700720c */ /* 0x008fe40003f66270 */
[----:B------:R-:W-:Y:S02]  /*18510*/  LOP3.LUT R4, R7, R17, R20, 0xfe, !PT ;  /* 0x0000001107047212 */ /* 0x000fe400078efe14 */
[----:B------:R-:W-:Y:S02]  /*18520*/  @P1 LOP3.LUT R29, R29, 0x10, RZ, 0xfc, !PT ;  /* 0x000000101d1d1812 */ /* 0x000fe400078efcff */
[C---:B------:R-:W-:Y:S01]  /*18530*/  ISETP.GE.AND P0, PT, R4.reuse, UR36, PT ;  /* 0x0000002404007c0c */ /* 0x040fe2000bf06270 */
[----:B------:R-:W1:Y:S01]  /*18540*/  @P1 LDC R5, c[0x0][0x438] ;  /* 0x00010e00ff051b82 */ /* 0x000e620000000800 */
[----:B------:R-:W-:-:S04]  /*18550*/  VIADD R9, R4, UR38 ;  /* 0x0000002604097c36 */ /* 0x000fc80008000000 */
[----:B------:R-:W-:-:S07]  /*18560*/  IMAD.MOV.U32 R8, RZ, RZ, R9 ;  /* 0x000000ffff087224 */ /* 0x000fce00078e0009 */
[----:B----4-:R-:W2:Y:S01]  /*18570*/  @!P0 LDC.64 R2, c[0x0][0x428] ;  /* 0x00010a00ff028b82 */ /* 0x010ea20000000a00 */
[----:B0-----:R-:W-:-:S05]  /*18580*/  @P1 IMAD.HI.U32 R0, R9, R0, RZ ;  /* 0x0000000009001227 */ /* 0x001fca00078e00ff */
[----:B-1----:R-:W-:Y:S02]  /*18590*/  @P1 SHF.R.U32.HI R8, RZ, R5, R0 ;  /* 0x00000005ff081219 */ /* 0x002fe40000011600 */
[----:B------:R-:W0:Y:S03]  /*185a0*/  @!P0 LDC.64 R4, c[0x0][0x418] ;  /* 0x00010600ff048b82 */ /* 0x000e260000000a00 */
[----:B------:R-:W-:-:S04]  /*185b0*/  IMAD.MOV R6, RZ, RZ, -R8 ;  /* 0x000000ffff067224 */ /* 0x000fc800078e0a08 */
[----:B------:R-:W-:Y:S01]  /*185c0*/  IMAD R6, R10, R6, R9 ;  /* 0x000000060a067224 */ /* 0x000fe200078e0209 */
[----:B------:R-:W-:Y:S02]  /*185d0*/  @!P0 SHF.R.S32.HI R9, RZ, 0x1f, R8 ;  /* 0x0000001fff098819 */ /* 0x000fe40000011408 */
[----:B------:R-:W-:Y:S02]  /*185e0*/  LOP3.LUT R11, R23, 0x40, RZ, 0xfc, !PT ;  /* 0x00000040170b7812 */ /* 0x000fe400078efcff */
[----:B------:R-:W-:Y:S01]  /*185f0*/  LOP3.LUT R29, R29, 0xfffffffb, RZ, 0xc0, !PT ;  /* 0xfffffffb1d1d7812 */ /* 0x000fe200078ec0ff */
[----:B------:R-:W-:-:S03]  /*18600*/  IMAD.U32 R12, RZ, RZ, UR43 ;  /* 0x0000002bff0c7e24 */ /* 0x000fc6000f8e00ff */
[----:B------:R-:W-:Y:S02]  /*18610*/  @P3 LOP3.LUT R29, R29, 0x4, RZ, 0xfc, !PT ;  /* 0x000000041d1d3812 */ /* 0x000fe400078efcff */
[----:B------:R-:W-:Y:S02]  /*18620*/  ISETP.NE.AND P2, PT, R12, 0x3, PT ;  /* 0x000000030c00780c */ /* 0x000fe40003f45270 */
[----:B------:R-:W-:Y:S02]  /*18630*/  LOP3.LUT R29, R29, 0xfffffff7, RZ, 0xc0, !PT ;  /* 0xfffffff71d1d7812 */ /* 0x000fe400078ec0ff */
[----:B------:R-:W-:Y:S02]  /*18640*/  LOP3.LUT R10, R23, 0x80, RZ, 0xfc, !PT ;  /* 0x00000080170a7812 */ /* 0x000fe400078efcff */
[----:B------:R-:W-:Y:S01]  /*18650*/  LOP3.LUT R29, R29, 0xfffffffd, RZ, 0xc0, !PT ;  /* 0xfffffffd1d1d7812 */ /* 0x000fe200078ec0ff */
[----:B------:R-:W-:Y:S01]  /*18660*/  UMOV UR4, 0xffffffff ;  /* 0xffffffff00047882 */ /* 0x000fe20000000000 */
[----:B------:R-:W-:Y:S01]  /*18670*/  SHF.R.S32.HI R27, RZ, 0x1f, R25 ;  /* 0x0000001fff1b7819 */ /* 0x000fe20000011419 */
[----:B--2---:R-:W-:-:S04]  /*18680*/  @!P0 IMAD.WIDE.U32 R8, R25, R2, R8 ;  /* 0x0000000219088225 */ /* 0x004fc800078e0008 */
[----:B------:R-:W-:-:S04]  /*18690*/  @!P0 IMAD R2, R27, R2, RZ ;  /* 0x000000021b028224 */ /* 0x000fc800078e02ff */
[----:B------:R-:W-:Y:S01]  /*186a0*/  @!P0 IMAD R3, R25, R3, R2 ;  /* 0x0000000319038224 */ /* 0x000fe200078e0202 */
[----:B0-----:R-:W-:-:S03]  /*186b0*/  @!P0 LEA R2, P1, R8, R4, 0x2 ;  /* 0x0000000408028211 */ /* 0x001fc600078210ff */
[----:B------:R-:W-:-:S05]  /*186c0*/  @!P0 IMAD.IADD R0, R9, 0x1, R3 ;  /* 0x0000000109008824 */ /* 0x000fca00078e0203 */
[----:B------:R-:W-:Y:S01]  /*186d0*/  @!P0 LEA.HI.X R3, R8, R5, R0, 0x2, P1 ;  /* 0x0000000508038211 */ /* 0x000fe200008f1400 */
[----:B------:R-:W-:Y:S01]  /*186e0*/  IMAD.MOV.U32 R5, RZ, RZ, RZ ;  /* 0x000000ffff057224 */ /* 0x000fe200078e00ff */
[----:B------:R-:W-:-:S05]  /*186f0*/  ISETP.GE.AND P1, PT, R11, R37, PT ;  /* 0x000000250b00720c */ /* 0x000fca0003f26270 */
[----:B------:R0:W5:Y:S01]  /*18700*/  @!P0 LDG.E R5, desc[UR56][R2.64] ;  /* 0x0000003802058981 */ /* 0x000162000c1e1900 */
[----:B------:R-:W-:-:S07]  /*18710*/  ISETP.GE.AND P0, PT, R10, R37, PT ;  /* 0x000000250a00720c */ /* 0x000fce0003f06270 */
[----:B------:R-:W-:-:S04]  /*18720*/  @P1 LOP3.LUT R29, R29, 0x2, RZ, 0xfc, !PT ;  /* 0x000000021d1d1812 */ /* 0x000fc800078efcff */
[----:B------:R-:W-:-:S04]  /*18730*/  @P2 LOP3.LUT R29, R29, 0x8, RZ, 0xfc, !PT ;  /* 0x000000081d1d2812 */ /* 0x000fc800078efcff */
[----:B------:R-:W-:-:S04]  /*18740*/  LOP3.LUT R29, R29, 0xfffffffe, RZ, 0xc0, !PT ;  /* 0xfffffffe1d1d7812 */ /* 0x000fc800078ec0ff */
[----:B------:R-:W-:Y:S01]  /*18750*/  @P0 LOP3.LUT R29, R29, 0x1, RZ, 0xfc, !PT ;  /* 0x000000011d1d0812 */ /* 0x000fe200078efcff */
[----:B0-----:R-:W-:Y:S06]  /*18760*/  BRA.DIV UR4, `(.L_x_1455) ;  /* 0x0000004a04507947 */ /* 0x001fec000b800000 */
.L_x_1535:
[----:B------:R-:W-:Y:S01]  /*18770*/  LOP3.LUT R17, R26, 0xffff, RZ, 0xc0, !PT ;  /* 0x0000ffff1a117812 */ /* 0x000fe200078ec0ff */
[----:B------:R-:W-:Y:S06]  /*18780*/  @!P2 BRA `(.L_x_1456) ;  /* 0x000000000004a947 */ /* 0x000fec0003800000 */
[----:B------:R-:W-:Y:S01]  /*18790*/  BPT.TRAP 0x1 ;  /* 0x000000040000795c */ /* 0x000fe20000300000 */
.L_x_1456:
[----:B------:R-:W-:Y:S01]  /*187a0*/  IMAD R4, R18, 0x8, R16 ;  /* 0x0000000812047824 */ /* 0x000fe200078e0210 */
[----:B------:R-:W-:Y:S01]  /*187b0*/  SHF.L.U32 R26, R22, 0x1f, RZ ;  /* 0x0000001f161a7819 */ /* 0x000fe200000006ff */
[----:B------:R-:W-:Y:S01]  /*187c0*/  BSSY B0, `(.L_x_1457) ;  /* 0x0000004000007945 */ /* 0x000fe20003800000 */
[----:B------:R-:W-:Y:S02]  /*187d0*/  SHF.R.S32.HI R10, RZ, 0x1f, R6 ;  /* 0x0000001fff0a7819 */ /* 0x000fe40000011406 */
[----:B------:R-:W0:Y:S02]  /*187e0*/  SYNCS.PHASECHK.TRANS64.TRYWAIT P0, [R4+URZ+0x2a880], R26 ;  /* 0x02a8801a040075a7 */ /* 0x000e24000800017f */
[----:B0-----:R-:W-:Y:S05]  /*187f0*/  @!P0 BRA `(.L_x_1458) ;  /* 0x0000004800588947 */ /* 0x001fea0003800000 */
.L_x_1536:
[----:B------:R-:W-:Y:S05]  /*18800*/  BSYNC B0 ;  /* 0x0000000000007941 */ /* 0x000fea0003800000 */
.L_x_1457:
[----:B------:R-:W1:Y:S01]  /*18810*/  S2R R8, SR_TID.X ;  /* 0x0000000000087919 */ /* 0x000e620000002100 */
[----:B------:R-:W-:Y:S01]  /*18820*/  ULDC.64 UR4, c[0x0][0x328] ;  /* 0x0000ca0000047ab9 */ /* 0x000fe20000000a00 */
[----:B-----5:R-:W-:Y:S01]  /*18830*/  SHF.R.S32.HI R20, RZ, 0x1f, R5 ;  /* 0x0000001fff147819 */ /* 0x020fe20000011405 */
[----:B------:R-:W-:Y:S01]  /*18840*/  IMAD R3, R10, UR4, RZ ;  /* 0x000000040a037c24 */ /* 0x000fe2000f8e02ff */
[----:B------:R-:W-:Y:S01]  /*18850*/  ULDC.64 UR6, c[0x0][0x318] ;  /* 0x0000c60000067ab9 */ /* 0x000fe20000000a00 */
[----:B------:R-:W-:Y:S02]  /*18860*/  IMAD R21, R18, 0x6000, R31 ;  /* 0x0000600012157824 */ /* 0x000fe400078e021f */
        /* <DEDUP_REMOVED lines=9> */
[C---:B------:R-:W-:Y:S01]  /*18900*/  IMAD.WIDE.U32 R2, R17.reuse, UR4, R2 ;  /* 0x0000000411027c25 */ /* 0x040fe2000f8e0002 */
[----:B------:R-:W-:Y:S01]  /*18910*/  UMOV UR4, 0xffffffff ;  /* 0xffffffff00047882 */ /* 0x000fe20000000000 */
[----:B-1----:R-:W-:Y:S02]  /*18920*/  LOP3.LUT R8, R8, 0x7f, RZ, 0xc0, !PT ;  /* 0x0000007f08087812 */ /* 0x002fe400078ec0ff */
[----:B------:R-:W-:Y:S02]  /*18930*/  IMAD R9, R17, UR5, R3 ;  /* 0x0000000511097c24 */ /* 0x000fe4000f8e0203 */
[----:B------:R-:W-:Y:S02]  /*18940*/  SHF.R.U32.HI R11, RZ, 0x2, R8 ;  /* 0x00000002ff0b7819 */ /* 0x000fe40000011608 */
[----:B------:R-:W-:-:S02]  /*18950*/  IADD3 R8, P0, R2, UR6, RZ ;  /* 0x0000000602087c10 */ /* 0x000fc4000ff1e0ff */
[----:B------:R-:W-:Y:S02]  /*18960*/  IADD3 R7, -R11, UR36, -R7 ;  /* 0x000000240b077c10 */ /* 0x000fe4000fffe907 */
[----:B------:R-:W-:Y:S02]  /*18970*/  IADD3.X R9, R9, UR7, RZ, P0, !PT ;  /* 0x0000000709097c10 */ /* 0x000fe400087fe4ff */
[----:B------:R-:W-:Y:S01]  /*18980*/  ISETP.GE.AND P5, PT, R7, 0x1, PT ;  /* 0x000000010700780c */ /* 0x000fe20003fa6270 */
[----:B------:R-:W-:-:S12]  /*18990*/  BRA.DIV UR4, `(.L_x_1459) ;  /* 0x0000004a04047947 */ /* 0x000fd8000b800000 */
[----:B------:R-:W1:Y:S01]  /*189a0*/  SHFL.IDX PT, R2, R8, RZ, 0x1c1f ;  /* 0x001c1fff08027589 */ /* 0x000e6200000e0000 */
[CC--:B------:R-:W-:Y:S02]  /*189b0*/  ISETP.GE.AND P3, PT, R23.reuse, R37.reuse, PT ;  /* 0x000000251700720c */ /* 0x0c0fe40003f66270 */
[C---:B------:R-:W-:Y:S01]  /*189c0*/  LOP3.LUT R12, R23.reuse, 0x40, RZ, 0xfc, !PT ;  /* 0x00000040170c7812 */ /* 0x040fe200078efcff */
[----:B------:R-:W2:Y:S01]  /*189d0*/  SHFL.IDX PT, R0, R9, RZ, 0x1c1f ;  /* 0x001c1fff09007589 */ /* 0x000ea200000e0000 */
[----:B------:R-:W-:Y:S02]  /*189e0*/  LOP3.LUT R11, R23, 0x80, RZ, 0xfc, !PT ;  /* 0x00000080170b7812 */ /* 0x000fe400078efcff */
[----:B------:R-:W-:Y:S02]  /*189f0*/  ISETP.GE.AND P2, PT, R12, R37, PT ;  /* 0x000000250c00720c */ /* 0x000fe40003f46270 */
[C---:B------:R-:W-:Y:S02]  /*18a00*/  ISETP.GE.AND P6, PT, R7.reuse, 0x61, PT ;  /* 0x000000610700780c */ /* 0x040fe40003fc6270 */
[----:B------:R-:W-:-:S02]  /*18a10*/  ISETP.LT.OR P1, PT, R7, 0x1, P2 ;  /* 0x000000010700780c */ /* 0x000fc40001721670 */
[----:B------:R-:W-:Y:S02]  /*18a20*/  LOP3.LUT R29, R29, 0xffffffdf, RZ, 0xc0, !PT ;  /* 0xffffffdf1d1d7812 */ /* 0x000fe400078ec0ff */
[----:B------:R-:W-:-:S07]  /*18a30*/  ISETP.GE.AND P4, PT, R7, 0x21, PT ;  /* 0x000000210700780c */ /* 0x000fce0003f86270 */
[----:B------:R-:W-:Y:S02]  /*18a40*/  @P6 LOP3.LUT R29, R29, 0x20, RZ, 0xfc, !PT ;  /* 0x000000201d1d6812 */ /* 0x000fe400078efcff */
[----:B-1----:R-:W-:-:S05]  /*18a50*/  IADD3 R2, P0, R23, R2, RZ ;  /* 0x0000000217027210 */ /* 0x002fca0007f1e0ff */
[----:B--2---:R-:W-:Y:S01]  /*18a60*/  IMAD.X R3, RZ, RZ, R0, P0 ;  /* 0x000000ffff037224 */ /* 0x004fe200000e0600 */
[----:B------:R-:W-:Y:S01]  /*18a70*/  ISETP.LT.OR P0, PT, R7, 0x1, P3 ;  /* 0x000000010700780c */ /* 0x000fe20001f01670 */
[----:B------:R-:W-:-:S12]  /*18a80*/  IMAD.IADD R0, R16, 0x1, R21 ;  /* 0x0000000110007824 */ /* 0x000fd800078e0215 */
[----:B------:R-:W-:Y:S01]  /*18a90*/  @!PT LDS RZ, [RZ] ;  /* 0x00000000fffff984 */ /* 0x000fe20000000800 */
        /* <DEDUP_REMOVED lines=17> */
[----:B------:R-:W3:Y:S01]  /*18bb0*/  SHFL.IDX PT, R9, R9, 0x3, 0x1c1f ;  /* 0x007c1f0009097f89 */ /* 0x000ee200000e0000 */
[----:B-1----:R-:W-:-:S05]  /*18bc0*/  IADD3 R2, P1, R23, R2, RZ ;  /* 0x0000000217027210 */ /* 0x002fca0007f3e0ff */
[----:B--2---:R-:W-:Y:S01]  /*18bd0*/  IMAD.X R3, RZ, RZ, R3, P1 ;  /* 0x000000ffff037224 */ /* 0x004fe200008e0603 */
[----:B------:R-:W-:-:S13]  /*18be0*/  ISETP.LT.OR P1, PT, R7, 0x41, P3 ;  /* 0x000000410700780c */ /* 0x000fda0001f21670 */
[----:B------:R-:W-:Y:S01]  /*18bf0*/  LDGSTS.E.BYPASS.LTC128B.128 [R0+0xd400], desc[UR56][R2.64], !P1 ;  /* 0x0d40000002007fae */ /* 0x000fe2000c901d78 */
[----:B------:R-:W-:-:S13]  /*18c00*/  ISETP.LT.OR P1, PT, R7, 0x41, P2 ;  /* 0x000000410700780c */ /* 0x000fda0001721670 */
[----:B------:R-:W-:Y:S01]  /*18c10*/  LDGSTS.E.BYPASS.LTC128B.128 [R0+0xf400], desc[UR56][R2.64+0x40], !P1 ;  /* 0x0f40004002007fae */ /* 0x000fe2000c901d78 */
[----:B------:R-:W-:-:S13]  /*18c20*/  ISETP.LT.OR P1, PT, R7, 0x41, P0 ;  /* 0x000000410700780c */ /* 0x000fda0000721670 */
[----:B------:R1:W-:Y:S01]  /*18c30*/  LDGSTS.E.BYPASS.LTC128B.128 [R0+0x11400], desc[UR56][R2.64+0x80], !P1 ;  /* 0x1140008002007fae */ /* 0x0003e2000c901d78 */
[----:B------:R-:W-:-:S03]  /*18c40*/  ISETP.GE.AND P1, PT, R7, 0x41, PT ;  /* 0x000000410700780c */ /* 0x000fc60003f26270 */
[----:B-1-3--:R1:W2:Y:S10]  /*18c50*/  SHFL.IDX PT, R2, R8, 0x3, 0x1c1f ;  /* 0x007c1f0008027f89 */ /* 0x00a2b400000e0000 */
.L_x_1546:
        /* <DEDUP_REMOVED lines=13> */
.L_x_1460:
        /* <DEDUP_REMOVED lines=11> */
.L_x_1461:
[----:B------:R2:W-:Y:S01]  /*18de0*/  SYNCS.ARRIVE.TRANS64.A1T0 RZ, [R4+URZ+0x2a870], RZ ;  /* 0x02a870ff04ff79a7 */ /* 0x0005e2000810003f */
[----:B------:R-:W-:Y:S05]  /*18df0*/  @!P3 BRA `(.L_x_1462) ;  /* 0x000000000004b947 */ /* 0x000fea0003800000 */
[----:B------:R-:W-:Y:S01]  /*18e00*/  BPT.TRAP 0x1 ;  /* 0x000000040000795c */ /* 0x000fe20000300000 */
.L_x_1462:
[----:B------:R-:W3:Y:S01]  /*18e10*/  SYNCS.PHASECHK.TRANS64.TRYWAIT P0, [R4+URZ+0x2a840], R26 ;  /* 0x02a8401a040075a7 */ /* 0x000ee2000800017f */
[----:B------:R-:W-:Y:S04]  /*18e20*/  BSSY B0, `(.L_x_1463) ;  /* 0x0000002000007945 */ /* 0x000fe80003800000 */
[----:B---3--:R-:W-:Y:S05]  /*18e30*/  @!P0 BRA `(.L_x_1464) ;  /* 0x00000048007c8947 */ /* 0x008fea0003800000 */
.L_x_1547:
[----:B------:R-:W-:Y:S05]  /*18e40*/  BSYNC B0 ;  /* 0x0000000000007941 */ /* 0x000fea0003800000 */
.L_x_1463:
[----:B------:R-:W-:Y:S01]  /*18e50*/  ULDC.64 UR4, c[0x0][0x300] ;  /* 0x0000c00000047ab9 */ /* 0x000fe20000000a00 */
[----:B------:R-:W-:Y:S01]  /*18e60*/  ULDC.64 UR6, c[0x0][0x2e8] ;  /* 0x0000ba0000067ab9 */ /* 0x000fe20000000a00 */
[----:B------:R-:W-:Y:S01]  /*18e70*/  IMAD R7, R10, UR4, RZ ;  /* 0x000000040a077c24 */ /* 0x000fe2000f8e02ff */
[C---:B------:R-:W-:Y:S01]  /*18e80*/  LOP3.LUT R9, R23.reuse, 0x80, RZ, 0xfc, !PT ;  /* 0x0000008017097812 */ /* 0x040fe200078efcff */
[C---:B------:R-:W-:Y:S01]  /*18e90*/  IMAD.WIDE.U32 R2, R6.reuse, UR4, RZ ;  /* 0x0000000406027c25 */ /* 0x040fe2000f8e00ff */
[----:B-1----:R-:W-:Y:S02]  /*18ea0*/  LOP3.LUT R8, R23, 0x40, RZ, 0xfc, !PT ;  /* 0x0000004017087812 */ /* 0x002fe400078efcff */
[-C--:B------:R-:W-:Y:S01]  /*18eb0*/  ISETP.GE.AND P2, PT, R9, R37.reuse, PT ;  /* 0x000000250900720c */ /* 0x080fe20003f46270 */
[----:B------:R-:W-:Y:S01]  /*18ec0*/  IMAD R7, R6, UR5, R7 ;  /* 0x0000000506077c24 */ /* 0x000fe2000f8e0207 */
[----:B------:R-:W-:Y:S01]  /*18ed0*/  ULDC.64 UR4, c[0x0][0x310] ;  /* 0x0000c40000047ab9 */ /* 0x000fe20000000a00 */
[----:B------:R-:W-:Y:S01]  /*18ee0*/  ISETP.GE.AND P3, PT, R8, R37, PT ;  /* 0x000000250800720c */ /* 0x000fe20003f66270 */
[----:B------:R-:W-:-:S02]  /*18ef0*/  IMAD R20, R20, UR4, RZ ;  /* 0x0000000414147c24 */ /* 0x000fc4000f8e02ff */
[----:B------:R-:W-:Y:S02]  /*18f00*/  IMAD.IADD R3, R3, 0x1, R7 ;  /* 0x0000000103037824 */ /* 0x000fe400078e0207 */
[C---:B------:R-:W-:Y:S02]  /*18f10*/  IMAD R20, R5.reuse, UR5, R20 ;  /* 0x0000000505147c24 */ /* 0x040fe4000f8e0214 */
[----:B------:R-:W-:Y:S01]  /*18f20*/  IMAD.WIDE.U32 R2, R5, UR4, R2 ;  /* 0x0000000405027c25 */ /* 0x000fe2000f8e0002 */
[----:B------:R-:W-:-:S03]  /*18f30*/  ULDC.64 UR4, c[0x0][0x308] ;  /* 0x0000c20000047ab9 */ /* 0x000fc60000000a00 */
[----:B------:R-:W-:Y:S02]  /*18f40*/  IMAD.IADD R3, R3, 0x1, R20 ;  /* 0x0000000103037824 */ /* 0x000fe400078e0214 */
[----:B------:R-:W-:Y:S01]  /*18f50*/  IMAD.WIDE.U32 R2, R17, UR4, R2 ;  /* 0x0000000411027c25 */ /* 0x000fe2000f8e0002 */
[----:B------:R-:W-:-:S03]  /*18f60*/  UMOV UR4, 0xffffffff ;  /* 0xffffffff00047882 */ /* 0x000fc60000000000 */
[----:B------:R-:W-:Y:S01]  /*18f70*/  IMAD R6, R17, UR5, R3 ;  /* 0x0000000511067c24 */ /* 0x000fe2000f8e0203 */
[----:B------:R-:W-:-:S04]  /*18f80*/  IADD3 R5, P0, R2, UR6, RZ ;  /* 0x0000000602057c10 */ /* 0x000fc8000ff1e0ff */
[----:B------:R-:W-:Y:S01]  /*18f90*/  IADD3.X R6, R6, UR7, RZ, P0, !PT ;  /* 0x0000000706067c10 */ /* 0x000fe200087fe4ff */
[----:B------:R-:W-:Y:S08]  /*18fa0*/  BRA.DIV UR4, `(.L_x_1465) ;  /* 0x0000004a04347947 */ /* 0x000ff0000b800000 */
[----:B------:R-:W1:Y:S01]  /*18fb0*/  SHFL.IDX PT, R14, R5, RZ, 0x1c1f ;  /* 0x001c1fff050e7589 */ /* 0x000e6200000e0000 */
[----:B------:R-:W-:-:S03]  /*18fc0*/  ISETP.GE.AND P6, PT, R23, R37, PT ;  /* 0x000000251700720c */ /* 0x000fc60003fc6270 */
[----:B------:R-:W4:Y:S01]  /*18fd0*/  SHFL.IDX PT, R2, R6, RZ, 0x1c1f ;  /* 0x001c1fff06027589 */ /* 0x000f2200000e0000 */
[----:B-1----:R-:W-:-:S05]  /*18fe0*/  @P5 IADD3 R14, P0, R23, R14, RZ ;  /* 0x0000000e170e5210 */ /* 0x002fca0007f1e0ff */
[----:B----4-:R-:W-:Y:S02]  /*18ff0*/  @P5 IMAD.X R3, RZ, RZ, R2, P0 ;  /* 0x000000ffff035224 */ /* 0x010fe400000e0602 */
[----:B------:R-:W-:Y:S02]  /*19000*/  @P5 IMAD.MOV.U32 R2, RZ, RZ, R14 ;  /* 0x000000ffff025224 */ /* 0x000fe400078e000e */
[----:B------:R-:W1:Y:S04]  /*19010*/  SHFL.IDX PT, R14, R5, 0x1, 0x1c1f ;  /* 0x003c1f00050e7f89 */ /* 0x000e6800000e0000 */
[----:B------:R-:W-:Y:S04]  /*19020*/  @P5 LDGSTS.E.BYPASS.LTC128B.128 [R0+0x1e400], desc[UR56][R2.64], !P6 ;  /* 0x1e40000002005fae */ /* 0x000fe8000f101d78 */
[----:B------:R-:W-:Y:S04]  /*19030*/  @P5 LDGSTS.E.BYPASS.LTC128B.128 [R0+0x20400], desc[UR56][R2.64+0x40], !P3 ;  /* 0x2040004002005fae */ /* 0x000fe8000d901d78 */
[----:B------:R4:W-:Y:S04]  /*19040*/  @P5 LDGSTS.E.BYPASS.LTC128B.128 [R0+0x22400], desc[UR56][R2.64+0x80], !P2 ;  /* 0x2240008002005fae */ /* 0x0009e8000d101d78 */
[----:B----4-:R-:W4:Y:S01]  /*19050*/  SHFL.IDX PT, R2, R6, 0x1, 0x1c1f ;  /* 0x003c1f0006027f89 */ /* 0x010f2200000e0000 */
[----:B-1----:R-:W-:-:S05]  /*19060*/  @P4 IADD3 R14, P0, R23, R14, RZ ;  /* 0x0000000e170e4210 */ /* 0x002fca0007f1e0ff */
[----:B----4-:R-:W-:Y:S02]  /*19070*/  @P4 IMAD.X R7, RZ, RZ, R2, P0 ;  /* 0x000000ffff074224 */ /* 0x010fe400000e0602 */
[----:B------:R-:W-:Y:S02]  /*19080*/  @P4 IMAD.MOV.U32 R2, RZ, RZ, R14 ;  /* 0x000000ffff024224 */ /* 0x000fe400078e000e */
[----:B------:R-:W-:Y:S01]  /*19090*/  @P4 IMAD.MOV.U32 R3, RZ, RZ, R7 ;  /* 0x000000ffff034224 */ /* 0x000fe200078e0007 */
[----:B------:R-:W1:Y:S04]  /*190a0*/  SHFL.IDX PT, R14, R5, 0x2, 0x1c1f ;  /* 0x005c1f00050e7f89 */ /* 0x000e6800000e0000 */
[----:B------:R-:W-:Y:S04]  /*190b0*/  @P4 LDGSTS.E.BYPASS.LTC128B.128 [R0+0x1ec00], desc[UR56][R2.64], !P6 ;  /* 0x1ec0000002004fae */ /* 0x000fe8000f101d78 */
[----:B------:R-:W-:Y:S04]  /*190c0*/  @P4 LDGSTS.E.BYPASS.LTC128B.128 [R0+0x20c00], desc[UR56][R2.64+0x40], !P3 ;  /* 0x20c0004002004fae */ /* 0x000fe8000d901d78 */
[----:B------:R4:W-:Y:S04]  /*190d0*/  @P4 LDGSTS.E.BYPASS.LTC128B.128 [R0+0x22c00], desc[UR56][R2.64+0x80], !P2 ;  /* 0x22c0008002004fae */ /* 0x0009e8000d101d78 */
[----:B----4-:R-:W4:Y:S01]  /*190e0*/  SHFL.IDX PT, R2, R6, 0x2, 0x1c1f ;  /* 0x005c1f0006027f89 */ /* 0x010f2200000e0000 */
[----:B-1----:R-:W-:-:S03]  /*190f0*/  @P1 IADD3 R14, P0, R23, R14, RZ ;  /* 0x0000000e170e1210 */ /* 0x002fc60007f1e0ff */
[----:B------:R-:W1:Y:S02]  /*19100*/  SHFL.IDX PT, R6, R6, 0x3, 0x1c1f ;  /* 0x007c1f0006067f89 */ /* 0x000e6400000e0000 */
[----:B----4-:R-:W-:Y:S02]  /*19110*/  @P1 IMAD.X R7, RZ, RZ, R2, P0 ;  /* 0x000000ffff071224 */ /* 0x010fe400000e0602 */
[----:B------:R-:W-:Y:S02]  /*19120*/  @P1 IMAD.MOV.U32 R2, RZ, RZ, R14 ;  /* 0x000000ffff021224 */ /* 0x000fe400078e000e */
[----:B------:R-:W-:Y:S01]  /*19130*/  @P1 IMAD.MOV.U32 R3, RZ, RZ, R7 ;  /* 0x000000ffff031224 */ /* 0x000fe200078e0007 */
[----:B------:R4:W0:Y:S04]  /*19140*/  SHFL.IDX PT, R14, R5, 0x3, 0x1c1f ;  /* 0x007c1f00050e7f89 */ /* 0x00082800000e0000 */
[----:B------:R4:W-:Y:S04]  /*19150*/  @P1 LDGSTS.E.BYPASS.LTC128B.128 [R0+0x1f400], desc[UR56][R2.64], !P6 ;  /* 0x1f40000002001fae */ /* 0x0009e8000f101d78 */
[----:B------:R4:W-:Y:S04]  /*19160*/  @P1 LDGSTS.E.BYPASS.LTC128B.128 [R0+0x21400], desc[UR56][R2.64+0x40], !P3 ;  /* 0x2140004002001fae */ /* 0x0009e8000d901d78 */
[----:B-1----:R4:W-:Y:S02]  /*19170*/  @P1 LDGSTS.E.BYPASS.LTC128B.128 [R0+0x23400], desc[UR56][R2.64+0x80], !P2 ;  /* 0x2340008002001fae */ /* 0x0029e4000d101d78 */
.L_x_1557:
[----:B------:R-:W-:Y:S02]  /*19180*/  LOP3.LUT P1, RZ, R29, 0x20, RZ, 0xc0, !PT ;  /* 0x000000201dff7812 */ /* 0x000fe4000782c0ff */
[----:B------:R-:W-:-:S11]  /*19190*/  ISETP.GE.AND P4, PT, R23, R37, PT ;  /* 0x000000251700720c */ /* 0x000fd60003f86270 */
[----:B0---4-:R-:W-:-:S05]  /*191a0*/  @P1 IADD3 R2, P0, R23, R14, RZ ;  /* 0x0000000e17021210 */ /* 0x011fca0007f1e0ff */
[----:B------:R-:W-:Y:S01]  /*191b0*/  @P1 IMAD.X R3, RZ, RZ, R6, P0 ;  /* 0x000000ffff031224 */ /* 0x000fe200000e0606 */
[----:B------:R-:W-:-:S04]  /*191c0*/  PLOP3.LUT P0, PT, PT, PT, PT, 0x80, 0x0 ;  /* 0x000000000000781c */ /* 0x000fc80003f0f070 */
[----:B------:R-:W-:Y:S01]  /*191d0*/  @!PT LDS RZ, [RZ] ;  /* 0x00000000fffff984 */ /* 0x000fe20000000800 */
[----:B------:R-:W-:Y:S01]  /*191e0*/  @!PT LDS RZ, [RZ] ;  /* 0x00000000fffff984 */ /* 0x000fe20000000800 */
[----:B------:R-:W-:Y:S01]  /*191f0*/  @!PT LDS RZ, [RZ] ;  /* 0x00000000fffff984 */ /* 0x000fe20000000800 */
[----:B------:R0:W-:Y:S04]  /*19200*/  @P1 LDGSTS.E.BYPASS.LTC128B.128 [R0+0x1fc00], desc[UR56][R2.64], !P4 ;  /* 0x1fc0000002001fae */ /* 0x0001e8000e101d78 */
[----:B------:R0:W-:Y:S04]  /*19210*/  @P1 LDGSTS.E.BYPASS.LTC128B.128 [R0+0x21c00], desc[UR56][R2.64+0x40], !P3 ;  /* 0x21c0004002001fae */ /* 0x0001e8000d901d78 */
[----:B------:R0:W-:Y:S01]  /*19220*/  @P1 LDGSTS.E.BYPASS.LTC128B.128 [R0+0x23c00], desc[UR56][R2.64+0x80], !P2 ;  /* 0x23c0008002001fae */ /* 0x0001e2000d101d78 */
[----:B------:R-:W-:Y:S01]  /*19230*/  NOP ;  /* 0x0000000000007918 */ /* 0x000fe20000000000 */
.L_x_1466:
        /* <DEDUP_REMOVED lines=11> */
.L_x_1467:
[----:B------:R0:W-:Y:S02]  /*192f0*/  SYNCS.ARRIVE.TRANS64.A1T0 RZ, [R4+URZ+0x2a830], RZ ;  /* 0x02a830ff04ff79a7 */ /* 0x0001e4000810003f */
[----:B------:R-:W-:Y:S05]  /*19300*/  WARPSYNC.ALL ;  /* 0x0000000000007948 */ /* 0x000fea0003800000 */
[----:B------:R-:W-:Y:S01]  /*19310*/  VIADD R0, R16, 0x18400 ;  /* 0x0001840010007836 */ /* 0x000fe20000000000 */
[----:B------:R-:W-:Y:S01]  /*19320*/  USHF.R.S32.HI UR4, URZ, 0x1f, UR39 ;  /* 0x0000001f3f047899 */ /* 0x000fe20008011427 */
[----:B------:R-:W-:Y:S03]  /*19330*/  BAR.SYNC.DEFER_BLOCKING 0x8, 0x180 ;  /* 0x0206000000007b1d */ /* 0x000fe60000010000 */
[----:B------:R-:W-:-:S03]  /*19340*/  LOP3.LUT P0, RZ, R0, 0x1bf, RZ, 0xc0, !PT ;  /* 0x000001bf00ff7812 */ /* 0x000fc6000780c0ff */
[----:B------:R-:W-:Y:S01]  /*19350*/  ULDC.64 UR6, c[0x0][0x298] ;  /* 0x0000a60000067ab9 */ /* 0x000fe20000000a00 */
[----:B------:R-:W-:Y:S01]  /*19360*/  BSSY B6, `(.L_x_1468) ;  /* 0x0000016000067945 */ /* 0x000fe20003800000 */
[----:B------:R-:W-:Y:S02]  /*19370*/  UIMAD UR4, UR4, UR6, URZ ;  /* 0x00000006040472a4 */ /* 0x000fe4000f8e023f */
[----:B------:R-:W-:Y:S02]  /*19380*/  UIMAD.WIDE.U32 UR36, UR39, UR6, URZ ;  /* 0x00000006272472a5 */ /* 0x000fe4000f8e003f */
[----:B------:R-:W-:-:S04]  /*19390*/  UIMAD UR39, UR39, UR7, UR4 ;  /* 0x00000007272772a4 */ /* 0x000fc8000f8e0204 */
        /* <DEDUP_REMOVED lines=18> */
.L_x_1469:
[----:B------:R-:W-:Y:S05]  /*194c0*/  BSYNC B6 ;  /* 0x0000000000067941 */ /* 0x000fea0003800000 */
.L_x_1468:
[----:B------:R-:W1:Y:S01]  /*194d0*/  S2R R20, SR_TID.X ;  /* 0x0000000000147919 */ /* 0x000e620000002100 */
[----:B------:R-:W-:Y:S01]  /*194e0*/  UISETP.NE.AND UP0, UPT, UR48, URZ, UPT ;  /* 0x0000003f3000728c */ /* 0x000fe2000bf05270 */
[C---:B------:R-:W-:Y:S01]  /*194f0*/  R2UR UR8, R17.reuse ;  /* 0x00000000110872ca */ /* 0x040fe200000e0000 */
[----:B------:R-:W-:Y:S01]  /*19500*/  ULDC.64 UR6, c[0x0][0x2d8] ;  /* 0x0000b60000067ab9 */ /* 0x000fe20000000a00 */
[----:B------:R-:W4:Y:S01]  /*19510*/  S2R R2, SR_TID.X ;  /* 0x0000000000027919 */ /* 0x000f220000002100 */
[----:B------:R-:W-:Y:S01]  /*19520*/  R2UR UR9, R17 ;  /* 0x00000000110972ca */ /* 0x000fe200000e0000 */
[----:B------:R-:W-:Y:S01]  /*19530*/  UMOV UR4, UR36 ;  /* 0x0000002400047c82 */ /* 0x000fe20008000000 */
[----:B------:R-:W-:Y:S01]  /*19540*/  PLOP3.LUT P0, PT, PT, PT, UP0, 0x80, 0x0 ;  /* 0x000000000000781c */ /* 0x000fe20003f0f008 */
[----:B------:R-:W-:Y:S01]  /*19550*/  UMOV UR5, UR39 ;  /* 0x0000002700057c82 */ /* 0x000fe20008000000 */
[----:B------:R-:W-:Y:S01]  /*19560*/  UISETP.NE.AND UP1, UPT, UR47, URZ, UPT ;  /* 0x0000003f2f00728c */ /* 0x000fe2000bf25270 */
[----:B------:R-:W5:Y:S01]  /*19570*/  LDC R6, c[0x0][0x448] ;  /* 0x00011200ff067b82 */ /* 0x000f620000000800 */
[C---:B------:R-:W-:Y:S01]  /*19580*/  LOP3.LUT R9, R23.reuse, 0x40, RZ, 0xfc, !PT ;  /* 0x0000004017097812 */ /* 0x040fe200078efcff */
[----:B------:R-:W-:Y:S01]  /*19590*/  @UP0 ULDC UR10, c[0x0][0x44c] ;  /* 0x00011300000a0ab9 */ /* 0x000fe20000000800 */
[----:B------:R-:W-:-:S02]  /*195a0*/  LOP3.LUT R10, R23, 0x80, RZ, 0xfc, !PT ;  /* 0x00000080170a7812 */ /* 0x000fc400078efcff */
[----:B------:R-:W-:Y:S02]  /*195b0*/  UIMAD.WIDE.U32 UR4, UR8, UR6, UR4 ;  /* 0x00000006080472a5 */ /* 0x000fe4000f8e0004 */
[----:B------:R-:W-:Y:S02]  /*195c0*/  USHF.R.S32.HI UR6, URZ, 0x1f, UR40 ;  /* 0x0000001f3f067899 */ /* 0x000fe40008011428 */
[----:B------:R-:W-:Y:S02]  /*195d0*/  UIMAD UR5, UR9, UR7, UR5 ;  /* 0x00000007090572a4 */ /* 0x000fe4000f8e0205 */
[----:B------:R-:W-:Y:S01]  /*195e0*/  USEL UR7, UR6, URZ, !UP1 ;  /* 0x0000003f06077287 */ /* 0x000fe2000c800000 */
[----:B------:R-:W-:Y:S01]  /*195f0*/  ULDC.64 UR8, c[0x0][0x2e0] ;  /* 0x0000b80000087ab9 */ /* 0x000fe20000000a00 */
[----:B------:R-:W-:Y:S02]  /*19600*/  USEL UR6, UR40, URZ, !UP1 ;  /* 0x0000003f28067287 */ /* 0x000fe4000c800000 */
[----:B------:R-:W-:-:S02]  /*19610*/  UIMAD UR7, UR7, UR8, URZ ;  /* 0x00000008070772a4 */ /* 0x000fc4000f8e023f */
[----:B------:R-:W-:Y:S02]  /*19620*/  UIMAD.WIDE.U32 UR4, UR6, UR8, UR4 ;  /* 0x00000008060472a5 */ /* 0x000fe4000f8e0004 */
[----:B------:R-:W-:Y:S01]  /*19630*/  UIMAD UR7, UR6, UR9, UR7 ;  /* 0x00000009060772a4 */ /* 0x000fe2000f8e0207 */
[----:B-1----:R-:W-:Y:S02]  /*19640*/  IMAD.SHL.U32 R20, R20, 0x20, RZ ;  /* 0x0000002014147824 */ /* 0x002fe400078e00ff */
[----:B------:R-:W-:Y:S01]  /*19650*/  ULDC.64 UR8, c[0x0][0x2d0] ;  /* 0x0000b40000087ab9 */ /* 0x000fe20000000a00 */
[----:B------:R-:W-:Y:S01]  /*19660*/  UIADD3 UR6, UR5, UR7, URZ ;  /* 0x0000000705067290 */ /* 0x000fe2000fffe03f */
[----:B0-23--:R-:W-:Y:S01]  /*19670*/  IMAD.U32 R4, RZ, RZ, UR4 ;  /* 0x00000004ff047e24 */ /* 0x00dfe2000f8e00ff */
[----:B----4-:R-:W-:Y:S01]  /*19680*/  LOP3.LUT R2, R2, 0x7f, RZ, 0xc0, !PT ;  /* 0x0000007f02027812 */ /* 0x010fe200078ec0ff */
[----:B------:R-:W-:Y:S01]  /*19690*/  IMAD.U32 R5, RZ, RZ, UR5 ;  /* 0x00000005ff057e24 */ /* 0x000fe2000f8e00ff */
[----:B------:R-:W-:Y:S01]  /*196a0*/  LOP3.LUT R20, R20, 0x60, RZ, 0xc0, !PT ;  /* 0x0000006014147812 */ /* 0x000fe200078ec0ff */
[----:B------:R-:W-:Y:S01]  /*196b0*/  ULDC.64 UR4, c[0x0][0x2c8] ;  /* 0x0000b20000047ab9 */ /* 0x000fe20000000a00 */
[----:B------:R-:W-:Y:S01]  /*196c0*/  SHF.R.U32.HI R2, RZ, 0x2, R2 ;  /* 0x00000002ff027819 */ /* 0x000fe20000011602 */
[----:B------:R-:W-:-:S03]  /*196d0*/  IMAD.U32 R3, RZ, RZ, UR6 ;  /* 0x00000006ff037e24 */ /* 0x000fc6000f8e00ff */
[----:B------:R-:W-:Y:S02]  /*196e0*/  LOP3.LUT R2, R2, R20, RZ, 0xfc, !PT ;  /* 0x0000001402027212 */ /* 0x000fe400078efcff */
[----:B------:R-:W0:Y:S03]  /*196f0*/  S2R R20, SR_TID.X ;  /* 0x0000000000147919 */ /* 0x000e260000002100 */
[----:B------:R-:W-:-:S04]  /*19700*/  IMAD.IADD R7, R2, 0x1, R19 ;  /* 0x0000000102077824 */ /* 0x000fc800078e0213 */
[----:B------:R-:W-:Y:S01]  /*19710*/  @P0 IMAD.HI.U32 R2, R7, UR10, RZ ;  /* 0x0000000a07020c27 */ /* 0x000fe2000f8e00ff */
[----:B------:R-:W-:Y:S01]  /*19720*/  PLOP3.LUT P0, PT, PT, PT, UP0, 0x80, 0x0 ;  /* 0x000000000000781c */ /* 0x000fe20003f0f008 */
[----:B------:R-:W-:Y:S02]  /*19730*/  @UP0 ULDC UR10, c[0x0][0x450] ;  /* 0x00011400000a0ab9 */ /* 0x000fe40000000800 */
[----:B------:R-:W-:-:S10]  /*19740*/  IMAD.MOV.U32 R0, RZ, RZ, R7 ;  /* 0x000000ffff007224 */ /* 0x000fd400078e0007 */
[----:B------:R-:W-:Y:S01]  /*19750*/  @P0 SHF.R.U32.HI R0, RZ, UR10, R2 ;  /* 0x0000000aff000c19 */ /* 0x000fe20008011602 */
[----:B------:R-:W-:-:S03]  /*19760*/  IMAD.MOV.U32 R2, RZ, RZ, R4 ;  /* 0x000000ffff027224 */ /* 0x000fc600078e0004 */
[----:B------:R-:W-:Y:S01]  /*19770*/  SHF.R.S32.HI R8, RZ, 0x1f, R0 ;  /* 0x0000001fff087819 */ /* 0x000fe20000011400 */
[----:B------:R-:W-:-:S04]  /*19780*/  IMAD.WIDE.U32 R2, R0, UR8, R2 ;  /* 0x0000000800027c25 */ /* 0x000fc8000f8e0002 */
[----:B------:R-:W-:Y:S01]  /*19790*/  IMAD R8, R8, UR8, RZ ;  /* 0x0000000808087c24 */ /* 0x000fe2000f8e02ff */
[----:B0-----:R-:W-:-:S03]  /*197a0*/  LOP3.LUT R20, R20, 0x7f, RZ, 0xc0, !PT ;  /* 0x0000007f14147812 */ /* 0x001fc600078ec0ff */
[----:B------:R-:W-:Y:S02]  /*197b0*/  IMAD R4, R0, UR9, R8 ;  /* 0x0000000900047c24 */ /* 0x000fe4000f8e0208 */
[----:B------:R-:W-:Y:S02]  /*197c0*/  IMAD.MOV R0, RZ, RZ, -R0 ;  /* 0x000000ffff007224 */ /* 0x000fe400078e0a00 */
[----:B------:R-:W-:Y:S02]  /*197d0*/  IMAD.IADD R3, R3, 0x1, R4 ;  /* 0x0000000103037824 */ /* 0x000fe400078e0204 */
[----:B-----5:R-:W-:-:S04]  /*197e0*/  IMAD R7, R6, R0, R7 ;  /* 0x0000000006077224 */ /* 0x020fc800078e0207 */
        /* <DEDUP_REMOVED lines=11> */
[----:B------:R-:W-:Y:S02]  /*198a0*/  ISETP.GE.AND P0, PT, R10, UR4, PT ;  /* 0x000000040a007c0c */ /* 0x000fe4000bf06270 */
[----:B------:R-:W-:Y:S01]  /*198b0*/  SHF.R.U32.HI R9, RZ, 0x2, R20 ;  /* 0x00000002ff097819 */ /* 0x000fe20000011614 */
[----:B------:R-:W-:Y:S10]  /*198c0*/  BRA.DIV UR5, `(.L_x_1470) ;  /* 0x0000004605347947 */ /* 0x000ff4000b800000 */
[----:B------:R-:W0:Y:S01]  /*198d0*/  SHFL.IDX PT, R14, R0, RZ, 0x1c1f ;  /* 0x001c1fff000e7589 */ /* 0x000e2200000e0000 */
[----:B------:R-:W-:Y:S02]  /*198e0*/  IMAD R4, R6, UR41, RZ ;  /* 0x0000002906047c24 */ /* 0x000fe4000f8e02ff */
        /* <DEDUP_REMOVED lines=33> */
.L_x_1566:
        /* <DEDUP_REMOVED lines=12> */
.L_x_1472:
[----:B------:R-:W-:Y:S05]  /*19bc0*/  BSYNC B0 ;  /* 0x0000000000007941 */ /* 0x000fea0003800000 */
.L_x_1471:
[----:B------:R-:W-:Y:S01]  /*19bd0*/  NOP ;  /* 0x0000000000007918 */ /* 0x000fe20000000000 */
[----:B------:R-:W-:-:S13]  /*19be0*/  PLOP3.LUT P0, PT, PT, PT, PT, 0x80, 0x0 ;  /* 0x000000000000781c */ /* 0x000fda0003f0f070 */
.L_x_1473:
[----:B------:R-:W-:Y:S02]  /*19bf0*/  PLOP3.LUT P1, PT, P1, P0, PT, 0xa2, 0x0 ;  /* 0x000000000000781c */ /* 0x000fe40000f21472 */
[----:B------:R-:W-:-:S08]  /*19c00*/  @P0 R2UR P1, UR4, R16 ;  /* 0x00000000100402ca */ /* 0x000fd00000020000 */
[----:B------:R-:W-:-:S05]  /*19c10*/  @P0 PLOP3.LUT P0, PT, P1, PT, PT, 0x80, 0x0 ;  /* 0x000000000000081c */ /* 0x000fca0000f0f070 */
[----:B------:R-:W-:Y:S01]  /*19c20*/  @!P1 SYNCS.ARRIVE.TRANS64.RED.A0T1 RZ, [UR4+0x2a800], RZ ;  /* 0x02a800ffffff99a7 */ /* 0x000fe20008200404 */
[----:B------:R-:W-:Y:S07]  /*19c30*/  @!P1 ARRIVES.LDGSTSBAR.64.TRANSCNT [UR4+0x2a800] ;  /* 0x02a80000ff0099b0 */ /* 0x000fee0008000a84 */
[----:B------:R-:W-:Y:S05]  /*19c40*/  @P0 BRA.U.ANY `(.L_x_1473) ;  /* 0xfffffffd00e80947 */ /* 0x000fea000393ffff */
[----:B01----:R-:W3:Y:S02]  /*19c50*/  LDL.LU R2, [R1] ;  /* 0x0000000001027983 */ /* 0x003ee40000300800 */
[----:B---3--:R-:W-:-:S05]  /*19c60*/  VIADD R2, R2, 0x1 ;  /* 0x0000000102027836 */ /* 0x008fca0000000000 */
[----:B------:R0:W-:Y:S01]  /*19c70*/  STL [R1], R2 ;  /* 0x0000000201007387 */ /* 0x0001e20000100800 */
        /* <DEDUP_REMOVED lines=10> */
.L_x_1567:
[----:B------:R-:W-:Y:S05]  /*19d20*/  BSYNC B0 ;  /* 0x0000000000007941 */ /* 0x000fea0003800000 */
.L_x_1474:
[----:B------:R-:W-:-:S13]  /*19d30*/  ISETP.GE.AND P0, PT, R20, UR42, PT ;  /* 0x0000002a14007c0c */ /* 0x000fda000bf06270 */
[----:B------:R-:W-:Y:S05]  /*19d40*/  @!P0 BRA `(.L_x_1476) ;  /* 0x0000001000e08947 */ /* 0x000fea0003800000 */
[----:B------:R-:W-:Y:S02]  /*19d50*/  IMAD.MOV.U32 R5, RZ, RZ, R18 ;  /* 0x000000ffff057224 */ /* 0x000fe400078e0012 */
[----:B------:R-:W-:-:S07]  /*19d60*/  IMAD.MOV.U32 R6, RZ, RZ, R22 ;  /* 0x000000ffff067224 */ /* 0x000fce00078e0016 */
.L_x_1496:
[----:B0--3--:R-:W0:Y:S01]  /*19d70*/  LDC R3, c[0x0][0x430] ;  /* 0x00010c00ff037b82 */ /* 0x009e220000000800 */
[----:B-1----:R-:W1:Y:S01]  /*19d80*/  S2R R2, SR_TID.X ;  /* 0x0000000000027919 */ /* 0x002e620000002100 */
[----:B------:R-:W-:Y:S05]  /*19d90*/  YIELD ;  /* 0x0000000000007946 */ /* 0x000fea0003800000 */
[----:B------:R-:W-:Y:S01]  /*19da0*/  ULDC.64 UR4, c[0x0][0x428] ;  /* 0x00010a0000047ab9 */ /* 0x000fe20000000a00 */
[----:B0-----:R-:W-:Y:S02]  /*19db0*/  ISETP.NE.AND P0, PT, R3, 0x1, PT ;  /* 0x000000010300780c */ /* 0x001fe40003f05270 */
[C---:B-12---:R-:W-:Y:S01]  /*19dc0*/  LOP3.LUT R0, R2.reuse, 0x7f, RZ, 0xc0, !PT ;  /* 0x0000007f02007812 */ /* 0x046fe200078ec0ff */
[----:B------:R-:W-:-:S10]  /*19dd0*/  IMAD.SHL.U32 R2, R2, 0x20, RZ ;  /* 0x0000002002027824 */ /* 0x000fd400078e00ff */
[----:B------:R-:W0:Y:S01]  /*19de0*/  @P0 LDC R3, c[0x0][0x434] ;  /* 0x00010d00ff030b82 */ /* 0x000e220000000800 */
[----:B------:R-:W-:Y:S02]  /*19df0*/  SHF.R.U32.HI R0, RZ, 0x2, R0 ;  /* 0x00000002ff007819 */ /* 0x000fe40000011600 */
[----:B------:R-:W-:-:S03]  /*19e00*/  LOP3.LUT R2, R2, 0x60, RZ, 0xc0, !PT ;  /* 0x0000006002027812 */ /* 0x000fc600078ec0ff */
[----:B------:R-:W-:Y:S02]  /*19e10*/  IMAD R0, R20, 0x80, R0 ;  /* 0x0000008014007824 */ /* 0x000fe400078e0200 */
[----:B------:R-:W1:Y:S03]  /*19e20*/  @P0 LDC R7, c[0x0][0x438] ;  /* 0x00010e00ff070b82 */ /* 0x000e660000000800 */
[----:B------:R-:W-:-:S05]  /*19e30*/  IADD3 R0, R2, UR38, R0 ;  /* 0x0000002602007c10 */ /* 0x000fca000fffe000 */
[----:B------:R-:W-:Y:S02]  /*19e40*/  IMAD.MOV.U32 R4, RZ, RZ, R0 ;  /* 0x000000ffff047224 */ /* 0x000fe400078e0000 */
[----:B0-----:R-:W-:-:S05]  /*19e50*/  @P0 IMAD.HI.U32 R2, R0, R3, RZ ;  /* 0x0000000300020227 */ /* 0x001fca00078e00ff */
[----:B-1----:R-:W-:Y:S01]  /*19e60*/  @P0 SHF.R.U32.HI R4, RZ, R7, R2 ;  /* 0x00000007ff040219 */ /* 0x002fe20000011602 */
[----:B------:R-:W-:-:S03]  /*19e70*/  IMAD R2, R27, UR4, RZ ;  /* 0x000000041b027c24 */ /* 0x000fc6000f8e02ff */
[----:B------:R-:W-:Y:S01]  /*19e80*/  SHF.R.S32.HI R3, RZ, 0x1f, R4 ;  /* 0x0000001fff037819 */ /* 0x000fe20000011404 */
[----:B------:R-:W-:Y:S02]  /*19e90*/  IMAD R7, R25, UR5, R2 ;  /* 0x0000000519077c24 */ /* 0x000fe4000f8e0202 */
[----:B------:R-:W-:-:S04]  /*19ea0*/  IMAD.MOV.U32 R2, RZ, RZ, R4 ;  /* 0x000000ffff027224 */ /* 0x000fc800078e0004 */
[----:B------:R-:W-:Y:S01]  /*19eb0*/  IMAD.WIDE.U32 R2, R25, UR4, R2 ;  /* 0x0000000419027c25 */ /* 0x000fe2000f8e0002 */
[----:B------:R-:W-:-:S03]  /*19ec0*/  ULDC.64 UR4, c[0x0][0x418] ;  /* 0x0001060000047ab9 */ /* 0x000fc60000000a00 */
[----:B------:R-:W-:Y:S01]  /*19ed0*/  IMAD.IADD R3, R7, 0x1, R3 ;  /* 0x0000000107037824 */ /* 0x000fe200078e0203 */
[C---:B------:R-:W-:Y:S01]  /*19ee0*/  LEA R8, P0, R2.reuse, UR4, 0x2 ;  /* 0x0000000402087c11 */ /* 0x040fe2000f8010ff */
[----:B------:R-:W-:Y:S01]  /*19ef0*/  IMAD.U32 R10, RZ, RZ, UR43 ;  /* 0x0000002bff0a7e24 */ /* 0x000fe2000f8e00ff */
[----:B------:R-:W-:Y:S02]  /*19f00*/  ULDC UR4, c[0x0][0x430] ;  /* 0x00010c0000047ab9 */ /* 0x000fe40000000800 */
[----:B------:R-:W-:-:S05]  /*19f10*/  LEA.HI.X R9, R2, UR5, R3, 0x2, P0 ;  /* 0x0000000502097c11 */ /* 0x000fca00080f1403 */
[----:B------:R0:W3:Y:S01]  /*19f20*/  LDG.E R7, desc[UR56][R8.64] ;  /* 0x0000003808077981 */ /* 0x0000e2000c1e1900 */
[----:B------:R-:W-:Y:S01]  /*19f30*/  ISETP.NE.AND P2, PT, R10, 0x3, PT ;  /* 0x000000030a00780c */ /* 0x000fe20003f45270 */
[----:B------:R-:W-:Y:S01]  /*19f40*/  VIADD R18, R5, 0x1 ;  /* 0x0000000105127836 */ /* 0x000fe20000000000 */
[C---:B------:R-:W-:Y:S01]  /*19f50*/  ISETP.GT.AND P1, PT, R20.reuse, UR42, PT ;  /* 0x0000002a14007c0c */ /* 0x040fe2000bf24270 */
[----:B------:R-:W-:Y:S02]  /*19f60*/  IMAD.MOV R11, RZ, RZ, -R4 ;  /* 0x000000ffff0b7224 */ /* 0x000fe400078e0a04 */
[----:B------:R-:W-:Y:S01]  /*19f70*/  VIADD R20, R20, 0xffffffff ;  /* 0xffffffff14147836 */ /* 0x000fe20000000000 */
[----:B------:R-:W-:Y:S01]  /*19f80*/  ISETP.NE.AND P0, PT, R18, 0x2, PT ;  /* 0x000000021200780c */ /* 0x000fe20003f05270 */
[----:B0-----:R-:W-:-:S03]  /*19f90*/  IMAD R8, R11, UR4, R0 ;  /* 0x000000040b087c24 */ /* 0x001fc6000f8e0200 */
[----:B------:R-:W-:Y:S02]  /*19fa0*/  SEL R3, RZ, 0x1, P0 ;  /* 0x00000001ff037807 */ /* 0x000fe40000000000 */
[----:B------:R-:W-:Y:S02]  /*19fb0*/  SEL R18, R18, RZ, P0 ;  /* 0x000000ff12127207 */ /* 0x000fe40000000000 */
[----:B------:R-:W-:Y:S02]  /*19fc0*/  LOP3.LUT R22, R6, R3, RZ, 0x3c, !PT ;  /* 0x0000000306167212 */ /* 0x000fe400078e3cff */
[----:B---3--:R-:W-:Y:S01]  /*19fd0*/  SHF.R.S32.HI R10, RZ, 0x1f, R7 ;  /* 0x0000001fff0a7819 */ /* 0x008fe20000011407 */
[----:B------:R-:W-:Y:S06]  /*19fe0*/  @!P2 BRA `(.L_x_1477) ;  /* 0x000000000004a947 */ /* 0x000fec0003800000 */
[----:B------:R-:W-:Y:S01]  /*19ff0*/  BPT.TRAP 0x1 ;  /* 0x000000040000795c */ /* 0x000fe20000300000 */
.L_x_1477:
[----:B------:R-:W-:Y:S01]  /*1a000*/  IMAD R0, R18, 0x8, R16 ;  /* 0x0000000812007824 */ /* 0x000fe200078e0210 */
[----:B------:R-:W-:Y:S01]  /*1a010*/  SHF.L.U32 R19, R22, 0x1f, RZ ;  /* 0x0000001f16137819 */ /* 0x000fe200000006ff */
[----:B------:R-:W-:Y:S01]  /*1a020*/  BSSY B0, `(.L_x_1478) ;  /* 0x0000004000007945 */ /* 0x000fe20003800000 */
[----:B------:R-:W-:Y:S02]  /*1a030*/  SHF.R.S32.HI R9, RZ, 0x1f, R8 ;  /* 0x0000001fff097819 */ /* 0x000fe40000011408 */
[----:B------:R-:W0:Y:S02]  /*1a040*/  SYNCS.PHASECHK.TRANS64.TRYWAIT P0, [R0+URZ+0x2a880], R19 ;  /* 0x02a88013000075a7 */ /* 0x000e24000800017f */
[----:B0-----:R-:W-:Y:S05]  /*1a050*/  @!P0 BRA `(.L_x_1479) ;  /* 0x0000004000a08947 */ /* 0x001fea0003800000 */
.L_x_1568:
[----:B------:R-:W-:Y:S05]  /*1a060*/  BSYNC B0 ;  /* 0x0000000000007941 */ /* 0x000fea0003800000 */
.L_x_1478:
[----:B------:R-:W-:Y:S01]  /*1a070*/  ULDC.64 UR4, c[0x0][0x328] ;  /* 0x0000ca0000047ab9 */ /* 0x000fe20000000a00 */
[----:B------:R-:W-:Y:S01]  /*1a080*/  ULDC.64 UR6, c[0x0][0x318] ;  /* 0x0000c60000067ab9 */ /* 0x000fe20000000a00 */
[----:B------:R-:W-:Y:S01]  /*1a090*/  IMAD R4, R9, UR4, RZ ;  /* 0x0000000409047c24 */ /* 0x000fe2000f8e02ff */
[C---:B------:R-:W-:Y:S01]  /*1a0a0*/  LOP3.LUT R12, R23.reuse, 0x80, RZ, 0xfc, !PT ;  /* 0x00000080170c7812 */ /* 0x040fe200078efcff */
[----:B------:R-:W-:Y:S01]  /*1a0b0*/  IMAD.WIDE.U32 R2, R8, UR4, RZ ;  /* 0x0000000408027c25 */ /* 0x000fe2000f8e00ff */
[----:B------:R-:W-:Y:S02]  /*1a0c0*/  LOP3.LUT R11, R23, 0x40, RZ, 0xfc, !PT ;  /* 0x00000040170b7812 */ /* 0x000fe400078efcff */
[-C--:B------:R-:W-:Y:S01]  /*1a0d0*/  ISETP.GE.AND P2, PT, R12, R37.reuse, PT ;  /* 0x000000250c00720c */ /* 0x080fe20003f46270 */
[----:B------:R-:W-:Y:S01]  /*1a0e0*/  IMAD R4, R8, UR5, R4 ;  /* 0x0000000508047c24 */ /* 0x000fe2000f8e0204 */
[----:B------:R-:W-:Y:S01]  /*1a0f0*/  ULDC.64 UR4, c[0x0][0x338] ;  /* 0x0000ce0000047ab9 */ /* 0x000fe20000000a00 */
[----:B------:R-:W-:-:S02]  /*1a100*/  ISETP.GE.AND P3, PT, R11, R37, PT ;  /* 0x000000250b00720c */ /* 0x000fc40003f66270 */
[----:B------:R-:W-:Y:S01]  /*1a110*/  IMAD.IADD R3, R3, 0x1, R4 ;  /* 0x0000000103037824 */ /* 0x000fe200078e0204 */
[----:B------:R-:W-:Y:S01]  /*1a120*/  ISETP.GE.AND P4, PT, R23, R37, PT ;  /* 0x000000251700720c */ /* 0x000fe20003f86270 */
[----:B------:R-:W-:Y:S02]  /*1a130*/  IMAD R4, R10, UR4, RZ ;  /* 0x000000040a047c24 */ /* 0x000fe4000f8e02ff */
[----:B------:R-:W-:-:S04]  /*1a140*/  IMAD.WIDE.U32 R2, R7, UR4, R2 ;  /* 0x0000000407027c25 */ /* 0x000fc8000f8e0002 */
[----:B------:R-:W-:Y:S01]  /*1a150*/  IMAD R4, R7, UR5, R4 ;  /* 0x0000000507047c24 */ /* 0x000fe2000f8e0204 */
[----:B------:R-:W-:-:S03]  /*1a160*/  ULDC.64 UR4, c[0x0][0x330] ;  /* 0x0000cc0000047ab9 */ /* 0x000fc60000000a00 */
[----:B------:R-:W-:Y:S02]  /*1a170*/  IMAD.IADD R3, R3, 0x1, R4 ;  /* 0x0000000103037824 */ /* 0x000fe400078e0204 */
[----:B------:R-:W-:Y:S02]  /*1a180*/  IMAD R4, R18, 0x6000, R31 ;  /* 0x0000600012047824 */ /* 0x000fe400078e021f */
[----:B------:R-:W-:Y:S01]  /*1a190*/  IMAD.WIDE.U32 R2, R17, UR4, R2 ;  /* 0x0000000411027c25 */ /* 0x000fe2000f8e0002 */
[----:B------:R-:W-:-:S03]  /*1a1a0*/  UMOV UR4, 0xffffffff ;  /* 0xffffffff00047882 */ /* 0x000fc60000000000 */
[----:B------:R-:W-:Y:S01]  /*1a1b0*/  IMAD R26, R17, UR5, R3 ;  /* 0x00000005111a7c24 */ /* 0x000fe2000f8e0203 */
[----:B------:R-:W-:-:S04]  /*1a1c0*/  IADD3 R21, P0, R2, UR6, RZ ;  /* 0x0000000602157c10 */ /* 0x000fc8000ff1e0ff */
[----:B------:R-:W-:Y:S01]  /*1a1d0*/  IADD3.X R26, R26, UR7, RZ, P0, !PT ;  /* 0x000000071a1a7c10 */ /* 0x000fe200087fe4ff */
[----:B------:R-:W-:Y:S08]  /*1a1e0*/  BRA.DIV UR4, `(.L_x_1480) ;  /* 0x0000004204507947 */ /* 0x000ff0000b800000 */
[----:B------:R-:W1:Y:S01]  /*1a1f0*/  SHFL.IDX PT, R2, R21, RZ, 0x1c1f ;  /* 0x001c1fff15027589 */ /* 0x000e6200000e0000 */
[----:B------:R-:W-:-:S03]  /*1a200*/  IMAD.IADD R4, R16, 0x1, R4 ;  /* 0x0000000110047824 */ /* 0x000fc600078e0204 */
[----:B------:R-:W3:Y:S04]  /*1a210*/  SHFL.IDX PT, R3, R26, RZ, 0x1c1f ;  /* 0x001c1fff1a037589 */ /* 0x000ee800000e0000 */
[----:B------:R-:W-:Y:S01]  /*1a220*/  SHFL.IDX PT, R35, R26, 0x2, 0x1c1f ;  /* 0x005c1f001a237f89 */ /* 0x000fe200000e0000 */
[----:B-1----:R-:W-:-:S05]  /*1a230*/  IADD3 R2, P0, R23, R2, RZ ;  /* 0x0000000217027210 */ /* 0x002fca0007f1e0ff */
[----:B---3--:R-:W-:-:S05]  /*1a240*/  IMAD.X R3, RZ, RZ, R3, P0 ;  /* 0x000000ffff037224 */ /* 0x008fca00000e0603 */
[----:B------:R-:W-:Y:S04]  /*1a250*/  LDGSTS.E.BYPASS.LTC128B.128 [R4+0xc400], desc[UR56][R2.64], !P4 ;  /* 0x0c40000002047fae */ /* 0x000fe8000e101d78 */
[----:B------:R-:W-:Y:S04]  /*1a260*/  LDGSTS.E.BYPASS.LTC128B.128 [R4+0xe400], desc[UR56][R2.64+0x40], !P3 ;  /* 0x0e40004002047fae */ /* 0x000fe8000d901d78 */
[----:B------:R1:W-:Y:S04]  /*1a270*/  LDGSTS.E.BYPASS.LTC128B.128 [R4+0x10400], desc[UR56][R2.64+0x80], !P2 ;  /* 0x1040008002047fae */ /* 0x0003e8000d101d78 */
[----:B-1----:R-:W1:Y:S04]  /*1a280*/  SHFL.IDX PT, R2, R21, 0x1, 0x1c1f ;  /* 0x003c1f0015027f89 */ /* 0x002e6800000e0000 */
[----:B------:R-:W3:Y:S01]  /*1a290*/  SHFL.IDX PT, R3, R26, 0x1, 0x1c1f ;  /* 0x003c1f001a037f89 */ /* 0x000ee200000e0000 */
[----:B-1----:R-:W-:-:S05]  /*1a2a0*/  IADD3 R2, P0, R23, R2, RZ ;  /* 0x0000000217027210 */ /* 0x002fca0007f1e0ff */
[----:B---3--:R-:W-:-:S05]  /*1a2b0*/  IMAD.X R3, RZ, RZ, R3, P0 ;  /* 0x000000ffff037224 */ /* 0x008fca00000e0603 */
[----:B------:R-:W-:Y:S04]  /*1a2c0*/  LDGSTS.E.BYPASS.LTC128B.128 [R4+0xcc00], desc[UR56][R2.64], !P4 ;  /* 0x0cc0000002047fae */ /* 0x000fe8000e101d78 */
[----:B------:R-:W-:Y:S04]  /*1a2d0*/  LDGSTS.E.BYPASS.LTC128B.128 [R4+0xec00], desc[UR56][R2.64+0x40], !P3 ;  /* 0x0ec0004002047fae */ /* 0x000fe8000d901d78 */
[----:B------:R1:W-:Y:S04]  /*1a2e0*/  LDGSTS.E.BYPASS.LTC128B.128 [R4+0x10c00], desc[UR56][R2.64+0x80], !P2 ;  /* 0x10c0008002047fae */ /* 0x0003e8000d101d78 */
[----:B-1----:R-:W1:Y:S02]  /*1a2f0*/  SHFL.IDX PT, R2, R21, 0x2, 0x1c1f ;  /* 0x005c1f0015027f89 */ /* 0x002e6400000e0000 */
[----:B-1----:R-:W-:-:S05]  /*1a300*/  IADD3 R2, P0, R23, R2, RZ ;  /* 0x0000000217027210 */ /* 0x002fca0007f1e0ff */
[----:B------:R-:W-:Y:S02]  /*1a310*/  IMAD.X R3, RZ, RZ, R35, P0 ;  /* 0x000000ffff037224 */ /* 0x000fe400000e0623 */
[----:B------:R1:W3:Y:S04]  /*1a320*/  SHFL.IDX PT, R35, R26, 0x3, 0x1c1f ;  /* 0x007c1f001a237f89 */ /* 0x0002e800000e0000 */
[----:B------:R-:W-:Y:S04]  /*1a330*/  LDGSTS.E.BYPASS.LTC128B.128 [R4+0xd400], desc[UR56][R2.64], !P4 ;  /* 0x0d40000002047fae */ /* 0x000fe8000e101d78 */
[----:B------:R-:W-:Y:S04]  /*1a340*/  LDGSTS.E.BYPASS.LTC128B.128 [R4+0xf400], desc[UR56][R2.64+0x40], !P3 ;  /* 0x0f40004002047fae */ /* 0x000fe8000d901d78 */
[----:B------:R4:W-:Y:S04]  /*1a350*/  LDGSTS.E.BYPASS.LTC128B.128 [R4+0x11400], desc[UR56][R2.64+0x80], !P2 ;  /* 0x1140008002047fae */ /* 0x0009e8000d101d78 */
[----:B---34-:R1:W4:Y:S02]  /*1a360*/  SHFL.IDX PT, R2, R21, 0x3, 0x1c1f ;  /* 0x007c1f0015027f89 */ /* 0x01832400000e0000 */
.L_x_1578:
        /* <DEDUP_REMOVED lines=10> */
.L_x_1481:
[----:B------:R-:W-:Y:S02]  /*1a410*/  PLOP3.LUT P2, PT, P2, P0, PT, 0xa2, 0x0 ;  /* 0x000000000000781c */ /* 0x000fe40001741472 */
[----:B------:R-:W-:-:S08]  /*1a420*/  @P0 R2UR P2, UR4, R0 ;  /* 0x00000000000402ca */ /* 0x000fd00000040000 */
[----:B------:R-:W-:-:S05]  /*1a430*/  @P0 PLOP3.LUT P0, PT, P2, PT, PT, 0x80, 0x0 ;  /* 0x000000000000081c */ /* 0x000fca000170f070 */
[----:B------:R-:W-:Y:S01]  /*1a440*/  @!P2 SYNCS.ARRIVE.TRANS64.RED.A0T1 RZ, [UR4+0x2a870], RZ ;  /* 0x02a870ffffffa9a7 */ /* 0x000fe20008200404 */
[----:B------:R-:W-:Y:S07]  /*1a450*/  @!P2 ARRIVES.LDGSTSBAR.64.TRANSCNT [UR4+0x2a870] ;  /* 0x02a87000ff00a9b0 */ /* 0x000fee0008000a84 */
[----:B------:R-:W-:Y:S05]  /*1a460*/  @P0 BRA.U.ANY `(.L_x_1481) ;  /* 0xfffffffd00e80947 */ /* 0x000fea000393ffff */
[----:B------:R-:W-:Y:S01]  /*1a470*/  NOP ;  /* 0x0000000000007918 */ /* 0x000fe20000000000 */
[----:B---3--:R-:W-:-:S05]  /*1a480*/  IMAD.U32 R2, RZ, RZ, UR43 ;  /* 0x0000002bff027e24 */ /* 0x008fca000f8e00ff */
[----:B------:R-:W-:-:S13]  /*1a490*/  ISETP.NE.AND P3, PT, R2, 0x3, PT ;  /* 0x000000030200780c */ /* 0x000fda0003f65270 */
[----:B------:R-:W-:Y:S05]  /*1a4a0*/  @!P3 BRA `(.L_x_1482) ;  /* 0x000000000004b947 */ /* 0x000fea0003800000 */
[----:B------:R-:W-:Y:S01]  /*1a4b0*/  BPT.TRAP 0x1 ;  /* 0x000000040000795c */ /* 0x000fe20000300000 */
.L_x_1482:
[----:B------:R3:W-:Y:S01]  /*1a4c0*/  SYNCS.ARRIVE.TRANS64.A1T0 RZ, [R0+URZ+0x2a870], RZ ;  /* 0x02a870ff00ff79a7 */ /* 0x0007e2000810003f */
[----:B------:R-:W-:Y:S05]  /*1a4d0*/  @!P3 BRA `(.L_x_1483) ;  /* 0x000000000004b947 */ /* 0x000fea0003800000 */
[----:B------:R-:W-:Y:S01]  /*1a4e0*/  BPT.TRAP 0x1 ;  /* 0x000000040000795c */ /* 0x000fe20000300000 */
.L_x_1483:
[----:B------:R-:W4:Y:S01]  /*1a4f0*/  SYNCS.PHASECHK.TRANS64.TRYWAIT P0, [R0+URZ+0x2a840], R19 ;  /* 0x02a84013000075a7 */ /* 0x000f22000800017f */
[----:B------:R-:W-:Y:S04]  /*1a500*/  BSSY B0, `(.L_x_1484) ;  /* 0x0000002000007945 */ /* 0x000fe80003800000 */
[----:B----4-:R-:W-:Y:S05]  /*1a510*/  @!P0 BRA `(.L_x_1485) ;  /* 0x0000004000b88947 */ /* 0x010fea0003800000 */
.L_x_1579:
[----:B------:R-:W-:Y:S05]  /*1a520*/  BSYNC B0 ;  /* 0x0000000000007941 */ /* 0x000fea0003800000 */
.L_x_1484:
        /* <DEDUP_REMOVED lines=9> */
[-C--:B------:R-:W-:Y:S01]  /*1a5c0*/  ISETP.GE.AND P3, PT, R11, R37.reuse, PT ;  /* 0x000000250b00720c */ /* 0x080fe20003f66270 */
[----:B------:R-:W-:Y:S01]  /*1a5d0*/  IMAD R10, R10, UR4, RZ ;  /* 0x000000040a0a7c24 */ /* 0x000fe2000f8e02ff */
[----:B------:R-:W-:Y:S01]  /*1a5e0*/  ISETP.GE.AND P4, PT, R23, R37, PT ;  /* 0x000000251700720c */ /* 0x000fe20003f86270 */
[----:B------:R-:W-:-:S02]  /*1a5f0*/  IMAD.IADD R3, R3, 0x1, R9 ;  /* 0x0000000103037824 */ /* 0x000fc400078e0209 */
        /* <DEDUP_REMOVED lines=10> */
[----:B--2---:R-:W2:Y:S04]  /*1a6a0*/  SHFL.IDX PT, R14, R7, RZ, 0x1c1f ;  /* 0x001c1fff070e7589 */ /* 0x004ea800000e0000 */
[----:B------:R-:W5:Y:S04]  /*1a6b0*/  SHFL.IDX PT, R3, R8, RZ, 0x1c1f ;  /* 0x001c1fff08037589 */ /* 0x000f6800000e0000 */
[----:B------:R-:W-:Y:S01]  /*1a6c0*/  SHFL.IDX PT, R9, R8, 0x2, 0x1c1f ;  /* 0x005c1f0008097f89 */ /* 0x000fe200000e0000 */
[----:B--2---:R-:W-:-:S03]  /*1a6d0*/  IADD3 R2, P0, R23, R14, RZ ;  /* 0x0000000e17027210 */ /* 0x004fc60007f1e0ff */
[----:B------:R-:W2:Y:S02]  /*1a6e0*/  SHFL.IDX PT, R14, R7, 0x1, 0x1c1f ;  /* 0x003c1f00070e7f89 */ /* 0x000ea400000e0000 */
[----:B-----5:R-:W-:-:S05]  /*1a6f0*/  IMAD.X R3, RZ, RZ, R3, P0 ;  /* 0x000000ffff037224 */ /* 0x020fca00000e0603 */
[----:B------:R-:W-:Y:S04]  /*1a700*/  LDGSTS.E.BYPASS.LTC128B.128 [R4+0x1e400], desc[UR56][R2.64], !P4 ;  /* 0x1e40000002047fae */ /* 0x000fe8000e101d78 */
[----:B------:R-:W-:Y:S04]  /*1a710*/  LDGSTS.E.BYPASS.LTC128B.128 [R4+0x20400], desc[UR56][R2.64+0x40], !P3 ;  /* 0x2040004002047fae */ /* 0x000fe8000d901d78 */
[----:B------:R5:W-:Y:S04]  /*1a720*/  LDGSTS.E.BYPASS.LTC128B.128 [R4+0x22400], desc[UR56][R2.64+0x80], !P2 ;  /* 0x2240008002047fae */ /* 0x000be8000d101d78 */
[----:B-----5:R-:W5:Y:S01]  /*1a730*/  SHFL.IDX PT, R3, R8, 0x1, 0x1c1f ;  /* 0x003c1f0008037f89 */ /* 0x020f6200000e0000 */
[----:B--2---:R-:W-:-:S03]  /*1a740*/  IADD3 R2, P0, R23, R14, RZ ;  /* 0x0000000e17027210 */ /* 0x004fc60007f1e0ff */
[----:B------:R-:W2:Y:S02]  /*1a750*/  SHFL.IDX PT, R14, R7, 0x2, 0x1c1f ;  /* 0x005c1f00070e7f89 */ /* 0x000ea400000e0000 */
[----:B-----5:R-:W-:-:S05]  /*1a760*/  IMAD.X R3, RZ, RZ, R3, P0 ;  /* 0x000000ffff037224 */ /* 0x020fca00000e0603 */
[----:B------:R-:W-:Y:S04]  /*1a770*/  LDGSTS.E.BYPASS.LTC128B.128 [R4+0x1ec00], desc[UR56][R2.64], !P4 ;  /* 0x1ec0000002047fae */ /* 0x000fe8000e101d78 */
[----:B------:R-:W-:Y:S04]  /*1a780*/  LDGSTS.E.BYPASS.LTC128B.128 [R4+0x20c00], desc[UR56][R2.64+0x40], !P3 ;  /* 0x20c0004002047fae */ /* 0x000fe8000d901d78 */
[----:B------:R2:W-:Y:S02]  /*1a790*/  LDGSTS.E.BYPASS.LTC128B.128 [R4+0x22c00], desc[UR56][R2.64+0x80], !P2 ;  /* 0x22c0008002047fae */ /* 0x0005e4000d101d78 */
[----:B--2---:R-:W-:-:S02]  /*1a7a0*/  IADD3 R2, P0, R23, R14, RZ ;  /* 0x0000000e17027210 */ /* 0x004fc40007f1e0ff */
[----:B------:R2:W0:Y:S03]  /*1a7b0*/  SHFL.IDX PT, R14, R7, 0x3, 0x1c1f ;  /* 0x007c1f00070e7f89 */ /* 0x00042600000e0000 */
[----:B------:R-:W-:Y:S02]  /*1a7c0*/  IMAD.X R3, RZ, RZ, R9, P0 ;  /* 0x000000ffff037224 */ /* 0x000fe400000e0609 */
[----:B------:R2:W0:Y:S04]  /*1a7d0*/  SHFL.IDX PT, R9, R8, 0x3, 0x1c1f ;  /* 0x007c1f0008097f89 */ /* 0x00042800000e0000 */
[----:B------:R2:W-:Y:S04]  /*1a7e0*/  LDGSTS.E.BYPASS.LTC128B.128 [R4+0x1f400], desc[UR56][R2.64], !P4 ;  /* 0x1f40000002047fae */ /* 0x0005e8000e101d78 */
[----:B------:R2:W-:Y:S04]  /*1a7f0*/  LDGSTS.E.BYPASS.LTC128B.128 [R4+0x21400], desc[UR56][R2.64+0x40], !P3 ;  /* 0x2140004002047fae */ /* 0x0005e8000d901d78 */
[----:B------:R2:W-:Y:S02]  /*1a800*/  LDGSTS.E.BYPASS.LTC128B.128 [R4+0x23400], desc[UR56][R2.64+0x80], !P2 ;  /* 0x2340008002047fae */ /* 0x0005e4000d101d78 */
.L_x_1589:
[----:B0-2---:R-:W-:-:S05]  /*1a810*/  IADD3 R2, P0, R23, R14, RZ ;  /* 0x0000000e17027210 */ /* 0x005fca0007f1e0ff */
        /* <DEDUP_REMOVED lines=9> */
.L_x_1487:
        /* <DEDUP_REMOVED lines=11> */
.L_x_1488:
[----:B------:R3:W-:Y:S02]  /*1a960*/  SYNCS.ARRIVE.TRANS64.A1T0 RZ, [R0+URZ+0x2a830], RZ ;  /* 0x02a830ff00ff79a7 */ /* 0x0007e4000810003f */
[----:B---34-:R-:W-:-:S05]  /*1a970*/  IMAD.U32 R0, RZ, RZ, UR45 ;  /* 0x0000002dff007e24 */ /* 0x018fca000f8e00ff */
[----:B------:R-:W-:-:S13]  /*1a980*/  ISETP.NE.AND P0, PT, R0, 0x3, PT ;  /* 0x000000030000780c */ /* 0x000fda0003f05270 */
[----:B------:R-:W-:Y:S05]  /*1a990*/  @!P0 BRA `(.L_x_1489) ;  /* 0x0000000000048947 */ /* 0x000fea0003800000 */
[----:B------:R-:W-:Y:S01]  /*1a9a0*/  BPT.TRAP 0x1 ;  /* 0x000000040000795c */ /* 0x000fe20000300000 */
.L_x_1489:
[----:B------:R-:W-:Y:S01]  /*1a9b0*/  LOP3.LUT R3, R6, 0x1, RZ, 0x3c, !PT ;  /* 0x0000000106037812 */ /* 0x000fe200078e3cff */
[----:B------:R-:W-:Y:S01]  /*1a9c0*/  IMAD R0, R5, 0x8, R16 ;  /* 0x0000000805007824 */ /* 0x000fe200078e0210 */
[----:B------:R-:W-:Y:S02]  /*1a9d0*/  BSSY B0, `(.L_x_1490) ;  /* 0x0000004000007945 */ /* 0x000fe40003800000 */
[----:B------:R-:W-:-:S04]  /*1a9e0*/  SHF.L.U32 R3, R3, 0x1f, RZ ;  /* 0x0000001f03037819 */ /* 0x000fc800000006ff */
[----:B------:R-:W0:Y:S02]  /*1a9f0*/  SYNCS.PHASECHK.TRANS64.TRYWAIT P2, [R0+URZ+0x2a870], R3 ;  /* 0x02a87003000075a7 */ /* 0x000e24000804017f */
[----:B0-----:R-:W-:Y:S05]  /*1aa00*/  @!P2 BRA `(.L_x_1491) ;  /* 0x0000004000b0a947 */ /* 0x001fea0003800000 */
.L_x_1590:
[----:B------:R-:W-:Y:S05]  /*1aa10*/  BSYNC B0 ;  /* 0x0000000000007941 */ /* 0x000fea0003800000 */
.L_x_1490:
[----:B------:R-:W-:-:S05]  /*1aa20*/  IMAD.U32 R2, RZ, RZ, UR43 ;  /* 0x0000002bff027e24 */ /* 0x000fca000f8e00ff */
[----:B------:R-:W-:-:S13]  /*1aa30*/  ISETP.NE.AND P2, PT, R2, 0x3, PT ;  /* 0x000000030200780c */ /* 0x000fda0003f45270 */
[----:B------:R-:W-:Y:S05]  /*1aa40*/  @!P2 BRA `(.L_x_1492) ;  /* 0x000000000004a947 */ /* 0x000fea0003800000 */
[----:B------:R-:W-:Y:S01]  /*1aa50*/  BPT.TRAP 0x1 ;  /* 0x000000040000795c */ /* 0x000fe20000300000 */
.L_x_1492:
[----:B0-----:R-:W-:Y:S01]  /*1aa60*/  SHF.L.U32 R3, R6, 0x1f, RZ ;  /* 0x0000001f06037819 */ /* 0x001fe200000006ff */
[----:B------:R-:W-:-:S03]  /*1aa70*/  IMAD R2, R5, 0x6000, RZ ;  /* 0x0000600005027824 */ /* 0x000fc600078e02ff */
[----:B------:R-:W0:Y:S02]  /*1aa80*/  SYNCS.PHASECHK.TRANS64.TRYWAIT P2, [R0+URZ+0x2a860], R3 ;  /* 0x02a86003000075a7 */ /* 0x000e24000804017f */
[----:B0-----:R-:W-:Y:S05]  /*1aa90*/  @!P2 BRA `(.L_x_1493) ;  /* 0x0000004000a0a947 */ /* 0x001fea0003800000 */
.L_x_1591:
[----:B0-----:R-:W-:Y:S01]  /*1aaa0*/  LOP3.LUT R3, R2, R34, RZ, 0xfc, !PT ;  /* 0x0000002202037212 */ /* 0x001fe200078efcff */
[----:B------:R-:W-:Y:S05]  /*1aab0*/  WARPSYNC.ALL ;  /* 0x0000000000007948 */ /* 0x000fea0003800000 */
[C---:B------:R-:W-:Y:S01]  /*1aac0*/  IMAD.IADD R3, R16.reuse, 0x1, R3 ;  /* 0x0000000110037824 */ /* 0x040fe200078e0203 */
[----:B------:R-:W-:Y:S01]  /*1aad0*/  IADD3 R2, R16, R2, R32 ;  /* 0x0000000210027210 */ /* 0x000fe20007ffe020 */
[----:B------:R-:W-:-:S03]  /*1aae0*/  IMAD.U32 R19, RZ, RZ, UR43 ;  /* 0x0000002bff137e24 */ /* 0x000fc6000f8e00ff */
[----:B------:R-:W0:Y:S02]  /*1aaf0*/  LDSM.16.MT88.4 R4, [R3+0xc400] ;  /* 0x00c400000304783b */ /* 0x000e240000004200 */
[----:B------:R-:W-:Y:S02]  /*1ab00*/  ISETP.NE.AND P2, PT, R19, 0x3, PT ;  /* 0x000000031300780c */ /* 0x000fe40003f45270 */
[C-C-:B0-----:R-:W-:Y:S02]  /*1ab10*/  PRMT R12, R4.reuse, 0x6420, R5.reuse ;  /* 0x00006420040c7816 */ /* 0x141fe40000000005 */
[----:B------:R-:W-:Y:S02]  /*1ab20*/  PRMT R13, R4, 0x7531, R5 ;  /* 0x00007531040d7816 */ /* 0x000fe40000000005 */
[C-C-:B------:R-:W-:Y:S02]  /*1ab30*/  PRMT R14, R6.reuse, 0x6420, R7.reuse ;  /* 0x00006420060e7816 */ /* 0x140fe40000000007 */
[----:B------:R-:W-:-:S05]  /*1ab40*/  PRMT R15, R6, 0x7531, R7 ;  /* 0x00007531060f7816 */ /* 0x000fca0000000007 */
[----:B------:R0:W-:Y:S04]  /*1ab50*/  STSM.16.M88.4 [R2+0x400], R12 ;  /* 0x0004000c02007844 */ /* 0x0001e80000000200 */
[----:B------:R-:W2:Y:S01]  /*1ab60*/  LDSM.16.MT88.4 R4, [R3+0xe400] ;  /* 0x00e400000304783b */ /* 0x000ea20000004200 */
[----:B0-----:R-:W-:Y:S02]  /*1ab70*/  IADD3 R12, R28, 0x400, R2 ;  /* 0x000004001c0c7810 */ /* 0x001fe40007ffe002 */
[C-C-:B--2---:R-:W-:Y:S02]  /*1ab80*/  PRMT R8, R4.reuse, 0x6420, R5.reuse ;  /* 0x0000642004087816 */ /* 0x144fe40000000005 */
        /* <DEDUP_REMOVED lines=16> */
[----:B------:R-:W-:Y:S04]  /*1ac90*/  STSM.16.M88.4 [R12], R8 ;  /* 0x000000080c007844 */ /* 0x000fe80000000200 */
        /* <DEDUP_REMOVED lines=31> */
[----:B0-----:R-:W-:Y:S01]  /*1ae90*/  IMAD.IADD R2, R28, 0x1, R2 ;  /* 0x000000011c027824 */ /* 0x001fe200078e0202 */
        /* <DEDUP_REMOVED lines=25> */
.L_x_1494:
[----:B--2---:R2:W-:Y:S01]  /*1b030*/  SYNCS.ARRIVE.TRANS64.A1T0 RZ, [R0+URZ+0x2a850], RZ ;  /* 0x02a850ff00ff79a7 */ /* 0x0045e2000810003f */
[----:B------:R-:W-:Y:S06]  /*1b040*/  BAR.SYNC.DEFER_BLOCKING 0x2, 0x80 ;  /* 0x0082000000007b1d */ /* 0x000fec0000010000 */
[----:B------:R-:W-:Y:S05]  /*1b050*/  @!P0 BRA `(.L_x_1495) ;  /* 0x0000000000048947 */ /* 0x000fea0003800000 */
[----:B------:R-:W-:Y:S01]  /*1b060*/  BPT.TRAP 0x1 ;  /* 0x000000040000795c */ /* 0x000fe20000300000 */
.L_x_1495:
[----:B------:R-:W-:Y:S02]  /*1b070*/  VIADD R3, R0, 0x2a880 ;  /* 0x0002a88000037836 */ /* 0x000fe40000000000 */
[----:B------:R-:W-:Y:S02]  /*1b080*/  IMAD.MOV.U32 R5, RZ, RZ, R18 ;  /* 0x000000ffff057224 */ /* 0x000fe400078e0012 */
[----:B------:R-:W-:Y:S01]  /*1b090*/  IMAD.MOV.U32 R6, RZ, RZ, R22 ;  /* 0x000000ffff067224 */ /* 0x000fe200078e0016 */
[----:B------:R-:W-:-:S04]  /*1b0a0*/  PRMT R3, R30, 0x654, R3 ;  /* 0x000006541e037816 */ /* 0x000fc80000000003 */
[----:B------:R3:W-:Y:S01]  /*1b0b0*/  SYNCS.ARRIVE.TRANS64.RED.A1T0 RZ, [R3+URZ], RZ ;  /* 0x000000ff03ff79a7 */ /* 0x0007e2000810043f */
[----:B------:R-:W-:Y:S05]  /*1b0c0*/  @P1 BRA `(.L_x_1496) ;  /* 0xffffffec00281947 */ /* 0x000fea000383ffff */
.L_x_1476:
[----:B--2---:R-:W0:Y:S01]  /*1b0d0*/  S2R R0, SR_TID.X ;  /* 0x0000000000007919 */ /* 0x004e220000002100 */
        /* <DEDUP_REMOVED lines=8> */
[----:B---3--:R-:W2:Y:S01]  /*1b160*/  LDC.64 R2, c[0x0][0xc60] ;  /* 0x00031800ff027b82 */ /* 0x008ea20000000a00 */
[----:B------:R-:W0:Y:S02]  /*1b170*/  FLO.U32 R0, UR4 ;  /* 0x0000000400007d00 */ /* 0x000e2400080e0000 */
[----:B0-----:R-:W-:-:S06]  /*1b180*/  ISETP.EQ.U32.AND P1, PT, R0, R5, PT ;  /* 0x000000050000720c */ /* 0x001fcc0003f22070 */
[----:B------:R-:W2:Y:S07]  /*1b190*/  POPC R5, UR4 ;  /* 0x0000000400057d09 */ /* 0x000eae0008000000 */
[----:B--2---:R-:W2:Y:S01]  /*1b1a0*/  @P1 ATOMG.E.ADD.STRONG.GPU PT, R3, desc[UR56][R2.64], R5 ;  /* 0x00000005020319a8 */ /* 0x004ea200081ee1f8 */
[----:B------:R-:W0:Y:S02]  /*1b1b0*/  S2R R4, SR_LTMASK ;  /* 0x0000000000047919 */ /* 0x000e240000003900 */
[----:B0-----:R-:W-:-:S04]  /*1b1c0*/  LOP3.LUT R4, R4, UR4, RZ, 0xc0, !PT ;  /* 0x0000000404047c12 */ /* 0x001fc8000f8ec0ff */
[----:B------:R-:W0:Y:S01]  /*1b1d0*/  POPC R7, R4 ;  /* 0x0000000400077309 */ /* 0x000e220000000000 */
[----:B--2---:R-:W0:Y:S02]  /*1b1e0*/  SHFL.IDX PT, R0, R3, R0, 0x1f ;  /* 0x00001f0003007589 */ /* 0x004e2400000e0000 */
[----:B0-----:R-:W-:-:S07]  /*1b1f0*/  IADD3 R24, R0, UR46, R7 ;  /* 0x0000002e00187c10 */ /* 0x001fce000fffe007 */
.L_x_1498:
[----:B------:R-:W-:Y:S05]  /*1b200*/  BSYNC B0 ;  /* 0x0000000000007941 */ /* 0x000fea0003800000 */
.L_x_1497:
[----:B------:R-:W-:Y:S05]  /*1b210*/  @!P0 BRA `(.L_x_1499) ;  /* 0x0000000000048947 */ /* 0x000fea0003800000 */
[----:B------:R-:W-:Y:S01]  /*1b220*/  BPT.TRAP 0x1 ;  /* 0x000000040000795c */ /* 0x000fe20000300000 */
.L_x_1499:
[----:B------:R-:W-:Y:S01]  /*1b230*/  LOP3.LUT R0, R22, 0x1, RZ, 0x3c, !PT ;  /* 0x0000000116007812 */ /* 0x000fe200078e3cff */
[----:B---3--:R-:W-:Y:S01]  /*1b240*/  IMAD R3, R18, 0x8, R16 ;  /* 0x0000000812037824 */ /* 0x008fe200078e0210 */
[----:B------:R-:W-:Y:S02]  /*1b250*/  BSSY B0, `(.L_x_1500) ;  /* 0x0000004000007945 */ /* 0x000fe40003800000 */
[----:B------:R-:W-:-:S04]  /*1b260*/  SHF.L.U32 R0, R0, 0x1f, RZ ;  /* 0x0000001f00007819 */ /* 0x000fc800000006ff */
[----:B------:R-:W0:Y:S02]  /*1b270*/  SYNCS.PHASECHK.TRANS64.TRYWAIT P1, [R3+URZ+0x2a870], R0 ;  /* 0x02a87000030075a7 */ /* 0x000e24000802017f */
[----:B0-----:R-:W-:Y:S05]  /*1b280*/  @!P1 BRA `(.L_x_1501) ;  /* 0x0000003800b89947 */ /* 0x001fea0003800000 */
.L_x_1592:
[----:B------:R-:W-:Y:S05]  /*1b290*/  BSYNC B0 ;  /* 0x0000000000007941 */ /* 0x000fea0003800000 */
.L_x_1500:
[----:B------:R-:W-:-:S05]  /*1b2a0*/  IMAD.U32 R2, RZ, RZ, UR43 ;  /* 0x0000002bff027e24 */ /* 0x000fca000f8e00ff */
[----:B------:R-:W-:-:S13]  /*1b2b0*/  ISETP.NE.AND P1, PT, R2, 0x3, PT ;  /* 0x000000030200780c */ /* 0x000fda0003f25270 */
[----:B------:R-:W-:Y:S05]  /*1b2c0*/  @!P1 BRA `(.L_x_1502) ;  /* 0x0000000000049947 */ /* 0x000fea0003800000 */
[----:B------:R-:W-:Y:S01]  /*1b2d0*/  BPT.TRAP 0x1 ;  /* 0x000000040000795c */ /* 0x000fe20000300000 */
.L_x_1502:
[----:B0-----:R-:W-:-:S04]  /*1b2e0*/  SHF.L.U32 R0, R22, 0x1f, RZ ;  /* 0x0000001f16007819 */ /* 0x001fc800000006ff */
[----:B------:R-:W0:Y:S02]  /*1b2f0*/  SYNCS.PHASECHK.TRANS64.TRYWAIT P1, [R3+URZ+0x2a860], R0 ;  /* 0x02a86000030075a7 */ /* 0x000e24000802017f */
[----:B0-----:R-:W-:Y:S05]  /*1b300*/  @!P1 BRA `(.L_x_1503) ;  /* 0x0000003800ac9947 */ /* 0x001fea0003800000 */
.L_x_1593:
[----:B------:R-:W-:Y:S01]  /*1b310*/  IMAD R13, R18, 0x6000, RZ ;  /* 0x00006000120d7824 */ /* 0x000fe200078e02ff */
[----:B------:R-:W-:Y:S05]  /*1b320*/  WARPSYNC.ALL ;  /* 0x0000000000007948 */ /* 0x000fea0003800000 */
[----:B------:R-:W-:Y:S01]  /*1b330*/  LOP3.LUT R5, R13, R34, RZ, 0xfc, !PT ;  /* 0x000000220d057212 */ /* 0x000fe200078efcff */
[----:B------:R-:W-:Y:S01]  /*1b340*/  IMAD.U32 R14, RZ, RZ, UR43 ;  /* 0x0000002bff0e7e24 */ /* 0x000fe2000f8e00ff */
[----:B------:R-:W-:-:S03]  /*1b350*/  IADD3 R2, R16, R13, R32 ;  /* 0x0000000d10027210 */ /* 0x000fc60007ffe020 */
[----:B0-----:R-:W-:Y:S01]  /*1b360*/  IMAD.IADD R0, R16, 0x1, R5 ;  /* 0x0000000110007824 */ /* 0x001fe200078e0205 */
[----:B------:R-:W-:Y:S02]  /*1b370*/  IADD3 R12, R28, 0x400, R2 ;  /* 0x000004001c0c7810 */ /* 0x000fe40007ffe002 */
[----:B------:R-:W-:Y:S02]  /*1b380*/  ISETP.NE.AND P1, PT, R14, 0x3, PT ;  /* 0x000000030e00780c */ /* 0x000fe40003f25270 */
        /* <DEDUP_REMOVED lines=82> */
.L_x_1504:
[----:B--2---:R2:W-:Y:S01]  /*1b8b0*/  SYNCS.ARRIVE.TRANS64.A1T0 RZ, [R3+URZ+0x2a850], RZ ;  /* 0x02a850ff03ff79a7 */ /* 0x0045e2000810003f */
[----:B------:R-:W-:Y:S06]  /*1b8c0*/  BAR.SYNC.DEFER_BLOCKING 0x2, 0x80 ;  /* 0x0082000000007b1d */ /* 0x000fec0000010000 */
[----:B------:R-:W-:Y:S05]  /*1b8d0*/  @!P0 BRA `(.L_x_1505) ;  /* 0x0000000000048947 */ /* 0x000fea0003800000 */
[----:B------:R-:W-:Y:S01]  /*1b8e0*/  BPT.TRAP 0x1 ;  /* 0x000000040000795c */ /* 0x000fe20000300000 */
.L_x_1505:
[----:B--2---:R-:W-:Y:S02]  /*1b8f0*/  VIADD R3, R3, 0x2a880 ;  /* 0x0002a88003037836 */ /* 0x004fe40000000000 */
[----:B------:R-:W-:-:S03]  /*1b900*/  VIADD R18, R18, 0x1 ;  /* 0x0000000112127836 */ /* 0x000fc60000000000 */
[----:B------:R-:W-:Y:S02]  /*1b910*/  PRMT R3, R30, 0x654, R3 ;  /* 0x000006541e037816 */ /* 0x000fe40000000003 */
[C---:B------:R-:W-:Y:S02]  /*1b920*/  ISETP.NE.AND P0, PT, R18.reuse, 0x2, PT ;  /* 0x000000021200780c */ /* 0x040fe40003f05270 */
[----:B------:R2:W-:Y:S02]  /*1b930*/  SYNCS.ARRIVE.TRANS64.RED.A1T0 RZ, [R3+URZ], RZ ;  /* 0x000000ff03ff79a7 */ /* 0x0005e4000810043f */
[----:B------:R-:W-:Y:S02]  /*1b940*/  SEL R18, R18, RZ, P0 ;  /* 0x000000ff12127207 */ /* 0x000fe40000000000 */
[----:B--2---:R-:W-:-:S04]  /*1b950*/  SEL R3, RZ, 0x1, P0 ;  /* 0x00000001ff037807 */ /* 0x004fc80000000000 */
[----:B------:R-:W-:-:S07]  /*1b960*/  LOP3.LUT R22, R22, R3, RZ, 0x3c, !PT ;  /* 0x0000000316167212 */ /* 0x000fce00078e3cff */
.L_x_1446:
[----:B------:R-:W-:Y:S05]  /*1b970*/  BSYNC B7 ;  /* 0x0000000000077941 */ /* 0x000fea0003800000 */
.L_x_1444:
[----:B------:R-:W-:-:S13]  /*1b980*/  LOP3.LUT P0, RZ, R29, 0x40, RZ, 0xc0, !PT ;  /* 0x000000401dff7812 */ /* 0x000fda000780c0ff */
[----:B------:R-:W-:Y:S05]  /*1b990*/  @!P0 BRA `(.L_x_1506) ;  /* 0x0000000000248947 */ /* 0x000fea0003800000 */
[----:B------:R-:W2:Y:S08]  /*1b9a0*/  S2UR UR4, SR_CgaCtaId ;  /* 0x00000000000479c3 */ /* 0x000eb00000008800 */
[----:B------:R-:W-:Y:S01]  /*1b9b0*/  BAR.SYNC.DEFER_BLOCKING 0x5, 0x180 ;  /* 0x0146000000007b1d */ /* 0x000fe20000010000 */
[----:B------:R-:W-:Y:S01]  /*1b9c0*/  MOV R3, 0x400 ;  /* 0x0000040000037802 */ /* 0x000fe20000000f00 */
[----:B--2---:R-:W-:-:S05]  /*1b9d0*/  IMAD.U32 R30, RZ, RZ, UR4 ;  /* 0x00000004ff1e7e24 */ /* 0x004fca000f8e00ff */
[----:B------:R-:W-:-:S05]  /*1b9e0*/  LEA R16, R30, R3, 0x18 ;  /* 0x000000031e107211 */ /* 0x000fca00078ec0ff */
[----:B-1----:R-:W1:Y:S02]  /*1b9f0*/  LDS.128 R24, [R16+0x2a8d0] ;  /* 0x02a8d00010187984 */ /* 0x002e640000000c00 */
[----:B-1----:R-:W-:Y:S01]  /*1ba00*/  R2UR UR40, R27 ;  /* 0x000000001b2872ca */ /* 0x002fe200000e0000 */
[----:B------:R-:W-:Y:S06]  /*1ba10*/  BAR.ARV 0x4, 0x180 ;  /* 0x0106000000007b1d */ /* 0x000fec0000002000 */
[----:B------:R-:W-:Y:S08]  /*1ba20*/  BRA `(.L_x_1507) ;  /* 0x0000000c00b47947 */ /* 0x000ff00003800000 */
.L_x_1506:
[----:B------:R-:W0:Y:S01]  /*1ba30*/  S2R R0, SR_TID.X ;  /* 0x0000000000007919 */ /* 0x000e220000002100 */
[----:B------:R-:W-:Y:S01]  /*1ba40*/  ULDC UR4, c[0x0][0xc3c] ;  /* 0x00030f0000047ab9 */ /* 0x000fe20000000800 */
[----:B0-----:R-:W-:Y:S01]  /*1ba50*/  LOP3.LUT R9, R0, 0x1f, RZ, 0xc0, !PT ;  /* 0x0000001f00097812 */ /* 0x001fe200078ec0ff */
[----:B------:R-:W-:-:S03]  /*1ba60*/  IMAD.MOV.U32 R0, RZ, RZ, RZ ;  /* 0x000000ffff007224 */ /* 0x000fc600078e00ff */
[C---:B------:R-:W-:Y:S01]  /*1ba70*/  ISETP.NE.AND P0, PT, R9.reuse, 0x1f, PT ;  /* 0x0000001f0900780c */ /* 0x040fe20003f05270 */
[----:B------:R-:W-:-:S05]  /*1ba80*/  VIADD R7, R9, UR40 ;  /* 0x0000002809077c36 */ /* 0x000fca0008000000 */
[----:B------:R-:W-:Y:S01]  /*1ba90*/  ISETP.GE.OR P1, PT, R7, UR4, !P0 ;  /* 0x0000000407007c0c */ /* 0x000fe2000c726670 */
[----:B------:R-:W-:-:S12]  /*1baa0*/  ULDC UR4, c[0x0][0xc3c] ;  /* 0x00030f0000047ab9 */ /* 0x000fd80000000800 */
[----:B------:R-:W0:Y:S08]  /*1bab0*/  @!P1 LDC.64 R2, c[0x0][0xc80] ;  /* 0x00032000ff029b82 */ /* 0x000e300000000a00 */
[----:B------:R-:W2:Y:S01]  /*1bac0*/  @!P1 LDC.64 R4, c[0x0][0xc78] ;  /* 0x00031e00ff049b82 */ /* 0x000ea20000000a00 */
[----:B0-----:R-:W-:-:S05]  /*1bad0*/  @!P1 IMAD.WIDE R2, R7, 0x4, R2 ;  /* 0x0000000407029825 */ /* 0x001fca00078e0202 */
[----:B------:R2:W3:Y:S02]  /*1bae0*/  @!P1 LDG.E R0, desc[UR56][R2.64] ;  /* 0x0000003802009981 */ /* 0x0004e4000c1e1900 */
[----:B--2---:R-:W-:-:S04]  /*1baf0*/  @!P1 IMAD.WIDE R2, R7, 0x4, R4 ;  /* 0x0000000407029825 */ /* 0x004fc800078e0204 */
[----:B------:R-:W-:-:S06]  /*1bb00*/  IMAD.MOV.U32 R5, RZ, RZ, RZ ;  /* 0x000000ffff057224 */ /* 0x000fcc00078e00ff */
[----:B------:R-:W3:Y:S01]  /*1bb10*/  @!P1 LDG.E R5, desc[UR56][R2.64] ;  /* 0x0000003802059981 */ /* 0x000ee2000c1e1900 */
[C---:B------:R-:W-:Y:S02]  /*1bb20*/  ISETP.NE.AND P1, PT, R9.reuse, RZ, PT ;  /* 0x000000ff0900720c */ /* 0x040fe40003f25270 */
[C---:B------:R-:W-:Y:S02]  /*1bb30*/  ISETP.GE.U32.AND P2, PT, R9.reuse, 0x2, PT ;  /* 0x000000020900780c */ /* 0x040fe40003f46070 */
[C---:B------:R-:W-:Y:S02]  /*1bb40*/  ISETP.GE.U32.AND P3, PT, R9.reuse, 0x4, PT ;  /* 0x000000040900780c */ /* 0x040fe40003f66070 */
[C---:B------:R-:W-:Y:S02]  /*1bb50*/  ISETP.GE.U32.AND P4, PT, R9.reuse, 0x8, PT ;  /* 0x000000080900780c */ /* 0x040fe40003f86070 */
[----:B------:R-:W-:Y:S01]  /*1bb60*/  ISETP.GE.U32.AND P5, PT, R9, 0x10, PT ;  /* 0x000000100900780c */ /* 0x000fe20003fa6070 */
[----:B---3--:R-:W-:-:S05]  /*1bb70*/  IMAD R4, R5, R0, RZ ;  /* 0x0000000005047224 */ /* 0x008fca00078e02ff */
[----:B------:R-:W0:Y:S02]  /*1bb80*/  SHFL.UP PT, R6, R4, 0x1, RZ ;  /* 0x0420000004067989 */ /* 0x000e2400000e00ff */
[----:B0-----:R-:W-:-:S05]  /*1bb90*/  SEL R7, R6, RZ, P1 ;  /* 0x000000ff06077207 */ /* 0x001fca0000800000 */
[----:B------:R-:W-:Y:S02]  /*1bba0*/  IMAD.IADD R7, R4, 0x1, R7 ;  /* 0x0000000104077824 */ /* 0x000fe400078e0207 */
[----:B------:R-:W0:Y:S03]  /*1bbb0*/  LDC R4, c[0x0][0xc38] ;  /* 0x00030e00ff047b82 */ /* 0x000e260000000800 */
[----:B------:R-:W2:Y:S02]  /*1bbc0*/  SHFL.UP PT, R6, R7, 0x2, RZ ;  /* 0x0440000007067989 */ /* 0x000ea400000e00ff */
[----:B--2---:R-:W-:-:S05]  /*1bbd0*/  SEL R6, R6, RZ, P2 ;  /* 0x000000ff06067207 */ /* 0x004fca0001000000 */
[----:B------:R-:W-:Y:S02]  /*1bbe0*/  IMAD.IADD R6, R7, 0x1, R6 ;  /* 0x0000000107067824 */ /* 0x000fe400078e0206 */
[----:B------:R-:W-:Y:S04]  /*1bbf0*/  SHFL.IDX PT, R7, R24, RZ, 0x1f ;  /* 0x00001fff18077589 */ /* 0x000fe800000e0000 */
[----:B------:R-:W2:Y:S02]  /*1bc00*/  SHFL.UP PT, R8, R6, 0x4, RZ ;  /* 0x0480000006087989 */ /* 0x000ea400000e00ff */
[----:B--2---:R-:W-:-:S05]  /*1bc10*/  SEL R3, R8, RZ, P3 ;  /* 0x000000ff08037207 */ /* 0x004fca0001800000 */
[----:B------:R-:W-:Y:S02]  /*1bc20*/  IMAD.IADD R2, R6, 0x1, R3 ;  /* 0x0000000106027824 */ /* 0x000fe400078e0203 */
[----:B------:R-:W-:Y:S04]  /*1bc30*/  SHFL.IDX PT, R6, R24, 0x1, 0x1f ;  /* 0x00201f0018067f89 */ /* 0x000fe800000e0000 */
[----:B------:R-:W2:Y:S02]  /*1bc40*/  SHFL.UP PT, R3, R2, 0x8, RZ ;  /* 0x0500000002037989 */ /* 0x000ea400000e00ff */
[----:B--2---:R-:W-:-:S05]  /*1bc50*/  SEL R3, R3, RZ, P4 ;  /* 0x000000ff03037207 */ /* 0x004fca0002000000 */
[----:B------:R-:W-:-:S05]  /*1bc60*/  IMAD.IADD R8, R2, 0x1, R3 ;  /* 0x0000000102087824 */ /* 0x000fca00078e0203 */
[----:B------:R-:W2:Y:S02]  /*1bc70*/  SHFL.UP PT, R3, R8, 0x10, RZ ;  /* 0x0600000008037989 */ /* 0x000ea400000e00ff */
[----:B--2---:R-:W-:-:S05]  /*1bc80*/  SEL R3, R3, RZ, P5 ;  /* 0x000000ff03037207 */ /* 0x004fca0002800000 */
[----:B------:R-:W-:-:S05]  /*1bc90*/  IMAD.IADD R3, R8, 0x1, R3 ;  /* 0x0000000108037824 */ /* 0x000fca00078e0203 */
[----:B------:R-:W0:Y:S02]  /*1bca0*/  SHFL.IDX PT, R9, R3, 0x1f, 0x1f ;  /* 0x03e01f0003097f89 */ /* 0x000e2400000e0000 */
[----:B0-----:R-:W-:Y:S02]  /*1bcb0*/  IMAD R11, R9, R4, RZ ;  /* 0x00000004090b7224 */ /* 0x001fe400078e02ff */
[----:B------:R-:W-:Y:S02]  /*1bcc0*/  IMAD.MOV.U32 R9, RZ, RZ, RZ ;  /* 0x000000ffff097224 */ /* 0x000fe400078e00ff */
[----:B------:R-:W-:-:S05]  /*1bcd0*/  IMAD.IADD R6, R6, 0x1, R11 ;  /* 0x0000000106067824 */ /* 0x000fca00078e020b */
[----:B------:R-:W-:-:S13]  /*1bce0*/  ISETP.GT.AND P6, PT, R6, R7, PT ;  /* 0x000000070600720c */ /* 0x000fda0003fc4270 */
[----:B------:R-:W-:Y:S05]  /*1bcf0*/  @P6 BRA `(.L_x_1508) ;  /* 0x00000000009c6947 */ /* 0x000fea0003800000 */
.L_x_1510:
        /* <DEDUP_REMOVED lines=10> */
[----:B------:R-:W2:Y:S01]  /*1bda0*/  @!P6 LDC.64 R4, c[0x0][0xc78] ;  /* 0x00031e00ff04eb82 */ /* 0x000ea20000000a00 */
[----:B0-----:R-:W-:-:S05]  /*1bdb0*/  @!P6 IMAD.WIDE R2, R11, 0x4, R2 ;  /* 0x000000040b02e825 */ /* 0x001fca00078e0202 */
[----:B------:R2:W3:Y:S02]  /*1bdc0*/  @!P6 LDG.E R0, desc[UR56][R2.64] ;  /* 0x000000380200e981 */ /* 0x0004e4000c1e1900 */
[----:B--2---:R-:W-:-:S04]  /*1bdd0*/  @!P6 IMAD.WIDE R2, R11, 0x4, R4 ;  /* 0x000000040b02e825 */ /* 0x004fc800078e0204 */
        /* <DEDUP_REMOVED lines=8> */
[----:B------:R-:W-:Y:S02]  /*1be60*/  IMAD.IADD R11, R4, 0x1, R11 ;  /* 0x00000001040b7824 */ /* 0x000fe400078e020b */
[----:B------:R-:W0:Y:S03]  /*1be70*/  LDC R4, c[0x0][0xc38] ;  /* 0x00030e00ff047b82 */ /* 0x000e260000000800 */
[----:B------:R-:W2:Y:S02]  /*1be80*/  SHFL.UP PT, R8, R11, 0x4, RZ ;  /* 0x048000000b087989 */ /* 0x000ea400000e00ff */
[----:B--2---:R-:W-:-:S05]  /*1be90*/  SEL R8, R8, RZ, P3 ;  /* 0x000000ff08087207 */ /* 0x004fca0001800000 */
[----:B------:R-:W-:-:S05]  /*1bea0*/  IMAD.IADD R8, R11, 0x1, R8 ;  /* 0x000000010b087824 */ /* 0x000fca00078e0208 */
[----:B------:R-:W2:Y:S02]  /*1beb0*/  SHFL.UP PT, R2, R8, 0x8, RZ ;  /* 0x0500000008027989 */ /* 0x000ea400000e00ff */
[----:B--2---:R-:W-:-:S05]  /*1bec0*/  SEL R3, R2, RZ, P4 ;  /* 0x000000ff02037207 */ /* 0x004fca0002000000 */
[----:B------:R-:W-:-:S05]  /*1bed0*/  IMAD.IADD R3, R8, 0x1, R3 ;  /* 0x0000000108037824 */ /* 0x000fca00078e0203 */
[----:B------:R-:W2:Y:S02]  /*1bee0*/  SHFL.UP PT, R2, R3, 0x10, RZ ;  /* 0x0600000003027989 */ /* 0x000ea400000e00ff */
[----:B--2---:R-:W-:-:S05]  /*1bef0*/  SEL R2, R2, RZ, P5 ;  /* 0x000000ff02027207 */ /* 0x004fca0002800000 */
[----:B------:R-:W-:-:S05]  /*1bf00*/  IMAD.IADD R2, R3, 0x1, R2 ;  /* 0x0000000103027824 */ /* 0x000fca00078e0202 */
[----:B------:R-:W0:Y:S02]  /*1bf10*/  SHFL.IDX PT, R13, R2, 0x1f, 0x1f ;  /* 0x03e01f00020d7f89 */ /* 0x000e2400000e0000 */
[----:B0-----:R-:W-:-:S04]  /*1bf20*/  IMAD R11, R13, R4, RZ ;  /* 0x000000040d0b7224 */ /* 0x001fc800078e02ff */
[----:B------:R-:W-:-:S05]  /*1bf30*/  IMAD.IADD R6, R11, 0x1, R6 ;  /* 0x000000010b067824 */ /* 0x000fca00078e0206 */
[----:B------:R-:W-:-:S13]  /*1bf40*/  ISETP.GT.AND P6, PT, R6, R7, PT ;  /* 0x000000070600720c */ /* 0x000fda0003fc4270 */
[----:B------:R-:W-:Y:S05]  /*1bf50*/  @!P6 BRA `(.L_x_1510) ;  /* 0xfffffffc0068e947 */ /* 0x000fea000383ffff */
[----:B------:R-:W-:-:S07]  /*1bf60*/  IMAD.MOV.U32 R3, RZ, RZ, R2 ;  /* 0x000000ffff037224 */ /* 0x000fce00078e0002 */
.L_x_1508:
[----:B------:R-:W-:-:S04]  /*1bf70*/  IMAD.IADD R11, R6, 0x1, -R11 ;  /* 0x00000001060b7824 */ /* 0x000fc800078e0a0b */
[----:B------:R-:W-:-:S05]  /*1bf80*/  IMAD R2, R3, R4, R11 ;  /* 0x0000000403027224 */ /* 0x000fca00078e020b */
[----:B------:R-:W-:-:S13]  /*1bf90*/  ISETP.GT.AND P0, PT, R2, R7, PT ;  /* 0x000000070200720c */ /* 0x000fda0003f04270 */
[----:B------:R-:W-:Y:S02]  /*1bfa0*/  VOTEU.ANY UR5, UPT, !P0 ;  /* 0x0000000000057886 */ /* 0x000fe400040e0100 */
[----:B------:R-:W-:Y:S02]  /*1bfb0*/  UPOPC UR4, UR5 ;  /* 0x00000005000472bf */ /* 0x000fe40008000000 */
[----:B------:R-:W-:-:S04]  /*1bfc0*/  ISETP.NE.AND P0, PT, RZ, UR5, PT ;  /* 0x00000005ff007c0c */ /* 0x000fc8000bf05270 */
[----:B------:R-:W-:Y:S02]  /*1bfd0*/  IMAD.U32 R6, RZ, RZ, UR4 ;  /* 0x00000004ff067e24 */ /* 0x000fe4000f8e00ff */
[----:B------:R-:W-:-:S04]  /*1bfe0*/  IMAD.U32 R13, RZ, RZ, UR4 ;  /* 0x00000004ff0d7e24 */ /* 0x000fc8000f8e00ff */
[----:B------:R0:W2:Y:S04]  /*1bff0*/  SHFL.IDX PT, R6, R5, R6, 0x1f ;  /* 0x00001f0605067589 */ /* 0x0000a800000e0000 */
[----:B------:R0:W3:Y:S01]  /*1c000*/  SHFL.IDX PT, R0, R0, R13, 0x1f ;  /* 0x00001f0d00007589 */ /* 0x0000e200000e0000 */
[----:B------:R-:W-:Y:S05]  /*1c010*/  @!P0 BRA `(.L_x_1511) ;  /* 0x00000000000c8947 */ /* 0x000fea0003800000 */
[----:B------:R-:W-:-:S06]  /*1c020*/  UIADD3 UR5, UR4, -0x1, URZ ;  /* 0xffffffff04057890 */ /* 0x000fcc000fffe03f */
[----:B------:R-:W-:-:S05]  /*1c030*/  IMAD.U32 R2, RZ, RZ, UR5 ;  /* 0x00000005ff027e24 */ /* 0x000fca000f8e00ff */
[----:B------:R4:W0:Y:S02]  /*1c040*/  SHFL.IDX PT, R9, R3, R2, 0x1f ;  /* 0x00001f0203097589 */ /* 0x00082400000e0000 */
.L_x_1511:
[----:B--2---:R-:W-:Y:S01]  /*1c050*/  ISETP.NE.AND P0, PT, R6, 0x1, PT ;  /* 0x000000010600780c */ /* 0x004fe20003f05270 */
[----:B0-----:R-:W-:Y:S01]  /*1c060*/  IMAD R24, R9, R4, R11 ;  /* 0x0000000409187224 */ /* 0x001fe200078e020b */
[----:B------:R-:W-:-:S03]  /*1c070*/  UIADD3 UR40, UR4, UR40, URZ ;  /* 0x0000002804287290 */ /* 0x000fc6000fffe03f */
[----:B------:R-:W-:-:S08]  /*1c080*/  IMAD.IADD R5, R7, 0x1, -R24 ;  /* 0x0000000107057824 */ /* 0x000fd000078e0a18 */
[----:B------:R-:W-:Y:S05]  /*1c090*/  @!P0 BRA `(.L_x_1512) ;  /* 0x0000000000dc8947 */ /* 0x000fea0003800000 */
[----:B---3--:R-:W-:Y:S02]  /*1c0a0*/  IABS R4, R0 ;  /* 0x0000000000047213 */ /* 0x008fe40000000000 */
[----:B------:R-:W-:Y:S02]  /*1c0b0*/  IABS R7, R6 ;  /* 0x0000000600077213 */ /* 0x000fe40000000000 */
[----:B------:R-:W0:Y:S08]  /*1c0c0*/  I2F.RP R8, R4 ;  /* 0x0000000400087306 */ /* 0x000e300000209400 */
[----:B------:R-:W2:Y:S08]  /*1c0d0*/  I2F.RP R10, R7 ;  /* 0x00000007000a7306 */ /* 0x000eb00000209400 */
[----:B0-----:R-:W4:Y:S08]  /*1c0e0*/  MUFU.RCP R8, R8 ;  /* 0x0000000800087308 */ /* 0x001f300000001000 */
[----:B--2---:R-:W-:Y:S01]  /*1c0f0*/  MUFU.RCP R10, R10 ;  /* 0x0000000a000a7308 */ /* 0x004fe20000001000 */
[----:B----4-:R-:W-:-:S07]  /*1c100*/  VIADD R2, R8, 0xffffffe ;  /* 0x0ffffffe08027836 */ /* 0x010fce0000000000 */
[----:B------:R0:W2:Y:S02]  /*1c110*/  F2I.FTZ.U32.TRUNC.NTZ R3, R2 ;  /* 0x0000000200037305 */ /* 0x0000a4000021f000 */
[----:B0-----:R-:W-:Y:S02]  /*1c120*/  IMAD.MOV.U32 R2, RZ, RZ, RZ ;  /* 0x000000ffff027224 */ /* 0x001fe400078e00ff */
[----:B--2---:R-:W-:-:S04]  /*1c130*/  IMAD.MOV R9, RZ, RZ, -R3 ;  /* 0x000000ffff097224 */ /* 0x004fc800078e0a03 */
[----:B------:R-:W-:-:S04]  /*1c140*/  IMAD R9, R9, R4, RZ ;  /* 0x0000000409097224 */ /* 0x000fc800078e02ff */
[----:B------:R-:W-:Y:S01]  /*1c150*/  IMAD.HI.U32 R3, R3, R9, R2 ;  /* 0x0000000903037227 */ /* 0x000fe200078e0002 */
[----:B------:R-:W-:Y:S02]  /*1c160*/  IABS R9, R5 ;  /* 0x0000000500097213 */ /* 0x000fe40000000000 */
[----:B------:R-:W-:-:S03]  /*1c170*/  IABS R2, R0 ;  /* 0x0000000000027213 */ /* 0x000fc60000000000 */
[----:B------:R-:W-:-:S04]  /*1c180*/  IMAD.HI.U32 R8, R3, R9, RZ ;  /* 0x0000000903087227 */ /* 0x000fc800078e00ff */
[----:B------:R-:W-:Y:S02]  /*1c190*/  IMAD.MOV R2, RZ, RZ, -R2 ;  /* 0x000000ffff027224 */ /* 0x000fe400078e0a02 */
[----:B------:R-:W-:Y:S02]  /*1c1a0*/  VIADD R3, R10, 0xffffffe ;  /* 0x0ffffffe0a037836 */ /* 0x000fe40000000000 */
[----:B------:R-:W-:-:S04]  /*1c1b0*/  IMAD R9, R8, R2, R9 ;  /* 0x0000000208097224 */ /* 0x000fc800078e0209 */
[----:B------:R-:W0:Y:S01]  /*1c1c0*/  F2I.FTZ.U32.TRUNC.NTZ R3, R3 ;  /* 0x0000000300037305 */ /* 0x000e22000021f000 */
[----:B------:R-:W-:-:S13]  /*1c1d0*/  ISETP.GT.U32.AND P1, PT, R4, R9, PT ;  /* 0x000000090400720c */ /* 0x000fda0003f24070 */
[----:B------:R-:W-:Y:S02]  /*1c1e0*/  @!P1 IMAD.IADD R9, R9, 0x1, -R4 ;  /* 0x0000000109099824 */ /* 0x000fe400078e0a04 */
[----:B0-----:R-:W-:Y:S02]  /*1c1f0*/  IMAD.MOV R2, RZ, RZ, -R3 ;  /* 0x000000ffff027224 */ /* 0x001fe400078e0a03 */
[----:B------:R-:W-:Y:S01]  /*1c200*/  @!P1 VIADD R8, R8, 0x1 ;  /* 0x0000000108089836 */ /* 0x000fe20000000000 */
[----:B------:R-:W-:Y:S01]  /*1c210*/  ISETP.GE.U32.AND P0, PT, R9, R4, PT ;  /* 0x000000040900720c */ /* 0x000fe20003f06070 */
[----:B------:R-:W-:Y:S01]  /*1c220*/  IMAD R9, R2, R7, RZ ;  /* 0x0000000702097224 */ /* 0x000fe200078e02ff */
[----:B------:R-:W-:Y:S01]  /*1c230*/  ISETP.NE.AND P1, PT, R0, RZ, PT ;  /* 0x000000ff0000720c */ /* 0x000fe20003f25270 */
[----:B------:R-:W-:-:S04]  /*1c240*/  IMAD.MOV.U32 R2, RZ, RZ, RZ ;  /* 0x000000ffff027224 */ /* 0x000fc800078e00ff */
[----:B------:R-:W-:Y:S01]  /*1c250*/  IMAD.HI.U32 R4, R3, R9, R2 ;  /* 0x0000000903047227 */ /* 0x000fe200078e0002 */
[----:B------:R-:W-:-:S04]  /*1c260*/  LOP3.LUT R2, R5, R0, RZ, 0x3c, !PT ;  /* 0x0000000005027212 */ /* 0x000fc800078e3cff */
[----:B------:R-:W-:Y:S01]  /*1c270*/  ISETP.GE.AND P2, PT, R2, RZ, PT ;  /* 0x000000ff0200720c */ /* 0x000fe20003f46270 */
[----:B------:R-:W-:Y:S01]  /*1c280*/  @P0 VIADD R8, R8, 0x1 ;  /* 0x0000000108080836 */ /* 0x000fe20000000000 */
[----:B------:R-:W-:-:S05]  /*1c290*/  IABS R2, R6 ;  /* 0x0000000600027213 */ /* 0x000fca0000000000 */
[----:B------:R-:W-:-:S06]  /*1c2a0*/  IMAD.MOV R2, RZ, RZ, -R2 ;  /* 0x000000ffff027224 */ /* 0x000fcc00078e0a02 */
[----:B------:R-:W-:Y:S01]  /*1c2b0*/  @!P2 IMAD.MOV R8, RZ, RZ, -R8 ;  /* 0x000000ffff08a224 */ /* 0x000fe200078e0a08 */
[----:B------:R-:W-:-:S04]  /*1c2c0*/  @!P1 LOP3.LUT R8, RZ, R0, RZ, 0x33, !PT ;  /* 0x00000000ff089212 */ /* 0x000fc800078e33ff */
[----:B------:R-:W-:-:S05]  /*1c2d0*/  IABS R3, R8 ;  /* 0x0000000800037213 */ /* 0x000fca0000000000 */
        /* <DEDUP_REMOVED lines=9> */
[----:B------:R-:W-:-:S04]  /*1c370*/  IMAD.MOV R2, RZ, RZ, -R8 ;  /* 0x000000ffff027224 */ /* 0x000fc800078e0a08 */
[----:B------:R-:W-:Y:S02]  /*1c380*/  IMAD R2, R0, R2, R5 ;  /* 0x0000000200027224 */ /* 0x000fe400078e0205 */
[----:B------:R-:W-:-:S06]  /*1c390*/  @P0 VIADD R4, R4, 0x1 ;  /* 0x0000000104040836 */ /* 0x000fcc0000000000 */
[----:B------:R-:W-:Y:S01]  /*1c3a0*/  @!P2 IMAD.MOV R4, RZ, RZ, -R4 ;  /* 0x000000ffff04a224 */ /* 0x000fe200078e0a04 */
[----:B------:R-:W-:-:S05]  /*1c3b0*/  @!P1 LOP3.LUT R4, RZ, R6, RZ, 0x33, !PT ;  /* 0x00000006ff049212 */ /* 0x000fca00078e33ff */
[--C-:B------:R-:W-:Y:S02]  /*1c3c0*/  IMAD.MOV R7, RZ, RZ, -R4.reuse ;  /* 0x000000ffff077224 */ /* 0x100fe400078e0a04 */
[C---:B------:R-:W-:Y:S02]  /*1c3d0*/  IMAD R3, R6.reuse, 0x1000000, R4 ;  /* 0x0100000006037824 */ /* 0x040fe400078e0204 */
[----:B------:R-:W-:-:S04]  /*1c3e0*/  IMAD R6, R6, R7, R8 ;  /* 0x0000000706067224 */ /* 0x000fc800078e0208 */
[----:B-1----:R-:W-:Y:S01]  /*1c3f0*/  IMAD R26, R6, 0x10000, R3 ;  /* 0x00010000061a7824 */ /* 0x002fe200078e0203 */
[----:B------:R-:W-:Y:S06]  /*1c400*/  BRA `(.L_x_1513) ;  /* 0x0000000000f87947 */ /* 0x000fec0003800000 */
.L_x_1512:
[----:B------:R-:W-:Y:S02]  /*1c410*/  ULDC.64 UR4, c[0x0][0xc90] ;  /* 0x0003240000047ab9 */ /* 0x000fe40000000a00 */
[----:B------:R-:W-:-:S06]  /*1c420*/  UIMAD.WIDE UR4, UR40, 0x4, UR4 ;  /* 0x00000004280478a5 */ /* 0x000fcc000f8e0204 */
[----:B----4-:R-:W-:Y:S02]  /*1c430*/  IMAD.U32 R2, RZ, RZ, UR4 ;  /* 0x00000004ff027e24 */ /* 0x010fe4000f8e00ff */
[----:B------:R-:W-:-:S05]  /*1c440*/  IMAD.U32 R3, RZ, RZ, UR5 ;  /* 0x00000005ff037e24 */ /* 0x000fca000f8e00ff */
[----:B------:R0:W3:Y:S02]  /*1c450*/  LDG.E R7, desc[UR56][R2.64] ;  /* 0x0000003802077981 */ /* 0x0000e4000c1e1900 */
[----:B0-----:R-:W-:Y:S02]  /*1c460*/  IMAD.MOV.U32 R2, RZ, RZ, RZ ;  /* 0x000000ffff027224 */ /* 0x001fe400078e00ff */
[----:B---3--:R-:W-:-:S05]  /*1c470*/  IMAD R6, R0, R7, RZ ;  /* 0x0000000700067224 */ /* 0x008fca00078e02ff */
[----:B------:R-:W-:-:S04]  /*1c480*/  IABS R8, R6 ;  /* 0x0000000600087213 */ /* 0x000fc80000000000 */
[----:B------:R-:W0:Y:S08]  /*1c490*/  I2F.RP R9, R8 ;  /* 0x0000000800097306 */ /* 0x000e300000209400 */
[----:B0-----:R-:W0:Y:S02]  /*1c4a0*/  MUFU.RCP R9, R9 ;  /* 0x0000000900097308 */ /* 0x001e240000001000 */
[----:B0-----:R-:W-:-:S06]  /*1c4b0*/  VIADD R10, R9, 0xffffffe ;  /* 0x0ffffffe090a7836 */ /* 0x001fcc0000000000 */
[----:B------:R-:W0:Y:S02]  /*1c4c0*/  F2I.FTZ.U32.TRUNC.NTZ R3, R10 ;  /* 0x0000000a00037305 */ /* 0x000e24000021f000 */
[----:B0-----:R-:W-:-:S04]  /*1c4d0*/  IMAD.MOV R11, RZ, RZ, -R3 ;  /* 0x000000ffff0b7224 */ /* 0x001fc800078e0a03 */
[----:B------:R-:W-:-:S04]  /*1c4e0*/  IMAD R11, R11, R8, RZ ;  /* 0x000000080b0b7224 */ /* 0x000fc800078e02ff */
[----:B------:R-:W-:Y:S01]  /*1c4f0*/  IMAD.HI.U32 R2, R3, R11, R2 ;  /* 0x0000000b03027227 */ /* 0x000fe200078e0002 */
[----:B------:R-:W-:Y:S02]  /*1c500*/  IABS R11, R5 ;  /* 0x00000005000b7213 */ /* 0x000fe40000000000 */
[----:B------:R-:W-:-:S03]  /*1c510*/  IABS R3, R6 ;  /* 0x0000000600037213 */ /* 0x000fc60000000000 */
[----:B------:R-:W-:-:S04]  /*1c520*/  IMAD.HI.U32 R2, R2, R11, RZ ;  /* 0x0000000b02027227 */ /* 0x000fc800078e00ff */
[----:B------:R-:W-:-:S04]  /*1c530*/  IMAD.MOV R3, RZ, RZ, -R3 ;  /* 0x000000ffff037224 */ /* 0x000fc800078e0a03 */
        /* <DEDUP_REMOVED lines=14> */
[----:B------:R-:W-:-:S03]  /*1c620*/  IMAD R5, R6, R2, R5 ;  /* 0x0000000206057224 */ /* 0x000fc600078e0205 */
[----:B------:R-:W-:-:S04]  /*1c630*/  VIADDMNMX R4, R3, R4, R7, PT ;  /* 0x0000000403047246 */ /* 0x000fc80003800107 */
[-C--:B------:R-:W-:Y:S02]  /*1c640*/  IABS R7, R4.reuse ;  /* 0x0000000400077213 */ /* 0x080fe40000000000 */
[----:B------:R-:W-:Y:S02]  /*1c650*/  IABS R6, R4 ;  /* 0x0000000400067213 */ /* 0x000fe40000000000 */
[----:B------:R-:W0:Y:S03]  /*1c660*/  I2F.RP R9, R7 ;  /* 0x0000000700097306 */ /* 0x000e260000209400 */
[----:B------:R-:W-:-:S05]  /*1c670*/  IMAD.MOV R6, RZ, RZ, -R6 ;  /* 0x000000ffff067224 */ /* 0x000fca00078e0a06 */
[----:B0-----:R-:W0:Y:S02]  /*1c680*/  MUFU.RCP R9, R9 ;  /* 0x0000000900097308 */ /* 0x001e240000001000 */
[----:B0-----:R-:W-:Y:S01]  /*1c690*/  VIADD R3, R9, 0xffffffe ;  /* 0x0ffffffe09037836 */ /* 0x001fe20000000000 */
[----:B------:R-:W-:-:S05]  /*1c6a0*/  IABS R9, R5 ;  /* 0x0000000500097213 */ /* 0x000fca0000000000 */
[----:B------:R-:W0:Y:S02]  /*1c6b0*/  F2I.FTZ.U32.TRUNC.NTZ R3, R3 ;  /* 0x0000000300037305 */ /* 0x000e24000021f000 */
[----:B0-----:R-:W-:-:S04]  /*1c6c0*/  IMAD.MOV R2, RZ, RZ, -R3 ;  /* 0x000000ffff027224 */ /* 0x001fc800078e0a03 */
[----:B------:R-:W-:Y:S02]  /*1c6d0*/  IMAD R11, R2, R7, RZ ;  /* 0x00000007020b7224 */ /* 0x000fe400078e02ff */
[----:B------:R-:W-:-:S04]  /*1c6e0*/  IMAD.MOV.U32 R2, RZ, RZ, RZ ;  /* 0x000000ffff027224 */ /* 0x000fc800078e00ff */
[----:B------:R-:W-:Y:S01]  /*1c6f0*/  IMAD.HI.U32 R2, R3, R11, R2 ;  /* 0x0000000b03027227 */ /* 0x000fe200078e0002 */
[----:B------:R-:W-:Y:S02]  /*1c700*/  LOP3.LUT R3, R5, R4, RZ, 0x3c, !PT ;  /* 0x0000000405037212 */ /* 0x000fe400078e3cff */
[----:B------:R-:W-:Y:S02]  /*1c710*/  IADD3 R5, R8, 0x1000000, R5 ;  /* 0x0100000008057810 */ /* 0x000fe40007ffe005 */
[----:B------:R-:W-:Y:S01]  /*1c720*/  ISETP.GE.AND P2, PT, R3, RZ, PT ;  /* 0x000000ff0300720c */ /* 0x000fe20003f46270 */
        /* <DEDUP_REMOVED lines=9> */
[----:B------:R-:W-:Y:S01]  /*1c7c0*/  @!P1 LOP3.LUT R2, RZ, R4, RZ, 0x33, !PT ;  /* 0x00000004ff029212 */ /* 0x000fe200078e33ff */
[----:B------:R-:W-:-:S04]  /*1c7d0*/  IMAD.MOV R4, RZ, RZ, -R4 ;  /* 0x000000ffff047224 */ /* 0x000fc800078e0a04 */
[----:B-1----:R-:W-:-:S07]  /*1c7e0*/  IMAD R26, R2, R4, R5 ;  /* 0x00000004021a7224 */ /* 0x002fce00078e0205 */
.L_x_1513:
[----:B------:R-:W-:-:S05]  /*1c7f0*/  LOP3.LUT R25, RZ, R2, RZ, 0x33, !PT ;  /* 0x00000002ff197212 */ /* 0x000fca00078e33ff */
[----:B------:R-:W-:Y:S01]  /*1c800*/  IMAD.IADD R25, R0, 0x1, R25 ;  /* 0x0000000100197824 */ /* 0x000fe200078e0219 */
[----:B------:R-:W-:Y:S06]  /*1c810*/  BRA `(.L_x_1514) ;  /* 0x0000000000107947 */ /* 0x000fec0003800000 */
.L_x_1509:
[----:B------:R-:W-:Y:S01]  /*1c820*/  IMAD.MOV.U32 R24, RZ, RZ, R7 ;  /* 0x000000ffff187224 */ /* 0x000fe200078e0007 */
[----:B------:R-:W-:Y:S01]  /*1c830*/  ULDC UR40, c[0x0][0xc3c] ;  /* 0x00030f0000287ab9 */ /* 0x000fe20000000800 */
[----:B------:R-:W-:Y:S02]  /*1c840*/  IMAD.MOV.U32 R25, RZ, RZ, RZ ;  /* 0x000000ffff197224 */ /* 0x000fe400078e00ff */
[----:B-1----:R-:W-:-:S07]  /*1c850*/  IMAD.MOV.U32 R26, RZ, RZ, RZ ;  /* 0x000000ffff1a7224 */ /* 0x002fce00078e00ff */
.L_x_1514:
[----:B------:R-:W0:Y:S01]  /*1c860*/  S2R R0, SR_TID.X ;  /* 0x0000000000007919 */ /* 0x000e220000002100 */
[----:B------:R-:W-:Y:S01]  /*1c870*/  IMAD.U32 R27, RZ, RZ, UR40 ;  /* 0x00000028ff1b7e24 */ /* 0x000fe2000f8e00ff */
[----:B------:R-:W-:Y:S01]  /*1c880*/  BAR.SYNC.DEFER_BLOCKING 0x4, 0x180 ;  /* 0x0106000000007b1d */ /* 0x000fe20000010000 */
[----:B0-----:R-:W-:-:S04]  /*1c890*/  LOP3.LUT R0, R0, 0x1f, RZ, 0xc0, !PT ;  /* 0x0000001f00007812 */ /* 0x001fc800078ec0ff */
[----:B------:R-:W-:-:S13]  /*1c8a0*/  ISETP.NE.AND P0, PT, R0, RZ, PT ;  /* 0x000000ff0000720c */ /* 0x000fda0003f05270 */
[----:B------:R-:W0:Y:S01]  /*1c8b0*/  @!P0 S2R R30, SR_CgaCtaId ;  /* 0x00000000001e8919 */ /* 0x000e220000008800 */
[----:B------:R-:W-:-:S04]  /*1c8c0*/  @!P0 MOV R3, 0x400 ;  /* 0x0000040000038802 */ /* 0x000fc80000000f00 */
[----:B0-----:R-:W-:-:S05]  /*1c8d0*/  @!P0 LEA R16, R30, R3, 0x18 ;  /* 0x000000031e108211 */ /* 0x001fca00078ec0ff */
[----:B------:R0:W-:Y:S01]  /*1c8e0*/  @!P0 STS.128 [R16+0x2a8d0], R24 ;  /* 0x02a8d01810008388 */ /* 0x0001e20000000c00 */
[----:B------:R-:W-:Y:S06]  /*1c8f0*/  BAR.ARV 0x5, 0x180 ;  /* 0x0146000000007b1d */ /* 0x000fec0000002000 */
.L_x_1507:
[----:B------:R-:W-:Y:S02]  /*1c900*/  ULDC UR4, c[0x0][0xc3c] ;  /* 0x00030f0000047ab9 */ /* 0x000fe40000000800 */
[----:B------:R-:W-:-:S06]  /*1c910*/  UISETP.GE.AND UP0, UPT, UR40, UR4, UPT ;  /* 0x000000042800728c */ /* 0x000fcc000bf06270 */
[----:B------:R-:W-:-:S13]  /*1c920*/  PLOP3.LUT P0, PT, PT, PT, UP0, 0x80, 0x0 ;  /* 0x000000000000781c */ /* 0x000fda0003f0f008 */
[----:B------:R-:W-:Y:S05]  /*1c930*/  @!P0 BRA `(.L_x_1515) ;  /* 0xffffffa400c88947 */ /* 0x000fea000383ffff */
.L_x_1433:
[----:B0-----:R-:W2:Y:S01]  /*1c940*/  LDL.LU R0, [R1] ;  /* 0x0000000001007983 */ /* 0x001ea20000300800 */
[----:B------:R-:W-:Y:S01]  /*1c950*/  BSSY B0, `(.L_x_1516) ;  /* 0x000000b000007945 */ /* 0x000fe20003800000 */
[----:B------:R-:W0:Y:S01]  /*1c960*/  S2R R5, SR_CgaCtaId ;  /* 0x0000000000057919 */ /* 0x000e220000008800 */
        /* <DEDUP_REMOVED lines=9> */
.L_x_1594:
[----:B------:R-:W-:Y:S05]  /*1ca00*/  BSYNC B0 ;  /* 0x0000000000007941 */ /* 0x000fea0003800000 */
.L_x_1516:
[----:B------:R-:W-:-:S03]  /*1ca10*/  UMOV UR4, 0xffffffff ;  /* 0xffffffff00047882 */ /* 0x000fc60000000000 */
[----:B------:R-:W-:Y:S05]  /*1ca20*/  BRA.DIV UR4, `(.L_x_1518) ;  /* 0x00000026040c7947 */ /* 0x000fea000b800000 */
[----:B0-----:R-:W0:Y:S02]  /*1ca30*/  S2R R0, SR_TID.X ;  /* 0x0000000000007919 */ /* 0x001e240000002100 */
[----:B0-----:R-:W-:-:S04]  /*1ca40*/  SHF.R.U32.HI R0, RZ, 0x5, R0 ;  /* 0x00000005ff007819 */ /* 0x001fc80000011600 */
[----:B------:R-:W-:-:S05]  /*1ca50*/  LOP3.LUT R0, R0, 0x3, RZ, 0xc0, !PT ;  /* 0x0000000300007812 */ /* 0x000fca00078ec0ff */
[----:B------:R0:W1:Y:S02]  /*1ca60*/  SHFL.IDX PT, R14, R0, RZ, 0x1f ;  /* 0x00001fff000e7589 */ /* 0x00006400000e0000 */
.L_x_1597:
[----:B-1----:R-:W-:Y:S01]  /*1ca70*/  ISETP.NE.AND P0, PT, R14, RZ, PT ;  /* 0x000000ff0e00720c */ /* 0x002fe20003f05270 */
[----:B------:R-:W-:-:S12]  /*1ca80*/  BSSY B0, `(.L_x_1519) ;  /* 0x000002c000007945 */ /* 0x000fd80003800000 */
[----:B------:R-:W-:Y:S05]  /*1ca90*/  @P0 BRA `(.L_x_1520) ;  /* 0x0000000000a80947 */ /* 0x000fea0003800000 */
[----:B------:R-:W-:-:S03]  /*1caa0*/  UMOV UR4, 0xffffffff ;  /* 0xffffffff00047882 */ /* 0x000fc60000000000 */
[----:B------:R-:W-:Y:S05]  /*1cab0*/  BRA.DIV UR4, `(.L_x_1521) ;  /* 0x00000026041c7947 */ /* 0x000fea000b800000 */
[----:B------:R-:W-:-:S13]  /*1cac0*/  ELECT P6, URZ, PT ;  /* 0x00000000003f782f */ /* 0x000fda00038c0000 */
.L_x_1600:
[----:B------:R-:W-:Y:S05]  /*1cad0*/  @!P6 BRA `(.L_x_1520) ;  /* 0x000000000098e947 */ /* 0x000fea0003800000 */
[----:B------:R-:W-:-:S06]  /*1cae0*/  ULOP3.LUT UR4, UR44, 0x2, URZ, 0xfc, !UPT ;  /* 0x000000022c047892 */ /* 0x000fcc000f8efc3f */
[----:B0-----:R-:W-:-:S05]  /*1caf0*/  IMAD.U32 R0, RZ, RZ, UR4 ;  /* 0x00000004ff007e24 */ /* 0x001fca000f8e00ff */
[----:B------:R-:W-:-:S13]  /*1cb00*/  ISETP.NE.AND P0, PT, R0, 0x3, PT ;  /* 0x000000030000780c */ /* 0x000fda0003f05270 */
[----:B------:R-:W-:Y:S05]  /*1cb10*/  @!P0 BRA `(.L_x_1522) ;  /* 0x0000000000048947 */ /* 0x000fea0003800000 */
[----:B------:R-:W-:Y:S01]  /*1cb20*/  BPT.TRAP 0x1 ;  /* 0x000000040000795c */ /* 0x000fe20000300000 */
.L_x_1522:
[----:B------:R-:W-:Y:S01]  /*1cb30*/  IMAD R5, R18, 0x8, R7 ;  /* 0x0000000812057824 */ /* 0x000fe200078e0207 */
[----:B------:R-:W-:Y:S01]  /*1cb40*/  SHF.L.U32 R0, R22, 0x1f, RZ ;  /* 0x0000001f16007819 */ /* 0x000fe200000006ff */
[----:B------:R-:W-:-:S03]  /*1cb50*/  VIADD R18, R18, 0x1 ;  /* 0x0000000112127836 */ /* 0x000fc60000000000 */
[----:B------:R-:W0:Y:S02]  /*1cb60*/  SYNCS.PHASECHK.TRANS64.TRYWAIT P1, [R5+URZ+0x2a840], R0 ;  /* 0x02a84000050075a7 */ /* 0x000e24000802017f */
[----:B------:R-:W-:-:S04]  /*1cb70*/  ISETP.NE.AND P2, PT, R18, 0x2, PT ;  /* 0x000000021200780c */ /* 0x000fc80003f45270 */
[----:B------:R-:W-:Y:S01]  /*1cb80*/  SEL R3, RZ, 0x1, P2 ;  /* 0x00000001ff037807 */ /* 0x000fe20001000000 */
[----:B0-----:R-:W-:Y:S08]  /*1cb90*/  @!P1 BRA `(.L_x_1523) ;  /* 0x0000002400049947 */ /* 0x001ff00003800000 */
.L_x_1601:
[----:B------:R-:W-:Y:S02]  /*1cba0*/  SEL R18, R18, RZ, P2 ;  /* 0x000000ff12127207 */ /* 0x000fe40001000000 */
[----:B------:R-:W-:Y:S01]  /*1cbb0*/  LOP3.LUT R2, R22, R3, RZ, 0x3c, !PT ;  /* 0x0000000316027212 */ /* 0x000fe200078e3cff */
[----:B------:R-:W-:Y:S06]  /*1cbc0*/  @!P0 BRA `(.L_x_1524) ;  /* 0x0000000000048947 */ /* 0x000fec0003800000 */
[----:B------:R-:W-:Y:S01]  /*1cbd0*/  BPT.TRAP 0x1 ;  /* 0x000000040000795c */ /* 0x000fe20000300000 */
.L_x_1524:
[----:B------:R-:W-:Y:S01]  /*1cbe0*/  IMAD R3, R18, 0x8, R7 ;  /* 0x0000000812037824 */ /* 0x000fe200078e0207 */
[----:B------:R-:W-:-:S04]  /*1cbf0*/  SHF.L.U32 R2, R2, 0x1f, RZ ;  /* 0x0000001f02027819 */ /* 0x000fc800000006ff */
[----:B------:R-:W1:Y:S02]  /*1cc00*/  SYNCS.PHASECHK.TRANS64.TRYWAIT P1, [R3+URZ+0x2a840], R2 ;  /* 0x02a84002030075a7 */ /* 0x000e64000802017f */
[----:B-1----:R-:W-:Y:S05]  /*1cc10*/  @!P1 BRA `(.L_x_1525) ;  /* 0x0000002000f89947 */ /* 0x002fea0003800000 */
.L_x_1602:
[----:B------:R-:W-:Y:S05]  /*1cc20*/  @!P0 BRA `(.L_x_1526) ;  /* 0x0000000000048947 */ /* 0x000fea0003800000 */
[----:B------:R-:W-:Y:S01]  /*1cc30*/  BPT.TRAP 0x1 ;  /* 0x000000040000795c */ /* 0x000fe20000300000 */
.L_x_1526:
[----:B------:R-:W2:Y:S02]  /*1cc40*/  SYNCS.PHASECHK.TRANS64.TRYWAIT P1, [R5+URZ+0x2a860], R0 ;  /* 0x02a86000050075a7 */ /* 0x000ea4000802017f */
[----:B--2---:R-:W-:Y:S05]  /*1cc50*/  @!P1 BRA `(.L_x_1527) ;  /* 0x0000002000fc9947 */ /* 0x004fea0003800000 */
.L_x_1603:
[----:B------:R-:W-:Y:S05]  /*1cc60*/  @!P0 BRA `(.L_x_1528) ;  /* 0x0000000000048947 */ /* 0x000fea0003800000 */
[----:B------:R-:W-:Y:S01]  /*1cc70*/  BPT.TRAP 0x1 ;  /* 0x000000040000795c */ /* 0x000fe20000300000 */
.L_x_1528:
[----:B------:R-:W3:Y:S02]  /*1cc80*/  SYNCS.PHASECHK.TRANS64.TRYWAIT P1, [R3+URZ+0x2a860], R2 ;  /* 0x02a86002030075a7 */ /* 0x000ee4000802017f */
[----:B---3--:R-:W-:Y:S05]  /*1cc90*/  @!P1 BRA `(.L_x_1529) ;  /* 0x0000002400009947 */ /* 0x008fea0003800000 */
.L_x_1604:
[----:B------:R-:W-:Y:S05]  /*1cca0*/  @!P0 BRA `(.L_x_1530) ;  /* 0x0000000000048947 */ /* 0x000fea0003800000 */
[----:B------:R-:W-:Y:S01]  /*1ccb0*/  BPT.TRAP 0x1 ;  /* 0x000000040000795c */ /* 0x000fe20000300000 */
.L_x_1530:
[----:B------:R-:W4:Y:S02]  /*1ccc0*/  SYNCS.PHASECHK.TRANS64.TRYWAIT P1, [R5+URZ+0x2a880], R0 ;  /* 0x02a88000050075a7 */ /* 0x000f24000802017f */
[----:B----4-:R-:W-:Y:S05]  /*1ccd0*/  @!P1 BRA `(.L_x_1531) ;  /* 0x0000002400049947 */ /* 0x010fea0003800000 */
.L_x_1605:
[----:B------:R-:W-:Y:S05]  /*1cce0*/  @!P0 BRA `(.L_x_1532) ;  /* 0x0000000000048947 */ /* 0x000fea0003800000 */
[----:B------:R-:W-:Y:S01]  /*1ccf0*/  BPT.TRAP 0x1 ;  /* 0x000000040000795c */ /* 0x000fe20000300000 */
.L_x_1532:
[----:B------:R0:W0:Y:S02]  /*1cd00*/  SYNCS.PHASECHK.TRANS64.TRYWAIT P0, [R3+URZ+0x2a880], R2 ;  /* 0x02a88002030075a7 */ /* 0x000024000800017f */
[----:B0-----:R-:W-:Y:S05]  /*1cd10*/  @!P0 NANOSLEEP.SYNCS 0x989680 ;  /* 0x009896800000895d */ /* 0x001fea0003900000 */
[----:B------:R-:W0:Y:S02]  /*1cd20*/  @!P0 SYNCS.PHASECHK.TRANS64 P0, [R3+URZ+0x2a880], R2 ;  /* 0x02a88002030085a7 */ /* 0x000e24000800007f */
[----:B0-----:R-:W-:Y:S05]  /*1cd30*/  @!P0 BRA `(.L_x_1532) ;  /* 0xfffffffc00f08947 */ /* 0x001fea000383ffff */
.L_x_1520:
[----:B------:R-:W-:Y:S05]  /*1cd40*/  BSYNC B0 ;  /* 0x0000000000007941 */ /* 0x000fea0003800000 */
.L_x_1519:
[----:B------:R-:W-:Y:S05]  /*1cd50*/  EXIT ;  /* 0x000000000000794d */ /* 0x000fea0003800000 */
.L_x_1325:
[----:B0-----:R-:W-:-:S04]  /*1cd60*/  IMAD.U32 R3, RZ, RZ, UR36 ;  /* 0x00000024ff037e24 */ /* 0x001fc8000f8e00ff */
[----:B------:R0:W1:Y:S03]  /*1cd70*/  SYNCS.PHASECHK.TRANS64.TRYWAIT P1, [R3+URZ+0x2a800], R6 ;  /* 0x02a80006030075a7 */ /* 0x000066000802017f */
[----:B-1----:R-:W-:Y:S05]  /*1cd80*/  @!P1 NANOSLEEP.SYNCS 0x989680 ;  /* 0x009896800000995d */ /* 0x002fea0003900000 */
[----:B------:R-:W1:Y:S02]  /*1cd90*/  @!P1 SYNCS.PHASECHK.TRANS64 P1, [R3+URZ+0x2a800], R6 ;  /* 0x02a80006030095a7 */ /* 0x000e64000802007f */
[----:B-1----:R-:W-:Y:S05]  /*1cda0*/  @!P1 BRA `(.L_x_1325) ;  /* 0xfffffffc00ec9947 */ /* 0x002fea000383ffff */
[----:B------:R-:W-:Y:S05]  /*1cdb0*/  BRA `(.L_x_1533) ;  /* 0xfffffe58000c7947 */ /* 0x000fea000383ffff */
.L_x_1329:
[----:B-1----:R1:W2:Y:S02]  /*1cdc0*/  SYNCS.PHASECHK.TRANS64.TRYWAIT P1, [R90+URZ+0x2a830], R3 ;  /* 0x02a830035a0075a7 */ /* 0x0022a4000802017f */
[----:B--2---:R-:W-:Y:S05]  /*1cdd0*/  @!P1 NANOSLEEP.SYNCS 0x989680 ;  /* 0x009896800000995d */ /* 0x004fea0003900000 */
[----:B------:R-:W2:Y:S02]  /*1cde0*/  @!P1 SYNCS.PHASECHK.TRANS64 P1, [R90+URZ+0x2a830], R3 ;  /* 0x02a830035a0095a7 */ /* 0x000ea4000802007f */
[----:B--2---:R-:W-:Y:S05]  /*1cdf0*/  @!P1 BRA `(.L_x_1329) ;  /* 0xfffffffc00f09947 */ /* 0x004fea000383ffff */
[----:B------:R-:W-:Y:S05]  /*1ce00*/  BRA `(.L_x_1328) ;  /* 0xfffffe5800287947 */ /* 0x000fea000383ffff */
.L_x_1346:
[----:B-1----:R-:W-:-:S04]  /*1ce10*/  IMAD.U32 R8, RZ, RZ, UR6 ;  /* 0x00000006ff087e24 */ /* 0x002fc8000f8e00ff */
[----:B------:R1:W2:Y:S03]  /*1ce20*/  SYNCS.PHASECHK.TRANS64.TRYWAIT P1, [R8+URZ+0x2a830], R7 ;  /* 0x02a83007080075a7 */ /* 0x0002a6000802017f */
[----:B--2---:R-:W-:Y:S05]  /*1ce30*/  @!P1 NANOSLEEP.SYNCS 0x989680 ;  /* 0x009896800000995d */ /* 0x004fea0003900000 */
[----:B------:R-:W2:Y:S02]  /*1ce40*/  @!P1 SYNCS.PHASECHK.TRANS64 P1, [R8+URZ+0x2a830], R7 ;  /* 0x02a83007080095a7 */ /* 0x000ea4000802007f */
[----:B--2---:R-:W-:Y:S05]  /*1ce50*/  @!P1 BRA `(.L_x_1346) ;  /* 0xfffffffc00ec9947 */ /* 0x004fea000383ffff */
[----:B------:R-:W-:Y:S05]  /*1ce60*/  BRA `(.L_x_1343) ;  /* 0xfffffe9400bc7947 */ /* 0x000fea000383ffff */
.L_x_1350:
[----:B-1----:R-:W-:-:S04]  /*1ce70*/  IMAD.U32 R8, RZ, RZ, UR6 ;  /* 0x00000006ff087e24 */ /* 0x002fc8000f8e00ff */
[----:B------:R1:W2:Y:S03]  /*1ce80*/  SYNCS.PHASECHK.TRANS64.TRYWAIT P1, [R8+URZ+0x2a850], R7 ;  /* 0x02a85007080075a7 */ /* 0x0002a6000802017f */
[----:B--2---:R-:W-:Y:S05]  /*1ce90*/  @!P1 NANOSLEEP.SYNCS 0x989680 ;  /* 0x009896800000995d */ /* 0x004fea0003900000 */
[----:B------:R-:W2:Y:S02]  /*1cea0*/  @!P1 SYNCS.PHASECHK.TRANS64 P1, [R8+URZ+0x2a850], R7 ;  /* 0x02a85007080095a7 */ /* 0x000ea4000802007f */
[----:B--2---:R-:W-:Y:S05]  /*1ceb0*/  @!P1 BRA `(.L_x_1350) ;  /* 0xfffffffc00ec9947 */ /* 0x004fea000383ffff */
[----:B------:R-:W-:Y:S05]  /*1cec0*/  BRA `(.L_x_1347) ;  /* 0xfffffe9800687947 */ /* 0x000fea000383ffff */
.L_x_1369:
[----:B-1----:R-:W-:-:S04]  /*1ced0*/  IMAD.U32 R8, RZ, RZ, UR6 ;  /* 0x00000006ff087e24 */ /* 0x002fc8000f8e00ff */
[----:B------:R1:W2:Y:S03]  /*1cee0*/  SYNCS.PHASECHK.TRANS64.TRYWAIT P1, [R8+URZ+0x2a830], R7 ;  /* 0x02a83007080075a7 */ /* 0x0002a6000802017f */
[----:B--2---:R-:W-:Y:S05]  /*1cef0*/  @!P1 NANOSLEEP.SYNCS 0x989680 ;  /* 0x009896800000995d */ /* 0x004fea0003900000 */
[----:B------:R-:W2:Y:S02]  /*1cf00*/  @!P1 SYNCS.PHASECHK.TRANS64 P1, [R8+URZ+0x2a830], R7 ;  /* 0x02a83007080095a7 */ /* 0x000ea4000802007f */
[----:B--2---:R-:W-:Y:S05]  /*1cf10*/  @!P1 BRA `(.L_x_1369) ;  /* 0xfffffffc00ec9947 */ /* 0x004fea000383ffff */
[----:B------:R-:W-:Y:S05]  /*1cf20*/  BRA `(.L_x_1366) ;  /* 0xfffffed0009c7947 */ /* 0x000fea000383ffff */
.L_x_1373:
[----:B-1----:R-:W-:-:S04]  /*1cf30*/  IMAD.U32 R8, RZ, RZ, UR6 ;  /* 0x00000006ff087e24 */ /* 0x002fc8000f8e00ff */
[----:B------:R1:W2:Y:S03]  /*1cf40*/  SYNCS.PHASECHK.TRANS64.TRYWAIT P1, [R8+URZ+0x2a850], R7 ;  /* 0x02a85007080075a7 */ /* 0x0002a6000802017f */
[----:B--2---:R-:W-:Y:S05]  /*1cf50*/  @!P1 NANOSLEEP.SYNCS 0x989680 ;  /* 0x009896800000995d */ /* 0x004fea0003900000 */
[----:B------:R-:W2:Y:S02]  /*1cf60*/  @!P1 SYNCS.PHASECHK.TRANS64 P1, [R8+URZ+0x2a850], R7 ;  /* 0x02a85007080095a7 */ /* 0x000ea4000802007f */
[----:B--2---:R-:W-:Y:S05]  /*1cf70*/  @!P1 BRA `(.L_x_1373) ;  /* 0xfffffffc00ec9947 */ /* 0x004fea000383ffff */
[----:B------:R-:W-:Y:S05]  /*1cf80*/  BRA `(.L_x_1370) ;  /* 0xfffffed400487947 */ /* 0x000fea000383ffff */
.L_x_1381:
[----:B-1----:R-:W-:-:S04]  /*1cf90*/  IMAD.U32 R8, RZ, RZ, UR6 ;  /* 0x00000006ff087e24 */ /* 0x002fc8000f8e00ff */
[----:B------:R1:W2:Y:S03]  /*1cfa0*/  SYNCS.PHASECHK.TRANS64.TRYWAIT P1, [R8+URZ+0x2a830], R7 ;  /* 0x02a83007080075a7 */ /* 0x0002a6000802017f */
[----:B--2---:R-:W-:Y:S05]  /*1cfb0*/  @!P1 NANOSLEEP.SYNCS 0x989680 ;  /* 0x009896800000995d */ /* 0x004fea0003900000 */
[----:B------:R-:W2:Y:S02]  /*1cfc0*/  @!P1 SYNCS.PHASECHK.TRANS64 P1, [R8+URZ+0x2a830], R7 ;  /* 0x02a83007080095a7 */ /* 0x000ea4000802007f */
[----:B--2---:R-:W-:Y:S05]  /*1cfd0*/  @!P1 BRA `(.L_x_1381) ;  /* 0xfffffffc00ec9947 */ /* 0x004fea000383ffff */
[----:B------:R-:W-:Y:S05]  /*1cfe0*/  BRA `(.L_x_1378) ;  /* 0xfffffef800a87947 */ /* 0x000fea000383ffff */
.L_x_1385:
[----:B-1----:R-:W-:-:S04]  /*1cff0*/  IMAD.U32 R8, RZ, RZ, UR6 ;  /* 0x00000006ff087e24 */ /* 0x002fc8000f8e00ff */
[----:B------:R1:W2:Y:S03]  /*1d000*/  SYNCS.PHASECHK.TRANS64.TRYWAIT P1, [R8+URZ+0x2a850], R7 ;  /* 0x02a85007080075a7 */ /* 0x0002a6000802017f */
[----:B--2---:R-:W-:Y:S05]  /*1d010*/  @!P1 NANOSLEEP.SYNCS 0x989680 ;  /* 0x009896800000995d */ /* 0x004fea0003900000 */
[----:B------:R-:W2:Y:S02]  /*1d020*/  @!P1 SYNCS.PHASECHK.TRANS64 P1, [R8+URZ+0x2a850], R7 ;  /* 0x02a85007080095a7 */ /* 0x000ea4000802007f */
[----:B--2---:R-:W-:Y:S05]  /*1d030*/  @!P1 BRA `(.L_x_1385) ;  /* 0xfffffffc00ec9947 */ /* 0x004fea000383ffff */
[----:B------:R-:W-:Y:S05]  /*1d040*/  BRA `(.L_x_1382) ;  /* 0xfffffefc00487947 */ /* 0x000fea000383ffff */
.L_x_1400:
[----:B-1----:R-:W-:-:S04]  /*1d050*/  IMAD.U32 R5, RZ, RZ, UR9 ;  /* 0x00000009ff057e24 */ /* 0x002fc8000f8e00ff */
[----:B------:R1:W2:Y:S03]  /*1d060*/  SYNCS.PHASECHK.TRANS64.TRYWAIT P1, [R5+URZ+0x2a850], R0 ;  /* 0x02a85000050075a7 */ /* 0x0002a6000802017f */
[----:B--2---:R-:W-:Y:S05]  /*1d070*/  @!P1 NANOSLEEP.SYNCS 0x989680 ;  /* 0x009896800000995d */ /* 0x004fea0003900000 */
[----:B------:R-:W2:Y:S02]  /*1d080*/  @!P1 SYNCS.PHASECHK.TRANS64 P1, [R5+URZ+0x2a850], R0 ;  /* 0x02a85000050095a7 */ /* 0x000ea4000802007f */
[----:B--2---:R-:W-:Y:S05]  /*1d090*/  @!P1 BRA `(.L_x_1400) ;  /* 0xfffffffc00ec9947 */ /* 0x004fea000383ffff */
[----:B------:R-:W-:Y:S05]  /*1d0a0*/  BRA `(.L_x_1399) ;  /* 0xffffff3000ac7947 */ /* 0x000fea000383ffff */
.L_x_1455:
[----:B------:R-:W0:Y:S01]  /*1d0b0*/  S2R R17, SR_TID.X ;  /* 0x0000000000117919 */ /* 0x000e220000002100 */
[----:B------:R-:W-:Y:S02]  /*1d0c0*/  IMAD.MOV.U32 R12, RZ, RZ, RZ ;  /* 0x000000ffff0c7224 */ /* 0x000fe400078e00ff */
[----:B------:R-:W-:Y:S02]  /*1d0d0*/  IMAD.MOV.U32 R11, RZ, RZ, 0x1f ;  /* 0x0000001fff0b7424 */ /* 0x000fe400078e00ff */
[----:B------:R-:W-:Y:S01]  /*1d0e0*/  IMAD.MOV.U32 R15, RZ, RZ, -0x1 ;  /* 0xffffffffff0f7424 */ /* 0x000fe200078e00ff */
[----:B0-----:R-:W-:-:S04]  /*1d0f0*/  SHF.R.U32.HI R10, RZ, 0x5, R17 ;  /* 0x00000005ff0a7819 */ /* 0x001fc80000011611 */
[----:B------:R-:W-:-:S05]  /*1d100*/  LOP3.LUT R10, R10, 0x3, RZ, 0xc0, !PT ;  /* 0x000000030a0a7812 */ /* 0x000fca00078ec0ff */
[----:B------:R-:W-:-:S07]  /*1d110*/  IMAD.MOV.U32 R13, RZ, RZ, R10 ;  /* 0x000000ffff0d7224 */ /* 0x000fce00078e000a */
[----:B-----5:R-:W-:Y:S05]  /*1d120*/  WARPSYNC.COLLECTIVE R15, `(.L_x_1534) ;  /* 0x000000000f087348 */ /* 0x020fea0003c00000 */
[----:B------:R0:W1:Y:S02]  /*1d130*/  SHFL.IDX P6, R14, R13, R12, R11 ;  /* 0x0000000c0d0e7389 */ /* 0x00006400000c000b */
[----:B01---5:R-:W-:Y:S01]  /*1d140*/  ENDCOLLECTIVE ;  /* 0x000000000000791b */ /* 0x023fe20003800000 */
.L_x_1534:
[----:B------:R-:W-:Y:S05]  /*1d150*/  BRA `(.L_x_1535) ;  /* 0xffffffb400847947 */ /* 0x000fea000383ffff */
.L_x_1458:
[----:B0-----:R0:W1:Y:S02]  /*1d160*/  SYNCS.PHASECHK.TRANS64.TRYWAIT P0, [R4+URZ+0x2a880], R26 ;  /* 0x02a8801a040075a7 */ /* 0x001064000800017f */
[----:B-1----:R-:W-:Y:S05]  /*1d170*/  @!P0 NANOSLEEP.SYNCS 0x989680 ;  /* 0x009896800000895d */ /* 0x002fea0003900000 */
[----:B------:R-:W1:Y:S02]  /*1d180*/  @!P0 SYNCS.PHASECHK.TRANS64 P0, [R4+URZ+0x2a880], R26 ;  /* 0x02a8801a040085a7 */ /* 0x000e64000800007f */
[----:B-1----:R-:W-:Y:S05]  /*1d190*/  @!P0 BRA `(.L_x_1458) ;  /* 0xfffffffc00f08947 */ /* 0x002fea000383ffff */
[----:B------:R-:W-:Y:S05]  /*1d1a0*/  BRA `(.L_x_1536) ;  /* 0xffffffb400947947 */ /* 0x000fea000383ffff */
.L_x_1459:
        /* <DEDUP_REMOVED lines=8> */
.L_x_1538:
[----:B------:R-:W-:Y:S05]  /*1d230*/  BSYNC B0 ;  /* 0x0000000000007941 */ /* 0x000fea0003800000 */
.L_x_1537:
[----:B------:R-:W-:Y:S01]  /*1d240*/  IMAD.MOV.U32 R13, RZ, RZ, R8 ;  /* 0x000000ffff0d7224 */ /* 0x000fe200078e0008 */
[----:B------:R-:W-:Y:S01]  /*1d250*/  ISETP.GE.AND P3, PT, R23, R37, PT ;  /* 0x000000251700720c */ /* 0x000fe20003f66270 */
[----:B------:R-:W-:Y:S01]  /*1d260*/  IMAD.MOV.U32 R12, RZ, RZ, RZ ;  /* 0x000000ffff0c7224 */ /* 0x000fe200078e00ff */
[----:B------:R-:W-:Y:S01]  /*1d270*/  LOP3.LUT R29, R29, 0xffffffdf, RZ, 0xc0, !PT ;  /* 0xffffffdf1d1d7812 */ /* 0x000fe200078ec0ff */
[----:B------:R-:W-:Y:S01]  /*1d280*/  IMAD.MOV.U32 R11, RZ, RZ, 0x1c1f ;  /* 0x00001c1fff0b7424 */ /* 0x000fe200078e00ff */
[----:B------:R-:W-:Y:S01]  /*1d290*/  ISETP.GE.AND P4, PT, R7, 0x21, PT ;  /* 0x000000210700780c */ /* 0x000fe20003f86270 */
[----:B------:R-:W-:Y:S02]  /*1d2a0*/  IMAD.MOV.U32 R15, RZ, RZ, -0x1 ;  /* 0xffffffffff0f7424 */ /* 0x000fe400078e00ff */
[----:B------:R-:W-:-:S10]  /*1d2b0*/  IMAD.MOV.U32 R0, RZ, RZ, R14 ;  /* 0x000000ffff007224 */ /* 0x000fd400078e000e */
[----:B------:R-:W-:Y:S05]  /*1d2c0*/  WARPSYNC.COLLECTIVE R15, `(.L_x_1539) ;  /* 0x000000000f087348 */ /* 0x000fea0003c00000 */
[----:B------:R0:W1:Y:S02]  /*1d2d0*/  SHFL.IDX P6, R14, R13, R12, R11 ;  /* 0x0000000c0d0e7389 */ /* 0x00006400000c000b */
[----:B01----:R-:W-:Y:S01]  /*1d2e0*/  ENDCOLLECTIVE ;  /* 0x000000000000791b */ /* 0x003fe20003800000 */
.L_x_1539:
[C---:B------:R-:W-:Y:S01]  /*1d2f0*/  LOP3.LUT R11, R23.reuse, 0x40, RZ, 0xfc, !PT ;  /* 0x00000040170b7812 */ /* 0x040fe200078efcff */
[----:B------:R-:W-:Y:S01]  /*1d300*/  IMAD.MOV.U32 R13, RZ, RZ, R9 ;  /* 0x000000ffff0d7224 */ /* 0x000fe200078e0009 */
[----:B------:R-:W-:Y:S01]  /*1d310*/  LOP3.LUT R15, R23, 0x80, RZ, 0xfc, !PT ;  /* 0x00000080170f7812 */ /* 0x000fe200078efcff */
[----:B------:R-:W-:Y:S01]  /*1d320*/  IMAD.MOV.U32 R12, RZ, RZ, 0x1 ;  /* 0x00000001ff0c7424 */ /* 0x000fe200078e00ff */
[----:B------:R-:W-:Y:S01]  /*1d330*/  ISETP.GE.AND P2, PT, R11, R37, PT ;  /* 0x000000250b00720c */ /* 0x000fe20003f46270 */
[----:B------:R-:W-:-:S03]  /*1d340*/  IMAD.MOV.U32 R11, RZ, RZ, 0x1c1f ;  /* 0x00001c1fff0b7424 */ /* 0x000fc600078e00ff */
[----:B------:R-:W-:Y:S01]  /*1d350*/  ISETP.LT.OR P1, PT, R7, 0x1, P2 ;  /* 0x000000010700780c */ /* 0x000fe20001721670 */
[----:B------:R-:W-:-:S05]  /*1d360*/  IMAD.MOV.U32 R2, RZ, RZ, R14 ;  /* 0x000000ffff027224 */ /* 0x000fca00078e000e */
[----:B------:R-:W-:-:S05]  /*1d370*/  IADD3 R2, P0, R23, R2, RZ ;  /* 0x0000000217027210 */ /* 0x000fca0007f1e0ff */
[----:B------:R-:W-:Y:S01]  /*1d380*/  IMAD.X R3, RZ, RZ, R0, P0 ;  /* 0x000000ffff037224 */ /* 0x000fe200000e0600 */
[----:B------:R-:W-:Y:S01]  /*1d390*/  ISETP.LT.OR P0, PT, R7, 0x1, P3 ;  /* 0x000000010700780c */ /* 0x000fe20001f01670 */
[----:B------:R-:W-:-:S12]  /*1d3a0*/  IMAD.IADD R0, R16, 0x1, R21 ;  /* 0x0000000110007824 */ /* 0x000fd800078e0215 */
        /* <DEDUP_REMOVED lines=11> */
.L_x_1540:
        /* <DEDUP_REMOVED lines=9> */
.L_x_1541:
[----:B------:R-:W-:Y:S02]  /*1d4f0*/  IMAD.MOV.U32 R13, RZ, RZ, R9 ;  /* 0x000000ffff0d7224 */ /* 0x000fe400078e0009 */
[----:B------:R-:W-:Y:S02]  /*1d500*/  IMAD.MOV.U32 R12, RZ, RZ, 0x2 ;  /* 0x00000002ff0c7424 */ /* 0x000fe400078e00ff */
[----:B------:R-:W-:-:S07]  /*1d510*/  IMAD.MOV.U32 R2, RZ, RZ, R14 ;  /* 0x000000ffff027224 */ /* 0x000fce00078e000e */
[----:B------:R-:W-:Y:S05]  /*1d520*/  WARPSYNC.COLLECTIVE R15, `(.L_x_1542) ;  /* 0x000000000f087348 */ /* 0x000fea0003c00000 */
[----:B------:R0:W1:Y:S02]  /*1d530*/  SHFL.IDX P6, R14, R13, R12, R11 ;  /* 0x0000000c0d0e7389 */ /* 0x00006400000c000b */
[----:B01----:R-:W-:Y:S01]  /*1d540*/  ENDCOLLECTIVE ;  /* 0x000000000000791b */ /* 0x003fe20003800000 */
.L_x_1542:
        /* <DEDUP_REMOVED lines=16> */
.L_x_1543:
[----:B------:R-:W-:Y:S02]  /*1d650*/  IMAD.MOV.U32 R13, RZ, RZ, R9 ;  /* 0x000000ffff0d7224 */ /* 0x000fe400078e0009 */
[----:B------:R-:W-:Y:S02]  /*1d660*/  IMAD.MOV.U32 R12, RZ, RZ, 0x3 ;  /* 0x00000003ff0c7424 */ /* 0x000fe400078e00ff */
[----:B------:R-:W-:-:S07]  /*1d670*/  IMAD.MOV.U32 R2, RZ, RZ, R14 ;  /* 0x000000ffff027224 */ /* 0x000fce00078e000e */
[----:B------:R-:W-:Y:S05]  /*1d680*/  WARPSYNC.COLLECTIVE R15, `(.L_x_1544) ;  /* 0x000000000f087348 */ /* 0x000fea0003c00000 */
[----:B------:R0:W1:Y:S02]  /*1d690*/  SHFL.IDX P6, R14, R13, R12, R11 ;  /* 0x0000000c0d0e7389 */ /* 0x00006400000c000b */
[----:B01----:R-:W-:Y:S01]  /*1d6a0*/  ENDCOLLECTIVE ;  /* 0x000000000000791b */ /* 0x003fe20003800000 */
.L_x_1544:
        /* <DEDUP_REMOVED lines=13> */
.L_x_1545:
        /* <DEDUP_REMOVED lines=11> */
.L_x_1464:
[----:B---3--:R3:W4:Y:S02]  /*1d830*/  SYNCS.PHASECHK.TRANS64.TRYWAIT P0, [R4+URZ+0x2a840], R26 ;  /* 0x02a8401a040075a7 */ /* 0x008724000800017f */
[----:B----4-:R-:W-:Y:S05]  /*1d840*/  @!P0 NANOSLEEP.SYNCS 0x989680 ;  /* 0x009896800000895d */ /* 0x010fea0003900000 */
[----:B------:R-:W4:Y:S02]  /*1d850*/  @!P0 SYNCS.PHASECHK.TRANS64 P0, [R4+URZ+0x2a840], R26 ;  /* 0x02a8401a040085a7 */ /* 0x000f24000800007f */
[----:B----4-:R-:W-:Y:S05]  /*1d860*/  @!P0 BRA `(.L_x_1464) ;  /* 0xfffffffc00f08947 */ /* 0x010fea000383ffff */
[----:B------:R-:W-:Y:S05]  /*1d870*/  BRA `(.L_x_1547) ;  /* 0xffffffb400707947 */ /* 0x000fea000383ffff */
.L_x_1465:
[----:B------:R-:W-:Y:S01]  /*1d880*/  BSSY B0, `(.L_x_1548) ;  /* 0x0000008000007945 */ /* 0x000fe20003800000 */
[----:B------:R-:W-:Y:S02]  /*1d890*/  IMAD.MOV.U32 R13, RZ, RZ, R6 ;  /* 0x000000ffff0d7224 */ /* 0x000fe400078e0006 */
[----:B------:R-:W-:Y:S02]  /*1d8a0*/  IMAD.MOV.U32 R12, RZ, RZ, RZ ;  /* 0x000000ffff0c7224 */ /* 0x000fe400078e00ff */
[----:B------:R-:W-:Y:S02]  /*1d8b0*/  IMAD.MOV.U32 R11, RZ, RZ, 0x1c1f ;  /* 0x00001c1fff0b7424 */ /* 0x000fe400078e00ff */
[----:B------:R-:W-:-:S07]  /*1d8c0*/  IMAD.MOV.U32 R15, RZ, RZ, -0x1 ;  /* 0xffffffffff0f7424 */ /* 0x000fce00078e00ff */
[----:B0-23--:R-:W-:Y:S05]  /*1d8d0*/  WARPSYNC.COLLECTIVE R15, `(.L_x_1549) ;  /* 0x000000000f087348 */ /* 0x00dfea0003c00000 */
[----:B------:R1:W4:Y:S02]  /*1d8e0*/  SHFL.IDX P6, R14, R13, R12, R11 ;  /* 0x0000000c0d0e7389 */ /* 0x00032400000c000b */
[----:B01234-:R-:W-:Y:S01]  /*1d8f0*/  ENDCOLLECTIVE ;  /* 0x000000000000791b */ /* 0x01ffe20003800000 */
.L_x_1549:
[----:B------:R-:W-:Y:S05]  /*1d900*/  BSYNC B0 ;  /* 0x0000000000007941 */ /* 0x000fea0003800000 */
.L_x_1548:
        /* <DEDUP_REMOVED lines=8> */
.L_x_1550:
        /* <DEDUP_REMOVED lines=13> */
.L_x_1551:
        /* <DEDUP_REMOVED lines=11> */
.L_x_1552:
[----:B------:R-:W-:Y:S02]  /*1db10*/  IMAD.MOV.U32 R13, RZ, RZ, R6 ;  /* 0x000000ffff0d7224 */ /* 0x000fe400078e0006 */
[----:B------:R-:W-:Y:S01]  /*1db20*/  IMAD.MOV.U32 R12, RZ, RZ, 0x2 ;  /* 0x00000002ff0c7424 */ /* 0x000fe200078e00ff */
[----:B------:R-:W-:-:S05]  /*1db30*/  @P4 IADD3 R14, P0, R23, R14, RZ ;  /* 0x0000000e170e4210 */ /* 0x000fca0007f1e0ff */
[----:B------:R-:W-:Y:S02]  /*1db40*/  @P4 IMAD.X R7, RZ, RZ, R2, P0 ;  /* 0x000000ffff074224 */ /* 0x000fe400000e0602 */
[----:B------:R-:W-:-:S07]  /*1db50*/  @P4 IMAD.MOV.U32 R2, RZ, RZ, R14 ;  /* 0x000000ffff024224 */ /* 0x000fce00078e000e */
[----:B------:R-:W-:Y:S05]  /*1db60*/  WARPSYNC.COLLECTIVE R15, `(.L_x_1553) ;  /* 0x000000000f087348 */ /* 0x000fea0003c00000 */
[----:B------:R0:W1:Y:S02]  /*1db70*/  SHFL.IDX P6, R14, R13, R12, R11 ;  /* 0x0000000c0d0e7389 */ /* 0x00006400000c000b */
[----:B01----:R-:W-:Y:S01]  /*1db80*/  ENDCOLLECTIVE ;  /* 0x000000000000791b */ /* 0x003fe20003800000 */
.L_x_1553:
[----:B------:R-:W-:-:S05]  /*1db90*/  @P4 IMAD.MOV.U32 R3, RZ, RZ, R7 ;  /* 0x000000ffff034224 */ /* 0x000fca00078e0007 */
[----:B------:R-:W-:Y:S01]  /*1dba0*/  @!PT LDS RZ, [RZ] ;  /* 0x00000000fffff984 */ /* 0x000fe20000000800 */
[----:B------:R-:W-:Y:S01]  /*1dbb0*/  @!PT LDS RZ, [RZ] ;  /* 0x00000000fffff984 */ /* 0x000fe20000000800 */
[----:B------:R-:W-:Y:S01]  /*1dbc0*/  @!PT LDS RZ, [RZ] ;  /* 0x00000000fffff984 */ /* 0x000fe20000000800 */
[----:B------:R-:W-:Y:S04]  /*1dbd0*/  @P4 LDGSTS.E.BYPASS.LTC128B.128 [R0+0x1ec00], desc[UR56][R2.64], !P5 ;  /* 0x1ec0000002004fae */ /* 0x000fe8000e901d78 */
[----:B------:R-:W-:Y:S01]  /*1dbe0*/  @P4 LDGSTS.E.BYPASS.LTC128B.128 [R0+0x20c00], desc[UR56][R2.64+0x40], !P3 ;  /* 0x20c0004002004fae */ /* 0x000fe2000d901d78 */
[----:B------:R-:W-:-:S03]  /*1dbf0*/  IMAD.MOV.U32 R13, RZ, RZ, R5 ;  /* 0x000000ffff0d7224 */ /* 0x000fc600078e0005 */
[----:B------:R0:W-:Y:S02]  /*1dc00*/  @P4 LDGSTS.E.BYPASS.LTC128B.128 [R0+0x22c00], desc[UR56][R2.64+0x80], !P2 ;  /* 0x22c0008002004fae */ /* 0x0001e4000d101d78 */
[----:B0-----:R-:W-:-:S07]  /*1dc10*/  IMAD.MOV.U32 R2, RZ, RZ, R14 ;  /* 0x000000ffff027224 */ /* 0x001fce00078e000e */
[----:B------:R-:W-:Y:S05]  /*1dc20*/  WARPSYNC.COLLECTIVE R15, `(.L_x_1554) ;  /* 0x000000000f087348 */ /* 0x000fea0003c00000 */
[----:B------:R0:W1:Y:S02]  /*1dc30*/  SHFL.IDX P6, R14, R13, R12, R11 ;  /* 0x0000000c0d0e7389 */ /* 0x00006400000c000b */
[----:B01----:R-:W-:Y:S01]  /*1dc40*/  ENDCOLLECTIVE ;  /* 0x000000000000791b */ /* 0x003fe20003800000 */
.L_x_1554:
        /* <DEDUP_REMOVED lines=8> */
.L_x_1555:
[----:B------:R-:W-:-:S05]  /*1dcd0*/  @P1 IMAD.MOV.U32 R3, RZ, RZ, R7 ;  /* 0x000000ffff031224 */ /* 0x000fca00078e0007 */
[----:B------:R-:W-:Y:S01]  /*1dce0*/  @!PT LDS RZ, [RZ] ;  /* 0x00000000fffff984 */ /* 0x000fe20000000800 */
[----:B------:R-:W-:Y:S01]  /*1dcf0*/  @!PT LDS RZ, [RZ] ;  /* 0x00000000fffff984 */ /* 0x000fe20000000800 */
[----:B------:R-:W-:Y:S01]  /*1dd00*/  @!PT LDS RZ, [RZ] ;  /* 0x00000000fffff984 */ /* 0x000fe20000000800 */
[----:B------:R0:W-:Y:S04]  /*1dd10*/  @P1 LDGSTS.E.BYPASS.LTC128B.128 [R0+0x1f400], desc[UR56][R2.64], !P5 ;  /* 0x1f40000002001fae */ /* 0x0001e8000e901d78 */
[----:B------:R0:W-:Y:S01]  /*1dd20*/  @P1 LDGSTS.E.BYPASS.LTC128B.128 [R0+0x21400], desc[UR56][R2.64+0x40], !P3 ;  /* 0x2140004002001fae */ /* 0x0001e2000d901d78 */
[----:B------:R-:W-:-:S03]  /*1dd30*/  IMAD.MOV.U32 R13, RZ, RZ, R5 ;  /* 0x000000ffff0d7224 */ /* 0x000fc600078e0005 */
[----:B------:R0:W-:Y:S01]  /*1dd40*/  @P1 LDGSTS.E.BYPASS.LTC128B.128 [R0+0x23400], desc[UR56][R2.64+0x80], !P2 ;  /* 0x2340008002001fae */ /* 0x0001e2000d101d78 */
[----:B------:R-:W-:-:S07]  /*1dd50*/  IMAD.MOV.U32 R6, RZ, RZ, R14 ;  /* 0x000000ffff067224 */ /* 0x000fce00078e000e */
[----:B0-----:R-:W-:Y:S05]  /*1dd60*/  WARPSYNC.COLLECTIVE R15, `(.L_x_1556) ;  /* 0x000000000f087348 */ /* 0x001fea0003c00000 */
[----:B------:R1:W2:Y:S02]  /*1dd70*/  SHFL.IDX P6, R14, R13, R12, R11 ;  /* 0x0000000c0d0e7389 */ /* 0x0002a400000c000b */
[----:B012---:R-:W-:Y:S01]  /*1dd80*/  ENDCOLLECTIVE ;  /* 0x000000000000791b */ /* 0x007fe20003800000 */
.L_x_1556:
[----:B------:R-:W-:Y:S05]  /*1dd90*/  BRA `(.L_x_1557) ;  /* 0xffffffb000f87947 */ /* 0x000fea000383ffff */
.L_x_1470:
[----:B------:R-:W-:Y:S02]  /*1dda0*/  IMAD.MOV.U32 R13, RZ, RZ, R5 ;  /* 0x000000ffff0d7224 */ /* 0x000fe400078e0005 */
[----:B------:R-:W-:Y:S02]  /*1ddb0*/  IMAD.MOV.U32 R12, RZ, RZ, RZ ;  /* 0x000000ffff0c7224 */ /* 0x000fe400078e00ff */
[----:B------:R-:W-:Y:S02]  /*1ddc0*/  IMAD.MOV.U32 R11, RZ, RZ, 0x1c1f ;  /* 0x00001c1fff0b7424 */ /* 0x000fe400078e00ff */
[----:B------:R-:W-:Y:S02]  /*1ddd0*/  IMAD.MOV.U32 R15, RZ, RZ, -0x1 ;  /* 0xffffffffff0f7424 */ /* 0x000fe400078e00ff */
[----:B------:R-:W-:Y:S02]  /*1dde0*/  IMAD R4, R6, UR41, RZ ;  /* 0x0000002906047c24 */ /* 0x000fe4000f8e02ff */
[----:B------:R-:W-:-:S07]  /*1ddf0*/  IMAD.IADD R19, R9, 0x1, R19 ;  /* 0x0000000109137824 */ /* 0x000fce00078e0213 */
[----:B------:R-:W-:Y:S05]  /*1de00*/  WARPSYNC.COLLECTIVE R15, `(.L_x_1558) ;  /* 0x000000000f087348 */ /* 0x000fea0003c00000 */
[----:B------:R0:W1:Y:S02]  /*1de10*/  SHFL.IDX P6, R14, R13, R12, R11 ;  /* 0x0000000c0d0e7389 */ /* 0x00006400000c000b */
[----:B01----:R-:W-:Y:S01]  /*1de20*/  ENDCOLLECTIVE ;  /* 0x000000000000791b */ /* 0x003fe20003800000 */
.L_x_1558:
[C---:B------:R-:W-:Y:S01]  /*1de30*/  VIADD R7, R19.reuse, 0x20 ;  /* 0x0000002013077836 */ /* 0x040fe20000000000 */
[----:B------:R-:W-:Y:S01]  /*1de40*/  ISETP.GE.AND P1, PT, R19, R4, PT ;  /* 0x000000041300720c */ /* 0x000fe20003f26270 */
[----:B------:R-:W-:Y:S02]  /*1de50*/  IMAD.MOV.U32 R13, RZ, RZ, R0 ;  /* 0x000000ffff0d7224 */ /* 0x000fe400078e0000 */
[----:B------:R-:W-:-:S10]  /*1de60*/  IMAD.MOV.U32 R2, RZ, RZ, R14 ;  /* 0x000000ffff027224 */ /* 0x000fd400078e000e */
[----:B------:R-:W-:Y:S05]  /*1de70*/  WARPSYNC.COLLECTIVE R15, `(.L_x_1559) ;  /* 0x000000000f087348 */ /* 0x000fea0003c00000 */
[----:B------:R0:W1:Y:S02]  /*1de80*/  SHFL.IDX P6, R14, R13, R12, R11 ;  /* 0x0000000c0d0e7389 */ /* 0x00006400000c000b */
[----:B01----:R-:W-:Y:S01]  /*1de90*/  ENDCOLLECTIVE ;  /* 0x000000000000791b */ /* 0x003fe20003800000 */
.L_x_1559:
        /* <DEDUP_REMOVED lines=8> */
.L_x_1560:
        /* <DEDUP_REMOVED lines=12> */
.L_x_1561:
        /* <DEDUP_REMOVED lines=8> */
.L_x_1562:
        /* <DEDUP_REMOVED lines=14> */
.L_x_1563:
        /* <DEDUP_REMOVED lines=8> */
.L_x_1564:
        /* <DEDUP_REMOVED lines=12> */
.L_x_1565:
[----:B------:R-:W-:Y:S05]  /*1e280*/  BRA `(.L_x_1566) ;  /* 0xffffffb8001c7947 */ /* 0x000fea000383ffff */
.L_x_1475:
[----:B0-----:R0:W1:Y:S02]  /*1e290*/  SYNCS.PHASECHK.TRANS64.TRYWAIT P0, [R16+URZ+0x2a820], R3 ;  /* 0x02a82003100075a7 */ /* 0x001064000800017f */
[----:B-1----:R-:W-:Y:S05]  /*1e2a0*/  @!P0 NANOSLEEP.SYNCS 0x989680 ;  /* 0x009896800000895d */ /* 0x002fea0003900000 */
[----:B------:R-:W1:Y:S02]  /*1e2b0*/  @!P0 SYNCS.PHASECHK.TRANS64 P0, [R16+URZ+0x2a820], R3 ;  /* 0x02a82003100085a7 */ /* 0x000e64000800007f */
[----:B-1----:R-:W-:Y:S05]  /*1e2c0*/  @!P0 BRA `(.L_x_1475) ;  /* 0xfffffffc00f08947 */ /* 0x002fea000383ffff */
[----:B------:R-:W-:Y:S05]  /*1e2d0*/  BRA `(.L_x_1567) ;  /* 0xffffffb800907947 */ /* 0x000fea000383ffff */
.L_x_1479:
[----:B0-----:R0:W1:Y:S02]  /*1e2e0*/  SYNCS.PHASECHK.TRANS64.TRYWAIT P0, [R0+URZ+0x2a880], R19 ;  /* 0x02a88013000075a7 */ /* 0x001064000800017f */
[----:B-1----:R-:W-:Y:S05]  /*1e2f0*/  @!P0 NANOSLEEP.SYNCS 0x989680 ;  /* 0x009896800000895d */ /* 0x002fea0003900000 */
[----:B------:R-:W1:Y:S02]  /*1e300*/  @!P0 SYNCS.PHASECHK.TRANS64 P0, [R0+URZ+0x2a880], R19 ;  /* 0x02a88013000085a7 */ /* 0x000e64000800007f */
[----:B-1----:R-:W-:Y:S05]  /*1e310*/  @!P0 BRA `(.L_x_1479) ;  /* 0xfffffffc00f08947 */ /* 0x002fea000383ffff */
[----:B------:R-:W-:Y:S05]  /*1e320*/  BRA `(.L_x_1568) ;  /* 0xffffffbc004c7947 */ /* 0x000fea000383ffff */
.L_x_1480:
        /* <DEDUP_REMOVED lines=8> */
.L_x_1570:
[----:B------:R-:W-:Y:S05]  /*1e3b0*/  BSYNC B0 ;  /* 0x0000000000007941 */ /* 0x000fea0003800000 */
.L_x_1569:
[----:B------:R-:W-:Y:S02]  /*1e3c0*/  IMAD.MOV.U32 R13, RZ, RZ, R21 ;  /* 0x000000ffff0d7224 */ /* 0x000fe400078e0015 */
[----:B------:R-:W-:Y:S02]  /*1e3d0*/  IMAD.MOV.U32 R12, RZ, RZ, RZ ;  /* 0x000000ffff0c7224 */ /* 0x000fe400078e00ff */
[----:B------:R-:W-:Y:S02]  /*1e3e0*/  IMAD.MOV.U32 R11, RZ, RZ, 0x1c1f ;  /* 0x00001c1fff0b7424 */ /* 0x000fe400078e00ff */
[----:B------:R-:W-:Y:S02]  /*1e3f0*/  IMAD.MOV.U32 R15, RZ, RZ, -0x1 ;  /* 0xffffffffff0f7424 */ /* 0x000fe400078e00ff */
[----:B------:R-:W-:Y:S02]  /*1e400*/  IMAD.MOV.U32 R3, RZ, RZ, R14 ;  /* 0x000000ffff037224 */ /* 0x000fe400078e000e */
[----:B------:R-:W-:-:S07]  /*1e410*/  IMAD.IADD R4, R16, 0x1, R4 ;  /* 0x0000000110047824 */ /* 0x000fce00078e0204 */
[----:B------:R-:W-:Y:S05]  /*1e420*/  WARPSYNC.COLLECTIVE R15, `(.L_x_1571) ;  /* 0x000000000f087348 */ /* 0x000fea0003c00000 */
[----:B------:R0:W1:Y:S02]  /*1e430*/  SHFL.IDX P6, R14, R13, R12, R11 ;  /* 0x0000000c0d0e7389 */ /* 0x00006400000c000b */
[----:B01----:R-:W-:Y:S01]  /*1e440*/  ENDCOLLECTIVE ;  /* 0x000000000000791b */ /* 0x003fe20003800000 */
.L_x_1571:
[----:B------:R-:W-:Y:S02]  /*1e450*/  IMAD.MOV.U32 R13, RZ, RZ, R26 ;  /* 0x000000ffff0d7224 */ /* 0x000fe400078e001a */
[----:B------:R-:W-:Y:S02]  /*1e460*/  IMAD.MOV.U32 R12, RZ, RZ, 0x1 ;  /* 0x00000001ff0c7424 */ /* 0x000fe400078e00ff */
[----:B------:R-:W-:-:S07]  /*1e470*/  IMAD.MOV.U32 R2, RZ, RZ, R14 ;  /* 0x000000ffff027224 */ /* 0x000fce00078e000e */
[----:B------:R-:W-:Y:S05]  /*1e480*/  WARPSYNC.COLLECTIVE R15, `(.L_x_1572) ;  /* 0x000000000f087348 */ /* 0x000fea0003c00000 */
[----:B------:R0:W1:Y:S02]  /*1e490*/  SHFL.IDX P6, R14, R13, R12, R11 ;  /* 0x0000000c0d0e7389 */ /* 0x00006400000c000b */
[----:B01----:R-:W-:Y:S01]  /*1e4a0*/  ENDCOLLECTIVE ;  /* 0x000000000000791b */ /* 0x003fe20003800000 */
.L_x_1572:
        /* <DEDUP_REMOVED lines=13> */
.L_x_1573:
[----:B------:R-:W-:Y:S02]  /*1e580*/  IMAD.MOV.U32 R13, RZ, RZ, R26 ;  /* 0x000000ffff0d7224 */ /* 0x000fe400078e001a */
[----:B------:R-:W-:Y:S02]  /*1e590*/  IMAD.MOV.U32 R12, RZ, RZ, 0x2 ;  /* 0x00000002ff0c7424 */ /* 0x000fe400078e00ff */
[----:B------:R-:W-:-:S07]  /*1e5a0*/  IMAD.MOV.U32 R2, RZ, RZ, R14 ;  /* 0x000000ffff027224 */ /* 0x000fce00078e000e */
[----:B------:R-:W-:Y:S05]  /*1e5b0*/  WARPSYNC.COLLECTIVE R15, `(.L_x_1574) ;  /* 0x000000000f087348 */ /* 0x000fea0003c00000 */
[----:B------:R0:W1:Y:S02]  /*1e5c0*/  SHFL.IDX P6, R14, R13, R12, R11 ;  /* 0x0000000c0d0e7389 */ /* 0x00006400000c000b */
[----:B01----:R-:W-:Y:S01]  /*1e5d0*/  ENDCOLLECTIVE ;  /* 0x000000000000791b */ /* 0x003fe20003800000 */
.L_x_1574:
        /* <DEDUP_REMOVED lines=13> */
.L_x_1575:
[----:B------:R-:W-:Y:S02]  /*1e6b0*/  IMAD.MOV.U32 R13, RZ, RZ, R26 ;  /* 0x000000ffff0d7224 */ /* 0x000fe400078e001a */
[----:B------:R-:W-:Y:S02]  /*1e6c0*/  IMAD.MOV.U32 R12, RZ, RZ, 0x3 ;  /* 0x00000003ff0c7424 */ /* 0x000fe400078e00ff */
[----:B------:R-:W-:-:S07]  /*1e6d0*/  IMAD.MOV.U32 R2, RZ, RZ, R14 ;  /* 0x000000ffff027224 */ /* 0x000fce00078e000e */
[----:B------:R-:W-:Y:S05]  /*1e6e0*/  WARPSYNC.COLLECTIVE R15, `(.L_x_1576) ;  /* 0x000000000f087348 */ /* 0x000fea0003c00000 */
[----:B------:R0:W1:Y:S02]  /*1e6f0*/  SHFL.IDX P6, R14, R13, R12, R11 ;  /* 0x0000000c0d0e7389 */ /* 0x00006400000c000b */
[----:B01----:R-:W-:Y:S01]  /*1e700*/  ENDCOLLECTIVE ;  /* 0x000000000000791b */ /* 0x003fe20003800000 */
.L_x_1576:
        /* <DEDUP_REMOVED lines=13> */
.L_x_1577:
[----:B------:R-:W-:Y:S01]  /*1e7e0*/  IMAD.MOV.U32 R2, RZ, RZ, R14 ;  /* 0x000000ffff027224 */ /* 0x000fe200078e000e */
[----:B------:R-:W-:Y:S06]  /*1e7f0*/  BRA `(.L_x_1578) ;  /* 0xffffffb800dc7947 */ /* 0x000fec000383ffff */
.L_x_1485:
[----:B----4-:R4:W0:Y:S02]  /*1e800*/  SYNCS.PHASECHK.TRANS64.TRYWAIT P0, [R0+URZ+0x2a840], R19 ;  /* 0x02a84013000075a7 */ /* 0x010824000800017f */
[----:B0-----:R-:W-:Y:S05]  /*1e810*/  @!P0 NANOSLEEP.SYNCS 0x989680 ;  /* 0x009896800000895d */ /* 0x001fea0003900000 */
[----:B------:R-:W0:Y:S02]  /*1e820*/  @!P0 SYNCS.PHASECHK.TRANS64 P0, [R0+URZ+0x2a840], R19 ;  /* 0x02a84013000085a7 */ /* 0x000e24000800007f */
[----:B0-----:R-:W-:Y:S05]  /*1e830*/  @!P0 BRA `(.L_x_1485) ;  /* 0xfffffffc00f08947 */ /* 0x001fea000383ffff */
[----:B------:R-:W-:Y:S05]  /*1e840*/  BRA `(.L_x_1579) ;  /* 0xffffffbc00347947 */ /* 0x000fea000383ffff */
.L_x_1486:
[----:B------:R-:W-:Y:S01]  /*1e850*/  BSSY B0, `(.L_x_1580) ;  /* 0x0000008000007945 */ /* 0x000fe20003800000 */
[----:B------:R-:W-:Y:S02]  /*1e860*/  IMAD.MOV.U32 R13, RZ, RZ, R8 ;  /* 0x000000ffff0d7224 */ /* 0x000fe400078e0008 */
[----:B------:R-:W-:Y:S02]  /*1e870*/  IMAD.MOV.U32 R12, RZ, RZ, RZ ;  /* 0x000000ffff0c7224 */ /* 0x000fe400078e00ff */
[----:B------:R-:W-:Y:S02]  /*1e880*/  IMAD.MOV.U32 R11, RZ, RZ, 0x1c1f ;  /* 0x00001c1fff0b7424 */ /* 0x000fe400078e00ff */
[----:B------:R-:W-:-:S07]  /*1e890*/  IMAD.MOV.U32 R15, RZ, RZ, -0x1 ;  /* 0xffffffffff0f7424 */ /* 0x000fce00078e00ff */
[----:B01234-:R-:W-:Y:S05]  /*1e8a0*/  WARPSYNC.COLLECTIVE R15, `(.L_x_1581) ;  /* 0x000000000f087348 */ /* 0x01ffea0003c00000 */
[----:B--2---:R2:W0:Y:S02]  /*1e8b0*/  SHFL.IDX P6, R14, R13, R12, R11 ;  /* 0x0000000c0d0e7389 */ /* 0x00442400000c000b */
[----:B01234-:R-:W-:Y:S01]  /*1e8c0*/  ENDCOLLECTIVE ;  /* 0x000000000000791b */ /* 0x01ffe20003800000 */
.L_x_1581:
[----:B------:R-:W-:Y:S05]  /*1e8d0*/  BSYNC B0 ;  /* 0x0000000000007941 */ /* 0x000fea0003800000 */
.L_x_1580:
        /* <DEDUP_REMOVED lines=8> */
.L_x_1582:
[----:B------:R-:W-:Y:S02]  /*1e960*/  IMAD.MOV.U32 R13, RZ, RZ, R8 ;  /* 0x000000ffff0d7224 */ /* 0x000fe400078e0008 */
[----:B------:R-:W-:Y:S01]  /*1e970*/  IMAD.MOV.U32 R12, RZ, RZ, 0x1 ;  /* 0x00000001ff0c7424 */ /* 0x000fe200078e00ff */
[----:B------:R-:W-:-:S13]  /*1e980*/  IADD3 R2, P0, R23, R14, RZ ;  /* 0x0000000e17027210 */ /* 0x000fda0007f1e0ff */
[----:B------:R-:W-:Y:S05]  /*1e990*/  WARPSYNC.COLLECTIVE R15, `(.L_x_1583) ;  /* 0x000000000f087348 */ /* 0x000fea0003c00000 */
[----:B------:R0:W1:Y:S02]  /*1e9a0*/  SHFL.IDX P6, R14, R13, R12, R11 ;  /* 0x0000000c0d0e7389 */ /* 0x00006400000c000b */
[----:B01----:R-:W-:Y:S01]  /*1e9b0*/  ENDCOLLECTIVE ;  /* 0x000000000000791b */ /* 0x003fe20003800000 */
.L_x_1583:
        /* <DEDUP_REMOVED lines=12> */
.L_x_1584:
[----:B------:R-:W-:Y:S02]  /*1ea80*/  IMAD.MOV.U32 R13, RZ, RZ, R8 ;  /* 0x000000ffff0d7224 */ /* 0x000fe400078e0008 */
[----:B------:R-:W-:Y:S01]  /*1ea90*/  IMAD.MOV.U32 R12, RZ, RZ, 0x2 ;  /* 0x00000002ff0c7424 */ /* 0x000fe200078e00ff */
[----:B------:R-:W-:-:S13]  /*1eaa0*/  IADD3 R2, P0, R23, R14, RZ ;  /* 0x0000000e17027210 */ /* 0x000fda0007f1e0ff */
[----:B------:R-:W-:Y:S05]  /*1eab0*/  WARPSYNC.COLLECTIVE R15, `(.L_x_1585) ;  /* 0x000000000f087348 */ /* 0x000fea0003c00000 */
[----:B------:R0:W1:Y:S02]  /*1eac0*/  SHFL.IDX P6, R14, R13, R12, R11 ;  /* 0x0000000c0d0e7389 */ /* 0x00006400000c000b */
[----:B01----:R-:W-:Y:S01]  /*1ead0*/  ENDCOLLECTIVE ;  /* 0x000000000000791b */ /* 0x003fe20003800000 */
.L_x_1585:
        /* <DEDUP_REMOVED lines=12> */
.L_x_1586:
[----:B------:R-:W-:Y:S02]  /*1eba0*/  IMAD.MOV.U32 R13, RZ, RZ, R8 ;  /* 0x000000ffff0d7224 */ /* 0x000fe400078e0008 */
[----:B------:R-:W-:Y:S01]  /*1ebb0*/  IMAD.MOV.U32 R12, RZ, RZ, 0x3 ;  /* 0x00000003ff0c7424 */ /* 0x000fe200078e00ff */
[----:B------:R-:W-:-:S13]  /*1ebc0*/  IADD3 R2, P0, R23, R14, RZ ;  /* 0x0000000e17027210 */ /* 0x000fda0007f1e0ff */
[----:B------:R-:W-:Y:S05]  /*1ebd0*/  WARPSYNC.COLLECTIVE R15, `(.L_x_1587) ;  /* 0x000000000f087348 */ /* 0x000fea0003c00000 */
[----:B------:R0:W1:Y:S02]  /*1ebe0*/  SHFL.IDX P6, R14, R13, R12, R11 ;  /* 0x0000000c0d0e7389 */ /* 0x00006400000c000b */
[----:B01----:R-:W-:Y:S01]  /*1ebf0*/  ENDCOLLECTIVE ;  /* 0x000000000000791b */ /* 0x003fe20003800000 */
.L_x_1587:
        /* <DEDUP_REMOVED lines=12> */
.L_x_1588:
[----:B------:R-:W-:Y:S05]  /*1ecc0*/  BRA `(.L_x_1589) ;  /* 0xffffffb800d07947 */ /* 0x000fea000383ffff */
.L_x_1491:
[----:B0-----:R0:W2:Y:S02]  /*1ecd0*/  SYNCS.PHASECHK.TRANS64.TRYWAIT P2, [R0+URZ+0x2a870], R3 ;  /* 0x02a87003000075a7 */ /* 0x0010a4000804017f */
[----:B--2---:R-:W-:Y:S05]  /*1ece0*/  @!P2 NANOSLEEP.SYNCS 0x989680 ;  /* 0x009896800000a95d */ /* 0x004fea0003900000 */
[----:B------:R-:W2:Y:S02]  /*1ecf0*/  @!P2 SYNCS.PHASECHK.TRANS64 P2, [R0+URZ+0x2a870], R3 ;  /* 0x02a870030000a5a7 */ /* 0x000ea4000804007f */
[----:B--2---:R-:W-:Y:S05]  /*1ed00*/  @!P2 BRA `(.L_x_1491) ;  /* 0xfffffffc00f0a947 */ /* 0x004fea000383ffff */
[----:B------:R-:W-:Y:S05]  /*1ed10*/  BRA `(.L_x_1590) ;  /* 0xffffffbc003c7947 */ /* 0x000fea000383ffff */
.L_x_1493:
[----:B0-----:R0:W2:Y:S02]  /*1ed20*/  SYNCS.PHASECHK.TRANS64.TRYWAIT P2, [R0+URZ+0x2a860], R3 ;  /* 0x02a86003000075a7 */ /* 0x0010a4000804017f */
[----:B--2---:R-:W-:Y:S05]  /*1ed30*/  @!P2 NANOSLEEP.SYNCS 0x989680 ;  /* 0x009896800000a95d */ /* 0x004fea0003900000 */
[----:B------:R-:W2:Y:S02]  /*1ed40*/  @!P2 SYNCS.PHASECHK.TRANS64 P2, [R0+URZ+0x2a860], R3 ;  /* 0x02a860030000a5a7 */ /* 0x000ea4000804007f */
[----:B--2---:R-:W-:Y:S05]  /*1ed50*/  @!P2 BRA `(.L_x_1493) ;  /* 0xfffffffc00f0a947 */ /* 0x004fea000383ffff */
[----:B------:R-:W-:Y:S05]  /*1ed60*/  BRA `(.L_x_1591) ;  /* 0xffffffbc004c7947 */ /* 0x000fea000383ffff */
.L_x_1501:
[----:B0-----:R0:W2:Y:S02]  /*1ed70*/  SYNCS.PHASECHK.TRANS64.TRYWAIT P1, [R3+URZ+0x2a870], R0 ;  /* 0x02a87000030075a7 */ /* 0x0010a4000802017f */
[----:B--2---:R-:W-:Y:S05]  /*1ed80*/  @!P1 NANOSLEEP.SYNCS 0x989680 ;  /* 0x009896800000995d */ /* 0x004fea0003900000 */
[----:B------:R-:W2:Y:S02]  /*1ed90*/  @!P1 SYNCS.PHASECHK.TRANS64 P1, [R3+URZ+0x2a870], R0 ;  /* 0x02a87000030095a7 */ /* 0x000ea4000802007f */
[----:B--2---:R-:W-:Y:S05]  /*1eda0*/  @!P1 BRA `(.L_x_1501) ;  /* 0xfffffffc00f09947 */ /* 0x004fea000383ffff */
[----:B------:R-:W-:Y:S05]  /*1edb0*/  BRA `(.L_x_1592) ;  /* 0xffffffc400347947 */ /* 0x000fea000383ffff */
.L_x_1503:
[----:B0-----:R0:W2:Y:S02]  /*1edc0*/  SYNCS.PHASECHK.TRANS64.TRYWAIT P1, [R3+URZ+0x2a860], R0 ;  /* 0x02a86000030075a7 */ /* 0x0010a4000802017f */
[----:B--2---:R-:W-:Y:S05]  /*1edd0*/  @!P1 NANOSLEEP.SYNCS 0x989680 ;  /* 0x009896800000995d */ /* 0x004fea0003900000 */
[----:B------:R-:W2:Y:S02]  /*1ede0*/  @!P1 SYNCS.PHASECHK.TRANS64 P1, [R3+URZ+0x2a860], R0 ;  /* 0x02a86000030095a7 */ /* 0x000ea4000802007f */
[----:B--2---:R-:W-:Y:S05]  /*1edf0*/  @!P1 BRA `(.L_x_1503) ;  /* 0xfffffffc00f09947 */ /* 0x004fea000383ffff */
[----:B------:R-:W-:Y:S05]  /*1ee00*/  BRA `(.L_x_1593) ;  /* 0xffffffc400407947 */ /* 0x000fea000383ffff */
.L_x_1517:
[----:B0-----:R0:W1:Y:S02]  /*1ee10*/  SYNCS.PHASECHK.TRANS64.TRYWAIT P0, [R7+URZ+0x2a820], R0 ;  /* 0x02a82000070075a7 */ /* 0x001064000800017f */
[----:B-1----:R-:W-:Y:S05]  /*1ee20*/  @!P0 NANOSLEEP.SYNCS 0x989680 ;  /* 0x009896800000895d */ /* 0x002fea0003900000 */
[----:B------:R-:W1:Y:S02]  /*1ee30*/  @!P0 SYNCS.PHASECHK.TRANS64 P0, [R7+URZ+0x2a820], R0 ;  /* 0x02a82000070085a7 */ /* 0x000e64000800007f */
[----:B-1----:R-:W-:Y:S05]  /*1ee40*/  @!P0 BRA `(.L_x_1517) ;  /* 0xfffffffc00f08947 */ /* 0x002fea000383ffff */
[----:B------:R-:W-:Y:S05]  /*1ee50*/  BRA `(.L_x_1594) ;  /* 0xffffffd800e87947 */ /* 0x000fea000383ffff */
.L_x_1518:
        /* <DEDUP_REMOVED lines=11> */
.L_x_1596:
[----:B------:R-:W-:Y:S05]  /*1ef10*/  BSYNC B0 ;  /* 0x0000000000007941 */ /* 0x000fea0003800000 */
.L_x_1595:
[----:B------:R-:W-:Y:S05]  /*1ef20*/  BRA `(.L_x_1597) ;  /* 0xffffffd800d07947 */ /* 0x000fea000383ffff */
.L_x_1521:
[----:B------:R-:W-:Y:S01]  /*1ef30*/  BSSY B1, `(.L_x_1598) ;  /* 0x0000006000017945 */ /* 0x000fe20003800000 */
[----:B------:R-:W-:-:S07]  /*1ef40*/  IMAD.MOV.U32 R15, RZ, RZ, -0x1 ;  /* 0xffffffffff0f7424 */ /* 0x000fce00078e00ff */
[----:B0-----:R-:W-:Y:S05]  /*1ef50*/  WARPSYNC.COLLECTIVE R15, `(.L_x_1599) ;  /* 0x000000000f0c7348 */ /* 0x001fea0003c00000 */
[----:B------:R-:W-:Y:S02]  /*1ef60*/  ELECT P6, UR62, PT ;  /* 0x00000000003e782f */ /* 0x000fe400038c0000 */
[----:B------:R-:W-:Y:S01]  /*1ef70*/  MOV R14, UR62 ;  /* 0x0000003e000e7c02 */ /* 0x000fe20008000f00 */
[----:B0-----:R-:W-:Y:S10]  /*1ef80*/  ENDCOLLECTIVE ;  /* 0x000000000000791b */ /* 0x001ff40003800000 */
.L_x_1599:
[----:B------:R-:W-:Y:S05]  /*1ef90*/  BSYNC B1 ;  /* 0x0000000000017941 */ /* 0x000fea0003800000 */
.L_x_1598:
[----:B------:R-:W-:Y:S05]  /*1efa0*/  BRA `(.L_x_1600) ;  /* 0xffffffd800c87947 */ /* 0x000fea000383ffff */
.L_x_1523:
[----:B0-----:R0:W1:Y:S02]  /*1efb0*/  SYNCS.PHASECHK.TRANS64.TRYWAIT P1, [R5+URZ+0x2a840], R0 ;  /* 0x02a84000050075a7 */ /* 0x001064000802017f */
[----:B-1----:R-:W-:Y:S05]  /*1efc0*/  @!P1 NANOSLEEP.SYNCS 0x989680 ;  /* 0x009896800000995d */ /* 0x002fea0003900000 */
[----:B------:R-:W1:Y:S02]  /*1efd0*/  @!P1 SYNCS.PHASECHK.TRANS64 P1, [R5+URZ+0x2a840], R0 ;  /* 0x02a84000050095a7 */ /* 0x000e64000802007f */
[----:B-1----:R-:W-:Y:S05]  /*1efe0*/  @!P1 BRA `(.L_x_1523) ;  /* 0xfffffffc00f09947 */ /* 0x002fea000383ffff */
[----:B------:R-:W-:Y:S05]  /*1eff0*/  BRA `(.L_x_1601) ;  /* 0xffffffd800e87947 */ /* 0x000fea000383ffff */
.L_x_1525:
[----:B-1----:R1:W2:Y:S02]  /*1f000*/  SYNCS.PHASECHK.TRANS64.TRYWAIT P1, [R3+URZ+0x2a840], R2 ;  /* 0x02a84002030075a7 */ /* 0x0022a4000802017f */
[----:B--2---:R-:W-:Y:S05]  /*1f010*/  @!P1 NANOSLEEP.SYNCS 0x989680 ;  /* 0x009896800000995d */ /* 0x004fea0003900000 */
[----:B------:R-:W2:Y:S02]  /*1f020*/  @!P1 SYNCS.PHASECHK.TRANS64 P1, [R3+URZ+0x2a840], R2 ;  /* 0x02a84002030095a7 */ /* 0x000ea4000802007f */
[----:B--2---:R-:W-:Y:S05]  /*1f030*/  @!P1 BRA `(.L_x_1525) ;  /* 0xfffffffc00f09947 */ /* 0x004fea000383ffff */
[----:B------:R-:W-:Y:S05]  /*1f040*/  BRA `(.L_x_1602) ;  /* 0xffffffd800f47947 */ /* 0x000fea000383ffff */
.L_x_1527:
[----:B--2---:R2:W3:Y:S02]  /*1f050*/  SYNCS.PHASECHK.TRANS64.TRYWAIT P1, [R5+URZ+0x2a860], R0 ;  /* 0x02a86000050075a7 */ /* 0x0044e4000802017f */
[----:B---3--:R-:W-:Y:S05]  /*1f060*/  @!P1 NANOSLEEP.SYNCS 0x989680 ;  /* 0x009896800000995d */ /* 0x008fea0003900000 */
[----:B------:R-:W3:Y:S02]  /*1f070*/  @!P1 SYNCS.PHASECHK.TRANS64 P1, [R5+URZ+0x2a860], R0 ;  /* 0x02a86000050095a7 */ /* 0x000ee4000802007f */
[----:B---3--:R-:W-:Y:S05]  /*1f080*/  @!P1 BRA `(.L_x_1527) ;  /* 0xfffffffc00f09947 */ /* 0x008fea000383ffff */
[----:B------:R-:W-:Y:S05]  /*1f090*/  BRA `(.L_x_1603) ;  /* 0xffffffd800f07947 */ /* 0x000fea000383ffff */
.L_x_1529:
[----:B---3--:R3:W4:Y:S02]  /*1f0a0*/  SYNCS.PHASECHK.TRANS64.TRYWAIT P1, [R3+URZ+0x2a860], R2 ;  /* 0x02a86002030075a7 */ /* 0x008724000802017f */
[----:B----4-:R-:W-:Y:S05]  /*1f0b0*/  @!P1 NANOSLEEP.SYNCS 0x989680 ;  /* 0x009896800000995d */ /* 0x010fea0003900000 */
[----:B------:R-:W4:Y:S02]  /*1f0c0*/  @!P1 SYNCS.PHASECHK.TRANS64 P1, [R3+URZ+0x2a860], R2 ;  /* 0x02a86002030095a7 */ /* 0x000f24000802007f */
[----:B----4-:R-:W-:Y:S05]  /*1f0d0*/  @!P1 BRA `(.L_x_1529) ;  /* 0xfffffffc00f09947 */ /* 0x010fea000383ffff */
[----:B------:R-:W-:Y:S05]  /*1f0e0*/  BRA `(.L_x_1604) ;  /* 0xffffffd800ec7947 */ /* 0x000fea000383ffff */
.L_x_1531:
[----:B----4-:R4:W0:Y:S02]  /*1f0f0*/  SYNCS.PHASECHK.TRANS64.TRYWAIT P1, [R5+URZ+0x2a880], R0 ;  /* 0x02a88000050075a7 */ /* 0x010824000802017f */
[----:B0-----:R-:W-:Y:S05]  /*1f100*/  @!P1 NANOSLEEP.SYNCS 0x989680 ;  /* 0x009896800000995d */ /* 0x001fea0003900000 */
[----:B------:R-:W0:Y:S02]  /*1f110*/  @!P1 SYNCS.PHASECHK.TRANS64 P1, [R5+URZ+0x2a880], R0 ;  /* 0x02a88000050095a7 */ /* 0x000e24000802007f */
[----:B0-----:R-:W-:Y:S05]  /*1f120*/  @!P1 BRA `(.L_x_1531) ;  /* 0xfffffffc00f09947 */ /* 0x001fea000383ffff */
[----:B------:R-:W-:Y:S05]  /*1f130*/  BRA `(.L_x_1605) ;  /* 0xffffffd800e87947 */ /* 0x000fea000383ffff */
.L_x_1606:
        /* <DEDUP_REMOVED lines=12> */
.L_x_3422:


//--------------------- .text._ZN7cutlass13device_kernelIN5flash11enable_sm90INS1_16FlashAttnFwdSm90INS1_25CollectiveMainloopFwdSm90ILi2EN4cute5tupleIJNS5_1CILi1EEES8_S8_EEENS6_IJNS7_ILi128EEESA_NS7_ILi192EEEEEELi192ENS_12float_e4m3_tEfNS_4arch4Sm90ELb0ELb1ELb1ELb1ELb1ELb1ELb0ELb1ELb1ELb1ELb1ELb0EEENS1_21CollectiveEpilogueFwdINS6_IJSA_SB_SA_EEES9_NS_10bfloat16_tESF_Li256ELb1ELb1ELb1ELb1EEENS1_36VarlenDynamicPersistentTileSchedulerILi128ELi128ELi256ELi128ELb1ELb1ELb1ELb1ELb0ELb1EEEEEEEEEvNT_6ParamsE --------------------------
	.section	.text._ZN7cutlass13device_kernelIN5flash11enable_sm90INS1_16FlashAttnFwdSm90INS1_25CollectiveMainloopFwdSm90ILi2EN4cute5tupleIJNS5_1CILi1EEES8_S8_EEENS6_IJNS7_ILi128EEESA_NS7_ILi192EEEEEELi192ENS_12float_e4m3_tEfNS_4arch4Sm90ELb0ELb1ELb1ELb1ELb1ELb1ELb0ELb1ELb1ELb1ELb1ELb0EEENS1_21CollectiveEpilogueFwdINS6_IJSA_SB_SA_EEES9_NS_10bfloat16_tESF_Li256ELb1ELb1ELb1ELb1EEENS1_36VarlenDynamicPersistentTileSchedulerILi128ELi128ELi256ELi128ELb1ELb1ELb1ELb1ELb0ELb1EEEEEEEEEvNT_6ParamsE,"ax",@progbits
	.align	128
.text._ZN7cutlass13device_kernelIN5flash11enable_sm90INS1_16FlashAttnFwdSm90INS1_25CollectiveMainloopFwdSm90ILi2EN4cute5tupleIJNS5_1CILi1EEES8_S8_EEENS6_IJNS7_ILi128EEESA_NS7_ILi192EEEEEELi192ENS_12float_e4m3_tEfNS_4arch4Sm90ELb0ELb1ELb1ELb1ELb1ELb1ELb0ELb1ELb1ELb1ELb1ELb0EEENS1_21CollectiveEpilogueFwdINS6_IJSA_SB_SA_EEES9_NS_10bfloat16_tESF_Li256ELb1ELb1ELb1ELb1EEENS1_36VarlenDynamicPersistentTileSchedulerILi128ELi128ELi256ELi128ELb1ELb1ELb1ELb1ELb0ELb1EEEEEEEEEvNT_6ParamsE:
        .type           _ZN7cutlass13device_kernelIN5flash11enable_sm90INS1_16FlashAttnFwdSm90INS1_25CollectiveMainloopFwdSm90ILi2EN4cute5tupleIJNS5_1CILi1EEES8_S8_EEENS6_IJNS7_ILi128EEESA_NS7_ILi192EEEEEELi192ENS_12float_e4m3_tEfNS_4arch4Sm90ELb0ELb1ELb1ELb1ELb1ELb1ELb0ELb1ELb1ELb1ELb1ELb0EEENS1_21CollectiveEpilogueFwdINS6_IJSA_SB_SA_EEES9_NS_10bfloat16_tESF_Li256ELb1ELb1ELb1ELb1EEENS1_36VarlenDynamicPersistentTileSchedulerILi128ELi128ELi256ELi128ELb1ELb1ELb1ELb1ELb0ELb1EEEEEEEEEvNT_6ParamsE,@function
        .size           _ZN7cutlass13device_kernelIN5flash11enable_sm90INS1_16FlashAttnFwdSm90INS1_25CollectiveMainloopFwdSm90ILi2EN4cute5tupleIJNS5_1CILi1EEES8_S8_EEENS6_IJNS7_ILi128EEESA_NS7_ILi192EEEEEELi192ENS_12float_e4m3_tEfNS_4arch4Sm90ELb0ELb1ELb1ELb1ELb1ELb1ELb0ELb1ELb1ELb1ELb1ELb0EEENS1_21CollectiveEpilogueFwdINS6_IJSA_SB_SA_EEES9_NS_10bfloat16_tESF_Li256ELb1ELb1ELb1ELb1EEENS1_36VarlenDynamicPersistentTileSchedulerILi128ELi128ELi256ELi128ELb1ELb1ELb1ELb1ELb0ELb1EEEEEEEEEvNT_6ParamsE,(.L_x_3423 - _ZN7cutlass13device_kernelIN5flash11enable_sm90INS1_16FlashAttnFwdSm90INS1_25CollectiveMainloopFwdSm90ILi2EN4cute5tupleIJNS5_1CILi1EEES8_S8_EEENS6_IJNS7_ILi128EEESA_NS7_ILi192EEEEEELi192ENS_12float_e4m3_tEfNS_4arch4Sm90ELb0ELb1ELb1ELb1ELb1ELb1ELb0ELb1ELb1ELb1ELb1ELb0EEENS1_21CollectiveEpilogueFwdINS6_IJSA_SB_SA_EEES9_NS_10bfloat16_tESF_Li256ELb1ELb1ELb1ELb1EEENS1_36VarlenDynamicPersistentTileSchedulerILi128ELi128ELi256ELi128ELb1ELb1ELb1ELb1ELb0ELb1EEEEEEEEEvNT_6ParamsE)
        .other          _ZN7cutlass13device_kernelIN5flash11enable_sm90INS1_16FlashAttnFwdSm90INS1_25CollectiveMainloopFwdSm90ILi2EN4cute5tupleIJNS5_1CILi1EEES8_S8_EEENS6_IJNS7_ILi128EEESA_NS7_ILi192EEEEEELi192ENS_12float_e4m3_tEfNS_4arch4Sm90ELb0ELb1ELb1ELb1ELb1ELb1ELb0ELb1ELb1ELb1ELb1ELb0EEENS1_21CollectiveEpilogueFwdINS6_IJSA_SB_SA_EEES9_NS_10bfloat16_tESF_Li256ELb1ELb1ELb1ELb1EEENS1_36VarlenDynamicPersistentTileSchedulerILi128ELi128ELi256ELi128ELb1ELb1ELb1ELb1ELb0ELb1EEEEEEEEEvNT_6ParamsE,@"STO_CUDA_ENTRY STV_DEFAULT"
_ZN7cutlass13device_kernelIN5flash11enable_sm90INS1_16FlashAttnFwdSm90INS1_25CollectiveMainloopFwdSm90ILi2EN4cute5tupleIJNS5_1CILi1EEES8_S8_EEENS6_IJNS7_ILi128EEESA_NS7_ILi192EEEEEELi192ENS_12float_e4m3_tEfNS_4arch4Sm90ELb0ELb1ELb1ELb1ELb1ELb1ELb0ELb1ELb1ELb1ELb1ELb0EEENS1_21CollectiveEpilogueFwdINS6_IJSA_SB_SA_EEES9_NS_10bfloat16_tESF_Li256ELb1ELb1ELb1ELb1EEENS1_36VarlenDynamicPersistentTileSchedulerILi128ELi128ELi256ELi128ELb1ELb1ELb1ELb1ELb0ELb1EEEEEEEEEvNT_6ParamsE:
        /* <DEDUP_REMOVED lines=18> */
.L_x_1608:
[----:B------:R-:W-:Y:S05]  /*0120*/  BSYNC B0 ;  /* 0x0000000000007941 */ /* 0x000fea0003800000 */
.L_x_1607:
        /* <DEDUP_REMOVED lines=41> */
.L_x_1609:
        /* <DEDUP_REMOVED lines=22> */
.L_x_1610:
        /* <DEDUP_REMOVED lines=18> */
.L_x_1611:
        /* <DEDUP_REMOVED lines=22> */
.L_x_1612:
        /* <DEDUP_REMOVED lines=23> */
.L_x_1613:
        /* <DEDUP_REMOVED lines=8> */
.L_x_1616:
        /* <DEDUP_REMOVED lines=8> */
[----:B-1----:R-:W-:-:S06]  /*0a10*/  ULEA UR4, UR38, UR4, 0x18 ;  /* 0x0000000426047291 */ /* 0x002fcc000f8ec03f */
[----:B------:R-:W-:Y:S01]  /*0a20*/  IMAD.U32 R16, RZ, RZ, UR4 ;  /* 0x00000004ff107e24 */ /* 0x000fe2000f8e00ff */
[----:B0-----:R-:W-:Y:S01]  /*0a30*/  SHF.R.U32.HI R0, RZ, 0x7, R0 ;  /* 0x00000007ff007819 */ /* 0x001fe20000011600 */
[----:B------:R-:W-:-:S03]  /*0a40*/  ULDC UR4, c[0x0][0xc3c] ;  /* 0x00030f0000047ab9 */ /* 0x000fc60000000800 */
[----:B------:R-:W-:-:S13]  /*0a50*/  ISETP.NE.AND P0, PT, R0, 0x1, PT ;  /* 0x000000010000780c */ /* 0x000fda0003f05270 */
[----:B------:R-:W-:Y:S08]  /*0a60*/  @!P0 BAR.ARV 0x9, 0x100 ;  /* 0x0244000000008b1d */ /* 0x000ff00000002000 */
[----:B------:R-:W-:Y:S06]  /*0a70*/  BAR.SYNC.DEFER_BLOCKING 0x5, 0x180 ;  /* 0x0146000000007b1d */ /* 0x000fec0000010000 */
[----:B------:R-:W0:Y:S02]  /*0a80*/  LDS.128 R224, [R16+0x2a8d0] ;  /* 0x02a8d00010e07984 */ /* 0x000e240000000c00 */
[----:B------:R-:W-:Y:S06]  /*0a90*/  BAR.ARV 0x4, 0x180 ;  /* 0x0106000000007b1d */ /* 0x000fec0000002000 */
[----:B0-----:R-:W-:-:S13]  /*0aa0*/  ISETP.GE.AND P0, PT, R227, UR4, PT ;  /* 0x00000004e3007c0c */ /* 0x001fda000bf06270 */
[----:B------:R-:W-:Y:S05]  /*0ab0*/  @P0 BRA `(.L_x_1617) ;  /* 0x000002e400b40947 */ /* 0x000fea0003800000 */
[----:B------:R-:W0:Y:S01]  /*0ac0*/  S2R R0, SR_TID.X ;  /* 0x0000000000007919 */ /* 0x000e220000002100 */
[----:B------:R-:W-:Y:S02]  /*0ad0*/  R2UR UR39, R16 ;  /* 0x00000000102772ca */ /* 0x000fe400000e0000 */
[----:B------:R-:W-:Y:S01]  /*0ae0*/  CS2R R22, SRZ ;  /* 0x0000000000167805 */ /* 0x000fe2000001ff00 */
[----:B------:R-:W-:Y:S01]  /*0af0*/  IMAD.MOV.U32 R209, RZ, RZ, RZ ;  /* 0x000000ffffd17224 */ /* 0x000fe200078e00ff */
[----:B------:R-:W-:Y:S01]  /*0b00*/  ULOP3.LUT UR40, UR36, 0x1, URZ, 0xfc, !UPT ;  /* 0x0000000124287892 */ /* 0x000fe2000f8efc3f */
[----:B------:R-:W-:Y:S01]  /*0b10*/  IMAD.MOV.U32 R17, RZ, RZ, RZ ;  /* 0x000000ffff117224 */ /* 0x000fe200078e00ff */
[----:B------:R-:W-:-:S07]  /*0b20*/  UMOV UR37, URZ ;  /* 0x0000003f00257c82 */ /* 0x000fce0008000000 */
[----:B------:R-:W-:Y:S01]  /*0b30*/  UIADD3 UR39, UR39, 0x18400, URZ ;  /* 0x0001840027277890 */ /* 0x000fe2000fffe03f */
[----:B0-----:R-:W-:-:S05]  /*0b40*/  VIADD R0, R0, 0xffffff80 ;  /* 0xffffff8000007836 */ /* 0x001fca0000000000 */
[----:B------:R-:W-:Y:S02]  /*0b50*/  SHF.R.S32.HI R3, RZ, 0x1f, R0 ;  /* 0x0000001fff037819 */ /* 0x000fe40000011400 */
[-C--:B------:R-:W-:Y:S02]  /*0b60*/  LEA.HI R5, R0, R0.reuse, RZ, 0x1 ;  /* 0x0000000000057211 */ /* 0x080fe400078f08ff */
[CC--:B------:R-:W-:Y:S02]  /*0b70*/  LEA.HI R6, R3.reuse, R0.reuse, RZ, 0x5 ;  /* 0x0000000003067211 */ /* 0x0c0fe400078f28ff */
[CC--:B------:R-:W-:Y:S02]  /*0b80*/  LEA.HI R2, R3.reuse, R0.reuse, RZ, 0x7 ;  /* 0x0000000003027211 */ /* 0x0c0fe400078f38ff */
[CC--:B------:R-:W-:Y:S01]  /*0b90*/  LEA.HI R8, R3.reuse, R0.reuse, RZ, 0x4 ;  /* 0x0000000003087211 */ /* 0x0c0fe200078f20ff */
[----:B------:R-:W-:Y:S01]  /*0ba0*/  IMAD.SHL.U32 R6, R6, 0x20, RZ ;  /* 0x0000002006067824 */ /* 0x000fe200078e00ff */
[----:B------:R-:W-:-:S02]  /*0bb0*/  LEA.HI R4, R3, R0, RZ, 0x2 ;  /* 0x0000000003047211 */ /* 0x000fc400078f10ff */
[----:B------:R-:W-:Y:S02]  /*0bc0*/  LOP3.LUT R7, R8, 0x3fffff0, RZ, 0xc0, !PT ;  /* 0x03fffff008077812 */ /* 0x000fe400078ec0ff */
[----:B------:R-:W-:Y:S02]  /*0bd0*/  LOP3.LUT R9, R2, 0xffffff80, RZ, 0xc0, !PT ;  /* 0xffffff8002097812 */ /* 0x000fe400078ec0ff */
[----:B------:R-:W-:Y:S01]  /*0be0*/  LOP3.LUT R3, R5, 0xfffffffe, RZ, 0xc0, !PT ;  /* 0xfffffffe05037812 */ /* 0x000fe200078ec0ff */
[----:B------:R-:W-:Y:S01]  /*0bf0*/  IMAD.IADD R7, R0, 0x1, -R7 ;  /* 0x0000000100077824 */ /* 0x000fe200078e0a07 */
[----:B------:R-:W-:Y:S01]  /*0c00*/  LOP3.LUT R11, R4, 0xfffffffc, RZ, 0xc0, !PT ;  /* 0xfffffffc040b7812 */ /* 0x000fe200078ec0ff */
[----:B------:R-:W-:Y:S01]  /*0c10*/  IMAD.IADD R14, R0, 0x1, -R9 ;  /* 0x00000001000e7824 */ /* 0x000fe200078e0a09 */
[----:B------:R-:W-:Y:S01]  /*0c20*/  LOP3.LUT R6, R6, 0xfffffc00, RZ, 0xc0, !PT ;  /* 0xfffffc0006067812 */ /* 0x000fe200078ec0ff */
[C---:B------:R-:W-:Y:S01]  /*0c30*/  IMAD.IADD R18, R0.reuse, 0x1, -R3 ;  /* 0x0000000100127824 */ /* 0x040fe200078e0a03 */
[----:B------:R-:W-:Y:S01]  /*0c40*/  SHF.R.S32.HI R210, RZ, 0x1, R5 ;  /* 0x00000001ffd27819 */ /* 0x000fe20000011405 */
[----:B------:R-:W-:Y:S01]  /*0c50*/  IMAD.IADD R10, R0, 0x1, -R11 ;  /* 0x00000001000a7824 */ /* 0x000fe200078e0a0b */
[----:B------:R-:W-:Y:S01]  /*0c60*/  SHF.R.S32.HI R9, RZ, 0x4, R8 ;  /* 0x00000004ff097819 */ /* 0x000fe20000011408 */
[----:B------:R-:W-:Y:S01]  /*0c70*/  IMAD R11, R7, 0x40, R6 ;  /* 0x00000040070b7824 */ /* 0x000fe200078e0206 */
[----:B------:R-:W-:Y:S01]  /*0c80*/  SHF.R.S32.HI R3, RZ, 0x7, R2 ;  /* 0x00000007ff037819 */ /* 0x000fe20000011402 */
[----:B------:R-:W-:Y:S01]  /*0c90*/  STL [R1+0x28], R14 ;  /* 0x0000280e01007387 */ /* 0x000fe20000100800 */
[----:B------:R-:W-:Y:S01]  /*0ca0*/  LEA.HI R6, R5, R210, RZ, 0x1 ;  /* 0x000000d205067211 */ /* 0x000fe200078f08ff */
[----:B------:R-:W-:Y:S01]  /*0cb0*/  IMAD.SHL.U32 R204, R18, 0x8, RZ ;  /* 0x0000000812cc7824 */ /* 0x000fe200078e00ff */
[----:B------:R-:W-:Y:S01]  /*0cc0*/  LEA.HI R8, R8, R9, RZ, 0x1 ;  /* 0x0000000908087211 */ /* 0x000fe200078f08ff */
[----:B------:R-:W-:Y:S01]  /*0cd0*/  IMAD.SHL.U32 R18, R18, 0x10, RZ ;  /* 0x0000001012127824 */ /* 0x000fe200078e00ff */
[--C-:B------:R-:W-:Y:S01]  /*0ce0*/  SHF.R.S32.HI R0, RZ, 0x2, R4.reuse ;  /* 0x00000002ff007819 */ /* 0x100fe20000011404 */
[C---:B------:R-:W-:Y:S01]  /*0cf0*/  VIADD R222, R204.reuse, 0x40 ;  /* 0x00000040ccde7836 */ /* 0x040fe20000000000 */
[----:B------:R-:W-:Y:S01]  /*0d00*/  SHF.R.S32.HI R5, RZ, 0x1f, R4 ;  /* 0x0000001fff057819 */ /* 0x000fe20000011404 */
[----:B------:R-:W-:Y:S01]  /*0d10*/  VIADD R223, R204, 0x20 ;  /* 0x00000020ccdf7836 */ /* 0x000fe20000000000 */
[----:B------:R-:W-:Y:S01]  /*0d20*/  LEA.HI R2, R2, R3, RZ, 0x1 ;  /* 0x0000000302027211 */ /* 0x000fe200078f08ff */
[----:B------:R-:W-:Y:S01]  /*0d30*/  VIADD R207, R18, 0x60 ;  /* 0x0000006012cf7836 */ /* 0x000fe20000000000 */
[----:B------:R-:W-:Y:S01]  /*0d40*/  LOP3.LUT R8, R8, 0x1ffffffe, RZ, 0xc0, !PT ;  /* 0x1ffffffe08087812 */ /* 0x000fe200078ec0ff */
[C---:B------:R-:W-:Y:S01]  /*0d50*/  VIADD R206, R18.reuse, 0x80 ;  /* 0x0000008012ce7836 */ /* 0x040fe20000000000 */
[----:B------:R-:W-:Y:S01]  /*0d60*/  LEA.HI R5, R5, R0, RZ, 0x2 ;  /* 0x0000000005057211 */ /* 0x000fe200078f10ff */
[----:B------:R-:W-:Y:S01]  /*0d70*/  VIADD R208, R18, 0xa0 ;  /* 0x000000a012d07836 */ /* 0x000fe20000000000 */
[----:B------:R-:W-:Y:S01]  /*0d80*/  LOP3.LUT R2, R2, 0x3fffffe, RZ, 0xc0, !PT ;  /* 0x03fffffe02027812 */ /* 0x000fe200078ec0ff */
[----:B------:R-:W-:Y:S01]  /*0d90*/  IMAD.IADD R8, R9, 0x1, -R8 ;  /* 0x0000000109087824 */ /* 0x000fe200078e0a08 */
[----:B------:R-:W-:Y:S01]  /*0da0*/  LOP3.LUT R5, R5, 0xfffffffc, RZ, 0xc0, !PT ;  /* 0xfffffffc05057812 */ /* 0x000fe200078ec0ff */
[----:B------:R-:W-:Y:S01]  /*0db0*/  VIADD R221, R204, 0x10 ;  /* 0x00000010ccdd7836 */ /* 0x000fe20000000000 */
[----:B------:R-:W-:Y:S01]  /*0dc0*/  LOP3.LUT R7, R6, 0x3fffffe, RZ, 0xc0, !PT ;  /* 0x03fffffe06077812 */ /* 0x000fe200078ec0ff */
[----:B------:R-:W-:Y:S01]  /*0dd0*/  IMAD.IADD R2, R3, 0x1, -R2 ;  /* 0x0000000103027824 */ /* 0x000fe200078e0a02 */
[----:B------:R-:W-:Y:S01]  /*0de0*/  LEA.HI R4, R10, R10, RZ, 0x1 ;  /* 0x0000000a0a047211 */ /* 0x000fe200078f08ff */
[----:B------:R-:W-:Y:S01]  /*0df0*/  IMAD R3, R8, 0x8, R11 ;  /* 0x0000000808037824 */ /* 0x000fe200078e020b */
[----:B------:R-:W-:Y:S01]  /*0e00*/  SHF.R.S32.HI R19, RZ, 0x1f, R18 ;  /* 0x0000001fff137819 */ /* 0x000fe20000011412 */
[----:B------:R-:W-:Y:S01]  /*0e10*/  IMAD.IADD R5, R0, 0x1, -R5 ;  /* 0x0000000100057824 */ /* 0x000fe200078e0a05 */
[----:B------:R-:W-:Y:S01]  /*0e20*/  SHF.R.S32.HI R0, RZ, 0x1f, R14 ;  /* 0x0000001fff007819 */ /* 0x000fe2000001140e */
[----:B------:R-:W-:Y:S01]  /*0e30*/  IMAD.IADD R7, R210, 0x1, -R7 ;  /* 0x00000001d2077824 */ /* 0x000fe200078e0a07 */
[----:B------:R0:W-:Y:S01]  /*0e40*/  STL [R1+0x3c], R3 ;  /* 0x00003c0301007387 */ /* 0x0001e20000100800 */
[----:B------:R-:W-:Y:S01]  /*0e50*/  IMAD.IADD R8, R204, 0x1, R222 ;  /* 0x00000001cc087824 */ /* 0x000fe200078e02de */
[----:B------:R-:W-:Y:S01]  /*0e60*/  SHF.R.S32.HI R220, RZ, 0x1f, R207 ;  /* 0x0000001fffdc7819 */ /* 0x000fe200000114cf */
[----:B------:R-:W-:Y:S01]  /*0e70*/  IMAD R216, R9, 0x8, R7 ;  /* 0x0000000809d87824 */ /* 0x000fe200078e0207 */
[----:B------:R-:W-:Y:S01]  /*0e80*/  LOP3.LUT R9, R4, 0x1ffffffe, RZ, 0xc0, !PT ;  /* 0x1ffffffe04097812 */ /* 0x000fe200078ec0ff */
[----:B------:R-:W-:Y:S01]  /*0e90*/  IMAD.IADD R6, R204, 0x1, R223 ;  /* 0x00000001cc067824 */ /* 0x000fe200078e02df */
[----:B------:R-:W-:Y:S01]  /*0ea0*/  SHF.R.S32.HI R15, RZ, 0x1f, R8 ;  /* 0x0000001fff0f7819 */ /* 0x000fe20000011408 */
[----:B------:R-:W-:Y:S01]  /*0eb0*/  IMAD.SHL.U32 R5, R5, 0x80, RZ ;  /* 0x0000008005057824 */ /* 0x000fe200078e00ff */
[----:B------:R-:W-:Y:S01]  /*0ec0*/  SHF.R.S32.HI R219, RZ, 0x1f, R206 ;  /* 0x0000001fffdb7819 */ /* 0x000fe200000114ce */
[----:B------:R-:W-:Y:S01]  /*0ed0*/  IMAD.IADD R9, R10, 0x1, -R9 ;  /* 0x000000010a097824 */ /* 0x000fe200078e0a09 */
[-C--:B0-----:R-:W-:Y:S01]  /*0ee0*/  LEA.HI R3, R0, R14.reuse, RZ, 0x2 ;  /* 0x0000000e00037211 */ /* 0x081fe200078f10ff */
[----:B------:R-:W-:Y:S01]  /*0ef0*/  IMAD.SHL.U32 R216, R216, 0x40, RZ ;  /* 0x00000040d8d87824 */ /* 0x000fe200078e00ff */
[----:B------:R-:W-:Y:S01]  /*0f00*/  LEA.HI R0, R0, R14, RZ, 0x5 ;  /* 0x0000000e00007211 */ /* 0x000fe200078f28ff */
[C---:B------:R-:W-:Y:S01]  /*0f10*/  VIADD R228, R204.reuse, 0x30 ;  /* 0x00000030cce47836 */ /* 0x040fe20000000000 */
[--C-:B------:R-:W-:Y:S01]  /*0f20*/  SHF.R.S32.HI R4, RZ, 0x2, R3.reuse ;  /* 0x00000002ff047819 */ /* 0x100fe20000011403 */
[----:B------:R-:W-:Y:S01]  /*0f30*/  VIADD R229, R204, 0x50 ;  /* 0x00000050cce57836 */ /* 0x000fe20000000000 */
[----:B------:R-:W-:-:S02]  /*0f40*/  SHF.R.S32.HI R7, RZ, 0x1f, R3 ;  /* 0x0000001fff077819 */ /* 0x000fc40000011403 */
[----:B------:R-:W-:Y:S02]  /*0f50*/  SHF.R.S32.HI R0, RZ, 0x5, R0 ;  /* 0x00000005ff007819 */ /* 0x000fe40000011400 */
[----:B------:R-:W-:Y:S02]  /*0f60*/  LEA.HI R7, R7, R4, RZ, 0x3 ;  /* 0x0000000407077211 */ /* 0x000fe400078f18ff */
[----:B------:R-:W-:Y:S02]  /*0f70*/  LOP3.LUT R3, R3, 0x7ffffffc, RZ, 0xc0, !PT ;  /* 0x7ffffffc03037812 */ /* 0x000fe400078ec0ff */
[----:B------:R-:W-:Y:S02]  /*0f80*/  LOP3.LUT R7, R7, 0xfffffff8, RZ, 0xc0, !PT ;  /* 0xfffffff807077812 */ /* 0x000fe400078ec0ff */
[----:B------:R-:W-:Y:S01]  /*0f90*/  SHF.R.S32.HI R11, RZ, 0x1f, R6 ;  /* 0x0000001fff0b7819 */ /* 0x000fe20000011406 */
[----:B------:R-:W-:Y:S01]  /*0fa0*/  IMAD.IADD R3, R14, 0x1, -R3 ;  /* 0x000000010e037824 */ /* 0x000fe200078e0a03 */
[----:B------:R-:W-:Y:S01]  /*0fb0*/  LOP3.LUT R214, R5, 0x180, RZ, 0xc0, !PT ;  /* 0x0000018005d67812 */ /* 0x000fe200078ec0ff */
[----:B------:R-:W-:Y:S01]  /*0fc0*/  IMAD.IADD R7, R4, 0x1, -R7 ;  /* 0x0000000104077824 */ /* 0x000fe200078e0a07 */
[----:B------:R-:W-:Y:S01]  /*0fd0*/  LEA.HI R213, R15, R8, RZ, 0x4 ;  /* 0x000000080fd57211 */ /* 0x000fe200078f20ff */
[----:B------:R-:W-:Y:S01]  /*0fe0*/  IMAD.SHL.U32 R201, R3, 0x2, RZ ;  /* 0x0000000203c97824 */ /* 0x000fe200078e00ff */
[----:B------:R-:W-:Y:S01]  /*0ff0*/  LEA.HI R13, R11, R6, RZ, 0x4 ;  /* 0x000000060b0d7211 */ /* 0x000fe200078f20ff */
[----:B------:R-:W-:Y:S01]  /*1000*/  IMAD R7, R0, 0x10, R7 ;  /* 0x0000001000077824 */ /* 0x000fe200078e0207 */
[----:B------:R-:W-:Y:S01]  /*1010*/  LEA.HI R8, R15, R8, RZ, 0x6 ;  /* 0x000000080f087211 */ /* 0x000fe200078f30ff */
[----:B------:R-:W-:Y:S01]  /*1020*/  VIADD R33, R201, 0x8 ;  /* 0x00000008c9217836 */ /* 0x000fe20000000000 */
[----:B------:R-:W-:Y:S01]  /*1030*/  SHF.R.U32.HI R215, RZ, 0x3, R214 ;  /* 0x00000003ffd77819 */ /* 0x000fe200000116d6 */
[----:B------:R-:W-:Y:S01]  /*1040*/  IMAD R12, R2, 0x40, R7 ;  /* 0x00000040020c7824 */ /* 0x000fe200078e0207 */
[--C-:B------:R-:W-:Y:S01]  /*1050*/  LOP3.LUT R0, R214, 0x10, R18.reuse, 0xf8, !PT ;  /* 0x00000010d6007812 */ /* 0x100fe200078ef812 */
[----:B------:R-:W-:Y:S01]  /*1060*/  IMAD.SHL.U32 R10, R8, 0x80, RZ ;  /* 0x00000080080a7824 */ /* 0x000fe200078e00ff */
[----:B------:R-:W-:Y:S01]  /*1070*/  LEA.HI R6, R11, R6, RZ, 0x6 ;  /* 0x000000060b067211 */ /* 0x000fe200078f30ff */
[C---:B------:R-:W-:Y:S01]  /*1080*/  VIADD R30, R201.reuse, 0x20 ;  /* 0x00000020c91e7836 */ /* 0x040fe20000000000 */
[-C--:B------:R-:W-:Y:S01]  /*1090*/  LOP3.LUT R3, R0, R215.reuse, RZ, 0x3c, !PT ;  /* 0x000000d700037212 */ /* 0x080fe200078e3cff */
[C---:B------:R-:W-:Y:S01]  /*10a0*/  VIADD R27, R201.reuse, 0x38 ;  /* 0x00000038c91b7836 */ /* 0x040fe20000000000 */
[----:B------:R-:W-:Y:S01]  /*10b0*/  LOP3.LUT R8, R214, 0x30, R213, 0xf8, !PT ;  /* 0x00000030d6087812 */ /* 0x000fe200078ef8d5 */
[----:B------:R-:W-:Y:S01]  /*10c0*/  IMAD.SHL.U32 R6, R6, 0x80, RZ ;  /* 0x0000008006067824 */ /* 0x000fe200078e00ff */
[----:B------:R-:W-:Y:S01]  /*10d0*/  LOP3.LUT R4, R214, 0x30, R13, 0xf8, !PT ;  /* 0x00000030d6047812 */ /* 0x000fe200078ef80d */
[----:B------:R-:W-:Y:S01]  /*10e0*/  IMAD.IADD R3, R216, 0x1, R3 ;  /* 0x00000001d8037824 */ /* 0x000fe200078e0203 */
[----:B------:R-:W-:Y:S01]  /*10f0*/  LOP3.LUT R15, R10, 0xffffe000, RZ, 0xc0, !PT ;  /* 0xffffe0000a0f7812 */ /* 0x000fe200078ec0ff */
[----:B------:R-:W-:Y:S01]  /*1100*/  STL [R1+0x38], R12 ;  /* 0x0000380c01007387 */ /* 0x000fe20000100800 */
[-C--:B------:R-:W-:Y:S01]  /*1110*/  LOP3.LUT R8, R8, R215.reuse, RZ, 0x3c, !PT ;  /* 0x000000d708087212 */ /* 0x080fe200078e3cff */
[C---:B------:R-:W-:Y:S01]  /*1120*/  VIADD R24, R201.reuse, 0x50 ;  /* 0x00000050c9187836 */ /* 0x040fe20000000000 */
[----:B------:R-:W-:Y:S01]  /*1130*/  LOP3.LUT R5, R6, 0xffffe000, RZ, 0xc0, !PT ;  /* 0xffffe00006057812 */ /* 0x000fe200078ec0ff */
[C---:B------:R-:W-:Y:S01]  /*1140*/  VIADD R14, R201.reuse, 0x68 ;  /* 0x00000068c90e7836 */ /* 0x040fe20000000000 */
[-C--:B------:R-:W-:Y:S01]  /*1150*/  LOP3.LUT R4, R4, R215.reuse, RZ, 0x3c, !PT ;  /* 0x000000d704047212 */ /* 0x080fe200078e3cff */
[----:B------:R0:W-:Y:S01]  /*1160*/  STL [R1+0x4], R3 ;  /* 0x0000040301007387 */ /* 0x0001e20000100800 */
[----:B------:R-:W-:Y:S01]  /*1170*/  LOP3.LUT R2, R214, 0x30, R18, 0xf8, !PT ;  /* 0x00000030d6027812 */ /* 0x000fe200078ef812 */
[C---:B------:R-:W-:Y:S01]  /*1180*/  VIADD R31, R201.reuse, 0x18 ;  /* 0x00000018c91f7836 */ /* 0x040fe20000000000 */
[-C--:B------:R-:W-:Y:S01]  /*1190*/  IADD3 R15, R8, R216.reuse, R15 ;  /* 0x000000d8080f7210 */ /* 0x080fe20007ffe00f */
[C---:B------:R-:W-:Y:S01]  /*11a0*/  VIADD R8, R201.reuse, 0x80 ;  /* 0x00000080c9087836 */ /* 0x040fe20000000000 */
[-C--:B------:R-:W-:Y:S01]  /*11b0*/  IADD3 R11, R4, R216.reuse, R5 ;  /* 0x000000d8040b7210 */ /* 0x080fe20007ffe005 */
[C---:B------:R-:W-:Y:S01]  /*11c0*/  VIADD R4, R201.reuse, 0x98 ;  /* 0x00000098c9047836 */ /* 0x040fe20000000000 */
[----:B------:R-:W-:Y:S01]  /*11d0*/  LOP3.LUT R5, R2, R215, RZ, 0x3c, !PT ;  /* 0x000000d702057212 */ /* 0x000fe200078e3cff */
[C---:B------:R-:W-:Y:S01]  /*11e0*/  VIADD R28, R201.reuse, 0x30 ;  /* 0x00000030c91c7836 */ /* 0x040fe20000000000 */
[----:B------:R-:W-:Y:S01]  /*11f0*/  SHF.R.S32.HI R0, RZ, 0x1f, R201 ;  /* 0x0000001fff007819 */ /* 0x000fe200000114c9 */
[C---:B------:R-:W-:Y:S01]  /*1200*/  VIADD R0, R201.reuse, 0xa8 ;  /* 0x000000a8c9007836 */ /* 0x040fe20000000000 */
[----:B0-----:R-:W-:Y:S01]  /*1210*/  SHF.R.S32.HI R3, RZ, 0x1f, R33 ;  /* 0x0000001fff037819 */ /* 0x001fe20000011421 */
[C---:B------:R-:W-:Y:S01]  /*1220*/  VIADD R25, R201.reuse, 0x48 ;  /* 0x00000048c9197836 */ /* 0x040fe20000000000 */
[----:B------:R-:W-:Y:S01]  /*1230*/  SHF.R.S32.HI R3, RZ, 0x1f, R30 ;  /* 0x0000001fff037819 */ /* 0x000fe2000001141e */
[C---:B------:R-:W-:Y:S01]  /*1240*/  VIADD R20, R201.reuse, 0x60 ;  /* 0x00000060c9147836 */ /* 0x040fe20000000000 */
[----:B------:R-:W-:Y:S01]  /*1250*/  SHF.R.S32.HI R3, RZ, 0x1f, R27 ;  /* 0x0000001fff037819 */ /* 0x000fe2000001141b */
[C---:B------:R-:W-:Y:S01]  /*1260*/  VIADD R10, R201.reuse, 0x78 ;  /* 0x00000078c90a7836 */ /* 0x040fe20000000000 */
[C---:B------:R-:W-:Y:S01]  /*1270*/  IADD3 R2, R201.reuse, 0xa0, RZ ;  /* 0x000000a0c9027810 */ /* 0x040fe20007ffe0ff */
[C---:B------:R-:W-:Y:S01]  /*1280*/  VIADD R32, R201.reuse, 0x10 ;  /* 0x00000010c9207836 */ /* 0x040fe20000000000 */
[----:B------:R-:W-:Y:S01]  /*1290*/  SHF.R.S32.HI R3, RZ, 0x1f, R24 ;  /* 0x0000001fff037819 */ /* 0x000fe20000011418 */
[C---:B------:R-:W-:Y:S01]  /*12a0*/  VIADD R29, R201.reuse, 0x28 ;  /* 0x00000028c91d7836 */ /* 0x040fe20000000000 */
[----:B------:R-:W-:Y:S01]  /*12b0*/  SHF.R.S32.HI R3, RZ, 0x1f, R14 ;  /* 0x0000001fff037819 */ /* 0x000fe2000001140e */
[C---:B------:R-:W-:Y:S01]  /*12c0*/  VIADD R26, R201.reuse, 0x40 ;  /* 0x00000040c91a7836 */ /* 0x040fe20000000000 */
[----:B------:R-:W-:Y:S01]  /*12d0*/  SHF.R.S32.HI R3, RZ, 0x1f, R8 ;  /* 0x0000001fff037819 */ /* 0x000fe20000011408 */
[C---:B------:R-:W-:Y:S01]  /*12e0*/  VIADD R21, R201.reuse, 0x58 ;  /* 0x00000058c9157836 */ /* 0x040fe20000000000 */
[C---:B------:R-:W-:Y:S01]  /*12f0*/  IADD3 R5, R16.reuse, R216, R5 ;  /* 0x000000d810057210 */ /* 0x040fe20007ffe005 */
[----:B------:R-:W-:Y:S01]  /*1300*/  VIADD R7, R201, 0x88 ;  /* 0x00000088c9077836 */ /* 0x000fe20000000000 */
[----:B------:R-:W-:Y:S01]  /*1310*/  SHF.R.S32.HI R3, RZ, 0x1f, R4 ;  /* 0x0000001fff037819 */ /* 0x000fe20000011404 */
[C---:B------:R-:W-:Y:S01]  /*1320*/  IMAD.IADD R3, R16.reuse, 0x1, R11 ;  /* 0x0000000110037824 */ /* 0x040fe200078e020b */
[----:B------:R-:W-:Y:S01]  /*1330*/  SHF.R.S32.HI R2, RZ, 0x1f, R2 ;  /* 0x0000001fff027819 */ /* 0x000fe20000011402 */
[----:B------:R-:W-:Y:S01]  /*1340*/  IMAD.IADD R2, R16, 0x1, R15 ;  /* 0x0000000110027824 */ /* 0x000fe200078e020f */
[----:B------:R-:W-:Y:S01]  /*1350*/  SHF.R.S32.HI R0, RZ, 0x1f, R0 ;  /* 0x0000001fff007819 */ /* 0x000fe20000011400 */
[----:B------:R-:W-:Y:S01]  /*1360*/  IMAD R0, R9, 0x8, R12 ;  /* 0x0000000809007824 */ /* 0x000fe200078e020c */
[----:B------:R0:W-:Y:S01]  /*1370*/  STL [R1+0x34], R5 ;  /* 0x0000340501007387 */ /* 0x0001e20000100800 */
[----:B------:R-:W-:Y:S01]  /*1380*/  SHF.R.S32.HI R212, RZ, 0x4, R13 ;  /* 0x00000004ffd47819 */ /* 0x000fe2000001140d */
[C---:B------:R-:W-:Y:S01]  /*1390*/  VIADD R13, R201.reuse, 0x70 ;  /* 0x00000070c90d7836 */ /* 0x040fe20000000000 */
[----:B------:R-:W-:Y:S01]  /*13a0*/  SHF.R.S32.HI R218, RZ, 0x1f, R208 ;  /* 0x0000001fffda7819 */ /* 0x000fe200000114d0 */
[----:B------:R1:W-:Y:S01]  /*13b0*/  STL [R1+0x30], R3 ;  /* 0x0000300301007387 */ /* 0x0003e20000100800 */
[C---:B------:R-:W-:Y:S01]  /*13c0*/  VIADD R6, R201.reuse, 0x90 ;  /* 0x00000090c9067836 */ /* 0x040fe20000000000 */
[----:B------:R-:W-:Y:S01]  /*13d0*/  SHF.R.S32.HI R213, RZ, 0x4, R213 ;  /* 0x00000004ffd57819 */ /* 0x000fe200000114d5 */
[----:B------:R-:W-:Y:S01]  /*13e0*/  VIADD R34, R201, 0xb0 ;  /* 0x000000b0c9227836 */ /* 0x000fe20000000000 */
[----:B------:R1:W-:Y:S01]  /*13f0*/  STL [R1+0x2c], R2 ;  /* 0x00002c0201007387 */ /* 0x0003e20000100800 */
[----:B------:R-:W-:-:S02]  /*1400*/  SHF.R.S32.HI R32, RZ, 0x1f, R32 ;  /* 0x0000001fff207819 */ /* 0x000fc40000011420 */
[----:B0-----:R-:W-:Y:S01]  /*1410*/  SHF.R.S32.HI R5, RZ, 0x1f, R31 ;  /* 0x0000001fff057819 */ /* 0x001fe2000001141f */
[----:B------:R1:W-:Y:S01]  /*1420*/  STL [R1], R0 ;  /* 0x0000000001007387 */ /* 0x0003e20000100800 */
[----:B------:R-:W-:Y:S02]  /*1430*/  SHF.R.S32.HI R5, RZ, 0x1f, R28 ;  /* 0x0000001fff057819 */ /* 0x000fe4000001141c */
[----:B------:R-:W-:Y:S02]  /*1440*/  SHF.R.S32.HI R5, RZ, 0x1f, R25 ;  /* 0x0000001fff057819 */ /* 0x000fe40000011419 */
[----:B------:R-:W-:Y:S02]  /*1450*/  SHF.R.S32.HI R5, RZ, 0x1f, R20 ;  /* 0x0000001fff057819 */ /* 0x000fe40000011414 */
[----:B------:R-:W-:Y:S02]  /*1460*/  SHF.R.S32.HI R5, RZ, 0x1f, R10 ;  /* 0x0000001fff057819 */ /* 0x000fe4000001140a */
[----:B------:R-:W-:-:S02]  /*1470*/  SHF.R.S32.HI R29, RZ, 0x1f, R29 ;  /* 0x0000001fff1d7819 */ /* 0x000fc4000001141d */
[----:B------:R-:W-:Y:S02]  /*1480*/  SHF.R.S32.HI R26, RZ, 0x1f, R26 ;  /* 0x0000001fff1a7819 */ /* 0x000fe4000001141a */
[----:B------:R-:W-:Y:S02]  /*1490*/  SHF.R.S32.HI R21, RZ, 0x1f, R21 ;  /* 0x0000001fff157819 */ /* 0x000fe40000011415 */
[----:B------:R-:W-:Y:S02]  /*14a0*/  SHF.R.S32.HI R13, RZ, 0x1f, R13 ;  /* 0x0000001fff0d7819 */ /* 0x000fe4000001140d */
[----:B------:R-:W-:Y:S02]  /*14b0*/  SHF.R.S32.HI R7, RZ, 0x1f, R7 ;  /* 0x0000001fff077819 */ /* 0x000fe40000011407 */
[----:B-1----:R-:W-:-:S07]  /*14c0*/  SHF.R.S32.HI R5, RZ, 0x1f, R6 ;  /* 0x0000001fff057819 */ /* 0x002fce0000011406 */
.L_x_1856:
[----:B------:R-:W-:Y:S05]  /*14d0*/  YIELD ;  /* 0x0000000000007946 */ /* 0x000fea0003800000 */
[----:B------:R-:W-:Y:S01]  /*14e0*/  ULDC.64 UR4, c[0x0][0xa28] ;  /* 0x00028a0000047ab9 */ /* 0x000fe20000000a00 */
[----:B012---:R-:W0:Y:S01]  /*14f0*/  LDC.64 R4, c[0x0][0xa08] ;  /* 0x00028200ff047b82 */ /* 0x007e220000000a00 */
[----:B------:R-:W-:Y:S01]  /*1500*/  ISETP.NE.U32.AND P1, PT, RZ, UR4, PT ;  /* 0x00000004ff007c0c */ /* 0x000fe2000bf25070 */
[----:B------:R-:W-:Y:S02]  /*1510*/  IMAD.MOV.U32 R79, RZ, RZ, RZ ;  /* 0x000000ffff4f7224 */ /* 0x000fe400078e00ff */
[----:B------:R-:W-:Y:S01]  /*1520*/  IMAD.MOV.U32 R11, RZ, RZ, RZ ;  /* 0x000000ffff0b7224 */ /* 0x000fe200078e00ff */
[----:B------:R-:W-:Y:S01]  /*1530*/  ISETP.NE.AND.EX P1, PT, RZ, UR5, PT, P1 ;  /* 0x00000005ff007c0c */ /* 0x000fe2000bf25310 */
[----:B------:R-:W-:-:S02]  /*1540*/  ULDC.64 UR4, c[0x0][0xa18] ;  /* 0x0002860000047ab9 */ /* 0x000fc40000000a00 */
[----:B------:R-:W-:-:S04]  /*1550*/  ISETP.NE.U32.AND P2, PT, RZ, UR4, PT ;  /* 0x00000004ff007c0c */ /* 0x000fc8000bf45070 */
[----:B------:R-:W-:Y:S01]  /*1560*/  ISETP.NE.AND.EX P2, PT, RZ, UR5, PT, P2 ;  /* 0x00000005ff007c0c */ /* 0x000fe2000bf45320 */
[----:B------:R-:W-:Y:S02]  /*1570*/  ULDC.64 UR4, c[0x0][0xa08] ;  /* 0x0002820000047ab9 */ /* 0x000fe40000000a00 */
[----:B------:R-:W-:-:S03]  /*1580*/  ISETP.NE.U32.AND P0, PT, RZ, UR4, PT ;  /* 0x00000004ff007c0c */ /* 0x000fc6000bf05070 */
[----:B---3--:R-:W1:Y:S01]  /*1590*/  @P1 LDC.64 R2, c[0x0][0xa28] ;  /* 0x00028a00ff021b82 */ /* 0x008e620000000a00 */
[----:B------:R-:W-:Y:S01]  /*15a0*/  ISETP.NE.AND.EX P0, PT, RZ, UR5, PT, P0 ;  /* 0x00000005ff007c0c */ /* 0x000fe2000bf05300 */
[----:B0-----:R-:W-:-:S06]  /*15b0*/  IMAD.WIDE R8, R227, 0x4, R4 ;  /* 0x00000004e3087825 */ /* 0x001fcc00078e0204 */
[----:B------:R-:W0:Y:S01]  /*15c0*/  @P2 LDC.64 R6, c[0x0][0xa18] ;  /* 0x00028600ff062b82 */ /* 0x000e220000000a00 */
[----:B------:R-:W-:Y:S02]  /*15d0*/  ULDC UR4, c[0x0][0x288] ;  /* 0x0000a20000047ab9 */ /* 0x000fe40000000800 */
[----:B------:R-:W-:Y:S01]  /*15e0*/  IMAD.U32 R202, RZ, RZ, UR4 ;  /* 0x00000004ffca7e24 */ /* 0x000fe2000f8e00ff */
[----:B------:R-:W-:Y:S02]  /*15f0*/  ULDC.64 UR4, c[0x0][0x418] ;  /* 0x0001060000047ab9 */ /* 0x000fe40000000a00 */
[----:B------:R-:W5:Y:S01]  /*1600*/  @P0 LDG.E R79, desc[UR42][R8.64] ;  /* 0x0000002a084f0981 */ /* 0x000f62000c1e1900 */
[----:B-1----:R-:W-:-:S04]  /*1610*/  @P1 IMAD.WIDE R2, R227, 0x4, R2 ;  /* 0x00000004e3021825 */ /* 0x002fc800078e0202 */
[----:B0-----:R-:W-:Y:S01]  /*1620*/  @P2 IMAD.WIDE R4, R227, 0x4, R6 ;  /* 0x00000004e3042825 */ /* 0x001fe200078e0206 */
[----:B------:R-:W-:Y:S01]  /*1630*/  UISETP.NE.U32.AND UP0, UPT, UR4, URZ, UPT ;  /* 0x0000003f0400728c */ /* 0x000fe2000bf05070 */
[----:B------:R0:W5:Y:S02]  /*1640*/  @P1 LDG.E R11, desc[UR42][R2.64] ;  /* 0x0000002a020b1981 */ /* 0x000164000c1e1900 */
[----:B------:R-:W-:Y:S02]  /*1650*/  ULDC UR4, c[0x0][0x424] ;  /* 0x0001090000047ab9 */ /* 0x000fe40000000800 */
[----:B------:R1:W5:Y:S01]  /*1660*/  @P2 LDG.E R202, desc[UR42][R4.64] ;  /* 0x0000002a04ca2981 */ /* 0x000362000c1e1900 */
[----:B------:R-:W-:-:S03]  /*1670*/  UISETP.NE.AND.EX UP0, UPT, UR5, URZ, UPT, UP0 ;  /* 0x0000003f0500728c */ /* 0x000fc6000bf05300 */
[----:B------:R-:W-:Y:S01]  /*1680*/  ULDC UR5, c[0x0][0x2f0] ;  /* 0x0000bc0000057ab9 */ /* 0x000fe20000000800 */
[----:B------:R-:W-:-:S04]  /*1690*/  USEL UR4, UR4, 0x1, UP0 ;  /* 0x0000000104047887 */ /* 0x000fc80008000000 */
[----:B------:R-:W-:-:S03]  /*16a0*/  UIMAD UR4, UR4, UR5, URZ ;  /* 0x00000005040472a4 */ /* 0x000fc6000f8e023f */
[----:B------:R-:W-:Y:S02]  /*16b0*/  ULDC UR5, c[0x0][0x348] ;  /* 0x0000d20000057ab9 */ /* 0x000fe40000000800 */
[----:B0-----:R-:W-:Y:S02]  /*16c0*/  IMAD.U32 R2, RZ, RZ, UR5 ;  /* 0x00000005ff027e24 */ /* 0x001fe4000f8e00ff */
[----:B------:R-:W-:Y:S01]  /*16d0*/  IMAD.U32 R28, RZ, RZ, UR4 ;  /* 0x00000004ff1c7e24 */ /* 0x000fe2000f8e00ff */
[----:B-1--4-:R-:W-:Y:S06]  /*16e0*/  @P2 BRA `(.L_x_1618) ;  /* 0x0000000000242947 */ /* 0x012fec0003800000 */
        /* <DEDUP_REMOVED lines=9> */
.L_x_1618:
        /* <DEDUP_REMOVED lines=10> */
[----:B------:R-:W0:Y:S02]  /*1820*/  LDC.64 R28, c[0x0][0xa20] ;  /* 0x00028800ff1c7b82 */ /* 0x000e240000000a00 */
[----:B0-----:R-:W-:-:S06]  /*1830*/  IMAD.WIDE R28, R227, 0x4, R28 ;  /* 0x00000004e31c7825 */ /* 0x001fcc00078e021c */
[----:B------:R0:W5:Y:S01]  /*1840*/  LDG.E R28, desc[UR42][R28.64] ;  /* 0x0000002a1c1c7981 */ /* 0x000162000c1e1900 */
[----:B------:R-:W-:Y:S05]  /*1850*/  BRA `(.L_x_1620) ;  /* 0x0000000000107947 */ /* 0x000fea0003800000 */
.L_x_1619:
[----:B------:R-:W-:Y:S05]  /*1860*/  @!P0 BRA `(.L_x_1620) ;  /* 0x00000000000c8947 */ /* 0x000fea0003800000 */
[----:B------:R-:W2:Y:S04]  /*1870*/  LDG.E R3, desc[UR42][R8.64] ;  /* 0x0000002a08037981 */ /* 0x000ea8000c1e1900 */
[----:B------:R-:W2:Y:S02]  /*1880*/  LDG.E R28, desc[UR42][R8.64+0x4] ;  /* 0x0000042a081c7981 */ /* 0x000ea4000c1e1900 */
[----:B--2---:R-:W-:-:S07]  /*1890*/  IMAD.IADD R28, R28, 0x1, -R3 ;  /* 0x000000011c1c7824 */ /* 0x004fce00078e0a03 */
.L_x_1620:
[----:B------:R-:W-:Y:S01]  /*18a0*/  ULDC.64 UR4, c[0x0][0xa10] ;  /* 0x0002840000047ab9 */ /* 0x000fe20000000a00 */
[----:B------:R-:W1:Y:S01]  /*18b0*/  LDC R4, c[0x0][0x448] ;  /* 0x00011200ff047b82 */ /* 0x000e620000000800 */
[----:B------:R-:W-:-:S04]  /*18c0*/  ISETP.NE.U32.AND P0, PT, RZ, UR4, PT ;  /* 0x00000004ff007c0c */ /* 0x000fc8000bf05070 */
[----:B------:R-:W-:Y:S01]  /*18d0*/  ISETP.NE.AND.EX P0, PT, RZ, UR5, PT, P0 ;  /* 0x00000005ff007c0c */ /* 0x000fe2000bf05300 */
[----:B------:R-:W-:Y:S02]  /*18e0*/  ULDC.64 UR4, c[0x0][0xa30] ;  /* 0x00028c0000047ab9 */ /* 0x000fe40000000a00 */
[----:B------:R-:W-:-:S04]  /*18f0*/  ISETP.NE.U32.AND P1, PT, RZ, UR4, PT ;  /* 0x00000004ff007c0c */ /* 0x000fc8000bf25070 */
[----:B------:R-:W-:-:S06]  /*1900*/  ISETP.NE.AND.EX P1, PT, RZ, UR5, PT, P1 ;  /* 0x00000005ff007c0c */ /* 0x000fcc000bf25310 */
[----:B------:R-:W2:Y:S08]  /*1910*/  @P0 LDC.64 R6, c[0x0][0xa10] ;  /* 0x00028400ff060b82 */ /* 0x000eb00000000a00 */
[----:B------:R-:W3:Y:S01]  /*1920*/  @P1 LDC.64 R8, c[0x0][0xa30] ;  /* 0x00028c00ff081b82 */ /* 0x000ee20000000a00 */
[----:B--2---:R-:W-:-:S05]  /*1930*/  @P0 IMAD.WIDE R6, R227, 0x4, R6 ;  /* 0x00000004e3060825 */ /* 0x004fca00078e0206 */
[----:B------:R-:W2:Y:S04]  /*1940*/  @P0 LDG.E R0, desc[UR42][R6.64] ;  /* 0x0000002a06000981 */ /* 0x000ea8000c1e1900 */
[----:B------:R-:W2:Y:S01]  /*1950*/  @P0 LDG.E R3, desc[UR42][R6.64+0x4] ;  /* 0x0000042a06030981 */ /* 0x000ea2000c1e1900 */
[----:B-----5:R-:W-:Y:S02]  /*1960*/  IMAD.MOV.U32 R26, RZ, RZ, R28 ;  /* 0x000000ffff1a7224 */ /* 0x020fe400078e001c */
[----:B---3--:R-:W-:-:S05]  /*1970*/  @P1 IMAD.WIDE R8, R227, 0x4, R8 ;  /* 0x00000004e3081825 */ /* 0x008fca00078e0208 */
[----:B------:R3:W5:Y:S01]  /*1980*/  @P1 LDG.E R26, desc[UR42][R8.64] ;  /* 0x0000002a081a1981 */ /* 0x000762000c1e1900 */
[----:B-1----:R-:W-:Y:S01]  /*1990*/  ISETP.NE.AND P1, PT, R4, 0x1, PT ;  /* 0x000000010400780c */ /* 0x002fe20003f25270 */
[----:B------:R-:W-:Y:S01]  /*19a0*/  IMAD.SHL.U32 R211, R225, 0x80, RZ ;  /* 0x00000080e1d37824 */ /* 0x000fe200078e00ff */
[----:B------:R-:W1:Y:S01]  /*19b0*/  LDC.64 R4, c[0x0][0x9e0] ;  /* 0x00027800ff047b82 */ /* 0x000e620000000a00 */
[----:B------:R-:W-:-:S10]  /*19c0*/  IMAD.IADD R11, R28, 0x1, -R11 ;  /* 0x000000011c0b7824 */ /* 0x000fd400078e0a0b */
[----:B------:R-:W4:Y:S08]  /*19d0*/  @P1 LDC R13, c[0x0][0x44c] ;  /* 0x00011300ff0d1b82 */ /* 0x000f300000000800 */
[----:B------:R-:W0:Y:S01]  /*19e0*/  @P1 LDC R10, c[0x0][0x450] ;  /* 0x00011400ff0a1b82 */ /* 0x000e220000000800 */
[----:B-1----:R-:W-:Y:S01]  /*19f0*/  ISETP.GE.AND P2, PT, R5, 0x1, PT ;  /* 0x000000010500780c */ /* 0x002fe20003f46270 */
[----:B--2---:R-:W-:-:S02]  /*1a00*/  @P0 IMAD.IADD R2, R3, 0x1, -R0 ;  /* 0x0000000103020824 */ /* 0x004fc400078e0a00 */
[----:B------:R-:W-:Y:S02]  /*1a10*/  VIADD R0, R211, 0x7f ;  /* 0x0000007fd3007836 */ /* 0x000fe40000000000 */
[----:B------:R-:W-:Y:S02]  /*1a20*/  IMAD.IADD R203, R11, 0x1, R2 ;  /* 0x000000010bcb7824 */ /* 0x000fe400078e0202 */
[----:B----4-:R-:W-:-:S03]  /*1a30*/  @P1 IMAD.HI.U32 R3, R0, R13, RZ ;  /* 0x0000000d00031227 */ /* 0x010fc600078e00ff */
[C---:B------:R-:W-:Y:S01]  /*1a40*/  IADD3 R7, R203.reuse, 0x1, -R202 ;  /* 0x00000001cb077810 */ /* 0x040fe20007ffe8ca */
[----:B------:R-:W-:Y:S01]  /*1a50*/  IMAD.MOV.U32 R6, RZ, RZ, R0 ;  /* 0x000000ffff067224 */ /* 0x000fe200078e0000 */
[----:B0-----:R-:W-:Y:S01]  /*1a60*/  @P1 SHF.R.U32.HI R6, RZ, R10, R3 ;  /* 0x0000000aff061219 */ /* 0x001fe20000011603 */
[----:B------:R-:W-:-:S04]  /*1a70*/  VIADD R0, R203, 0x7f ;  /* 0x0000007fcb007836 */ /* 0x000fc80000000000 */
[----:B---3--:R-:W-:Y:S01]  /*1a80*/  IMAD.IADD R9, R7, 0x1, R6 ;  /* 0x0000000107097824 */ /* 0x008fe200078e0206 */
[----:B------:R-:W-:-:S03]  /*1a90*/  SHF.R.S32.HI R3, RZ, 0x1f, R0 ;  /* 0x0000001fff037819 */ /* 0x000fc60000011400 */
[----:B------:R-:W-:Y:S01]  /*1aa0*/  IMAD.IADD R4, R9, 0x1, R4 ;  /* 0x0000000109047824 */ /* 0x000fe200078e0204 */
[----:B------:R-:W-:-:S04]  /*1ab0*/  LEA.HI R3, R3, R0, RZ, 0x7 ;  /* 0x0000000003037211 */ /* 0x000fc800078f38ff */
[----:B------:R-:W-:Y:S01]  /*1ac0*/  SHF.R.S32.HI R27, RZ, 0x7, R3 ;  /* 0x00000007ff1b7819 */ /* 0x000fe20000011403 */
[----:B------:R-:W-:Y:S06]  /*1ad0*/  @!P2 BRA `(.L_x_1621) ;  /* 0x000000000048a947 */ /* 0x000fec0003800000 */
[C---:B------:R-:W-:Y:S01]  /*1ae0*/  ISETP.GT.AND P0, PT, R9.reuse, RZ, PT ;  /* 0x000000ff0900720c */ /* 0x040fe20003f04270 */
[----:B------:R-:W-:Y:S01]  /*1af0*/  BSSY B0, `(.L_x_1622) ;  /* 0x000000e000007945 */ /* 0x000fe20003800000 */
[----:B------:R-:W-:-:S11]  /*1b00*/  VIADD R0, R9, 0xffffffff ;  /* 0xffffffff09007836 */ /* 0x000fd60000000000 */
[----:B------:R-:W-:Y:S05]  /*1b10*/  @P0 BRA `(.L_x_1623) ;  /* 0x00000000001c0947 */ /* 0x000fea0003800000 */
[----:B------:R-:W-:Y:S01]  /*1b20*/  ISETP.NE.AND P0, PT, R5, 0x1, PT ;  /* 0x000000010500780c */ /* 0x000fe20003f05270 */
[----:B------:R-:W-:-:S12]  /*1b30*/  IMAD.MOV R3, RZ, RZ, -R9 ;  /* 0x000000ffff037224 */ /* 0x000fd800078e0a09 */
[----:B------:R-:W0:Y:S02]  /*1b40*/  @P0 LDC.64 R6, c[0x0][0x9e8] ;  /* 0x00027a00ff060b82 */ /* 0x000e240000000a00 */
[----:B0-----:R-:W-:-:S05]  /*1b50*/  @P0 IMAD.HI.U32 R0, R3, R6, RZ ;  /* 0x0000000603000227 */ /* 0x001fca00078e00ff */
[----:B------:R-:W-:-:S04]  /*1b60*/  @P0 SHF.R.U32.HI R3, RZ, R7, R0 ;  /* 0x00000007ff030219 */ /* 0x000fc80000011600 */
[----:B------:R-:W-:Y:S01]  /*1b70*/  LOP3.LUT R0, RZ, R3, RZ, 0x33, !PT ;  /* 0x00000003ff007212 */ /* 0x000fe200078e33ff */
[----:B------:R-:W-:Y:S06]  /*1b80*/  BRA `(.L_x_1624) ;  /* 0x0000000000107947 */ /* 0x000fec0003800000 */
.L_x_1623:
[----:B------:R-:W-:-:S13]  /*1b90*/  ISETP.NE.AND P0, PT, R5, 0x1, PT ;  /* 0x000000010500780c */ /* 0x000fda0003f05270 */
[----:B------:R-:W0:Y:S02]  /*1ba0*/  @P0 LDC.64 R6, c[0x0][0x9e8] ;  /* 0x00027a00ff060b82 */ /* 0x000e240000000a00 */
[----:B0-----:R-:W-:-:S05]  /*1bb0*/  @P0 IMAD.HI.U32 R6, R0, R6, RZ ;  /* 0x0000000600060227 */ /* 0x001fca00078e00ff */
[----:B------:R-:W-:-:S07]  /*1bc0*/  @P0 SHF.R.U32.HI R0, RZ, R7, R6 ;  /* 0x00000007ff000219 */ /* 0x000fce0000011606 */
.L_x_1624:
[----:B------:R-:W-:Y:S05]  /*1bd0*/  BSYNC B0 ;  /* 0x0000000000007941 */ /* 0x000fea0003800000 */
.L_x_1622:
[----:B------:R-:W-:-:S05]  /*1be0*/  IMAD R3, R0, R5, R5 ;  /* 0x0000000500037224 */ /* 0x000fca00078e0205 */
[----:B------:R-:W-:-:S07]  /*1bf0*/  VIMNMX R4, R4, R3, PT ;  /* 0x0000000304047248 */ /* 0x000fce0003fe0100 */
.L_x_1621:
[----:B------:R-:W0:Y:S01]  /*1c00*/  @P1 LDC R0, c[0x0][0x44c] ;  /* 0x00011300ff001b82 */ /* 0x000e220000000800 */
[----:B------:R-:W-:Y:S01]  /*1c10*/  VIADD R4, R4, 0x7f ;  /* 0x0000007f04047836 */ /* 0x000fe20000000000 */
[----:B------:R-:W-:Y:S01]  /*1c20*/  ULDC UR4, c[0x0][0x9dc] ;  /* 0x0002770000047ab9 */ /* 0x000fe20000000800 */
[----:B------:R-:W-:Y:S02]  /*1c30*/  IMAD.MOV.U32 R6, RZ, RZ, R211 ;  /* 0x000000ffff067224 */ /* 0x000fe400078e00d3 */
[----:B------:R-:W-:Y:S01]  /*1c40*/  IMAD.IADD R95, R203, 0x1, -R202 ;  /* 0x00000001cb5f7824 */ /* 0x000fe200078e0aca */
[----:B------:R-:W-:Y:S02]  /*1c50*/  SHF.R.S32.HI R3, RZ, 0x1f, R4 ;  /* 0x0000001fff037819 */ /* 0x000fe40000011404 */
[----:B------:R-:W1:Y:S02]  /*1c60*/  @P1 LDC R7, c[0x0][0x450] ;  /* 0x00011400ff071b82 */ /* 0x000e640000000800 */
[----:B------:R-:W-:Y:S01]  /*1c70*/  LEA.HI R3, R3, R4, RZ, 0x7 ;  /* 0x0000000403037211 */ /* 0x000fe200078f38ff */
[----:B0-----:R-:W-:-:S05]  /*1c80*/  @P1 IMAD.HI.U32 R0, R211, R0, RZ ;  /* 0x00000000d3001227 */ /* 0x001fca00078e00ff */
[----:B-1----:R-:W-:Y:S02]  /*1c90*/  @P1 SHF.R.U32.HI R6, RZ, R7, R0 ;  /* 0x00000007ff061219 */ /* 0x002fe40000011600 */
[----:B------:R-:W-:-:S03]  /*1ca0*/  SHF.R.S32.HI R0, RZ, 0x7, R3 ;  /* 0x00000007ff007819 */ /* 0x000fc60000011403 */
[----:B------:R-:W-:Y:S01]  /*1cb0*/  IMAD.IADD R3, R95, 0x1, R6 ;  /* 0x000000015f037824 */ /* 0x000fe200078e0206 */
[----:B------:R-:W-:-:S03]  /*1cc0*/  VIMNMX R8, R27, R0, PT ;  /* 0x000000001b087248 */ /* 0x000fc60003fe0100 */
[----:B------:R-:W-:Y:S01]  /*1cd0*/  VIADD R0, R3, -UR4 ;  /* 0x8000000403007c36 */ /* 0x000fe20008000000 */
[----:B------:R-:W-:Y:S06]  /*1ce0*/  @!P2 BRA `(.L_x_1625) ;  /* 0x000000000044a947 */ /* 0x000fec0003800000 */
[----:B------:R-:W-:Y:S01]  /*1cf0*/  ISETP.GT.AND P0, PT, R3, -0x1, PT ;  /* 0xffffffff0300780c */ /* 0x000fe20003f04270 */
[----:B------:R-:W-:-:S12]  /*1d00*/  BSSY B0, `(.L_x_1626) ;  /* 0x000000d000007945 */ /* 0x000fd80003800000 */
[----:B------:R-:W-:Y:S05]  /*1d10*/  @P0 BRA `(.L_x_1627) ;  /* 0x00000000001c0947 */ /* 0x000fea0003800000 */
[----:B------:R-:W-:Y:S02]  /*1d20*/  ISETP.NE.AND P0, PT, R5, 0x1, PT ;  /* 0x000000010500780c */ /* 0x000fe40003f05270 */
[----:B------:R-:W-:-:S11]  /*1d30*/  LOP3.LUT R3, RZ, R3, RZ, 0x33, !PT ;  /* 0x00000003ff037212 */ /* 0x000fd600078e33ff */
[----:B------:R-:W0:Y:S02]  /*1d40*/  @P0 LDC.64 R6, c[0x0][0x9e8] ;  /* 0x00027a00ff060b82 */ /* 0x000e240000000a00 */
[----:B0-----:R-:W-:-:S05]  /*1d50*/  @P0 IMAD.HI.U32 R4, R3, R6, RZ ;  /* 0x0000000603040227 */ /* 0x001fca00078e00ff */
[----:B------:R-:W-:-:S04]  /*1d60*/  @P0 SHF.R.U32.HI R3, RZ, R7, R4 ;  /* 0x00000007ff030219 */ /* 0x000fc80000011604 */
[----:B------:R-:W-:Y:S01]  /*1d70*/  LOP3.LUT R3, RZ, R3, RZ, 0x33, !PT ;  /* 0x00000003ff037212 */ /* 0x000fe200078e33ff */
[----:B------:R-:W-:Y:S06]  /*1d80*/  BRA `(.L_x_1628) ;  /* 0x0000000000107947 */ /* 0x000fec0003800000 */
.L_x_1627:
[----:B------:R-:W-:-:S13]  /*1d90*/  ISETP.NE.AND P0, PT, R5, 0x1, PT ;  /* 0x000000010500780c */ /* 0x000fda0003f05270 */
[----:B------:R-:W0:Y:S02]  /*1da0*/  @P0 LDC.64 R6, c[0x0][0x9e8] ;  /* 0x00027a00ff060b82 */ /* 0x000e240000000a00 */
[----:B0-----:R-:W-:-:S05]  /*1db0*/  @P0 IMAD.HI.U32 R4, R3, R6, RZ ;  /* 0x0000000603040227 */ /* 0x001fca00078e00ff */
[----:B------:R-:W-:-:S07]  /*1dc0*/  @P0 SHF.R.U32.HI R3, RZ, R7, R4 ;  /* 0x00000007ff030219 */ /* 0x000fce0000011604 */
.L_x_1628:
[----:B------:R-:W-:Y:S05]  /*1dd0*/  BSYNC B0 ;  /* 0x0000000000007941 */ /* 0x000fea0003800000 */
.L_x_1626:
[----:B------:R-:W-:-:S05]  /*1de0*/  IMAD R3, R3, R5, RZ ;  /* 0x0000000503037224 */ /* 0x000fca00078e02ff */
[----:B------:R-:W-:-:S07]  /*1df0*/  VIMNMX R0, R0, R3, !PT ;  /* 0x0000000300007248 */ /* 0x000fce0007fe0100 */
.L_x_1625:
[----:B------:R-:W-:Y:S01]  /*1e00*/  SHF.R.S32.HI R3, RZ, 0x1f, R0 ;  /* 0x0000001fff037819 */ /* 0x000fe20000011400 */
[----:B------:R-:W-:Y:S01]  /*1e10*/  BSSY B0, `(.L_x_1629) ;  /* 0x000002a000007945 */ /* 0x000fe20003800000 */
[----:B------:R-:W-:Y:S02]  /*1e20*/  LOP3.LUT R14, R12, 0xff, RZ, 0xc0, !PT ;  /* 0x000000ff0c0e7812 */ /* 0x000fe400078ec0ff */
[----:B------:R-:W-:Y:S01]  /*1e30*/  LEA.HI R3, R3, R0, RZ, 0x7 ;  /* 0x0000000003037211 */ /* 0x000fe200078f38ff */
[----:B------:R-:W-:Y:S01]  /*1e40*/  IMAD.MOV.U32 R0, RZ, RZ, RZ ;  /* 0x000000ffff007224 */ /* 0x000fe200078e00ff */
[----:B------:R-:W-:Y:S01]  /*1e50*/  SHF.R.U32.HI R4, RZ, 0x10, R12 ;  /* 0x00000010ff047819 */ /* 0x000fe2000001160c */
[----:B------:R0:W-:Y:S01]  /*1e60*/  STL [R1+0x14], R14 ;  /* 0x0000140e01007387 */ /* 0x0001e20000100800 */
[----:B------:R-:W-:-:S03]  /*1e70*/  SHF.R.S32.HI R3, RZ, 0x7, R3 ;  /* 0x00000007ff037819 */ /* 0x000fc60000011403 */
[----:B------:R0:W-:Y:S01]  /*1e80*/  STL [R1+0x8], R4 ;  /* 0x0000080401007387 */ /* 0x0001e20000100800 */
[----:B------:R-:W-:-:S04]  /*1e90*/  VIMNMX R9, RZ, R3, !PT ;  /* 0x00000003ff097248 */ /* 0x000fc80007fe0100 */
[----:B------:R-:W-:-:S13]  /*1ea0*/  ISETP.GT.AND P0, PT, R8, R9, PT ;  /* 0x000000090800720c */ /* 0x000fda0003f04270 */
[----:B0-----:R-:W-:Y:S05]  /*1eb0*/  @!P0 BRA `(.L_x_1630) ;  /* 0x00000000007c8947 */ /* 0x001fea0003800000 */
[----:B------:R-:W-:Y:S01]  /*1ec0*/  ISETP.NE.AND P0, PT, R4, RZ, PT ;  /* 0x000000ff0400720c */ /* 0x000fe20003f05270 */
[----:B------:R-:W-:-:S03]  /*1ed0*/  ULDC UR4, c[0x0][0x9f0] ;  /* 0x00027c0000047ab9 */ /* 0x000fc60000000800 */
[----:B------:R-:W-:-:S04]  /*1ee0*/  SEL R13, R4, UR4, P0 ;  /* 0x00000004040d7c07 */ /* 0x000fc80008000000 */
[-C--:B------:R-:W-:Y:S02]  /*1ef0*/  IABS R6, R13.reuse ;  /* 0x0000000d00067213 */ /* 0x080fe40000000000 */
[----:B------:R-:W-:Y:S02]  /*1f00*/  IADD3 R0, R13, -0x1, R8 ;  /* 0xffffffff0d007810 */ /* 0x000fe40007ffe008 */
[----:B------:R-:W0:Y:S01]  /*1f10*/  I2F.RP R3, R6 ;  /* 0x0000000600037306 */ /* 0x000e220000209400 */
[----:B------:R-:W-:Y:S02]  /*1f20*/  IABS R12, R13 ;  /* 0x0000000d000c7213 */ /* 0x000fe40000000000 */
[----:B------:R-:W-:-:S05]  /*1f30*/  IMAD.IADD R0, R0, 0x1, -R9 ;  /* 0x0000000100007824 */ /* 0x000fca00078e0a09 */
[----:B------:R-:W-:Y:S02]  /*1f40*/  IABS R10, R0 ;  /* 0x00000000000a7213 */ /* 0x000fe40000000000 */
[----:B------:R-:W-:-:S04]  /*1f50*/  LOP3.LUT R0, R0, R13, RZ, 0x3c, !PT ;  /* 0x0000000d00007212 */ /* 0x000fc800078e3cff */
[----:B------:R-:W-:Y:S01]  /*1f60*/  ISETP.GE.AND P2, PT, R0, RZ, PT ;  /* 0x000000ff0000720c */ /* 0x000fe20003f46270 */
[----:B0-----:R-:W0:Y:S02]  /*1f70*/  MUFU.RCP R3, R3 ;  /* 0x0000000300037308 */ /* 0x001e240000001000 */
[----:B0-----:R-:W-:Y:S02]  /*1f80*/  VIADD R4, R3, 0xffffffe ;  /* 0x0ffffffe03047836 */ /* 0x001fe40000000000 */
[----:B------:R-:W-:-:S04]  /*1f90*/  IMAD.MOV R3, RZ, RZ, -R12 ;  /* 0x000000ffff037224 */ /* 0x000fc800078e0a0c */
[----:B------:R0:W1:Y:S02]  /*1fa0*/  F2I.FTZ.U32.TRUNC.NTZ R5, R4 ;  /* 0x0000000400057305 */ /* 0x000064000021f000 */
[----:B0-----:R-:W-:Y:S02]  /*1fb0*/  IMAD.MOV.U32 R4, RZ, RZ, RZ ;  /* 0x000000ffff047224 */ /* 0x001fe400078e00ff */
[----:B-1----:R-:W-:-:S04]  /*1fc0*/  IMAD.MOV R7, RZ, RZ, -R5 ;  /* 0x000000ffff077224 */ /* 0x002fc800078e0a05 */
[----:B------:R-:W-:-:S04]  /*1fd0*/  IMAD R7, R7, R6, RZ ;  /* 0x0000000607077224 */ /* 0x000fc800078e02ff */
[----:B------:R-:W-:-:S04]  /*1fe0*/  IMAD.HI.U32 R5, R5, R7, R4 ;  /* 0x0000000705057227 */ /* 0x000fc800078e0004 */
[----:B------:R-:W-:-:S04]  /*1ff0*/  IMAD.MOV.U32 R4, RZ, RZ, R10 ;  /* 0x000000ffff047224 */ /* 0x000fc800078e000a */
        /* <DEDUP_REMOVED lines=8> */
[----:B------:R-:W-:-:S04]  /*2080*/  IMAD.MOV.U32 R0, RZ, RZ, R5 ;  /* 0x000000ffff007224 */ /* 0x000fc800078e0005 */
[----:B------:R-:W-:Y:S01]  /*2090*/  @!P2 IMAD.MOV R0, RZ, RZ, -R0 ;  /* 0x000000ffff00a224 */ /* 0x000fe200078e0a00 */
[----:B------:R-:W-:-:S07]  /*20a0*/  @!P1 LOP3.LUT R0, RZ, R13, RZ, 0x33, !PT ;  /* 0x0000000dff009212 */ /* 0x000fce00078e33ff */
.L_x_1630:
[----:B------:R-:W-:Y:S05]  /*20b0*/  BSYNC B0 ;  /* 0x0000000000007941 */ /* 0x000fea0003800000 */
.L_x_1629:
[----:B------:R-:W-:-:S05]  /*20c0*/  IMAD R3, R14, R0, R9 ;  /* 0x000000000e037224 */ /* 0x000fca00078e0209 */
[C---:B------:R-:W-:Y:S01]  /*20d0*/  VIADDMNMX R0, R3.reuse, R0, R8, PT ;  /* 0x0000000003007246 */ /* 0x040fe20003800108 */
[----:B------:R-:W-:-:S04]  /*20e0*/  IMAD R3, R3, 0x80, -R11 ;  /* 0x0000008003037824 */ /* 0x000fc800078e0a0b */
[----:B------:R-:W-:Y:S01]  /*20f0*/  IMAD R5, R0, 0x80, -R11 ;  /* 0x0000008000057824 */ /* 0x000fe200078e0a0b */
[----:B------:R-:W-:-:S04]  /*2100*/  VIMNMX R3, RZ, R3, !PT ;  /* 0x00000003ff037248 */ /* 0x000fc80007fe0100 */
[----:B------:R-:W-:Y:S02]  /*2110*/  VIMNMX R0, R5, R2, PT ;  /* 0x0000000205007248 */ /* 0x000fe40003fe0100 */
[----:B------:R-:W-:Y:S02]  /*2120*/  SHF.R.U32.HI R25, RZ, 0x7, R3 ;  /* 0x00000007ff197819 */ /* 0x000fe40000011603 */
[----:B------:R-:W-:-:S03]  /*2130*/  ISETP.GT.AND P0, PT, R0, R3, PT ;  /* 0x000000030000720c */ /* 0x000fc60003f04270 */
[----:B------:R-:W-:-:S10]  /*2140*/  IMAD.MOV.U32 R24, RZ, RZ, R25 ;  /* 0x000000ffff187224 */ /* 0x000fd400078e0019 */
[----:B------:R-:W-:-:S05]  /*2150*/  @P0 VIADD R0, R0, 0x7f ;  /* 0x0000007f00000836 */ /* 0x000fca0000000000 */
[----:B------:R-:W-:-:S04]  /*2160*/  @P0 SHF.R.S32.HI R3, RZ, 0x1f, R0 ;  /* 0x0000001fff030819 */ /* 0x000fc80000011400 */
[----:B------:R-:W-:-:S04]  /*2170*/  @P0 LEA.HI R3, R3, R0, RZ, 0x7 ;  /* 0x0000000003030211 */ /* 0x000fc800078f38ff */
[----:B------:R-:W-:Y:S02]  /*2180*/  @P0 SHF.R.S32.HI R24, RZ, 0x7, R3 ;  /* 0x00000007ff180819 */ /* 0x000fe40000011403 */
[----:B------:R-:W-:Y:S02]  /*2190*/  PLOP3.LUT P0, PT, PT, PT, PT, 0x80, 0x0 ;  /* 0x000000000000781c */ /* 0x000fe40003f0f070 */
[----:B------:R-:W-:-:S13]  /*21a0*/  ISETP.GT.AND P1, PT, R24, R25, PT ;  /* 0x000000191800720c */ /* 0x000fda0003f24270 */
[----:B------:R-:W-:Y:S05]  /*21b0*/  @!P1 BRA `(.L_x_1631) ;  /* 0x0000007800ec9947 */ /* 0x000fea0003800000 */
[----:B------:R-:W-:Y:S01]  /*21c0*/  VIADD R0, R16, 0x1e400 ;  /* 0x0001e40010007836 */ /* 0x000fe20000000000 */
[----:B------:R-:W-:Y:S04]  /*21d0*/  BSSY B6, `(.L_x_1632) ;  /* 0x0000013000067945 */ /* 0x000fe80003800000 */
[----:B------:R-:W-:-:S13]  /*21e0*/  LOP3.LUT P0, RZ, R0, 0x1bf, RZ, 0xc0, !PT ;  /* 0x000001bf00ff7812 */ /* 0x000fda000780c0ff */
[----:B------:R-:W-:Y:S05]  /*21f0*/  @!P0 BRA `(.L_x_1633) ;  /* 0x0000000000408947 */ /* 0x000fea0003800000 */
        /* <DEDUP_REMOVED lines=15> */
[----:B-1---5:R-:W-:Y:S05]  /*22f0*/  CALL.ABS.NOINC R14 ;  /* 0x000000000e007343 */ /* 0x022fea0003c00000 */
.L_x_1633:
[----:B------:R-:W-:Y:S05]  /*2300*/  BSYNC B6 ;  /* 0x0000000000067941 */ /* 0x000fea0003800000 */
.L_x_1632:
        /* <DEDUP_REMOVED lines=20> */
.L_x_1635:
[----:B------:R-:W-:Y:S05]  /*2450*/  BSYNC B6 ;  /* 0x0000000000067941 */ /* 0x000fea0003800000 */
.L_x_1634:
[----:B------:R-:W-:Y:S01]  /*2460*/  ULDC.64 UR4, c[0x0][0x9f8] ;  /* 0x00027e0000047ab9 */ /* 0x000fe20000000a00 */
[----:B------:R-:W-:Y:S01]  /*2470*/  IMAD.MOV.U32 R81, RZ, RZ, R227 ;  /* 0x000000ffff517224 */ /* 0x000fe200078e00e3 */
[----:B------:R-:W-:Y:S01]  /*2480*/  ISETP.NE.U32.AND P0, PT, RZ, UR4, PT ;  /* 0x00000004ff007c0c */ /* 0x000fe2000bf05070 */
[----:B------:R-:W0:Y:S01]  /*2490*/  S2R R20, SR_TID.X ;  /* 0x0000000000147919 */ /* 0x000e220000002100 */
[----:B------:R-:W1:Y:S02]  /*24a0*/  LDC.64 R70, c[0x0][0x408] ;  /* 0x00010200ff467b82 */ /* 0x000e640000000a00 */
[----:B------:R-:W-:Y:S01]  /*24b0*/  ISETP.NE.AND.EX P0, PT, RZ, UR5, PT, P0 ;  /* 0x00000005ff007c0c */ /* 0x000fe2000bf05300 */
[----:B------:R-:W-:-:S05]  /*24c0*/  VIADD R80, R18, 0x20 ;  /* 0x0000002012507836 */ /* 0x000fca0000000000 */
[----:B------:R-:W2:Y:S08]  /*24d0*/  LDC R13, c[0x0][0x3f4] ;  /* 0x0000fd00ff0d7b82 */ /* 0x000eb00000000800 */
[----:B------:R-:W3:Y:S01]  /*24e0*/  @P0 LDC.64 R4, c[0x0][0x9f8] ;  /* 0x00027e00ff040b82 */ /* 0x000ee20000000a00 */
[----:B------:R-:W-:-:S07]  /*24f0*/  VIADD R78, R18, 0x40 ;  /* 0x00000040124e7836 */ /* 0x000fce0000000000 */
[----:B------:R-:W4:Y:S01]  /*2500*/  LDC.64 R68, c[0x0][0x3f8] ;  /* 0x0000fe00ff447b82 */ /* 0x000f220000000a00 */
[----:B0-----:R-:W-:Y:S01]  /*2510*/  SHF.R.U32.HI R29, RZ, 0x7, R20 ;  /* 0x00000007ff1d7819 */ /* 0x001fe20000011614 */
[----:B---3--:R-:W-:-:S05]  /*2520*/  @P0 IMAD.WIDE R4, R227, 0x4, R4 ;  /* 0x00000004e3040825 */ /* 0x008fca00078e0204 */
[----:B------:R0:W3:Y:S01]  /*2530*/  @P0 LDG.E R81, desc[UR42][R4.64] ;  /* 0x0000002a04510981 */ /* 0x0000e2000c1e1900 */
[----:B------:R-:W-:Y:S01]  /*2540*/  VIADD R6, R20, 0xffffff80 ;  /* 0xffffff8014067836 */ /* 0x000fe20000000000 */
[----:B------:R-:W-:Y:S01]  /*2550*/  ISETP.NE.AND P6, PT, R29, 0x1, PT ;  /* 0x000000011d00780c */ /* 0x000fe20003fc5270 */
[C---:B-1----:R-:W-:Y:S01]  /*2560*/  IMAD.WIDE.U32 R20, R210.reuse, R70, R18 ;  /* 0x00000046d2147225 */ /* 0x042fe200078e0012 */
[----:B------:R-:W-:Y:S02]  /*2570*/  SHF.R.S32.HI R205, RZ, 0x1f, R204 ;  /* 0x0000001fffcd7819 */ /* 0x000fe400000114cc */
[----:B------:R-:W-:Y:S01]  /*2580*/  SHF.R.S32.HI R3, RZ, 0x1f, R6 ;  /* 0x0000001fff037819 */ /* 0x000fe20000011406 */
[----:B----4-:R-:W-:Y:S01]  /*2590*/  IMAD.WIDE.U32 R50, R210, R68, R18 ;  /* 0x00000044d2327225 */ /* 0x010fe200078e0012 */
[----:B--2---:R-:W-:Y:S02]  /*25a0*/  ISETP.GE.AND P2, PT, R80, R13, PT ;  /* 0x0000000d5000720c */ /* 0x004fe40003f46270 */
[----:B------:R-:W-:Y:S01]  /*25b0*/  LEA.HI R3, R3, R6, RZ, 0x2 ;  /* 0x0000000603037211 */ /* 0x000fe200078f10ff */
[----:B------:R-:W-:Y:S01]  /*25c0*/  IMAD.WIDE.U32 R48, R210, R70, R204 ;  /* 0x00000046d2307225 */ /* 0x000fe200078e00cc */
[----:B------:R-:W-:-:S02]  /*25d0*/  P2R R83, PR, RZ, 0x4 ;  /* 0x00000004ff537803 */ /* 0x000fc40000000000 */
[--C-:B------:R-:W-:Y:S01]  /*25e0*/  SHF.R.S32.HI R7, RZ, 0x2, R3.reuse ;  /* 0x00000002ff077819 */ /* 0x100fe20000011403 */
[----:B------:R-:W-:Y:S05]  /*25f0*/  @!P6 WARPSYNC.ALL ;  /* 0x000000000000e948 */ /* 0x000fea0003800000 */
[----:B------:R-:W-:Y:S01]  /*2600*/  SHF.R.S32.HI R0, RZ, 0x1f, R3 ;  /* 0x0000001fff007819 */ /* 0x000fe20000011403 */
[----:B------:R-:W-:Y:S01]  /*2610*/  ULDC UR4, c[0x0][0x2f4] ;  /* 0x0000bd0000047ab9 */ /* 0x000fe20000000800 */
[----:B------:R-:W-:Y:S01]  /*2620*/  IMAD.WIDE.U32 R52, R210, R68, R204 ;  /* 0x00000044d2347225 */ /* 0x000fe200078e00cc */
[----:B------:R-:W-:Y:S01]  /*2630*/  @!P6 BAR.SYNC.DEFER_BLOCKING 0x9, 0x100 ;  /* 0x024400000000eb1d */ /* 0x000fe20000010000 */
[----:B------:R-:W-:-:S02]  /*2640*/  ISETP.GE.AND P1, PT, R80, UR4, PT ;  /* 0x0000000450007c0c */ /* 0x000fc4000bf26270 */
[----:B------:R-:W-:Y:S01]  /*2650*/  LEA.HI R3, R0, R7, RZ, 0x2 ;  /* 0x0000000700037211 */ /* 0x000fe200078f10ff */
[----:B------:R-:W-:Y:S01]  /*2660*/  IMAD.IADD R79, R79, 0x1, R28 ;  /* 0x000000014f4f7824 */ /* 0x000fe200078e021c */
[----:B------:R-:W-:Y:S01]  /*2670*/  SEL R0, RZ, 0xffffffff, P1 ;  /* 0xffffffffff007807 */ /* 0x000fe20000800000 */
[----:B------:R-:W-:Y:S01]  /*2680*/  VIADD R67, R29, 0x8 ;  /* 0x000000081d437836 */ /* 0x000fe20000000000 */
[----:B0-----:R-:W-:Y:S01]  /*2690*/  LOP3.LUT R4, R3, 0xfffffffc, RZ, 0xc0, !PT ;  /* 0xfffffffc03047812 */ /* 0x001fe200078ec0ff */
[----:B------:R-:W-:Y:S01]  /*26a0*/  IMAD.SHL.U32 R66, R13, 0x2, RZ ;  /* 0x000000020d427824 */ /* 0x000fe200078e00ff */
[----:B------:R-:W-:Y:S01]  /*26b0*/  ISETP.GE.AND P0, PT, R18, UR4, PT ;  /* 0x0000000412007c0c */ /* 0x000fe2000bf06270 */
[----:B------:R-:W-:Y:S01]  /*26c0*/  IMAD.SHL.U32 R8, R0, 0x2, RZ ;  /* 0x0000000200087824 */ /* 0x000fe200078e00ff */
[----:B------:R-:W-:Y:S01]  /*26d0*/  ISETP.GE.AND P1, PT, R207, UR4, PT ;  /* 0x00000004cf007c0c */ /* 0x000fe2000bf26270 */
[----:B------:R-:W-:Y:S01]  /*26e0*/  IMAD.IADD R0, R7, 0x1, -R4 ;  /* 0x0000000107007824 */ /* 0x000fe200078e0a04 */
[----:B------:R-:W-:-:S02]  /*26f0*/  SHF.R.S32.HI R7, RZ, 0x1f, R210 ;  /* 0x0000001fff077819 */ /* 0x000fc400000114d2 */
[----:B------:R-:W-:Y:S02]  /*2700*/  SEL R3, RZ, 0x1, P0 ;  /* 0x00000001ff037807 */ /* 0x000fe40000000000 */
[----:B------:R-:W-:Y:S01]  /*2710*/  ISETP.GE.AND P0, PT, R78, UR4, PT ;  /* 0x000000044e007c0c */ /* 0x000fe2000bf06270 */
[C---:B------:R-:W-:Y:S01]  /*2720*/  IMAD R4, R7.reuse, R70, RZ ;  /* 0x0000004607047224 */ /* 0x040fe200078e02ff */
[----:B------:R-:W-:Y:S01]  /*2730*/  LOP3.LUT R3, R8, 0x2, R3, 0xe2, !PT ;  /* 0x0000000208037812 */ /* 0x000fe200078ee203 */
[----:B------:R-:W-:Y:S01]  /*2740*/  IMAD R7, R7, R68, RZ ;  /* 0x0000004407077224 */ /* 0x000fe200078e02ff */
[----:B------:R-:W-:Y:S01]  /*2750*/  SEL R5, RZ, 0x8, P1 ;  /* 0x00000008ff057807 */ /* 0x000fe20000800000 */
[----:B------:R-:W-:Y:S01]  /*2760*/  IMAD R9, R210, R71, R4 ;  /* 0x00000047d2097224 */ /* 0x000fe200078e0204 */
[----:B------:R-:W-:Y:S02]  /*2770*/  SEL R4, RZ, 0x4, P0 ;  /* 0x00000004ff047807 */ /* 0x000fe40000000000 */
[----:B------:R-:W-:Y:S01]  /*2780*/  ISETP.GE.AND P0, PT, R206, UR4, PT ;  /* 0x00000004ce007c0c */ /* 0x000fe2000bf06270 */
[----:B------:R-:W-:Y:S01]  /*2790*/  IMAD.IADD R21, R21, 0x1, R9 ;  /* 0x0000000115157824 */ /* 0x000fe200078e0209 */
[----:B------:R-:W-:Y:S01]  /*27a0*/  LOP3.LUT R3, R5, R3, R4, 0xfe, !PT ;  /* 0x0000000305037212 */ /* 0x000fe200078efe04 */
[----:B------:R-:W-:Y:S01]  /*27b0*/  IMAD.IADD R49, R9, 0x1, R49 ;  /* 0x0000000109317824 */ /* 0x000fe200078e0231 */
[----:B------:R-:W-:Y:S01]  /*27c0*/  LEA.HI R8, R6, R6, RZ, 0x1 ;  /* 0x0000000606087211 */ /* 0x000fe200078f08ff */
[----:B-----5:R-:W-:Y:S01]  /*27d0*/  IMAD.WIDE.U32 R20, R26, R70, R20 ;  /* 0x000000461a147225 */ /* 0x020fe200078e0014 */
[----:B------:R-:W-:-:S02]  /*27e0*/  SEL R4, RZ, 0x10, P0 ;  /* 0x00000010ff047807 */ /* 0x000fc40000000000 */
[----:B------:R-:W-:Y:S01]  /*27f0*/  LOP3.LUT P0, RZ, R0, 0x2, RZ, 0xc0, !PT ;  /* 0x0000000200ff7812 */ /* 0x000fe2000780c0ff */
[----:B------:R-:W-:Y:S01]  /*2800*/  IMAD.WIDE.U32 R48, R26, R70, R48 ;  /* 0x000000461a307225 */ /* 0x000fe200078e0030 */
[-C--:B------:R-:W-:Y:S02]  /*2810*/  ISETP.GE.AND P0, PT, R18, R13.reuse, PT ;  /* 0x0000000d1200720c */ /* 0x080fe40003f06270 */
[----:B------:R-:W-:Y:S02]  /*2820*/  LOP3.LUT R11, R8, 0xfffffffe, RZ, 0xc0, !PT ;  /* 0xfffffffe080b7812 */ /* 0x000fe400078ec0ff */
[----:B------:R-:W-:Y:S02]  /*2830*/  SEL R5, R13, RZ, P0 ;  /* 0x000000ff0d057207 */ /* 0x000fe40000000000 */
[----:B------:R-:W-:Y:S01]  /*2840*/  ISETP.GE.AND P1, PT, R78, R13, PT ;  /* 0x0000000d4e00720c */ /* 0x000fe20003f26270 */
[----:B------:R-:W-:Y:S01]  /*2850*/  IMAD.IADD R65, R6, 0x1, -R11 ;  /* 0x0000000106417824 */ /* 0x000fe200078e0a0b */
[----:B------:R-:W-:Y:S01]  /*2860*/  LOP3.LUT R3, R3, R4, RZ, 0xfc, !PT ;  /* 0x0000000403037212 */ /* 0x000fe200078efcff */
[----:B------:R-:W-:Y:S01]  /*2870*/  IMAD R11, R210, R69, R7 ;  /* 0x00000045d20b7224 */ /* 0x000fe200078e0207 */
[C---:B------:R-:W-:Y:S01]  /*2880*/  SEL R7, R13.reuse, RZ, P2 ;  /* 0x000000ff0d077207 */ /* 0x040fe20001000000 */
[----:B------:R-:W-:Y:S01]  /*2890*/  IMAD.IADD R5, R18, 0x1, R5 ;  /* 0x0000000112057824 */ /* 0x000fe200078e0205 */
[----:B------:R-:W-:Y:S01]  /*28a0*/  SEL R9, R13, RZ, P1 ;  /* 0x000000ff0d097207 */ /* 0x000fe20000800000 */
[----:B------:R-:W-:Y:S01]  /*28b0*/  IMAD.IADD R51, R51, 0x1, R11 ;  /* 0x0000000133337824 */ /* 0x000fe200078e020b */
[----:B------:R-:W-:Y:S01]  /*28c0*/  P2R R84, PR, RZ, 0x2 ;  /* 0x00000002ff547803 */ /* 0x000fe20000000000 */
[----:B------:R-:W-:Y:S01]  /*28d0*/  IMAD.IADD R7, R80, 0x1, R7 ;  /* 0x0000000150077824 */ /* 0x000fe200078e0207 */
[----:B------:R-:W-:Y:S01]  /*28e0*/  SHF.R.S32.HI R4, RZ, 0x1f, R5 ;  /* 0x0000001fff047819 */ /* 0x000fe20000011405 */
[----:B------:R-:W-:Y:S01]  /*28f0*/  IMAD.IADD R9, R78, 0x1, R9 ;  /* 0x000000014e097824 */ /* 0x000fe200078e0209 */
[----:B------:R-:W-:Y:S01]  /*2900*/  ISETP.GE.AND P1, PT, R208, UR4, PT ;  /* 0x00000004d0007c0c */ /* 0x000fe2000bf26270 */
[----:B------:R-:W-:Y:S01]  /*2910*/  IMAD.IADD R53, R11, 0x1, R53 ;  /* 0x000000010b357824 */ /* 0x000fe200078e0235 */
[----:B------:R-:W-:Y:S01]  /*2920*/  LEA.HI R77, R4, R5, RZ, 0x4 ;  /* 0x00000005044d7211 */ /* 0x000fe200078f20ff */
[----:B------:R-:W-:Y:S01]  /*2930*/  IMAD.WIDE.U32 R50, R26, R68, R50 ;  /* 0x000000441a327225 */ /* 0x000fe200078e0032 */
[----:B------:R-:W-:-:S02]  /*2940*/  SHF.R.S32.HI R6, RZ, 0x1f, R7 ;  /* 0x0000001fff067819 */ /* 0x000fc40000011407 */
[----:B------:R-:W-:Y:S01]  /*2950*/  SHF.R.S32.HI R8, RZ, 0x1f, R9 ;  /* 0x0000001fff087819 */ /* 0x000fe20000011409 */
[----:B------:R-:W-:Y:S01]  /*2960*/  IMAD.WIDE.U32 R52, R26, R68, R52 ;  /* 0x000000441a347225 */ /* 0x000fe200078e0034 */
[----:B------:R-:W-:Y:S02]  /*2970*/  LEA.HI R4, R4, R5, RZ, 0x6 ;  /* 0x0000000504047211 */ /* 0x000fe400078f30ff */
[----:B------:R-:W-:Y:S01]  /*2980*/  LEA.HI R76, R6, R7, RZ, 0x4 ;  /* 0x00000007064c7211 */ /* 0x000fe200078f20ff */
[----:B------:R-:W-:Y:S01]  /*2990*/  IMAD R65, R65, 0x80, R210 ;  /* 0x0000008041417824 */ /* 0x000fe200078e02d2 */
[----:B------:R-:W-:Y:S01]  /*29a0*/  LEA.HI R75, R8, R9, RZ, 0x4 ;  /* 0x00000009084b7211 */ /* 0x000fe200078f20ff */
[----:B------:R-:W-:Y:S01]  /*29b0*/  IMAD.SHL.U32 R5, R4, 0x80, RZ ;  /* 0x0000008004057824 */ /* 0x000fe200078e00ff */
[----:B------:R-:W-:Y:S02]  /*29c0*/  LEA.HI R6, R6, R7, RZ, 0x6 ;  /* 0x0000000706067211 */ /* 0x000fe400078f30ff */
[----:B------:R-:W-:-:S02]  /*29d0*/  LEA.HI R8, R8, R9, RZ, 0x6 ;  /* 0x0000000908087211 */ /* 0x000fc400078f30ff */
[----:B------:R-:W-:Y:S01]  /*29e0*/  SHF.R.S32.HI R11, RZ, 0x1f, R26 ;  /* 0x0000001fff0b7819 */ /* 0x000fe2000001141a */
[----:B------:R-:W-:Y:S01]  /*29f0*/  IMAD.SHL.U32 R7, R6, 0x80, RZ ;  /* 0x0000008006077824 */ /* 0x000fe200078e00ff */
[----:B------:R-:W-:Y:S01]  /*2a00*/  LOP3.LUT R4, R214, 0x30, R77, 0xf8, !PT ;  /* 0x00000030d6047812 */ /* 0x000fe200078ef84d */
[----:B------:R-:W-:Y:S01]  /*2a10*/  IMAD.SHL.U32 R9, R8, 0x80, RZ ;  /* 0x0000008008097824 */ /* 0x000fe200078e00ff */
[----:B------:R-:W-:Y:S01]  /*2a20*/  LOP3.LUT R5, R5, 0xffffe000, RZ, 0xc0, !PT ;  /* 0xffffe00005057812 */ /* 0x000fe200078ec0ff */
[C---:B------:R-:W-:Y:S01]  /*2a30*/  IMAD R10, R11.reuse, R70, RZ ;  /* 0x000000460b0a7224 */ /* 0x040fe200078e02ff */
[----:B------:R-:W-:Y:S01]  /*2a40*/  LOP3.LUT R4, R4, R215, RZ, 0x3c, !PT ;  /* 0x000000d704047212 */ /* 0x000fe200078e3cff */
[----:B------:R-:W-:Y:S01]  /*2a50*/  IMAD R11, R11, R68, RZ ;  /* 0x000000440b0b7224 */ /* 0x000fe200078e02ff */
[C---:B------:R-:W-:Y:S02]  /*2a60*/  LOP3.LUT R6, R214.reuse, 0x30, R76, 0xf8, !PT ;  /* 0x00000030d6067812 */ /* 0x040fe400078ef84c */
[----:B------:R-:W-:Y:S01]  /*2a70*/  LOP3.LUT R8, R214, 0x30, R75, 0xf8, !PT ;  /* 0x00000030d6087812 */ /* 0x000fe200078ef84b */
[----:B------:R-:W-:Y:S01]  /*2a80*/  IMAD R11, R26, R69, R11 ;  /* 0x000000451a0b7224 */ /* 0x000fe200078e020b */
[----:B------:R-:W-:-:S02]  /*2a90*/  SEL R58, RZ, 0x20, P1 ;  /* 0x00000020ff3a7807 */ /* 0x000fc40000800000 */
[----:B------:R-:W-:Y:S01]  /*2aa0*/  IADD3 R74, R4, R5, R216 ;  /* 0x00000005044a7210 */ /* 0x000fe20007ffe0d8 */
[----:B------:R-:W-:Y:S01]  /*2ab0*/  IMAD R5, R26, R71, R10 ;  /* 0x000000471a057224 */ /* 0x000fe200078e020a */
[----:B------:R-:W-:Y:S01]  /*2ac0*/  LOP3.LUT R7, R7, 0xffffe000, RZ, 0xc0, !PT ;  /* 0xffffe00007077812 */ /* 0x000fe200078ec0ff */
[----:B------:R-:W-:Y:S01]  /*2ad0*/  IMAD.IADD R61, R51, 0x1, R11 ;  /* 0x00000001333d7824 */ /* 0x000fe200078e020b */
[-C--:B------:R-:W-:Y:S01]  /*2ae0*/  LOP3.LUT R6, R6, R215.reuse, RZ, 0x3c, !PT ;  /* 0x000000d706067212 */ /* 0x080fe200078e3cff */
[----:B------:R-:W-:Y:S01]  /*2af0*/  IMAD.IADD R63, R21, 0x1, R5 ;  /* 0x00000001153f7824 */ /* 0x000fe200078e0205 */
[----:B------:R-:W-:Y:S01]  /*2b00*/  LOP3.LUT R9, R9, 0xffffe000, RZ, 0xc0, !PT ;  /* 0xffffe00009097812 */ /* 0x000fe200078ec0ff */
[----:B------:R-:W-:Y:S01]  /*2b10*/  IMAD.IADD R62, R5, 0x1, R49 ;  /* 0x00000001053e7824 */ /* 0x000fe200078e0231 */
[----:B------:R-:W-:Y:S01]  /*2b20*/  LOP3.LUT R8, R8, R215, RZ, 0x3c, !PT ;  /* 0x000000d708087212 */ /* 0x000fe200078e3cff */
[----:B------:R-:W-:Y:S01]  /*2b30*/  IMAD.IADD R60, R11, 0x1, R53 ;  /* 0x000000010b3c7824 */ /* 0x000fe200078e0235 */
[----:B------:R-:W-:-:S02]  /*2b40*/  LOP3.LUT R58, R3, R58, RZ, 0xfc, !PT ;  /* 0x0000003a033a7212 */ /* 0x000fc400078efcff */
[C---:B------:R-:W-:Y:S01]  /*2b50*/  SHF.L.U64.HI R71, R70.reuse, 0x7, R71 ;  /* 0x0000000746477819 */ /* 0x040fe20000010247 */
[----:B------:R-:W-:Y:S01]  /*2b60*/  IMAD.SHL.U32 R70, R70, 0x80, RZ ;  /* 0x0000008046467824 */ /* 0x000fe200078e00ff */
[C---:B------:R-:W-:Y:S01]  /*2b70*/  SHF.L.U64.HI R69, R68.reuse, 0x7, R69 ;  /* 0x0000000744457819 */ /* 0x040fe20000010245 */
[----:B------:R-:W-:Y:S01]  /*2b80*/  IMAD.SHL.U32 R68, R68, 0x80, RZ ;  /* 0x0000008044447824 */ /* 0x000fe200078e00ff */
[----:B------:R-:W-:Y:S02]  /*2b90*/  LOP3.LUT R55, R3, 0x1, RZ, 0xc0, !PT ;  /* 0x0000000103377812 */ /* 0x000fe400078ec0ff */
[--C-:B------:R-:W-:Y:S02]  /*2ba0*/  IADD3 R73, R6, R7, R216.reuse ;  /* 0x0000000706497210 */ /* 0x100fe40007ffe0d8 */
[----:B------:R-:W-:Y:S02]  /*2bb0*/  IADD3 R72, R8, R9, R216 ;  /* 0x0000000908487210 */ /* 0x000fe40007ffe0d8 */
[----:B------:R-:W-:-:S02]  /*2bc0*/  LOP3.LUT R59, R77, 0xfffffff0, RZ, 0xc0, !PT ;  /* 0xfffffff04d3b7812 */ /* 0x000fc400078ec0ff */
[----:B------:R-:W-:Y:S02]  /*2bd0*/  LOP3.LUT R57, R76, 0xfffffff0, RZ, 0xc0, !PT ;  /* 0xfffffff04c397812 */ /* 0x000fe400078ec0ff */
[----:B------:R-:W-:Y:S02]  /*2be0*/  LOP3.LUT R56, R75, 0xfffffff0, RZ, 0xc0, !PT ;  /* 0xfffffff04b387812 */ /* 0x000fe400078ec0ff */
[C---:B------:R-:W-:Y:S02]  /*2bf0*/  LOP3.LUT R54, R58.reuse, 0x2, RZ, 0xc0, !PT ;  /* 0x000000023a367812 */ /* 0x040fe400078ec0ff */
[----:B------:R-:W-:Y:S02]  /*2c00*/  LOP3.LUT R3, R58, 0x4, RZ, 0xc0, !PT ;  /* 0x000000043a037812 */ /* 0x000fe400078ec0ff */
[----:B---3--:R-:W-:-:S07]  /*2c10*/  SHF.R.S32.HI R64, RZ, 0x1f, R81 ;  /* 0x0000001fff407819 */ /* 0x008fce0000011451 */
.L_x_1694:
[----:B--2---:R-:W2:Y:S01]  /*2c20*/  LDL R13, [R1+0x4] ;  /* 0x00000400010d7983 */ /* 0x004ea20000100800 */
[----:B0-----:R-:W0:Y:S01]  /*2c30*/  LDC R88, c[0x0][0x430] ;  /* 0x00010c00ff587b82 */ /* 0x001e220000000800 */
[----:B------:R-:W-:Y:S02]  /*2c40*/  VIADD R24, R24, 0xffffffff ;  /* 0xffffffff18187836 */ /* 0x000fe40000000000 */
[----:B------:R-:W-:Y:S02]  /*2c50*/  IMAD.MOV.U32 R87, RZ, RZ, RZ ;  /* 0x000000ffff577224 */ /* 0x000fe400078e00ff */
[----:B------:R-:W-:-:S03]  /*2c60*/  IMAD R4, R24, 0x80, R65 ;  /* 0x0000008018047824 */ /* 0x000fc600078e0241 */
[----:B------:R-:W1:Y:S01]  /*2c70*/  LDC R96, c[0x0][0x3f4] ;  /* 0x0000fd00ff607b82 */ /* 0x000e620000000800 */
[----:B------:R-:W-:Y:S01]  /*2c80*/  IMAD.IADD R12, R79, 0x1, R4 ;  /* 0x000000014f0c7824 */ /* 0x000fe200078e0204 */
[----:B------:R-:W-:-:S03]  /*2c90*/  ISETP.GE.AND P1, PT, R4, R2, PT ;  /* 0x000000020400720c */ /* 0x000fc60003f26270 */
[----:B------:R-:W-:Y:S01]  /*2ca0*/  IMAD.MOV.U32 R8, RZ, RZ, R12 ;  /* 0x000000ffff087224 */ /* 0x000fe200078e000c */
[----:B------:R-:W-:Y:S02]  /*2cb0*/  ISETP.GT.OR P1, PT, R65, 0x7f, P1 ;  /* 0x0000007f4100780c */ /* 0x000fe40000f24670 */
[----:B0-----:R-:W-:-:S11]  /*2cc0*/  ISETP.NE.AND P2, PT, R88, 0x1, PT ;  /* 0x000000015800780c */ /* 0x001fd60003f45270 */
[----:B------:R-:W0:Y:S08]  /*2cd0*/  @!P1 LDC.64 R6, c[0x0][0x428] ;  /* 0x00010a00ff069b82 */ /* 0x000e300000000a00 */
[----:B---3--:R-:W3:Y:S08]  /*2ce0*/  @!P1 LDC.64 R4, c[0x0][0x418] ;  /* 0x00010600ff049b82 */ /* 0x008ef00000000a00 */
[----:B----4-:R-:W4:Y:S08]  /*2cf0*/  @P2 LDC R9, c[0x0][0x434] ;  /* 0x00010d00ff092b82 */ /* 0x010f300000000800 */
[----:B------:R-:W1:Y:S01]  /*2d00*/  @P2 LDC R10, c[0x0][0x438] ;  /* 0x00010e00ff0a2b82 */ /* 0x000e620000000800 */
[----:B----4-:R-:W-:-:S05]  /*2d10*/  @P2 IMAD.HI.U32 R9, R12, R9, RZ ;  /* 0x000000090c092227 */ /* 0x010fca00078e00ff */
[----:B-1----:R-:W-:Y:S01]  /*2d20*/  @P2 SHF.R.U32.HI R8, RZ, R10, R9 ;  /* 0x0000000aff082219 */ /* 0x002fe20000011609 */
[----:B0-----:R-:W-:-:S03]  /*2d30*/  @!P1 IMAD R10, R64, R6, RZ ;  /* 0x00000006400a9224 */ /* 0x001fc600078e02ff */
[----:B------:R-:W-:Y:S01]  /*2d40*/  @!P1 SHF.R.S32.HI R9, RZ, 0x1f, R8 ;  /* 0x0000001fff099819 */ /* 0x000fe20000011408 */
[C---:B------:R-:W-:Y:S02]  /*2d50*/  @!P1 IMAD R11, R81.reuse, R7, R10 ;  /* 0x00000007510b9224 */ /* 0x040fe400078e020a */
[----:B------:R-:W-:-:S04]  /*2d60*/  @!P1 IMAD.WIDE.U32 R6, R81, R6, R8 ;  /* 0x0000000651069225 */ /* 0x000fc800078e0008 */
[----:B------:R-:W-:Y:S01]  /*2d70*/  @!P1 IMAD.IADD R7, R7, 0x1, R11 ;  /* 0x0000000107079824 */ /* 0x000fe200078e020b */
[----:B---3--:R-:W-:Y:S02]  /*2d80*/  @!P1 LEA R4, P2, R6, R4, 0x2 ;  /* 0x0000000406049211 */ /* 0x008fe400078410ff */
[----:B------:R-:W-:Y:S02]  /*2d90*/  LOP3.LUT P3, RZ, R0, 0x2, RZ, 0xc0, !PT ;  /* 0x0000000200ff7812 */ /* 0x000fe4000786c0ff */
[----:B------:R-:W-:Y:S02]  /*2da0*/  @!P1 LEA.HI.X R5, R6, R5, R7, 0x2, P2 ;  /* 0x0000000506059211 */ /* 0x000fe400010f1407 */
[----:B------:R-:W-:Y:S01]  /*2db0*/  ISETP.GE.AND P2, PT, R96, 0x1, PT ;  /* 0x000000016000780c */ /* 0x000fe20003f46270 */
[----:B------:R-:W-:Y:S01]  /*2dc0*/  IMAD.MOV R9, RZ, RZ, -R8 ;  /* 0x000000ffff097224 */ /* 0x000fe200078e0a08 */
[----:B------:R-:W-:Y:S05]  /*2dd0*/  YIELD ;  /* 0x0000000000007946 */ /* 0x000fea0003800000 */
[----:B------:R-:W-:Y:S01]  /*2de0*/  BSSY B0, `(.L_x_1636) ;  /* 0x0000697000007945 */ /* 0x000fe20003800000 */
[----:B------:R0:W5:Y:S01]  /*2df0*/  @!P1 LDG.E R87, desc[UR42][R4.64] ;  /* 0x0000002a04579981 */ /* 0x000162000c1e1900 */
[----:B------:R-:W-:Y:S01]  /*2e00*/  IMAD R88, R88, R9, R12 ;  /* 0x0000000958587224 */ /* 0x000fe200078e020c */
[----:B------:R-:W-:Y:S01]  /*2e10*/  ISETP.GT.AND P1, PT, R24, R25, PT ;  /* 0x000000191800720c */ /* 0x000fe20003f24270 */
[----:B--2---:R-:W-:-:S04]  /*2e20*/  IMAD R7, R22, 0x6000, R13 ;  /* 0x0000600016077824 */ /* 0x004fc800078e020d */
[C---:B------:R-:W-:Y:S02]  /*2e30*/  VIADD R85, R7.reuse, 0x20 ;  /* 0x0000002007557836 */ /* 0x040fe40000000000 */
[----:B------:R-:W-:Y:S02]  /*2e40*/  @P3 VIADD R85, R7, 0xffffffe0 ;  /* 0xffffffe007553836 */ /* 0x000fe40000000000 */
[C---:B------:R-:W-:Y:S02]  /*2e50*/  IMAD.IADD R86, R16.reuse, 0x1, R7 ;  /* 0x0000000110567824 */ /* 0x040fe400078e0207 */
[----:B------:R-:W-:Y:S01]  /*2e60*/  IMAD.IADD R85, R16, 0x1, R85 ;  /* 0x0000000110557824 */ /* 0x000fe200078e0255 */
[----:B0-----:R-:W-:Y:S06]  /*2e70*/  @!P2 BRA `(.L_x_1637) ;  /* 0x000000640020a947 */ /* 0x001fec0003800000 */
[----:B------:R-:W-:Y:S01]  /*2e80*/  SHF.R.S32.HI R89, RZ, 0x1f, R88 ;  /* 0x0000001fff597819 */ /* 0x000fe20000011458 */
[----:B------:R-:W-:Y:S01]  /*2e90*/  ULDC.64 UR4, c[0x0][0x300] ;  /* 0x0000c00000047ab9 */ /* 0x000fe20000000a00 */
[----:B-----5:R-:W-:Y:S01]  /*2ea0*/  SHF.R.S32.HI R90, RZ, 0x1f, R87 ;  /* 0x0000001fff5a7819 */ /* 0x020fe20000011457 */
[----:B------:R-:W-:-:S04]  /*2eb0*/  IMAD.WIDE.U32 R4, R88, UR4, RZ ;  /* 0x0000000458047c25 */ /* 0x000fc8000f8e00ff */
[----:B------:R-:W-:Y:S02]  /*2ec0*/  IMAD R7, R89, UR4, RZ ;  /* 0x0000000459077c24 */ /* 0x000fe4000f8e02ff */
[----:B------:R-:W-:Y:S02]  /*2ed0*/  IMAD R8, R71, R24, RZ ;  /* 0x0000001847087224 */ /* 0x000fe400078e02ff */
[----:B------:R-:W-:Y:S01]  /*2ee0*/  IMAD R7, R88, UR5, R7 ;  /* 0x0000000558077c24 */ /* 0x000fe2000f8e0207 */
[----:B------:R-:W-:Y:S01]  /*2ef0*/  ULDC.64 UR4, c[0x0][0x310] ;  /* 0x0000c40000047ab9 */ /* 0x000fe20000000a00 */
[----:B------:R-:W-:Y:S02]  /*2f00*/  IMAD R91, R24, -0x80, R2 ;  /* 0xffffff80185b7824 */ /* 0x000fe400078e0202 */
[----:B------:R-:W-:Y:S02]  /*2f10*/  IMAD R6, R90, UR4, RZ ;  /* 0x000000045a067c24 */ /* 0x000fe4000f8e02ff */
[----:B------:R-:W-:Y:S01]  /*2f20*/  IMAD.IADD R5, R5, 0x1, R7 ;  /* 0x0000000105057824 */ /* 0x000fe200078e0207 */
[----:B------:R-:W-:Y:S01]  /*2f30*/  VIMNMX R91, R91, 0x80, PT ;  /* 0x000000805b5b7848 */ /* 0x000fe20003fe0100 */
[----:B------:R-:W-:-:S02]  /*2f40*/  IMAD R7, R87, UR5, R6 ;  /* 0x0000000557077c24 */ /* 0x000fc4000f8e0206 */
[----:B------:R-:W-:Y:S01]  /*2f50*/  IMAD.WIDE.U32 R4, R87, UR4, R4 ;  /* 0x0000000457047c25 */ /* 0x000fe2000f8e0004 */
[----:B------:R-:W-:-:S03]  /*2f60*/  ULDC.64 UR4, c[0x0][0x308] ;  /* 0x0000c20000047ab9 */ /* 0x000fc60000000a00 */
[----:B------:R-:W-:Y:S01]  /*2f70*/  IMAD.IADD R5, R5, 0x1, R7 ;  /* 0x0000000105057824 */ /* 0x000fe200078e0207 */
[----:B------:R-:W-:Y:S01]  /*2f80*/  SHF.R.S32.HI R7, RZ, 0x1f, R24 ;  /* 0x0000001fff077819 */ /* 0x000fe20000011418 */
[----:B------:R-:W-:Y:S02]  /*2f90*/  IMAD R6, R69, R24, RZ ;  /* 0x0000001845067224 */ /* 0x000fe400078e02ff */
[----:B------:R-:W-:-:S04]  /*2fa0*/  IMAD.WIDE.U32 R4, R200, UR4, R4 ;  /* 0x00000004c8047c25 */ /* 0x000fc8000f8e0004 */
[----:B------:R-:W-:Y:S01]  /*2fb0*/  IMAD R99, R200, UR5, R5 ;  /* 0x00000005c8637c24 */ /* 0x000fe2000f8e0205 */
[----:B------:R-:W-:Y:S01]  /*2fc0*/  ULDC.64 UR4, c[0x0][0x2e8] ;  /* 0x0000ba0000047ab9 */ /* 0x000fe20000000a00 */
[C---:B------:R-:W-:Y:S01]  /*2fd0*/  IMAD R5, R7.reuse, R68, R6 ;  /* 0x0000004407057224 */ /* 0x040fe200078e0206 */
[----:B------:R-:W-:Y:S01]  /*2fe0*/  IADD3 R97, P2, R4, UR4, RZ ;  /* 0x0000000404617c10 */ /* 0x000fe2000ff5e0ff */
[----:B------:R-:W-:Y:S01]  /*2ff0*/  ULDC.U8 UR4, c[0x0][0x410] ;  /* 0x0001040000047ab9 */ /* 0x000fe20000000000 */
[----:B------:R-:W-:Y:S02]  /*3000*/  IMAD R7, R7, R70, R8 ;  /* 0x0000004607077224 */ /* 0x000fe400078e0208 */
[----:B------:R-:W-:Y:S01]  /*3010*/  IADD3.X R99, R99, UR5, RZ, P2, !PT ;  /* 0x0000000563637c10 */ /* 0x000fe200097fe4ff */
[----:B------:R-:W-:Y:S01]  /*3020*/  IMAD.WIDE.U32 R12, R68, R24, RZ ;  /* 0x00000018440c7225 */ /* 0x000fe200078e00ff */
[----:B------:R-:W-:-:S03]  /*3030*/  ISETP.NE.AND P2, PT, RZ, UR4, PT ;  /* 0x00000004ff007c0c */ /* 0x000fc6000bf45270 */
[----:B------:R-:W-:-:S04]  /*3040*/  IMAD.WIDE.U32 R10, R70, R24, RZ ;  /* 0x00000018460a7225 */ /* 0x000fc800078e00ff */
[----:B------:R-:W-:Y:S02]  /*3050*/  IMAD.IADD R14, R13, 0x1, R5 ;  /* 0x000000010d0e7824 */ /* 0x000fe400078e0205 */
[----:B------:R-:W-:-:S04]  /*3060*/  IMAD.IADD R15, R11, 0x1, R7 ;  /* 0x000000010b0f7824 */ /* 0x000fc800078e0207 */
[----:B------:R-:W-:Y:S05]  /*3070*/  @!P2 BRA `(.L_x_1638) ;  /* 0x00000030000ca947 */ /* 0x000fea0003800000 */
[----:B------:R-:W-:Y:S01]  /*3080*/  ISETP.GE.AND P3, PT, R210, R91, PT ;  /* 0x0000005bd200720c */ /* 0x000fe20003f66270 */
        /* <DEDUP_REMOVED lines=13> */
[----:B------:R-:W-:Y:S06]  /*3160*/  @P3 BRA `(.L_x_1640) ;  /* 0x0000000000903947 */ /* 0x000fec0003800000 */
[----:B------:R-:W-:Y:S01]  /*3170*/  ULDC.64 UR4, c[0x0][0x3e8] ;  /* 0x0000fa0000047ab9 */ /* 0x000fe20000000a00 */
[----:B------:R-:W-:Y:S02]  /*3180*/  CS2R R46, SRZ ;  /* 0x00000000002e7805 */ /* 0x000fe4000001ff00 */
[----:B------:R-:W-:Y:S02]  /*3190*/  IADD3 R12, P2, P4, R52, UR4, R12 ;  /* 0x00000004340c7c10 */ /* 0x000fe4000fc5e00c */
        /* <DEDUP_REMOVED lines=30> */
[----:B------:R-:W-:-:S13]  /*3380*/  ISETP.GE.AND P2, PT, R229, R96, PT ;  /* 0x00000060e500720c */ /* 0x000fda0003f46270 */
[----:B------:R0:W5:Y:S04]  /*3390*/  @!P2 LDG.E.64 R8, desc[UR42][R12.64+0x50] ;  /* 0x0000502a0c08a981 */ /* 0x000168000c1e1b00 */
[----:B------:R0:W5:Y:S02]  /*33a0*/  @!P2 LDG.E.64 R28, desc[UR42][R10.64+0x50] ;  /* 0x0000502a0a1ca981 */ /* 0x000164000c1e1b00 */
.L_x_1640:
[----:B------:R-:W-:Y:S05]  /*33b0*/  BSYNC B1 ;  /* 0x0000000000017941 */ /* 0x000fea0003800000 */
.L_x_1639:
[----:B------:R-:W-:Y:S01]  /*33c0*/  UISETP.NE.AND UP0, UPT, UR40, 0x3, UPT ;  /* 0x000000032800788c */ /* 0x000fe2000bf05270 */
[----:B-----5:R-:W-:Y:S01]  /*33d0*/  IMAD.MOV.U32 R98, RZ, RZ, R8 ;  /* 0x000000ffff627224 */ /* 0x020fe200078e0008 */
[----:B------:R-:W-:Y:S01]  /*33e0*/  MOV R109, R46 ;  /* 0x0000002e006d7202 */ /* 0x000fe20000000f00 */
[----:B------:R-:W-:Y:S02]  /*33f0*/  IMAD.MOV.U32 R101, RZ, RZ, R30 ;  /* 0x000000ffff657224 */ /* 0x000fe400078e001e */
[----:B------:R-:W-:Y:S01]  /*3400*/  IMAD.MOV.U32 R103, RZ, RZ, R34 ;  /* 0x000000ffff677224 */ /* 0x000fe200078e0022 */
[----:B------:R-:W-:Y:S01]  /*3410*/  PLOP3.LUT P2, PT, PT, PT, UP0, 0x80, 0x0 ;  /* 0x000000000000781c */ /* 0x000fe20003f4f008 */
[----:B------:R-:W-:Y:S02]  /*3420*/  IMAD.MOV.U32 R105, RZ, RZ, R38 ;  /* 0x000000ffff697224 */ /* 0x000fe400078e0026 */
[----:B------:R-:W-:Y:S02]  /*3430*/  IMAD.MOV.U32 R107, RZ, RZ, R42 ;  /* 0x000000ffff6b7224 */ /* 0x000fe400078e002a */
[----:B------:R-:W-:-:S02]  /*3440*/  IMAD.MOV.U32 R100, RZ, RZ, R28 ;  /* 0x000000ffff647224 */ /* 0x000fc400078e001c */
[----:B------:R-:W-:Y:S02]  /*3450*/  IMAD.MOV.U32 R102, RZ, RZ, R32 ;  /* 0x000000ffff667224 */ /* 0x000fe400078e0020 */
[----:B------:R-:W-:Y:S02]  /*3460*/  IMAD.MOV.U32 R104, RZ, RZ, R36 ;  /* 0x000000ffff687224 */ /* 0x000fe400078e0024 */
[----:B------:R-:W-:Y:S02]  /*3470*/  IMAD.MOV.U32 R106, RZ, RZ, R40 ;  /* 0x000000ffff6a7224 */ /* 0x000fe400078e0028 */
[----:B------:R-:W-:Y:S02]  /*3480*/  IMAD.MOV.U32 R108, RZ, RZ, R44 ;  /* 0x000000ffff6c7224 */ /* 0x000fe400078e002c */
[----:B------:R-:W-:Y:S01]  /*3490*/  IMAD.MOV.U32 R110, RZ, RZ, R92 ;  /* 0x000000ffff6e7224 */ /* 0x000fe200078e005c */
[----:B------:R-:W-:Y:S06]  /*34a0*/  @!P2 BRA `(.L_x_1641) ;  /* 0x000000000004a947 */ /* 0x000fec0003800000 */
[----:B------:R-:W-:Y:S01]  /*34b0*/  BPT.TRAP 0x1 ;  /* 0x000000040000795c */ /* 0x000fe20000300000 */
.L_x_1641:
[----:B------:R-:W-:Y:S01]  /*34c0*/  IMAD R82, R22, 0x8, R16 ;  /* 0x0000000816527824 */ /* 0x000fe200078e0210 */
[----:B------:R-:W-:Y:S01]  /*34d0*/  SHF.L.U32 R94, R209, 0x1f, RZ ;  /* 0x0000001fd15e7819 */ /* 0x000fe200000006ff */
[----:B------:R-:W-:Y:S03]  /*34e0*/  BSSY B1, `(.L_x_1642) ;  /* 0x0000003000017945 */ /* 0x000fe60003800000 */
[----:B------:R-:W1:Y:S02]  /*34f0*/  SYNCS.PHASECHK.TRANS64.TRYWAIT P4, [R82+URZ+0x2a890], R94 ;  /* 0x02a8905e520075a7 */ /* 0x000e64000808017f */
[----:B-1----:R-:W-:Y:S05]  /*3500*/  @!P4 BRA `(.L_x_1643) ;  /* 0x000002bc0028c947 */ /* 0x002fea0003800000 */
.L_x_2019:
[----:B------:R-:W-:Y:S05]  /*3510*/  BSYNC B1 ;  /* 0x0000000000017941 */ /* 0x000fea0003800000 */
.L_x_1642:
[----:B------:R-:W-:-:S03]  /*3520*/  UMOV UR4, 0xffffffff ;  /* 0xffffffff00047882 */ /* 0x000fc60000000000 */
[----:B------:R-:W-:Y:S05]  /*3530*/  BRA.DIV UR4, `(.L_x_1644) ;  /* 0x000002be04307947 */ /* 0x000fea000b800000 */
[----:B------:R-:W2:Y:S04]  /*3540*/  SHFL.IDX PT, R99, R99, RZ, 0x1e1f ;  /* 0x001e1fff63637589 */ /* 0x000ea800000e0000 */
[----:B------:R3:W4:Y:S02]  /*3550*/  SHFL.IDX PT, R14, R97, RZ, 0x1e1f ;  /* 0x001e1fff610e7589 */ /* 0x00072400000e0000 */
.L_x_2023:
[----:B------:R-:W-:Y:S05]  /*3560*/  @P3 BRA `(.L_x_1645) ;  /* 0x0000006000783947 */ /* 0x000fea0003800000 */
[----:B------:R-:W-:Y:S01]  /*3570*/  ISETP.NE.AND P3, PT, R55, RZ, PT ;  /* 0x000000ff3700720c */ /* 0x000fe20003f65270 */
[----:B------:R-:W-:-:S12]  /*3580*/  BSSY B1, `(.L_x_1646) ;  /* 0x0000071000017945 */ /* 0x000fd80003800000 */
[----:B------:R-:W-:Y:S05]  /*3590*/  @!P3 BRA `(.L_x_1647) ;  /* 0x0000000400bcb947 */ /* 0x000fea0003800000 */
[----:B------:R1:W1:Y:S01]  /*35a0*/  LDS.128 R4, [R86+0x1e400] ;  /* 0x01e4000056047984 */ /* 0x0002620000000c00 */
[----:B0---4-:R-:W-:Y:S01]  /*35b0*/  IADD3 R10, P3, R18, R14, RZ ;  /* 0x0000000e120a7210 */ /* 0x011fe20007f7e0ff */
[----:B------:R-:W-:Y:S04]  /*35c0*/  BSSY B2, `(.L_x_1648) ;  /* 0x000006b000027945 */ /* 0x000fe80003800000 */
[----:B--2---:R-:W-:Y:S01]  /*35d0*/  IMAD.X R11, R99, 0x1, R19, P3 ;  /* 0x00000001630b7824 */ /* 0x004fe200018e0613 */
[----:B------:R-:W-:-:S13]  /*35e0*/  ISETP.GE.AND P3, PT, R204, R96, PT ;  /* 0x00000060cc00720c */ /* 0x000fda0003f66270 */
[----:B------:R-:W-:Y:S05]  /*35f0*/  @P3 BRA `(.L_x_1649) ;  /* 0x00000004009c3947 */ /* 0x000fea0003800000 */
[----:B------:R-:W-:Y:S01]  /*3600*/  SHF.R.U32.HI R12, RZ, 0x8, R47 ;  /* 0x00000008ff0c7819 */ /* 0x000fe2000001162f */
[----:B-1----:R-:W-:Y:S01]  /*3610*/  IMAD.MOV.U32 R15, RZ, RZ, R4 ;  /* 0x000000ffff0f7224 */ /* 0x002fe200078e0004 */
[----:B------:R-:W-:Y:S02]  /*3620*/  SHF.R.U32.HI R46, RZ, 0x8, R93 ;  /* 0x00000008ff2e7819 */ /* 0x000fe4000001165d */
[----:B---3--:R-:W-:Y:S01]  /*3630*/  SHF.R.U32.HI R97, RZ, 0x10, R47 ;  /* 0x00000010ff617819 */ /* 0x008fe2000001162f */
[----:B------:R-:W-:Y:S01]  /*3640*/  IMAD.SHL.U32 R12, R12, 0x100, RZ ;  /* 0x000001000c0c7824 */ /* 0x000fe200078e00ff */
[----:B------:R-:W-:Y:S01]  /*3650*/  LOP3.LUT R13, R47, 0xff0000ff, RZ, 0xc0, !PT ;  /* 0xff0000ff2f0d7812 */ /* 0x000fe200078ec0ff */
[----:B------:R-:W-:Y:S01]  /*3660*/  IMAD.SHL.U32 R46, R46, 0x100, RZ ;  /* 0x000001002e2e7824 */ /* 0x000fe200078e00ff */
[----:B------:R-:W-:Y:S02]  /*3670*/  SHF.R.U32.HI R92, RZ, 0x10, R93 ;  /* 0x00000010ff5c7819 */ /* 0x000fe4000001165d */
[----:B------:R-:W-:-:S02]  /*3680*/  LOP3.LUT R47, R93, 0xff0000ff, RZ, 0xc0, !PT ;  /* 0xff0000ff5d2f7812 */ /* 0x000fc400078ec0ff */
[----:B------:R-:W-:Y:S01]  /*3690*/  LOP3.LUT R13, R13, 0xff00, R12, 0xf8, !PT ;  /* 0x0000ff000d0d7812 */ /* 0x000fe200078ef80c */
[----:B------:R-:W-:Y:S01]  /*36a0*/  IMAD.U32 R12, R97, 0x10000, RZ ;  /* 0x00010000610c7824 */ /* 0x000fe200078e00ff */
[----:B------:R-:W-:Y:S01]  /*36b0*/  LOP3.LUT R93, R47, 0xff00, R46, 0xf8, !PT ;  /* 0x0000ff002f5d7812 */ /* 0x000fe200078ef82e */
[----:B------:R-:W-:Y:S01]  /*36c0*/  IMAD.U32 R46, R92, 0x10000, RZ ;  /* 0x000100005c2e7824 */ /* 0x000fe200078e00ff */
[----:B------:R-:W-:Y:S02]  /*36d0*/  F2FP.F16.E4M3.UNPACK_B R4, R5 ;  /* 0x00000005ff04723e */ /* 0x000fe400020006ff */
[-C--:B------:R-:W-:Y:S02]  /*36e0*/  F2FP.F16.E4M3.UNPACK_B R47, R110.reuse.H1 ;  /* 0x0000006eff2f723e */ /* 0x080fe400030006ff */
[----:B------:R-:W-:Y:S02]  /*36f0*/  LOP3.LUT R12, R13, 0xff0000, R12, 0xf8, !PT ;  /* 0x00ff00000d0c7812 */ /* 0x000fe400078ef80c */
[----:B------:R-:W-:Y:S01]  /*3700*/  LOP3.LUT R13, R93, 0xff0000, R46, 0xf8, !PT ;  /* 0x00ff00005d0d7812 */ /* 0x000fe200078ef82e */
[--C-:B------:R-:W-:Y:S01]  /*3710*/  HADD2.F32 R46, -RZ, R4.reuse.H1_H1 ;  /* 0x30000004ff2e7230 */ /* 0x100fe20000004100 */
[----:B------:R-:W-:Y:S01]  /*3720*/  F2FP.F16.E4M3.UNPACK_B R93, R109.H1 ;  /* 0x0000006dff5d723e */ /* 0x000fe200030006ff */
[--C-:B------:R-:W-:Y:S01]  /*3730*/  HADD2.F32 R111, -RZ, R47.reuse.H0_H0 ;  /* 0x2000002fff6f7230 */ /* 0x100fe20000004100 */
[----:B------:R-:W-:Y:S01]  /*3740*/  F2FP.F16.E4M3.UNPACK_B R5, R5.H1 ;  /* 0x00000005ff05723e */ /* 0x000fe200030006ff */
[----:B------:R-:W-:Y:S01]  /*3750*/  HADD2.F32 R4, -RZ, R4.H0_H0 ;  /* 0x20000004ff047230 */ /* 0x000fe20000004100 */
[----:B------:R-:W-:Y:S01]  /*3760*/  F2FP.F16.E4M3.UNPACK_B R110, R110 ;  /* 0x0000006eff6e723e */ /* 0x000fe200020006ff */
[----:B------:R-:W-:-:S02]  /*3770*/  HADD2.F32 R112, -RZ, R47.H1_H1 ;  /* 0x3000002fff707230 */ /* 0x000fc40000004100 */
[----:B------:R-:W-:Y:S01]  /*3780*/  FMUL.FTZ R113, R46, R111 ;  /* 0x0000006f2e717220 */ /* 0x000fe20000410000 */
[----:B------:R-:W-:Y:S01]  /*3790*/  HADD2.F32 R97, -RZ, R93.H0_H0 ;  /* 0x2000005dff617230 */ /* 0x000fe20000004100 */
[----:B------:R-:W-:Y:S01]  /*37a0*/  F2FP.F16.E4M3.UNPACK_B R109, R109 ;  /* 0x0000006dff6d723e */ /* 0x000fe200020006ff */
[--C-:B------:R-:W-:Y:S02]  /*37b0*/  HADD2.F32 R92, -RZ, R5.reuse.H1_H1 ;  /* 0x30000005ff5c7230 */ /* 0x100fe40000004100 */
[----:B------:R-:W-:Y:S02]  /*37c0*/  HADD2.F32 R47, -RZ, R5.H0_H0 ;  /* 0x20000005ff2f7230 */ /* 0x000fe40000004100 */
[----:B------:R-:W-:Y:S01]  /*37d0*/  FMUL.FTZ R5, R4, R111 ;  /* 0x0000006f04057220 */ /* 0x000fe20000410000 */
[----:B------:R-:W-:Y:S02]  /*37e0*/  HADD2.F32 R93, -RZ, R93.H1_H1 ;  /* 0x3000005dff5d7230 */ /* 0x000fe40000004100 */
[-C--:B------:R-:W-:Y:S01]  /*37f0*/  FMUL.FTZ R114, R92, R112.reuse ;  /* 0x000000705c727220 */ /* 0x080fe20000410000 */
[-C--:B------:R-:W-:Y:S01]  /*3800*/  FFMA.FTZ R4, R4, R97.reuse, -R113 ;  /* 0x0000006104047223 */ /* 0x080fe20000010871 */
[----:B------:R-:W-:Y:S01]  /*3810*/  FFMA.FTZ R5, R46, R97, R5 ;  /* 0x000000612e057223 */ /* 0x000fe20000010005 */
[C---:B------:R-:W-:Y:S01]  /*3820*/  FMUL.FTZ R111, R47.reuse, R112 ;  /* 0x000000702f6f7220 */ /* 0x040fe20000410000 */
[----:B------:R-:W-:Y:S01]  /*3830*/  F2FP.F16.E4M3.UNPACK_B R46, R15.H1 ;  /* 0x0000000fff2e723e */ /* 0x000fe200030006ff */
[----:B------:R-:W-:Y:S01]  /*3840*/  FFMA.FTZ R114, R47, R93, -R114 ;  /* 0x0000005d2f727223 */ /* 0x000fe20000010872 */
[----:B------:R-:W-:Y:S01]  /*3850*/  F2FP.F16.E4M3.UNPACK_B R15, R15 ;  /* 0x0000000fff0f723e */ /* 0x000fe200020006ff */
[----:B------:R-:W-:Y:S01]  /*3860*/  FFMA.FTZ R113, R92, R93, R111 ;  /* 0x0000005d5c717223 */ /* 0x000fe2000001006f */
[----:B------:R-:W-:-:S02]  /*3870*/  HADD2.F32 R97, -RZ, R110.H1_H1 ;  /* 0x3000006eff617230 */ /* 0x000fc40000004100 */
[--C-:B------:R-:W-:Y:S02]  /*3880*/  HADD2.F32 R92, -RZ, R46.reuse.H0_H0 ;  /* 0x2000002eff5c7230 */ /* 0x100fe40000004100 */
[----:B------:R-:W-:Y:S02]  /*3890*/  HADD2.F32 R93, -RZ, R46.H1_H1 ;  /* 0x3000002eff5d7230 */ /* 0x000fe40000004100 */
[----:B------:R-:W-:Y:S02]  /*38a0*/  HADD2.F32 R110, -RZ, R110.H0_H0 ;  /* 0x2000006eff6e7230 */ /* 0x000fe40000004100 */
[-C--:B------:R-:W-:Y:S01]  /*38b0*/  FMUL.FTZ R112, R92, R97.reuse ;  /* 0x000000615c707220 */ /* 0x080fe20000410000 */
[--C-:B------:R-:W-:Y:S02]  /*38c0*/  HADD2.F32 R47, -RZ, R15.reuse.H1_H1 ;  /* 0x3000000fff2f7230 */ /* 0x100fe40000004100 */
[----:B------:R-:W-:Y:S01]  /*38d0*/  FMUL.FTZ R111, R93, R97 ;  /* 0x000000615d6f7220 */ /* 0x000fe20000410000 */
[----:B------:R-:W-:-:S02]  /*38e0*/  HADD2.F32 R46, -RZ, R15.H0_H0 ;  /* 0x2000000fff2e7230 */ /* 0x000fc40000004100 */
[--C-:B------:R-:W-:Y:S02]  /*38f0*/  HADD2.F32 R15, -RZ, R109.reuse.H1_H1 ;  /* 0x3000006dff0f7230 */ /* 0x100fe40000004100 */
[-C--:B------:R-:W-:Y:S01]  /*3900*/  FMUL.FTZ R97, R47, R110.reuse ;  /* 0x0000006e2f617220 */ /* 0x080fe20000410000 */
[----:B------:R-:W-:Y:S02]  /*3910*/  HADD2.F32 R109, -RZ, R109.H0_H0 ;  /* 0x2000006dff6d7230 */ /* 0x000fe40000004100 */
[----:B------:R-:W-:Y:S01]  /*3920*/  FMUL.FTZ R110, R46, R110 ;  /* 0x0000006e2e6e7220 */ /* 0x000fe20000410000 */
[-C--:B------:R-:W-:Y:S01]  /*3930*/  FFMA.FTZ R92, R92, R15.reuse, -R111 ;  /* 0x0000000f5c5c7223 */ /* 0x080fe2000001086f */
[----:B------:R-:W-:Y:S01]  /*3940*/  FFMA.FTZ R93, R93, R15, R112 ;  /* 0x0000000f5d5d7223 */ /* 0x000fe20000010070 */
[-C--:B------:R-:W-:Y:S01]  /*3950*/  FFMA.FTZ R15, R46, R109.reuse, -R97 ;  /* 0x0000006d2e0f7223 */ /* 0x080fe20000010861 */
[----:B------:R-:W-:Y:S01]  /*3960*/  FFMA.FTZ R46, R47, R109, R110 ;  /* 0x0000006d2f2e7223 */ /* 0x000fe2000001006e */
[----:B------:R-:W-:-:S02]  /*3970*/  F2FP.F16.E4M3.UNPACK_B R97, R7.H1 ;  /* 0x00000007ff61723e */ /* 0x000fc400030006ff */
[----:B------:R-:W-:Y:S02]  /*3980*/  F2FP.SATFINITE.E4M3.F32.PACK_AB_MERGE_C R47, R113, R114, RZ ;  /* 0x00000072712f723e */ /* 0x000fe400048070ff */
[-C--:B------:R-:W-:Y:S01]  /*3990*/  F2FP.F16.E4M3.UNPACK_B R114, R13.reuse.H1 ;  /* 0x0000000dff72723e */ /* 0x080fe200030006ff */
[--C-:B------:R-:W-:Y:S01]  /*39a0*/  HADD2.F32 R109, -RZ, R97.reuse.H0_H0 ;  /* 0x20000061ff6d7230 */ /* 0x100fe20000004100 */
[----:B------:R-:W-:Y:S01]  /*39b0*/  F2FP.F16.E4M3.UNPACK_B R111, R12.H1 ;  /* 0x0000000cff6f723e */ /* 0x000fe200030006ff */
[----:B------:R-:W-:Y:S01]  /*39c0*/  HADD2.F32 R97, -RZ, R97.H1_H1 ;  /* 0x30000061ff617230 */ /* 0x000fe20000004100 */
[----:B------:R-:W-:Y:S01]  /*39d0*/  F2FP.SATFINITE.E4M3.F32.PACK_AB_MERGE_C R92, R93, R92, RZ ;  /* 0x0000005c5d5c723e */ /* 0x000fe200048070ff */
[--C-:B------:R-:W-:Y:S01]  /*39e0*/  HADD2.F32 R118, -RZ, R114.reuse.H1_H1 ;  /* 0x30000072ff767230 */ /* 0x100fe20000004100 */
[----:B------:R-:W-:Y:S01]  /*39f0*/  F2FP.F16.E4M3.UNPACK_B R93, R6.H1 ;  /* 0x00000006ff5d723e */ /* 0x000fe200030006ff */
[----:B------:R-:W-:Y:S01]  /*3a00*/  HADD2.F32 R112, -RZ, R111.H1_H1 ;  /* 0x3000006fff707230 */ /* 0x000fe20000004100 */
[----:B------:R-:W-:Y:S01]  /*3a10*/  F2FP.F16.E4M3.UNPACK_B R113, R13 ;  /* 0x0000000dff71723e */ /* 0x000fe200020006ff */
[----:B------:R-:W-:Y:S01]  /*3a20*/  HADD2.F32 R114, -RZ, R114.H0_H0 ;  /* 0x20000072ff727230 */ /* 0x000fe20000004100 */
[----:B------:R-:W-:Y:S01]  /*3a30*/  F2FP.F16.E4M3.UNPACK_B R110, R12 ;  /* 0x0000000cff6e723e */ /* 0x000fe200020006ff */
[----:B------:R-:W-:Y:S01]  /*3a40*/  FMUL.FTZ R12, R97, R118 ;  /* 0x00000076610c7220 */ /* 0x000fe20000410000 */
[----:B------:R-:W-:-:S02]  /*3a50*/  HADD2.F32 R13, -RZ, R93.H1_H1 ;  /* 0x3000005dff0d7230 */ /* 0x000fc40000004100 */
[C---:B------:R-:W-:Y:S01]  /*3a60*/  FMUL.FTZ R120, R109.reuse, R118 ;  /* 0x000000766d787220 */ /* 0x040fe20000410000 */
[----:B------:R-:W-:Y:S02]  /*3a70*/  HADD2.F32 R116, -RZ, R113.H1_H1 ;  /* 0x30000071ff747230 */ /* 0x000fe40000004100 */
[----:B------:R-:W-:Y:S01]  /*3a80*/  FFMA.FTZ R109, R109, R112, -R12 ;  /* 0x000000706d6d7223 */ /* 0x000fe2000001080c */
[----:B------:R-:W-:Y:S01]  /*3a90*/  HADD2.F32 R93, -RZ, R93.H0_H0 ;  /* 0x2000005dff5d7230 */ /* 0x000fe20000004100 */
[----:B------:R-:W-:Y:S01]  /*3aa0*/  F2FP.F16.E4M3.UNPACK_B R7, R7 ;  /* 0x00000007ff07723e */ /* 0x000fe200020006ff */
[----:B------:R-:W-:Y:S02]  /*3ab0*/  HADD2.F32 R12, -RZ, R110.H1_H1 ;  /* 0x3000006eff0c7230 */ /* 0x000fe40000004100 */
[----:B------:R-:W-:Y:S01]  /*3ac0*/  FMUL.FTZ R118, R13, R116 ;  /* 0x000000740d767220 */ /* 0x000fe20000410000 */
[----:B------:R-:W-:Y:S01]  /*3ad0*/  F2FP.F16.E4M3.UNPACK_B R6, R6 ;  /* 0x00000006ff06723e */ /* 0x000fe200020006ff */
[----:B------:R-:W-:Y:S01]  /*3ae0*/  FMUL.FTZ R116, R93, R116 ;  /* 0x000000745d747220 */ /* 0x000fe20000410000 */
[----:B------:R-:W-:-:S02]  /*3af0*/  HADD2.F32 R113, -RZ, R113.H0_H0 ;  /* 0x20000071ff717230 */ /* 0x000fc40000004100 */
[----:B------:R-:W-:Y:S01]  /*3b00*/  FFMA.FTZ R118, R93, R12, -R118 ;  /* 0x0000000c5d767223 */ /* 0x000fe20000010876 */
[----:B------:R-:W-:Y:S01]  /*3b10*/  FFMA.FTZ R120, R97, R112, R120 ;  /* 0x0000007061787223 */ /* 0x000fe20000010078 */
[----:B------:R-:W-:Y:S01]  /*3b20*/  FFMA.FTZ R93, R13, R12, R116 ;  /* 0x0000000c0d5d7223 */ /* 0x000fe20000010074 */
[--C-:B------:R-:W-:Y:S01]  /*3b30*/  HADD2.F32 R12, -RZ, R7.reuse.H0_H0 ;  /* 0x20000007ff0c7230 */ /* 0x100fe20000004100 */
[----:B------:R-:W-:Y:S01]  /*3b40*/  F2FP.SATFINITE.E4M3.F32.PACK_AB_MERGE_C R5, R5, R4, R47 ;  /* 0x000000040505723e */ /* 0x000fe2000480702f */
[----:B------:R-:W-:Y:S01]  /*3b50*/  HADD2.F32 R13, -RZ, R7.H1_H1 ;  /* 0x30000007ff0d7230 */ /* 0x000fe20000004100 */
[----:B------:R-:W-:Y:S01]  /*3b60*/  F2FP.SATFINITE.E4M3.F32.PACK_AB_MERGE_C R109, R120, R109, RZ ;  /* 0x0000006d786d723e */ /* 0x000fe200048070ff */
        /* <DEDUP_REMOVED lines=13> */
[----:B------:R-:W-:Y:S02]  /*3c40*/  F2FP.SATFINITE.E4M3.F32.PACK_AB_MERGE_C R4, R46, R15, R92 ;  /* 0x0000000f2e04723e */ /* 0x000fe4000480705c */
[----:B------:R-:W-:-:S02]  /*3c50*/  F2FP.SATFINITE.E4M3.F32.PACK_AB_MERGE_C R7, R114, R97, R109 ;  /* 0x000000617207723e */ /* 0x000fc4000480706d */
[----:B------:R-:W-:-:S07]  /*3c60*/  F2FP.SATFINITE.E4M3.F32.PACK_AB_MERGE_C R6, R113, R112, R93 ;  /* 0x000000707106723e */ /* 0x000fce000480705d */
.L_x_1649:
[----:B------:R-:W-:Y:S05]  /*3c70*/  BSYNC B2 ;  /* 0x0000000000027941 */ /* 0x000fea0003800000 */
.L_x_1648:
[----:B-1----:R0:W-:Y:S02]  /*3c80*/  ST.E.128 desc[UR42][R10.64], R4 ;  /* 0x000000040a007985 */ /* 0x0021e4000c101d2a */
.L_x_1647:
[----:B------:R-:W-:Y:S05]  /*3c90*/  BSYNC B1 ;  /* 0x0000000000017941 */ /* 0x000fea0003800000 */
.L_x_1646:
[----:B------:R-:W-:Y:S01]  /*3ca0*/  ISETP.NE.AND P3, PT, R54, RZ, PT ;  /* 0x000000ff3600720c */ /* 0x000fe20003f65270 */
[----:B------:R-:W-:-:S12]  /*3cb0*/  BSSY B1, `(.L_x_1650) ;  /* 0x0000073000017945 */ /* 0x000fd80003800000 */
[----:B------:R-:W-:Y:S05]  /*3cc0*/  @!P3 BRA `(.L_x_1651) ;  /* 0x0000000400c4b947 */ /* 0x000fea0003800000 */
[----:B0-----:R-:W-:Y:S01]  /*3cd0*/  IMAD.SHL.U32 R4, R212, 0x10, RZ ;  /* 0x00000010d4047824 */ /* 0x001fe200078e00ff */
[----:B------:R-:W-:Y:S04]  /*3ce0*/  BSSY B2, `(.L_x_1652) ;  /* 0x000006e000027945 */ /* 0x000fe80003800000 */
[----:B----4-:R-:W-:-:S04]  /*3cf0*/  IADD3 R10, P3, R14, R4, RZ ;  /* 0x000000040e0a7210 */ /* 0x010fc80007f7e0ff */
[----:B--2---:R-:W-:Y:S02]  /*3d00*/  LEA.HI.X.SX32 R11, R4, R99, 0x1, P3 ;  /* 0x00000063040b7211 */ /* 0x004fe400018f0eff */
[----:B------:R0:W2:Y:S01]  /*3d10*/  LDS.128 R4, [R85+0x1e400] ;  /* 0x01e4000055047984 */ /* 0x0000a20000000c00 */
[----:B------:R-:W-:-:S13]  /*3d20*/  ISETP.GE.AND P3, PT, R221, R96, PT ;  /* 0x00000060dd00720c */ /* 0x000fda0003f66270 */
[----:B0-----:R-:W-:Y:S05]  /*3d30*/  @P3 BRA `(.L_x_1653) ;  /* 0x0000000400a03947 */ /* 0x001fea0003800000 */
[----:B------:R-:W-:Y:S02]  /*3d40*/  SHF.R.U32.HI R15, RZ, 0x8, R43 ;  /* 0x00000008ff0f7819 */ /* 0x000fe4000001162b */
[----:B------:R-:W-:Y:S02]  /*3d50*/  SHF.R.U32.HI R13, RZ, 0x8, R45 ;  /* 0x00000008ff0d7819 */ /* 0x000fe4000001162d */
[----:B------:R-:W-:Y:S02]  /*3d60*/  LOP3.LUT R12, R43, 0xff0000ff, RZ, 0xc0, !PT ;  /* 0xff0000ff2b0c7812 */ /* 0x000fe400078ec0ff */
[----:B------:R-:W-:Y:S01]  /*3d70*/  SHF.R.U32.HI R46, RZ, 0x10, R43 ;  /* 0x00000010ff2e7819 */ /* 0x000fe2000001162b */
[----:B------:R-:W-:Y:S01]  /*3d80*/  IMAD.SHL.U32 R43, R15, 0x100, RZ ;  /* 0x000001000f2b7824 */ /* 0x000fe200078e00ff */
[----:B------:R-:W-:Y:S01]  /*3d90*/  LOP3.LUT R42, R45, 0xff0000ff, RZ, 0xc0, !PT ;  /* 0xff0000ff2d2a7812 */ /* 0x000fe200078ec0ff */
[----:B--2---:R-:W-:Y:S01]  /*3da0*/  IMAD.MOV.U32 R15, RZ, RZ, R4 ;  /* 0x000000ffff0f7224 */ /* 0x004fe200078e0004 */
[----:B------:R-:W-:Y:S01]  /*3db0*/  SHF.R.U32.HI R44, RZ, 0x10, R45 ;  /* 0x00000010ff2c7819 */ /* 0x000fe2000001162d */
[----:B------:R-:W-:-:S02]  /*3dc0*/  IMAD.SHL.U32 R45, R13, 0x100, RZ ;  /* 0x000001000d2d7824 */ /* 0x000fc400078e00ff */
[----:B------:R-:W-:Y:S01]  /*3dd0*/  IMAD.MOV.U32 R13, RZ, RZ, R5 ;  /* 0x000000ffff0d7224 */ /* 0x000fe200078e0005 */
        /* <DEDUP_REMOVED lines=15> */
[----:B---3--:R-:W-:Y:S01]  /*3ed0*/  FMUL.FTZ R97, R42, R93 ;  /* 0x0000005d2a617220 */ /* 0x008fe20000410000 */
        /* <DEDUP_REMOVED lines=15> */
[--C-:B------:R-:W-:Y:S02]  /*3fd0*/  HADD2.F32 R45, -RZ, R42.reuse.H1_H1 ;  /* 0x3000002aff2d7230 */ /* 0x100fe40000004100 */
[----:B------:R-:W-:Y:S01]  /*3fe0*/  HADD2.F32 R44, -RZ, R42.H0_H0 ;  /* 0x2000002aff2c7230 */ /* 0x000fe20000004100 */
[----:B------:R-:W-:Y:S01]  /*3ff0*/  F2FP.SATFINITE.E4M3.F32.PACK_AB_MERGE_C R112, R97, R92, RZ ;  /* 0x0000005c6170723e */ /* 0x000fe200048070ff */
[--C-:B------:R-:W-:Y:S02]  /*4000*/  HADD2.F32 R42, -RZ, R15.reuse.H0_H0 ;  /* 0x2000000fff2a7230 */ /* 0x100fe40000004100 */
[-C--:B------:R-:W-:Y:S01]  /*4010*/  FMUL.FTZ R93, R45, R46.reuse ;  /* 0x0000002e2d5d7220 */ /* 0x080fe20000410000 */
[----:B------:R-:W-:Y:S02]  /*4020*/  HADD2.F32 R43, -RZ, R15.H1_H1 ;  /* 0x3000000fff2b7230 */ /* 0x000fe40000004100 */
[----:B------:R-:W-:Y:S01]  /*4030*/  FMUL.FTZ R46, R44, R46 ;  /* 0x0000002e2c2e7220 */ /* 0x000fe20000410000 */
[----:B------:R-:W-:Y:S01]  /*4040*/  HADD2.F32 R108, -RZ, R108.H0_H0 ;  /* 0x2000006cff6c7230 */ /* 0x000fe20000004100 */
[----:B------:R-:W-:Y:S01]  /*4050*/  F2FP.F16.E4M3.UNPACK_B R97, R12.H1 ;  /* 0x0000000cff61723e */ /* 0x000fe200030006ff */
[----:B------:R-:W-:-:S02]  /*4060*/  HADD2.F32 R15, -RZ, R107.H1_H1 ;  /* 0x3000006bff0f7230 */ /* 0x000fc40000004100 */
[----:B------:R-:W-:Y:S02]  /*4070*/  HADD2.F32 R107, -RZ, R107.H0_H0 ;  /* 0x2000006bff6b7230 */ /* 0x000fe40000004100 */
[-C--:B------:R-:W-:Y:S01]  /*4080*/  FMUL.FTZ R47, R43, R108.reuse ;  /* 0x0000006c2b2f7220 */ /* 0x080fe20000410000 */
[----:B------:R-:W-:Y:S01]  /*4090*/  FMUL.FTZ R108, R42, R108 ;  /* 0x0000006c2a6c7220 */ /* 0x000fe20000410000 */
[-C--:B------:R-:W-:Y:S01]  /*40a0*/  FFMA.FTZ R93, R44, R15.reuse, -R93 ;  /* 0x0000000f2c5d7223 */ /* 0x080fe2000001085d */
[----:B------:R-:W-:Y:S01]  /*40b0*/  FFMA.FTZ R46, R45, R15, R46 ;  /* 0x0000000f2d2e7223 */ /* 0x000fe2000001002e */
[----:B------:R-:W-:Y:S01]  /*40c0*/  FFMA.FTZ R15, R42, R107, -R47 ;  /* 0x0000006b2a0f7223 */ /* 0x000fe2000001082f */
[----:B------:R-:W-:Y:S01]  /*40d0*/  F2FP.F16.E4M3.UNPACK_B R44, R7.H1 ;  /* 0x00000007ff2c723e */ /* 0x000fe200030006ff */
[----:B------:R-:W-:Y:S01]  /*40e0*/  FFMA.FTZ R42, R43, R107, R108 ;  /* 0x0000006b2b2a7223 */ /* 0x000fe2000001006c */
[----:B------:R-:W-:Y:S01]  /*40f0*/  F2FP.F16.E4M3.UNPACK_B R43, R6.H1 ;  /* 0x00000006ff2b723e */ /* 0x000fe200030006ff */
[----:B------:R-:W-:Y:S01]  /*4100*/  HADD2.F32 R108, -RZ, R97.H1_H1 ;  /* 0x30000061ff6c7230 */ /* 0x000fe20000004100 */
[----:B------:R-:W-:Y:S01]  /*4110*/  F2FP.SATFINITE.E4M3.F32.PACK_AB_MERGE_C R111, R46, R93, RZ ;  /* 0x0000005d2e6f723e */ /* 0x000fe200048070ff */
[--C-:B------:R-:W-:Y:S01]  /*4120*/  HADD2.F32 R45, -RZ, R44.reuse.H0_H0 ;  /* 0x2000002cff2d7230 */ /* 0x100fe20000004100 */
[----:B------:R-:W-:Y:S01]  /*4130*/  F2FP.F16.E4M3.UNPACK_B R93, R12 ;  /* 0x0000000cff5d723e */ /* 0x000fe200020006ff */
[----:B------:R-:W-:Y:S01]  /*4140*/  HADD2.F32 R44, -RZ, R44.H1_H1 ;  /* 0x3000002cff2c7230 */ /* 0x000fe20000004100 */
[-C--:B------:R-:W-:Y:S01]  /*4150*/  F2FP.F16.E4M3.UNPACK_B R46, R5.reuse ;  /* 0x00000005ff2e723e */ /* 0x080fe200020006ff */
[----:B------:R-:W-:Y:S01]  /*4160*/  HADD2.F32 R12, -RZ, R43.H1_H1 ;  /* 0x3000002bff0c7230 */ /* 0x000fe20000004100 */
[----:B------:R-:W-:Y:S01]  /*4170*/  F2FP.F16.E4M3.UNPACK_B R47, R5.H1 ;  /* 0x00000005ff2f723e */ /* 0x000fe200030006ff */
[----:B------:R-:W-:-:S02]  /*4180*/  HADD2.F32 R107, -RZ, R93.H1_H1 ;  /* 0x3000005dff6b7230 */ /* 0x000fc40000004100 */
[-C--:B------:R-:W-:Y:S01]  /*4190*/  FMUL.FTZ R110, R44, R108.reuse ;  /* 0x0000006c2c6e7220 */ /* 0x080fe20000410000 */
[----:B------:R-:W-:Y:S02]  /*41a0*/  HADD2.F32 R43, -RZ, R43.H0_H0 ;  /* 0x2000002bff2b7230 */ /* 0x000fe40000004100 */
[----:B------:R-:W-:Y:S01]  /*41b0*/  FMUL.FTZ R109, R45, R108 ;  /* 0x0000006c2d6d7220 */ /* 0x000fe20000410000 */
[----:B------:R-:W-:Y:S02]  /*41c0*/  HADD2.F32 R5, -RZ, R46.H1_H1 ;  /* 0x3000002eff057230 */ /* 0x000fe40000004100 */
[-C--:B------:R-:W-:Y:S01]  /*41d0*/  FMUL.FTZ R108, R12, R107.reuse ;  /* 0x0000006b0c6c7220 */ /* 0x080fe20000410000 */
[----:B------:R-:W-:Y:S01]  /*41e0*/  F2FP.F16.E4M3.UNPACK_B R6, R6 ;  /* 0x00000006ff06723e */ /* 0x000fe200020006ff */
[C---:B------:R-:W-:Y:S01]  /*41f0*/  FMUL.FTZ R107, R43.reuse, R107 ;  /* 0x0000006b2b6b7220 */ /* 0x040fe20000410000 */
[----:B------:R-:W-:Y:S01]  /*4200*/  F2FP.F16.E4M3.UNPACK_B R7, R7 ;  /* 0x00000007ff07723e */ /* 0x000fe200020006ff */
[----:B------:R-:W-:Y:S01]  /*4210*/  FFMA.FTZ R108, R43, R5, -R108 ;  /* 0x000000052b6c7223 */ /* 0x000fe2000001086c */
[----:B------:R-:W-:-:S02]  /*4220*/  HADD2.F32 R92, -RZ, R47.H1_H1 ;  /* 0x3000002fff5c7230 */ /* 0x000fc40000004100 */
[----:B------:R-:W-:Y:S01]  /*4230*/  FFMA.FTZ R107, R12, R5, R107 ;  /* 0x000000050c6b7223 */ /* 0x000fe2000001006b */
[--C-:B------:R-:W-:Y:S02]  /*4240*/  HADD2.F32 R5, -RZ, R6.reuse.H0_H0 ;  /* 0x20000006ff057230 */ /* 0x100fe40000004100 */
[----:B------:R-:W-:Y:S02]  /*4250*/  HADD2.F32 R12, -RZ, R7.H0_H0 ;  /* 0x20000007ff0c7230 */ /* 0x000fe40000004100 */
[-C--:B------:R-:W-:Y:S01]  /*4260*/  FFMA.FTZ R109, R44, R92.reuse, R109 ;  /* 0x0000005c2c6d7223 */ /* 0x080fe2000001006d */
[----:B------:R-:W-:Y:S02]  /*4270*/  HADD2.F32 R6, -RZ, R6.H1_H1 ;  /* 0x30000006ff067230 */ /* 0x000fe40000004100 */
[----:B------:R-:W-:Y:S01]  /*4280*/  FFMA.FTZ R110, R45, R92, -R110 ;  /* 0x0000005c2d6e7223 */ /* 0x000fe2000001086e */
[----:B------:R-:W-:Y:S01]  /*4290*/  HADD2.F32 R93, -RZ, R93.H0_H0 ;  /* 0x2000005dff5d7230 */ /* 0x000fe20000004100 */
[----:B------:R-:W-:Y:S01]  /*42a0*/  F2FP.SATFINITE.E4M3.F32.PACK_AB_MERGE_C R107, R107, R108, RZ ;  /* 0x0000006c6b6b723e */ /* 0x000fe200048070ff */
[----:B------:R-:W-:-:S02]  /*42b0*/  HADD2.F32 R7, -RZ, R7.H1_H1 ;  /* 0x30000007ff077230 */ /* 0x000fc40000004100 */
[----:B------:R-:W-:Y:S02]  /*42c0*/  HADD2.F32 R97, -RZ, R97.H0_H0 ;  /* 0x20000061ff617230 */ /* 0x000fe40000004100 */
[-C--:B------:R-:W-:Y:S01]  /*42d0*/  FMUL.FTZ R44, R6, R93.reuse ;  /* 0x0000005d062c7220 */ /* 0x080fe20000410000 */
[----:B------:R-:W-:Y:S02]  /*42e0*/  HADD2.F32 R47, -RZ, R47.H0_H0 ;  /* 0x2000002fff2f7230 */ /* 0x000fe40000004100 */
[----:B------:R-:W-:Y:S01]  /*42f0*/  FMUL.FTZ R93, R5, R93 ;  /* 0x0000005d055d7220 */ /* 0x000fe20000410000 */
[----:B------:R-:W-:Y:S02]  /*4300*/  HADD2.F32 R46, -RZ, R46.H0_H0 ;  /* 0x2000002eff2e7230 */ /* 0x000fe40000004100 */
[-C--:B------:R-:W-:Y:S01]  /*4310*/  FMUL.FTZ R43, R7, R97.reuse ;  /* 0x00000061072b7220 */ /* 0x080fe20000410000 */
[----:B------:R-:W-:Y:S01]  /*4320*/  FMUL.FTZ R92, R12, R97 ;  /* 0x000000610c5c7220 */ /* 0x000fe20000410000 */
[----:B------:R-:W-:-:S02]  /*4330*/  F2FP.SATFINITE.E4M3.F32.PACK_AB_MERGE_C R109, R109, R110, RZ ;  /* 0x0000006e6d6d723e */ /* 0x000fc400048070ff */
[-C--:B------:R-:W-:Y:S01]  /*4340*/  FFMA.FTZ R43, R12, R47.reuse, -R43 ;  /* 0x0000002f0c2b7223 */ /* 0x080fe2000001082b */
[----:B------:R-:W-:Y:S01]  /*4350*/  FFMA.FTZ R92, R7, R47, R92 ;  /* 0x0000002f075c7223 */ /* 0x000fe2000001005c */
[-C--:B------:R-:W-:Y:S01]  /*4360*/  FFMA.FTZ R44, R5, R46.reuse, -R44 ;  /* 0x0000002e052c7223 */ /* 0x080fe2000001082c */
[----:B------:R-:W-:Y:S01]  /*4370*/  FFMA.FTZ R93, R6, R46, R93 ;  /* 0x0000002e065d7223 */ /* 0x000fe2000001005d */
[----:B------:R-:W-:Y:S02]  /*4380*/  F2FP.SATFINITE.E4M3.F32.PACK_AB_MERGE_C R5, R13, R4, R112 ;  /* 0x000000040d05723e */ /* 0x000fe40004807070 */
[----:B------:R-:W-:Y:S02]  /*4390*/  F2FP.SATFINITE.E4M3.F32.PACK_AB_MERGE_C R4, R42, R15, R111 ;  /* 0x0000000f2a04723e */ /* 0x000fe4000480706f */
[----:B------:R-:W-:Y:S02]  /*43a0*/  F2FP.SATFINITE.E4M3.F32.PACK_AB_MERGE_C R6, R93, R44, R107 ;  /* 0x0000002c5d06723e */ /* 0x000fe4000480706b */
[----:B------:R-:W-:-:S07]  /*43b0*/  F2FP.SATFINITE.E4M3.F32.PACK_AB_MERGE_C R7, R92, R43, R109 ;  /* 0x0000002b5c07723e */ /* 0x000fce000480706d */
.L_x_1653:
[----:B------:R-:W-:Y:S05]  /*43c0*/  BSYNC B2 ;  /* 0x0000000000027941 */ /* 0x000fea0003800000 */
.L_x_1652:
[----:B--2---:R0:W-:Y:S02]  /*43d0*/  ST.E.128 desc[UR42][R10.64], R4 ;  /* 0x000000040a007985 */ /* 0x0041e4000c101d2a */
.L_x_1651:
[----:B------:R-:W-:Y:S05]  /*43e0*/  BSYNC B1 ;  /* 0x0000000000017941 */ /* 0x000fea0003800000 */
.L_x_1650:
        /* <DEDUP_REMOVED lines=10> */
[----:B------:R-:W-:Y:S01]  /*4490*/  SHF.R.U32.HI R13, RZ, 0x8, R39 ;  /* 0x00000008ff0d7819 */ /* 0x000fe20000011627 */
[----:B--2---:R-:W-:Y:S01]  /*44a0*/  IMAD.MOV.U32 R12, RZ, RZ, R4 ;  /* 0x000000ffff0c7224 */ /* 0x004fe200078e0004 */
[----:B------:R-:W-:Y:S02]  /*44b0*/  SHF.R.U32.HI R15, RZ, 0x8, R41 ;  /* 0x00000008ff0f7819 */ /* 0x000fe40000011629 */
[----:B------:R-:W-:Y:S01]  /*44c0*/  SHF.R.U32.HI R42, RZ, 0x10, R39 ;  /* 0x00000010ff2a7819 */ /* 0x000fe20000011627 */
        /* <DEDUP_REMOVED lines=19> */
[CC--:B------:R-:W-:Y:S01]  /*4600*/  FMUL.FTZ R45, R13.reuse, R42.reuse ;  /* 0x0000002a0d2d7220 */ /* 0x0c0fe20000410000 */
[----:B------:R-:W-:Y:S02]  /*4610*/  HADD2.F32 R40, -RZ, R39.H0_H0 ;  /* 0x20000027ff287230 */ /* 0x000fe40000004100 */
[----:B------:R-:W-:Y:S01]  /*4620*/  FMUL.FTZ R42, R4, R42 ;  /* 0x0000002a042a7220 */ /* 0x000fe20000410000 */
[--C-:B------:R-:W-:Y:S01]  /*4630*/  HADD2.F32 R38, -RZ, R5.reuse.H1_H1 ;  /* 0x30000005ff267230 */ /* 0x100fe20000004100 */
[----:B------:R-:W-:Y:S01]  /*4640*/  F2FP.F16.E4M3.UNPACK_B R106, R106 ;  /* 0x0000006aff6a723e */ /* 0x000fe200020006ff */
[----:B------:R-:W-:Y:S02]  /*4650*/  HADD2.F32 R15, -RZ, R5.H0_H0 ;  /* 0x20000005ff0f7230 */ /* 0x000fe40000004100 */
[----:B------:R-:W-:Y:S01]  /*4660*/  FFMA.FTZ R5, R13, R40, R42 ;  /* 0x000000280d057223 */ /* 0x000fe2000001002a */
[----:B------:R-:W-:Y:S02]  /*4670*/  HADD2.F32 R39, -RZ, R39.H1_H1 ;  /* 0x30000027ff277230 */ /* 0x000fe40000004100 */
[-C--:B------:R-:W-:Y:S01]  /*4680*/  FMUL.FTZ R46, R38, R43.reuse ;  /* 0x0000002b262e7220 */ /* 0x080fe20000410000 */
[----:B------:R-:W-:Y:S01]  /*4690*/  F2FP.F16.E4M3.UNPACK_B R13, R12.H1 ;  /* 0x0000000cff0d723e */ /* 0x000fe200030006ff */
[C---:B------:R-:W-:Y:S01]  /*46a0*/  FMUL.FTZ R43, R15.reuse, R43 ;  /* 0x0000002b0f2b7220 */ /* 0x040fe20000410000 */
[----:B------:R-:W-:Y:S01]  /*46b0*/  FFMA.FTZ R4, R4, R40, -R45 ;  /* 0x0000002804047223 */ /* 0x000fe2000001082d */
[-C--:B------:R-:W-:Y:S01]  /*46c0*/  FFMA.FTZ R47, R15, R39.reuse, -R46 ;  /* 0x000000270f2f7223 */ /* 0x080fe2000001082e */
[----:B------:R-:W-:Y:S01]  /*46d0*/  F2FP.F16.E4M3.UNPACK_B R12, R12 ;  /* 0x0000000cff0c723e */ /* 0x000fe200020006ff */
[----:B------:R-:W-:Y:S01]  /*46e0*/  FFMA.FTZ R92, R38, R39, R43 ;  /* 0x00000027265c7223 */ /* 0x000fe2000001002b */
[----:B------:R-:W-:Y:S01]  /*46f0*/  F2FP.F16.E4M3.UNPACK_B R105, R105 ;  /* 0x00000069ff69723e */ /* 0x000fe200020006ff */
[----:B------:R-:W-:-:S02]  /*4700*/  HADD2.F32 R40, -RZ, R106.H1_H1 ;  /* 0x3000006aff287230 */ /* 0x000fc40000004100 */
[--C-:B------:R-:W-:Y:S02]  /*4710*/  HADD2.F32 R15, -RZ, R13.reuse.H0_H0 ;  /* 0x2000000dff0f7230 */ /* 0x100fe40000004100 */
[----:B------:R-:W-:Y:S02]  /*4720*/  HADD2.F32 R38, -RZ, R13.H1_H1 ;  /* 0x3000000dff267230 */ /* 0x000fe40000004100 */
[----:B------:R-:W-:Y:S02]  /*4730*/  HADD2.F32 R13, -RZ, R12.H0_H0 ;  /* 0x2000000cff0d7230 */ /* 0x000fe40000004100 */
[-C--:B------:R-:W-:Y:S01]  /*4740*/  FMUL.FTZ R45, R15, R40.reuse ;  /* 0x000000280f2d7220 */ /* 0x080fe20000410000 */
[----:B------:R-:W-:Y:S02]  /*4750*/  HADD2.F32 R39, -RZ, R105.H1_H1 ;  /* 0x30000069ff277230 */ /* 0x000fe40000004100 */
[----:B------:R-:W-:Y:S01]  /*4760*/  FMUL.FTZ R42, R38, R40 ;  /* 0x00000028262a7220 */ /* 0x000fe20000410000 */
[----:B------:R-:W-:-:S02]  /*4770*/  HADD2.F32 R106, -RZ, R106.H0_H0 ;  /* 0x2000006aff6a7230 */ /* 0x000fc40000004100 */
[----:B------:R-:W-:Y:S02]  /*4780*/  HADD2.F32 R12, -RZ, R12.H1_H1 ;  /* 0x3000000cff0c7230 */ /* 0x000fe40000004100 */
[-C--:B------:R-:W-:Y:S01]  /*4790*/  FFMA.FTZ R42, R15, R39.reuse, -R42 ;  /* 0x000000270f2a7223 */ /* 0x080fe2000001082a */
[----:B------:R-:W-:Y:S02]  /*47a0*/  HADD2.F32 R105, -RZ, R105.H0_H0 ;  /* 0x20000069ff697230 */ /* 0x000fe40000004100 */
[----:B------:R-:W-:Y:S01]  /*47b0*/  FFMA.FTZ R45, R38, R39, R45 ;  /* 0x00000027262d7223 */ /* 0x000fe2000001002d */
[-C--:B------:R-:W-:Y:S01]  /*47c0*/  FMUL.FTZ R43, R13, R106.reuse ;  /* 0x0000006a0d2b7220 */ /* 0x080fe20000410000 */
[C---:B------:R-:W-:Y:S01]  /*47d0*/  FMUL.FTZ R40, R12.reuse, R106 ;  /* 0x0000006a0c287220 */ /* 0x040fe20000410000 */
[----:B------:R-:W-:Y:S02]  /*47e0*/  F2FP.F16.E4M3.UNPACK_B R39, R41.H1 ;  /* 0x00000029ff27723e */ /* 0x000fe400030006ff */
[----:B---3--:R-:W-:Y:S01]  /*47f0*/  F2FP.SATFINITE.E4M3.F32.PACK_AB_MERGE_C R97, R45, R42, RZ ;  /* 0x0000002a2d61723e */ /* 0x008fe200048070ff */
[----:B------:R-:W-:Y:S01]  /*4800*/  FFMA.FTZ R46, R13, R105, -R40 ;  /* 0x000000690d2e7223 */ /* 0x000fe20000010828 */
[----:B------:R-:W-:Y:S01]  /*4810*/  F2FP.F16.E4M3.UNPACK_B R13, R7.H1 ;  /* 0x00000007ff0d723e */ /* 0x000fe200030006ff */
[----:B------:R-:W-:Y:S01]  /*4820*/  FFMA.FTZ R105, R12, R105, R43 ;  /* 0x000000690c697223 */ /* 0x000fe2000001002b */
[----:B------:R-:W-:Y:S01]  /*4830*/  F2FP.F16.E4M3.UNPACK_B R42, R44.H1 ;  /* 0x0000002cff2a723e */ /* 0x000fe200030006ff */
[----:B------:R-:W-:Y:S01]  /*4840*/  HADD2.F32 R40, -RZ, R39.H1_H1 ;  /* 0x30000027ff287230 */ /* 0x000fe20000004100 */
[----:B------:R-:W-:Y:S01]  /*4850*/  F2FP.F16.E4M3.UNPACK_B R12, R6.H1 ;  /* 0x00000006ff0c723e */ /* 0x000fe200030006ff */
[--C-:B------:R-:W-:Y:S01]  /*4860*/  HADD2.F32 R38, -RZ, R13.reuse.H1_H1 ;  /* 0x3000000dff267230 */ /* 0x100fe20000004100 */
[----:B------:R-:W-:Y:S01]  /*4870*/  F2FP.F16.E4M3.UNPACK_B R44, R44 ;  /* 0x0000002cff2c723e */ /* 0x000fe200020006ff */
[----:B------:R-:W-:Y:S01]  /*4880*/  HADD2.F32 R45, -RZ, R42.H1_H1 ;  /* 0x3000002aff2d7230 */ /* 0x000fe20000004100 */
[----:B------:R-:W-:Y:S01]  /*4890*/  F2FP.SATFINITE.E4M3.F32.PACK_AB_MERGE_C R106, R92, R47, RZ ;  /* 0x0000002f5c6a723e */ /* 0x000fe200048070ff */
[----:B------:R-:W-:Y:S01]  /*48a0*/  HADD2.F32 R15, -RZ, R13.H0_H0 ;  /* 0x2000000dff0f7230 */ /* 0x000fe20000004100 */
        /* <DEDUP_REMOVED lines=17> */
[----:B------:R-:W-:Y:S01]  /*49c0*/  HADD2.F32 R13, -RZ, R7.H1_H1 ;  /* 0x30000007ff0d7230 */ /* 0x000fe20000004100 */
[----:B------:R-:W-:Y:S01]  /*49d0*/  F2FP.SATFINITE.E4M3.F32.PACK_AB_MERGE_C R5, R5, R4, R106 ;  /* 0x000000040505723e */ /* 0x000fe2000480706a */
[--C-:B------:R-:W-:Y:S01]  /*49e0*/  HADD2.F32 R7, -RZ, R6.reuse.H0_H0 ;  /* 0x20000006ff077230 */ /* 0x100fe20000004100 */
[----:B------:R-:W-:Y:S01]  /*49f0*/  F2FP.SATFINITE.E4M3.F32.PACK_AB_MERGE_C R45, R92, R45, RZ ;  /* 0x0000002d5c2d723e */ /* 0x000fe200048070ff */
[----:B------:R-:W-:Y:S02]  /*4a00*/  HADD2.F32 R6, -RZ, R6.H1_H1 ;  /* 0x30000006ff067230 */ /* 0x000fe40000004100 */
[----:B------:R-:W-:Y:S01]  /*4a10*/  FMUL.FTZ R43, R13, R42 ;  /* 0x0000002a0d2b7220 */ /* 0x000fe20000410000 */
[----:B------:R-:W-:-:S02]  /*4a20*/  HADD2.F32 R44, -RZ, R44.H0_H0 ;  /* 0x2000002cff2c7230 */ /* 0x000fc40000004100 */
[----:B------:R-:W-:Y:S01]  /*4a30*/  FMUL.FTZ R42, R12, R42 ;  /* 0x0000002a0c2a7220 */ /* 0x000fe20000410000 */
[----:B------:R-:W-:Y:S01]  /*4a40*/  HADD2.F32 R39, -RZ, R39.H0_H0 ;  /* 0x20000027ff277230 */ /* 0x000fe20000004100 */
[----:B------:R-:W-:Y:S01]  /*4a50*/  F2FP.SATFINITE.E4M3.F32.PACK_AB_MERGE_C R40, R40, R47, RZ ;  /* 0x0000002f2828723e */ /* 0x000fe200048070ff */
        /* <DEDUP_REMOVED lines=9> */
[----:B------:R-:W-:-:S07]  /*4af0*/  F2FP.SATFINITE.E4M3.F32.PACK_AB_MERGE_C R6, R15, R38, R45 ;  /* 0x000000260f06723e */ /* 0x000fce000480702d */
.L_x_1657:
[----:B------:R-:W-:Y:S05]  /*4b00*/  BSYNC B2 ;  /* 0x0000000000027941 */ /* 0x000fea0003800000 */
.L_x_1656:
[----:B--2---:R0:W-:Y:S02]  /*4b10*/  ST.E.128 desc[UR42][R10.64], R4 ;  /* 0x000000040a007985 */ /* 0x0041e4000c101d2a */
.L_x_1655:
[----:B------:R-:W-:Y:S05]  /*4b20*/  BSYNC B1 ;  /* 0x0000000000017941 */ /* 0x000fea0003800000 */
.L_x_1654:
[----:B------:R-:W-:Y:S01]  /*4b30*/  LOP3.LUT P3, RZ, R58, 0x8, RZ, 0xc0, !PT ;  /* 0x000000083aff7812 */ /* 0x000fe2000786c0ff */
[----:B------:R-:W-:-:S12]  /*4b40*/  BSSY B1, `(.L_x_1658) ;  /* 0x0000071000017945 */ /* 0x000fd80003800000 */
[----:B------:R-:W-:Y:S05]  /*4b50*/  @!P3 BRA `(.L_x_1659) ;  /* 0x0000000400bcb947 */ /* 0x000fea0003800000 */
[----:B0-----:R0:W0:Y:S01]  /*4b60*/  LDS.128 R4, [R85+0x20400] ;  /* 0x0204000055047984 */ /* 0x0010220000000c00 */
[----:B----4-:R-:W-:Y:S01]  /*4b70*/  IADD3 R10, P3, R207, R14, RZ ;  /* 0x0000000ecf0a7210 */ /* 0x010fe20007f7e0ff */
[----:B------:R-:W-:Y:S04]  /*4b80*/  BSSY B2, `(.L_x_1660) ;  /* 0x000006b000027945 */ /* 0x000fe80003800000 */
[----:B--2---:R-:W-:Y:S01]  /*4b90*/  IMAD.X R11, R99, 0x1, R220, P3 ;  /* 0x00000001630b7824 */ /* 0x004fe200018e06dc */
[----:B------:R-:W-:-:S13]  /*4ba0*/  ISETP.GE.AND P3, PT, R228, R96, PT ;  /* 0x00000060e400720c */ /* 0x000fda0003f66270 */
[----:B------:R-:W-:Y:S05]  /*4bb0*/  @P3 BRA `(.L_x_1661) ;  /* 0x00000004009c3947 */ /* 0x000fea0003800000 */
[----:B------:R-:W-:Y:S01]  /*4bc0*/  SHF.R.U32.HI R34, RZ, 0x8, R35 ;  /* 0x00000008ff227819 */ /* 0x000fe20000011623 */
[----:B0-----:R-:W-:Y:S01]  /*4bd0*/  IMAD.MOV.U32 R12, RZ, RZ, R4 ;  /* 0x000000ffff0c7224 */ /* 0x001fe200078e0004 */
[----:B------:R-:W-:Y:S02]  /*4be0*/  SHF.R.U32.HI R36, RZ, 0x8, R37 ;  /* 0x00000008ff247819 */ /* 0x000fe40000011625 */
[----:B------:R-:W-:Y:S01]  /*4bf0*/  LOP3.LUT R13, R35, 0xff0000ff, RZ, 0xc0, !PT ;  /* 0xff0000ff230d7812 */ /* 0x000fe200078ec0ff */
[----:B------:R-:W-:Y:S01]  /*4c00*/  IMAD.SHL.U32 R34, R34, 0x100, RZ ;  /* 0x0000010022227824 */ /* 0x000fe200078e00ff */
[----:B------:R-:W-:Y:S01]  /*4c10*/  SHF.R.U32.HI R38, RZ, 0x10, R35 ;  /* 0x00000010ff267819 */ /* 0x000fe20000011623 */
        /* <DEDUP_REMOVED lines=34> */
[--C-:B------:R-:W-:Y:S01]  /*4e40*/  HADD2.F32 R15, -RZ, R13.reuse.H0_H0 ;  /* 0x2000000dff0f7230 */ /* 0x100fe20000004100 */
[----:B------:R-:W-:Y:S01]  /*4e50*/  F2FP.SATFINITE.E4M3.F32.PACK_AB_MERGE_C R47, R44, R43, RZ ;  /* 0x0000002b2c2f723e */ /* 0x000fe200048070ff */
[----:B------:R-:W-:Y:S02]  /*4e60*/  HADD2.F32 R34, -RZ, R13.H1_H1 ;  /* 0x3000000dff227230 */ /* 0x000fe40000004100 */
[----:B------:R-:W-:Y:S02]  /*4e70*/  HADD2.F32 R13, -RZ, R12.H0_H0 ;  /* 0x2000000cff0d7230 */ /* 0x000fe40000004100 */
[-C--:B------:R-:W-:Y:S01]  /*4e80*/  FMUL.FTZ R41, R15, R36.reuse ;  /* 0x000000240f297220 */ /* 0x080fe20000410000 */
[----:B------:R-:W-:Y:S02]  /*4e90*/  HADD2.F32 R35, -RZ, R103.H1_H1 ;  /* 0x30000067ff237230 */ /* 0x000fe40000004100 */
[----:B------:R-:W-:Y:S01]  /*4ea0*/  FMUL.FTZ R38, R34, R36 ;  /* 0x0000002422267220 */ /* 0x000fe20000410000 */
[----:B------:R-:W-:Y:S01]  /*4eb0*/  HADD2.F32 R104, -RZ, R104.H0_H0 ;  /* 0x20000068ff687230 */ /* 0x000fe20000004100 */
[----:B------:R-:W-:Y:S01]  /*4ec0*/  F2FP.SATFINITE.E4M3.F32.PACK_AB_MERGE_C R5, R5, R4, R47 ;  /* 0x000000040505723e */ /* 0x000fe2000480702f */
[----:B------:R-:W-:-:S02]  /*4ed0*/  HADD2.F32 R12, -RZ, R12.H1_H1 ;  /* 0x3000000cff0c7230 */ /* 0x000fc40000004100 */
[-C--:B------:R-:W-:Y:S01]  /*4ee0*/  FFMA.FTZ R38, R15, R35.reuse, -R38 ;  /* 0x000000230f267223 */ /* 0x080fe20000010826 */
[----:B------:R-:W-:Y:S02]  /*4ef0*/  HADD2.F32 R103, -RZ, R103.H0_H0 ;  /* 0x20000067ff677230 */ /* 0x000fe40000004100 */
[----:B------:R-:W-:Y:S01]  /*4f00*/  FFMA.FTZ R41, R34, R35, R41 ;  /* 0x0000002322297223 */ /* 0x000fe20000010029 */
[-C--:B------:R-:W-:Y:S01]  /*4f10*/  FMUL.FTZ R39, R13, R104.reuse ;  /* 0x000000680d277220 */ /* 0x080fe20000410000 */
[C---:B------:R-:W-:Y:S01]  /*4f20*/  FMUL.FTZ R36, R12.reuse, R104 ;  /* 0x000000680c247220 */ /* 0x040fe20000410000 */
[----:B------:R-:W-:Y:S02]  /*4f30*/  F2FP.F16.E4M3.UNPACK_B R35, R37.H1 ;  /* 0x00000025ff23723e */ /* 0x000fe400030006ff */
[----:B------:R-:W-:Y:S01]  /*4f40*/  F2FP.SATFINITE.E4M3.F32.PACK_AB_MERGE_C R46, R41, R38, RZ ;  /* 0x00000026292e723e */ /* 0x000fe200048070ff */
        /* <DEDUP_REMOVED lines=9> */
[----:B------:R-:W-:Y:S01]  /*4fe0*/  F2FP.F16.E4M3.UNPACK_B R37, R37 ;  /* 0x00000025ff25723e */ /* 0x000fe200020006ff */
        /* <DEDUP_REMOVED lines=11> */
[----:B------:R-:W-:Y:S01]  /*50a0*/  FMUL.FTZ R44, R12, R39 ;  /* 0x000000270c2c7220 */ /* 0x000fe20000410000 */
[----:B------:R-:W-:-:S02]  /*50b0*/  HADD2.F32 R38, -RZ, R38.H0_H0 ;  /* 0x20000026ff267230 */ /* 0x000fc40000004100 */
[-C--:B------:R-:W-:Y:S01]  /*50c0*/  FFMA.FTZ R41, R12, R15.reuse, -R41 ;  /* 0x0000000f0c297223 */ /* 0x080fe20000010829 */
[--C-:B------:R-:W-:Y:S02]  /*50d0*/  HADD2.F32 R12, -RZ, R7.reuse.H0_H0 ;  /* 0x20000007ff0c7230 */ /* 0x100fe40000004100 */
[----:B------:R-:W-:Y:S01]  /*50e0*/  FFMA.FTZ R44, R13, R15, R44 ;  /* 0x0000000f0d2c7223 */ /* 0x000fe2000001002c */
[----:B------:R-:W-:Y:S02]  /*50f0*/  HADD2.F32 R13, -RZ, R7.H1_H1 ;  /* 0x30000007ff0d7230 */ /* 0x000fe40000004100 */
[----:B------:R-:W-:Y:S01]  /*5100*/  FFMA.FTZ R36, R34, R36, R45 ;  /* 0x0000002422247223 */ /* 0x000fe2000001002d */
[--C-:B------:R-:W-:Y:S01]  /*5110*/  HADD2.F32 R7, -RZ, R6.reuse.H0_H0 ;  /* 0x20000006ff077230 */ /* 0x100fe20000004100 */
[----:B------:R-:W-:Y:S01]  /*5120*/  F2FP.SATFINITE.E4M3.F32.PACK_AB_MERGE_C R4, R103, R42, R46 ;  /* 0x0000002a6704723e */ /* 0x000fe2000480702e */
        /* <DEDUP_REMOVED lines=13> */
[----:B------:R-:W-:-:S04]  /*5200*/  F2FP.SATFINITE.E4M3.F32.PACK_AB_MERGE_C R36, R36, R43, RZ ;  /* 0x0000002b2424723e */ /* 0x000fc800048070ff */
[----:B------:R-:W-:Y:S02]  /*5210*/  F2FP.SATFINITE.E4M3.F32.PACK_AB_MERGE_C R6, R15, R34, R41 ;  /* 0x000000220f06723e */ /* 0x000fe40004807029 */
[----:B------:R-:W-:-:S07]  /*5220*/  F2FP.SATFINITE.E4M3.F32.PACK_AB_MERGE_C R7, R38, R39, R36 ;  /* 0x000000272607723e */ /* 0x000fce0004807024 */
.L_x_1661:
[----:B------:R-:W-:Y:S05]  /*5230*/  BSYNC B2 ;  /* 0x0000000000027941 */ /* 0x000fea0003800000 */
.L_x_1660:
[----:B0-----:R0:W-:Y:S02]  /*5240*/  ST.E.128 desc[UR42][R10.64], R4 ;  /* 0x000000040a007985 */ /* 0x0011e4000c101d2a */
.L_x_1659:
[----:B------:R-:W-:Y:S05]  /*5250*/  BSYNC B1 ;  /* 0x0000000000017941 */ /* 0x000fea0003800000 */
.L_x_1658:
        /* <DEDUP_REMOVED lines=112> */
.L_x_1665:
[----:B------:R-:W-:Y:S05]  /*5960*/  BSYNC B2 ;  /* 0x0000000000027941 */ /* 0x000fea0003800000 */
.L_x_1664:
[----:B0-----:R0:W-:Y:S02]  /*5970*/  ST.E.128 desc[UR42][R10.64], R4 ;  /* 0x000000040a007985 */ /* 0x0011e4000c101d2a */
.L_x_1663:
[----:B------:R-:W-:Y:S05]  /*5980*/  BSYNC B1 ;  /* 0x0000000000017941 */ /* 0x000fea0003800000 */
.L_x_1662:
[----:B------:R-:W-:-:S13]  /*5990*/  LOP3.LUT P3, RZ, R58, 0x20, RZ, 0xc0, !PT ;  /* 0x000000203aff7812 */ /* 0x000fda000786c0ff */
[----:B------:R-:W-:Y:S05]  /*59a0*/  @!P3 BRA `(.L_x_1645) ;  /* 0x0000003c0068b947 */ /* 0x000fea0003800000 */
[----:B0-----:R0:W0:Y:S01]  /*59b0*/  LDS.128 R4, [R85+0x22400] ;  /* 0x0224000055047984 */ /* 0x0010220000000c00 */
[----:B----4-:R-:W-:Y:S01]  /*59c0*/  IADD3 R10, P3, R208, R14, RZ ;  /* 0x0000000ed00a7210 */ /* 0x010fe20007f7e0ff */
[----:B------:R-:W-:Y:S04]  /*59d0*/  BSSY B1, `(.L_x_1666) ;  /* 0x000006b000017945 */ /* 0x000fe80003800000 */
[----:B--2---:R-:W-:Y:S01]  /*59e0*/  IMAD.X R11, R99, 0x1, R218, P3 ;  /* 0x00000001630b7824 */ /* 0x004fe200018e06da */
[----:B------:R-:W-:-:S13]  /*59f0*/  ISETP.GE.AND P3, PT, R229, R96, PT ;  /* 0x00000060e500720c */ /* 0x000fda0003f66270 */
[----:B------:R-:W-:Y:S05]  /*5a00*/  @P3 BRA `(.L_x_1667) ;  /* 0x00000004009c3947 */ /* 0x000fea0003800000 */
[----:B------:R-:W-:Y:S02]  /*5a10*/  SHF.R.U32.HI R8, RZ, 0x8, R9 ;  /* 0x00000008ff087819 */ /* 0x000fe40000011609 */
[----:B------:R-:W-:Y:S02]  /*5a20*/  SHF.R.U32.HI R14, RZ, 0x8, R29 ;  /* 0x00000008ff0e7819 */ /* 0x000fe4000001161d */
[----:B------:R-:W-:Y:S02]  /*5a30*/  LOP3.LUT R12, R9, 0xff0000ff, RZ, 0xc0, !PT ;  /* 0xff0000ff090c7812 */ /* 0x000fe400078ec0ff */
[----:B------:R-:W-:Y:S01]  /*5a40*/  SHF.R.U32.HI R15, RZ, 0x10, R9 ;  /* 0x00000010ff0f7819 */ /* 0x000fe20000011609 */
[----:B------:R-:W-:Y:S01]  /*5a50*/  IMAD.SHL.U32 R9, R8, 0x100, RZ ;  /* 0x0000010008097824 */ /* 0x000fe200078e00ff */
[----:B------:R-:W-:Y:S01]  /*5a60*/  SHF.R.U32.HI R28, RZ, 0x10, R29 ;  /* 0x00000010ff1c7819 */ /* 0x000fe2000001161d */
[----:B------:R-:W-:Y:S01]  /*5a70*/  IMAD.SHL.U32 R14, R14, 0x100, RZ ;  /* 0x000001000e0e7824 */ /* 0x000fe200078e00ff */
[----:B------:R-:W-:Y:S01]  /*5a80*/  LOP3.LUT R13, R29, 0xff0000ff, RZ, 0xc0, !PT ;  /* 0xff0000ff1d0d7812 */ /* 0x000fe200078ec0ff */
[----:B0-----:R-:W-:Y:S01]  /*5a90*/  IMAD.MOV.U32 R8, RZ, RZ, R4 ;  /* 0x000000ffff087224 */ /* 0x001fe200078e0004 */
[----:B------:R-:W-:Y:S01]  /*5aa0*/  LOP3.LUT R9, R12, 0xff00, R9, 0xf8, !PT ;  /* 0x0000ff000c097812 */ /* 0x000fe200078ef809 */
[----:B------:R-:W-:Y:S01]  /*5ab0*/  IMAD.U32 R28, R28, 0x10000, RZ ;  /* 0x000100001c1c7824 */ /* 0x000fe200078e00ff */
[----:B------:R-:W-:Y:S01]  /*5ac0*/  LOP3.LUT R13, R13, 0xff00, R14, 0xf8, !PT ;  /* 0x0000ff000d0d7812 */ /* 0x000fe200078ef80e */
[----:B------:R-:W-:Y:S01]  /*5ad0*/  IMAD.U32 R12, R15, 0x10000, RZ ;  /* 0x000100000f0c7824 */ /* 0x000fe200078e00ff */
[----:B------:R-:W-:-:S02]  /*5ae0*/  F2FP.F16.E4M3.UNPACK_B R4, R5 ;  /* 0x00000005ff04723e */ /* 0x000fc400020006ff */
[----:B------:R-:W-:Y:S02]  /*5af0*/  F2FP.F16.E4M3.UNPACK_B R14, R100.H1 ;  /* 0x00000064ff0e723e */ /* 0x000fe400030006ff */
[----:B------:R-:W-:Y:S02]  /*5b00*/  F2FP.F16.E4M3.UNPACK_B R5, R5.H1 ;  /* 0x00000005ff05723e */ /* 0x000fe400030006ff */
[----:B------:R-:W-:Y:S01]  /*5b10*/  LOP3.LUT R30, R13, 0xff0000, R28, 0xf8, !PT ;  /* 0x00ff00000d1e7812 */ /* 0x000fe200078ef81c */
[--C-:B------:R-:W-:Y:S01]  /*5b20*/  HADD2.F32 R29, -RZ, R14.reuse.H1_H1 ;  /* 0x3000000eff1d7230 */ /* 0x100fe20000004100 */
[----:B------:R-:W-:Y:S01]  /*5b30*/  F2FP.F16.E4M3.UNPACK_B R13, R98.H1 ;  /* 0x00000062ff0d723e */ /* 0x000fe200030006ff */
[----:B------:R-:W-:Y:S01]  /*5b40*/  HADD2.F32 R28, -RZ, R14.H0_H0 ;  /* 0x2000000eff1c7230 */ /* 0x000fe20000004100 */
[----:B------:R-:W-:Y:S01]  /*5b50*/  LOP3.LUT R15, R9, 0xff0000, R12, 0xf8, !PT ;  /* 0x00ff0000090f7812 */ /* 0x000fe200078ef80c */
[----:B------:R-:W-:Y:S01]  /*5b60*/  HADD2.F32 R12, -RZ, R5.H1_H1 ;  /* 0x30000005ff0c7230 */ /* 0x000fe20000004100 */
[----:B------:R-:W-:Y:S01]  /*5b70*/  F2FP.F16.E4M3.UNPACK_B R100, R100 ;  /* 0x00000064ff64723e */ /* 0x000fe200020006ff */
[----:B------:R-:W-:Y:S01]  /*5b80*/  HADD2.F32 R14, -RZ, R13.H0_H0 ;  /* 0x2000000dff0e7230 */ /* 0x000fe20000004100 */
[----:B------:R-:W-:Y:S01]  /*5b90*/  F2FP.F16.E4M3.UNPACK_B R98, R98 ;  /* 0x00000062ff62723e */ /* 0x000fe200020006ff */
[----:B------:R-:W-:-:S02]  /*5ba0*/  HADD2.F32 R9, -RZ, R4.H1_H1 ;  /* 0x30000004ff097230 */ /* 0x000fc40000004100 */
[-C--:B------:R-:W-:Y:S01]  /*5bb0*/  FMUL.FTZ R32, R12, R29.reuse ;  /* 0x0000001d0c207220 */ /* 0x080fe20000410000 */
[----:B------:R-:W-:Y:S02]  /*5bc0*/  HADD2.F32 R5, -RZ, R5.H0_H0 ;  /* 0x20000005ff057230 */ /* 0x000fe40000004100 */
[----:B------:R-:W-:Y:S02]  /*5bd0*/  HADD2.F32 R13, -RZ, R13.H1_H1 ;  /* 0x3000000dff0d7230 */ /* 0x000fe40000004100 */
[----:B------:R-:W-:Y:S01]  /*5be0*/  FMUL.FTZ R31, R9, R28 ;  /* 0x0000001c091f7220 */ /* 0x000fe20000410000 */
[----:B------:R-:W-:Y:S02]  /*5bf0*/  HADD2.F32 R4, -RZ, R4.H0_H0 ;  /* 0x20000004ff047230 */ /* 0x000fe40000004100 */
[C---:B------:R-:W-:Y:S01]  /*5c00*/  FMUL.FTZ R29, R5.reuse, R29 ;  /* 0x0000001d051d7220 */ /* 0x040fe20000410000 */
[-C--:B------:R-:W-:Y:S01]  /*5c10*/  FFMA.FTZ R34, R5, R13.reuse, -R32 ;  /* 0x0000000d05227223 */ /* 0x080fe20000010820 */
[----:B------:R-:W-:Y:S01]  /*5c20*/  F2FP.F16.E4M3.UNPACK_B R5, R8.H1 ;  /* 0x00000008ff05723e */ /* 0x000fe200030006ff */
[C---:B------:R-:W-:Y:S01]  /*5c30*/  FMUL.FTZ R28, R4.reuse, R28 ;  /* 0x0000001c041c7220 */ /* 0x040fe20000410000 */
[----:B------:R-:W-:Y:S01]  /*5c40*/  FFMA.FTZ R4, R4, R14, -R31 ;  /* 0x0000000e04047223 */ /* 0x000fe2000001081f */
[----:B------:R-:W-:Y:S01]  /*5c50*/  FFMA.FTZ R37, R12, R13, R29 ;  /* 0x0000000d0c257223 */ /* 0x000fe2000001001d */
[----:B------:R-:W-:Y:S01]  /*5c60*/  F2FP.F16.E4M3.UNPACK_B R8, R8 ;  /* 0x00000008ff08723e */ /* 0x000fe200020006ff */
[----:B------:R-:W-:Y:S01]  /*5c70*/  FFMA.FTZ R35, R9, R14, R28 ;  /* 0x0000000e09237223 */ /* 0x000fe2000001001c */
[----:B------:R-:W-:-:S02]  /*5c80*/  HADD2.F32 R14, -RZ, R100.H1_H1 ;  /* 0x30000064ff0e7230 */ /* 0x000fc40000004100 */
[--C-:B------:R-:W-:Y:S01]  /*5c90*/  HADD2.F32 R9, -RZ, R5.reuse.H0_H0 ;  /* 0x20000005ff097230 */ /* 0x100fe20000004100 */
[----:B------:R-:W-:Y:S01]  /*5ca0*/  F2FP.SATFINITE.E4M3.F32.PACK_AB_MERGE_C R39, R37, R34, RZ ;  /* 0x000000222527723e */ /* 0x000fe200048070ff */
[----:B------:R-:W-:Y:S02]  /*5cb0*/  HADD2.F32 R12, -RZ, R5.H1_H1 ;  /* 0x30000005ff0c7230 */ /* 0x000fe40000004100 */
[----:B------:R-:W-:Y:S02]  /*5cc0*/  HADD2.F32 R13, -RZ, R98.H1_H1 ;  /* 0x30000062ff0d7230 */ /* 0x000fe40000004100 */
[-C--:B------:R-:W-:Y:S01]  /*5cd0*/  FMUL.FTZ R31, R9, R14.reuse ;  /* 0x0000000e091f7220 */ /* 0x080fe20000410000 */
[----:B------:R-:W-:Y:S02]  /*5ce0*/  HADD2.F32 R100, -RZ, R100.H0_H0 ;  /* 0x20000064ff647230 */ /* 0x000fe40000004100 */
[----:B------:R-:W-:Y:S01]  /*5cf0*/  FMUL.FTZ R28, R12, R14 ;  /* 0x0000000e0c1c7220 */ /* 0x000fe20000410000 */
[----:B------:R-:W-:-:S02]  /*5d00*/  HADD2.F32 R5, -RZ, R8.H0_H0 ;  /* 0x20000008ff057230 */ /* 0x000fc40000004100 */
[-C--:B------:R-:W-:Y:S01]  /*5d10*/  FFMA.FTZ R31, R12, R13.reuse, R31 ;  /* 0x0000000d0c1f7223 */ /* 0x080fe2000001001f */
[----:B------:R-:W-:Y:S02]  /*5d20*/  HADD2.F32 R8, -RZ, R8.H1_H1 ;  /* 0x30000008ff087230 */ /* 0x000fe40000004100 */
[----:B------:R-:W-:Y:S01]  /*5d30*/  FFMA.FTZ R28, R9, R13, -R28 ;  /* 0x0000000d091c7223 */ /* 0x000fe2000001081c */
[----:B------:R-:W-:Y:S02]  /*5d40*/  HADD2.F32 R98, -RZ, R98.H0_H0 ;  /* 0x20000062ff627230 */ /* 0x000fe40000004100 */
[-C--:B------:R-:W-:Y:S01]  /*5d50*/  FMUL.FTZ R29, R5, R100.reuse ;  /* 0x00000064051d7220 */ /* 0x080fe20000410000 */
[----:B------:R-:W-:Y:S01]  /*5d60*/  F2FP.F16.E4M3.UNPACK_B R13, R15.H1 ;  /* 0x0000000fff0d723e */ /* 0x000fe200030006ff */
[C---:B------:R-:W-:Y:S01]  /*5d70*/  FMUL.FTZ R14, R8.reuse, R100 ;  /* 0x00000064080e7220 */ /* 0x040fe20000410000 */
[----:B------:R-:W-:Y:S01]  /*5d80*/  F2FP.SATFINITE.E4M3.F32.PACK_AB_MERGE_C R38, R31, R28, RZ ;  /* 0x0000001c1f26723e */ /* 0x000fe200048070ff */
[-C--:B------:R-:W-:Y:S01]  /*5d90*/  FFMA.FTZ R33, R8, R98.reuse, R29 ;  /* 0x0000006208217223 */ /* 0x080fe2000001001d */
[----:B------:R-:W-:Y:S01]  /*5da0*/  F2FP.F16.E4M3.UNPACK_B R8, R7.H1 ;  /* 0x00000007ff08723e */ /* 0x000fe200030006ff */
[----:B------:R-:W-:Y:S01]  /*5db0*/  FFMA.FTZ R32, R5, R98, -R14 ;  /* 0x0000006205207223 */ /* 0x000fe2000001080e */
[----:B------:R-:W-:Y:S01]  /*5dc0*/  F2FP.F16.E4M3.UNPACK_B R28, R30.H1 ;  /* 0x0000001eff1c723e */ /* 0x000fe200030006ff */
[----:B------:R-:W-:Y:S01]  /*5dd0*/  HADD2.F32 R14, -RZ, R13.H1_H1 ;  /* 0x3000000dff0e7230 */ /* 0x000fe20000004100 */
[----:B------:R-:W-:Y:S01]  /*5de0*/  F2FP.F16.E4M3.UNPACK_B R5, R6.H1 ;  /* 0x00000006ff05723e */ /* 0x000fe200030006ff */
[----:B------:R-:W-:Y:S01]  /*5df0*/  HADD2.F32 R12, -RZ, R8.H1_H1 ;  /* 0x30000008ff0c7230 */ /* 0x000fe20000004100 */
        /* <DEDUP_REMOVED lines=17> */
[----:B------:R-:W-:Y:S02]  /*5f10*/  HADD2.F32 R30, -RZ, R30.H0_H0 ;  /* 0x2000001eff1e7230 */ /* 0x000fe40000004100 */
[----:B------:R-:W-:Y:S01]  /*5f20*/  FFMA.FTZ R29, R8, R9, R29 ;  /* 0x00000009081d7223 */ /* 0x000fe2000001001d */
[--C-:B------:R-:W-:Y:S02]  /*5f30*/  HADD2.F32 R8, -RZ, R7.reuse.H0_H0 ;  /* 0x20000007ff087230 */ /* 0x100fe40000004100 */
[----:B------:R-:W-:Y:S01]  /*5f40*/  FFMA.FTZ R37, R12, R14, R31 ;  /* 0x0000000e0c257223 */ /* 0x000fe2000001001f */
[----:B------:R-:W-:Y:S02]  /*5f50*/  HADD2.F32 R7, -RZ, R7.H1_H1 ;  /* 0x30000007ff077230 */ /* 0x000fe40000004100 */
[--C-:B------:R-:W-:Y:S01]  /*5f60*/  HADD2.F32 R5, -RZ, R6.reuse.H0_H0 ;  /* 0x20000006ff057230 */ /* 0x100fe20000004100 */
[----:B------:R-:W-:Y:S01]  /*5f70*/  F2FP.SATFINITE.E4M3.F32.PACK_AB_MERGE_C R29, R29, R34, RZ ;  /* 0x000000221d1d723e */ /* 0x000fe200048070ff */
[----:B------:R-:W-:-:S02]  /*5f80*/  HADD2.F32 R6, -RZ, R6.H1_H1 ;  /* 0x30000006ff067230 */ /* 0x000fc40000004100 */
        /* <DEDUP_REMOVED lines=10> */
[----:B------:R-:W-:-:S02]  /*6030*/  F2FP.SATFINITE.E4M3.F32.PACK_AB_MERGE_C R36, R37, R36, RZ ;  /* 0x000000242524723e */ /* 0x000fc400048070ff */
[----:B------:R-:W-:Y:S02]  /*6040*/  F2FP.SATFINITE.E4M3.F32.PACK_AB_MERGE_C R5, R35, R4, R39 ;  /* 0x000000042305723e */ /* 0x000fe40004807027 */
[----:B------:R-:W-:Y:S02]  /*6050*/  F2FP.SATFINITE.E4M3.F32.PACK_AB_MERGE_C R4, R33, R32, R38 ;  /* 0x000000202104723e */ /* 0x000fe40004807026 */
[----:B------:R-:W-:Y:S02]  /*6060*/  F2FP.SATFINITE.E4M3.F32.PACK_AB_MERGE_C R6, R9, R12, R29 ;  /* 0x0000000c0906723e */ /* 0x000fe4000480701d */
[----:B------:R-:W-:-:S07]  /*6070*/  F2FP.SATFINITE.E4M3.F32.PACK_AB_MERGE_C R7, R28, R31, R36 ;  /* 0x0000001f1c07723e */ /* 0x000fce0004807024 */
.L_x_1667:
[----:B------:R-:W-:Y:S05]  /*6080*/  BSYNC B1 ;  /* 0x0000000000017941 */ /* 0x000fea0003800000 */
.L_x_1666:
[----:B0-----:R0:W-:Y:S01]  /*6090*/  ST.E.128 desc[UR42][R10.64], R4 ;  /* 0x000000040a007985 */ /* 0x0011e2000c101d2a */
[----:B------:R-:W-:Y:S05]  /*60a0*/  BRA `(.L_x_1645) ;  /* 0x0000003400a87947 */ /* 0x000fea0003800000 */
.L_x_1638:
        /* <DEDUP_REMOVED lines=42> */
.L_x_1669:
[----:B------:R-:W-:Y:S05]  /*6350*/  BSYNC B1 ;  /* 0x0000000000017941 */ /* 0x000fea0003800000 */
.L_x_1668:
[----:B------:R-:W-:Y:S01]  /*6360*/  UISETP.NE.AND UP0, UPT, UR40, 0x3, UPT ;  /* 0x000000032800788c */ /* 0x000fe2000bf05270 */
[----:B-----5:R-:W-:Y:S02]  /*6370*/  IMAD.MOV.U32 R101, RZ, RZ, R6 ;  /* 0x000000ffff657224 */ /* 0x020fe400078e0006 */
        /* <DEDUP_REMOVED lines=14> */
.L_x_1670:
[----:B------:R-:W-:Y:S01]  /*6460*/  LEA R82, R22, R16, 0x3 ;  /* 0x0000001016527211 */ /* 0x000fe200078e18ff */
[----:B------:R-:W-:Y:S01]  /*6470*/  BSSY B1, `(.L_x_1671) ;  /* 0x0000004000017945 */ /* 0x000fe20003800000 */
[----:B------:R-:W-:-:S04]  /*6480*/  SHF.L.U32 R94, R209, 0x1f, RZ ;  /* 0x0000001fd15e7819 */ /* 0x000fc800000006ff */
[----:B------:R-:W1:Y:S02]  /*6490*/  SYNCS.PHASECHK.TRANS64.TRYWAIT P4, [R82+URZ+0x2a890], R94 ;  /* 0x02a8905e520075a7 */ /* 0x000e64000808017f */
[----:B-1----:R-:W-:Y:S05]  /*64a0*/  @!P4 BRA `(.L_x_1672) ;  /* 0x0000028c009cc947 */ /* 0x002fea0003800000 */
.L_x_2024:
[----:B------:R-:W-:Y:S05]  /*64b0*/  BSYNC B1 ;  /* 0x0000000000017941 */ /* 0x000fea0003800000 */
.L_x_1671:
[----:B------:R-:W-:-:S03]  /*64c0*/  UMOV UR4, 0xffffffff ;  /* 0xffffffff00047882 */ /* 0x000fc60000000000 */
[----:B------:R-:W-:Y:S05]  /*64d0*/  BRA.DIV UR4, `(.L_x_1673) ;  /* 0x0000028e04a47947 */ /* 0x000fea000b800000 */
[----:B------:R2:W3:Y:S04]  /*64e0*/  SHFL.IDX PT, R98, R99, RZ, 0x1e1f ;  /* 0x001e1fff63627589 */ /* 0x0004e800000e0000 */
[----:B------:R2:W4:Y:S02]  /*64f0*/  SHFL.IDX PT, R100, R97, RZ, 0x1e1f ;  /* 0x001e1fff61647589 */ /* 0x00052400000e0000 */
.L_x_2028:
[----:B------:R-:W-:Y:S05]  /*6500*/  @P3 BRA `(.L_x_1645) ;  /* 0x0000003000903947 */ /* 0x000fea0003800000 */
[----:B--2---:R-:W2:Y:S01]  /*6510*/  LDC R97, c[0x0][0x2f4] ;  /* 0x0000bd00ff617b82 */ /* 0x004ea20000000800 */
[----:B------:R-:W-:Y:S01]  /*6520*/  ISETP.NE.AND P3, PT, R55, RZ, PT ;  /* 0x000000ff3700720c */ /* 0x000fe20003f65270 */
[----:B------:R-:W-:Y:S01]  /*6530*/  BSSY B1, `(.L_x_1674) ;  /* 0x00000f5000017945 */ /* 0x000fe20003800000 */
[----:B--2---:R-:W-:-:S11]  /*6540*/  IMAD.IADD R99, R97, 0x1, -R66 ;  /* 0x0000000161637824 */ /* 0x004fd600078e0a42 */
[----:B------:R-:W-:Y:S05]  /*6550*/  @!P3 BRA `(.L_x_1675) ;  /* 0x0000000c00c8b947 */ /* 0x000fea0003800000 */
[----:B------:R-:W-:Y:S01]  /*6560*/  SEL R8, R66, R99, !P0 ;  /* 0x0000006342087207 */ /* 0x000fe20004000000 */
[----:B------:R-:W-:Y:S01]  /*6570*/  BSSY B2, `(.L_x_1676) ;  /* 0x00000eb000027945 */ /* 0x000fe20003800000 */
[C---:B----4-:R-:W-:Y:S02]  /*6580*/  IADD3 R92, P3, R59.reuse, R100, RZ ;  /* 0x000000643b5c7210 */ /* 0x050fe40007f7e0ff */
[----:B------:R-:W-:Y:S02]  /*6590*/  SHF.R.S32.HI R9, RZ, 0x1f, R8 ;  /* 0x0000001fff097819 */ /* 0x000fe40000011408 */
[----:B---3--:R-:W-:Y:S02]  /*65a0*/  LEA.HI.X.SX32 R93, R59, R98, 0x1, P3 ;  /* 0x000000623b5d7211 */ /* 0x008fe400018f0eff */
[----:B------:R-:W-:Y:S02]  /*65b0*/  LEA.HI R9, R9, R8, RZ, 0x5 ;  /* 0x0000000809097211 */ /* 0x000fe400078f28ff */
[----:B------:R-:W-:-:S02]  /*65c0*/  ISETP.GE.AND P3, PT, R18, R96, PT ;  /* 0x000000601200720c */ /* 0x000fc40003f66270 */
[----:B------:R-:W-:-:S04]  /*65d0*/  SHF.R.S32.HI R8, RZ, 0x5, R9 ;  /* 0x00000005ff087819 */ /* 0x000fc80000011409 */
[----:B------:R-:W-:-:S04]  /*65e0*/  LEA.HI.SX32 R8, R77, R8, 0x1c ;  /* 0x000000084d087211 */ /* 0x000fc800078fe2ff */
[----:B------:R-:W-:Y:S01]  /*65f0*/  SHF.R.S32.HI R9, RZ, 0x1f, R8 ;  /* 0x0000001fff097819 */ /* 0x000fe20000011408 */
[----:B------:R-:W-:-:S03]  /*6600*/  IMAD.SHL.U32 R109, R8, 0x10, RZ ;  /* 0x00000010086d7824 */ /* 0x000fc600078e00ff */
[----:B------:R-:W-:Y:S02]  /*6610*/  LEA.HI R9, R9, R8, RZ, 0x2 ;  /* 0x0000000809097211 */ /* 0x000fe400078f10ff */
[----:B------:R-:W-:-:S03]  /*6620*/  LOP3.LUT R8, R214, 0x30, R109, 0xf8, !PT ;  /* 0x00000030d6087812 */ /* 0x000fc600078ef86d */
[----:B------:R-:W-:Y:S01]  /*6630*/  IMAD.SHL.U32 R9, R9, 0x800, RZ ;  /* 0x0000080009097824 */ /* 0x000fe200078e00ff */
[----:B------:R-:W-:-:S04]  /*6640*/  LOP3.LUT R8, R8, R215, RZ, 0x3c, !PT ;  /* 0x000000d708087212 */ /* 0x000fc800078e3cff */
[----:B------:R-:W-:-:S04]  /*6650*/  LOP3.LUT R9, R9, 0xffffe000, RZ, 0xc0, !PT ;  /* 0xffffe00009097812 */ /* 0x000fc800078ec0ff */
[----:B0-----:R-:W-:Y:S01]  /*6660*/  IADD3 R11, R8, R9, R216 ;  /* 0x00000009080b7210 */ /* 0x001fe20007ffe0d8 */
[----:B------:R-:W-:-:S04]  /*6670*/  IMAD R9, R22, 0x6000, R74 ;  /* 0x0000600016097824 */ /* 0x000fc800078e024a */
[----:B------:R-:W-:Y:S02]  /*6680*/  IMAD R11, R22, 0x6000, R11 ;  /* 0x00006000160b7824 */ /* 0x000fe400078e020b */
[C---:B------:R-:W-:Y:S02]  /*6690*/  IMAD.IADD R9, R16.reuse, 0x1, R9 ;  /* 0x0000000110097824 */ /* 0x040fe400078e0209 */
[----:B------:R-:W-:-:S04]  /*66a0*/  IMAD.IADD R12, R16, 0x1, R11 ;  /* 0x00000001100c7824 */ /* 0x000fc800078e020b */
[----:B------:R-:W0:Y:S04]  /*66b0*/  LDS.128 R8, [R9+0x1e400] ;  /* 0x01e4000009087984 */ /* 0x000e280000000c00 */
[----:B------:R-:W2:Y:S01]  /*66c0*/  LDS.128 R12, [R12+0x1e400] ;  /* 0x01e400000c0c7984 */ /* 0x000ea20000000c00 */
[----:B------:R-:W-:Y:S05]  /*66d0*/  @P3 BRA `(.L_x_1677) ;  /* 0x0000000c00503947 */ /* 0x000fea0003800000 */
[----:B------:R-:W-:Y:S01]  /*66e0*/  SHF.R.U32.HI R114, RZ, 0x8, R45 ;  /* 0x00000008ff727819 */ /* 0x000fe2000001162d */
[----:B0-----:R-:W-:Y:S01]  /*66f0*/  IMAD.MOV.U32 R44, RZ, RZ, R8 ;  /* 0x000000ffff2c7224 */ /* 0x001fe200078e0008 */
[--C-:B------:R-:W-:Y:S02]  /*6700*/  SHF.R.U32.HI R34, RZ, 0x8, R33.reuse ;  /* 0x00000008ff227819 */ /* 0x100fe40000011621 */
[----:B------:R-:W-:Y:S02]  /*6710*/  SHF.R.U32.HI R120, RZ, 0x10, R33 ;  /* 0x00000010ff787819 */ /* 0x000fe40000011621 */
[----:B------:R-:W-:Y:S01]  /*6720*/  LOP3.LUT R115, R33, 0xff0000ff, RZ, 0xc0, !PT ;  /* 0xff0000ff21737812 */ /* 0x000fe200078ec0ff */
[----:B------:R-:W-:Y:S01]  /*6730*/  IMAD.MOV.U32 R33, RZ, RZ, R10 ;  /* 0x000000ffff217224 */ /* 0x000fe200078e000a */
[----:B------:R-:W-:Y:S01]  /*6740*/  SHF.R.U32.HI R32, RZ, 0x10, R45 ;  /* 0x00000010ff207819 */ /* 0x000fe2000001162d */
[----:B------:R-:W-:Y:S01]  /*6750*/  IMAD.SHL.U32 R10, R114, 0x100, RZ ;  /* 0x00000100720a7824 */ /* 0x000fe200078e00ff */
[----:B------:R-:W-:Y:S01]  /*6760*/  LOP3.LUT R119, R45, 0xff0000ff, RZ, 0xc0, !PT ;  /* 0xff0000ff2d777812 */ /* 0x000fe200078ec0ff */
[----:B--2---:R-:W-:Y:S01]  /*6770*/  IMAD.MOV.U32 R45, RZ, RZ, R12 ;  /* 0x000000ffff2d7224 */ /* 0x004fe200078e000c */
[----:B------:R-:W-:Y:S01]  /*6780*/  SHF.R.U32.HI R46, RZ, 0x8, R47 ;  /* 0x00000008ff2e7819 */ /* 0x000fe2000001162f */
[----:B------:R-:W-:Y:S01]  /*6790*/  IMAD.SHL.U32 R8, R34, 0x100, RZ ;  /* 0x0000010022087824 */ /* 0x000fe200078e00ff */
[--C-:B------:R-:W-:Y:S01]  /*67a0*/  SHF.R.U32.HI R116, RZ, 0x8, R35.reuse ;  /* 0x00000008ff747819 */ /* 0x100fe20000011623 */
[----:B------:R-:W-:Y:S01]  /*67b0*/  IMAD.MOV.U32 R34, RZ, RZ, R14 ;  /* 0x000000ffff227224 */ /* 0x000fe200078e000e */
[----:B------:R-:W-:Y:S01]  /*67c0*/  SHF.R.U32.HI R118, RZ, 0x10, R35 ;  /* 0x00000010ff767819 */ /* 0x000fe20000011623 */
[----:B------:R-:W-:Y:S01]  /*67d0*/  IMAD.SHL.U32 R14, R46, 0x100, RZ ;  /* 0x000001002e0e7824 */ /* 0x000fe200078e00ff */
[----:B------:R-:W-:Y:S01]  /*67e0*/  LOP3.LUT R117, R35, 0xff0000ff, RZ, 0xc0, !PT ;  /* 0xff0000ff23757812 */ /* 0x000fe200078ec0ff */
[----:B------:R-:W-:Y:S01]  /*67f0*/  IMAD.U32 R12, R120, 0x10000, RZ ;  /* 0x00010000780c7824 */ /* 0x000fe200078e00ff */
[----:B------:R-:W-:-:S02]  /*6800*/  SHF.R.U32.HI R35, RZ, 0x10, R47 ;  /* 0x00000010ff237819 */ /* 0x000fc4000001162f */
[----:B------:R-:W-:Y:S02]  /*6810*/  LOP3.LUT R121, R119, 0xff00, R10, 0xf8, !PT ;  /* 0x0000ff0077797812 */ /* 0x000fe400078ef80a */
[----:B------:R-:W-:Y:S01]  /*6820*/  LOP3.LUT R47, R47, 0xff0000ff, RZ, 0xc0, !PT ;  /* 0xff0000ff2f2f7812 */ /* 0x000fe200078ec0ff */
[----:B------:R-:W-:Y:S01]  /*6830*/  IMAD.U32 R35, R35, 0x10000, RZ ;  /* 0x0001000023237824 */ /* 0x000fe200078e00ff */
[----:B------:R-:W-:Y:S01]  /*6840*/  LOP3.LUT R115, R115, 0xff00, R8, 0xf8, !PT ;  /* 0x0000ff0073737812 */ /* 0x000fe200078ef808 */
[----:B------:R-:W-:Y:S01]  /*6850*/  IMAD.SHL.U32 R8, R116, 0x100, RZ ;  /* 0x0000010074087824 */ /* 0x000fe200078e00ff */
[----:B------:R-:W-:Y:S02]  /*6860*/  F2FP.F16.E4M3.UNPACK_B R119, R113.H1 ;  /* 0x00000071ff77723e */ /* 0x000fe400030006ff */
[----:B------:R-:W-:Y:S02]  /*6870*/  F2FP.F16.E4M3.UNPACK_B R114, R45.H1 ;  /* 0x0000002dff72723e */ /* 0x000fe400030006ff */
[----:B------:R-:W-:Y:S01]  /*6880*/  F2FP.F16.E4M3.UNPACK_B R46, R44.H1 ;  /* 0x0000002cff2e723e */ /* 0x000fe200030006ff */
[----:B------:R-:W-:Y:S01]  /*6890*/  HADD2.F32 R10, -RZ, R119.H0_H0 ;  /* 0x20000077ff0a7230 */ /* 0x000fe20000004100 */
[----:B------:R-:W-:Y:S01]  /*68a0*/  LOP3.LUT R120, R47, 0xff00, R14, 0xf8, !PT ;  /* 0x0000ff002f787812 */ /* 0x000fe200078ef80e */
[----:B------:R-:W-:Y:S01]  /*68b0*/  IMAD.U32 R14, R32, 0x10000, RZ ;  /* 0x00010000200e7824 */ /* 0x000fe200078e00ff */
[----:B------:R-:W-:Y:S01]  /*68c0*/  LOP3.LUT R12, R115, 0xff0000, R12, 0xf8, !PT ;  /* 0x00ff0000730c7812 */ /* 0x000fe200078ef80c */
[----:B------:R-:W-:Y:S01]  /*68d0*/  HADD2.F32 R115, -RZ, R114.H0_H0 ;  /* 0x20000072ff737230 */ /* 0x000fe20000004100 */
[----:B------:R-:W-:Y:S01]  /*68e0*/  F2FP.F16.E4M3.UNPACK_B R116, R112.H1 ;  /* 0x00000070ff74723e */ /* 0x000fe200030006ff */
[----:B------:R-:W-:Y:S01]  /*68f0*/  HADD2.F32 R47, -RZ, R46.H0_H0 ;  /* 0x2000002eff2f7230 */ /* 0x000fe20000004100 */
[----:B------:R-:W-:Y:S01]  /*6900*/  LOP3.LUT R117, R117, 0xff00, R8, 0xf8, !PT ;  /* 0x0000ff0075757812 */ /* 0x000fe200078ef808 */
[----:B------:R-:W-:-:S02]  /*6910*/  IMAD.U32 R8, R118, 0x10000, RZ ;  /* 0x0001000076087824 */ /* 0x000fc400078e00ff */
[-C--:B------:R-:W-:Y:S01]  /*6920*/  FMUL.FTZ R32, R115, R10.reuse ;  /* 0x0000000a73207220 */ /* 0x080fe20000410000 */
[----:B------:R-:W-:Y:S02]  /*6930*/  HADD2.F32 R118, -RZ, R116.H0_H0 ;  /* 0x20000074ff767230 */ /* 0x000fe40000004100 */
        /* <DEDUP_REMOVED lines=12> */
[----:B------:R-:W-:Y:S01]  /*6a00*/  HADD2.F32 R119, -RZ, R118.H0_H0 ;  /* 0x20000076ff777230 */ /* 0x000fe20000004100 */
[----:B------:R-:W-:Y:S01]  /*6a10*/  F2FP.F16.E4M3.UNPACK_B R112, R44 ;  /* 0x0000002cff70723e */ /* 0x000fe200020006ff */
[----:B------:R-:W-:Y:S01]  /*6a20*/  FMUL.FTZ R45, R115, R47 ;  /* 0x0000002f732d7220 */ /* 0x000fe20000410000 */
[----:B------:R-:W-:-:S02]  /*6a30*/  HADD2.F32 R114, -RZ, R113.H0_H0 ;  /* 0x20000071ff727230 */ /* 0x000fc40000004100 */
[C---:B------:R-:W-:Y:S01]  /*6a40*/  FMUL.FTZ R44, R46.reuse, R47 ;  /* 0x0000002f2e2c7220 */ /* 0x040fe20000410000 */
[----:B------:R-:W-:Y:S02]  /*6a50*/  HADD2.F32 R118, -RZ, R118.H1_H1 ;  /* 0x30000076ff767230 */ /* 0x000fe40000004100 */
[----:B------:R-:W-:Y:S01]  /*6a60*/  FFMA.FTZ R45, R46, R117, -R45 ;  /* 0x000000752e2d7223 */ /* 0x000fe2000001082d */
[----:B------:R-:W-:Y:S02]  /*6a70*/  HADD2.F32 R47, -RZ, R112.H0_H0 ;  /* 0x20000070ff2f7230 */ /* 0x000fe40000004100 */
[----:B------:R-:W-:Y:S01]  /*6a80*/  FMUL.FTZ R120, R114, R119 ;  /* 0x0000007772787220 */ /* 0x000fe20000410000 */
[----:B------:R-:W-:Y:S02]  /*6a90*/  HADD2.F32 R46, -RZ, R116.H0_H0 ;  /* 0x20000074ff2e7230 */ /* 0x000fe40000004100 */
[----:B------:R-:W-:Y:S01]  /*6aa0*/  FFMA.FTZ R44, R115, R117, R44 ;  /* 0x00000075732c7223 */ /* 0x000fe2000001002c */
[----:B------:R-:W-:-:S02]  /*6ab0*/  HADD2.F32 R113, -RZ, R113.H1_H1 ;  /* 0x30000071ff717230 */ /* 0x000fc40000004100 */
[C---:B------:R-:W-:Y:S01]  /*6ac0*/  FMUL.FTZ R119, R47.reuse, R119 ;  /* 0x000000772f777220 */ /* 0x040fe20000410000 */
[----:B------:R-:W-:Y:S02]  /*6ad0*/  HADD2.F32 R112, -RZ, R112.H1_H1 ;  /* 0x30000070ff707230 */ /* 0x000fe40000004100 */
[----:B------:R-:W-:Y:S01]  /*6ae0*/  FFMA.FTZ R47, R47, R46, -R120 ;  /* 0x0000002e2f2f7223 */ /* 0x000fe20000010878 */
[----:B------:R-:W-:Y:S02]  /*6af0*/  HADD2.F32 R115, -RZ, R116.H1_H1 ;  /* 0x30000074ff737230 */ /* 0x000fe40000004100 */
[----:B------:R-:W-:Y:S01]  /*6b00*/  FMUL.FTZ R117, R113, R118 ;  /* 0x0000007671757220 */ /* 0x000fe20000410000 */
[----:B------:R-:W-:Y:S01]  /*6b10*/  F2FP.F16.E4M3.UNPACK_B R120, R111.H1 ;  /* 0x0000006fff78723e */ /* 0x000fe200030006ff */
[----:B------:R-:W-:Y:S01]  /*6b20*/  FFMA.FTZ R46, R114, R46, R119 ;  /* 0x0000002e722e7223 */ /* 0x000fe20000010077 */
[----:B------:R-:W-:Y:S01]  /*6b30*/  F2FP.F16.E4M3.UNPACK_B R116, R34.H1 ;  /* 0x00000022ff74723e */ /* 0x000fe200030006ff */
[C---:B------:R-:W-:Y:S01]  /*6b40*/  FMUL.FTZ R118, R112.reuse, R118 ;  /* 0x0000007670767220 */ /* 0x040fe20000410000 */
[----:B------:R-:W-:Y:S01]  /*6b50*/  FFMA.FTZ R112, R112, R115, -R117 ;  /* 0x0000007370707223 */ /* 0x000fe20000010875 */
[----:B------:R-:W-:Y:S01]  /*6b60*/  F2FP.F16.E4M3.UNPACK_B R119, R110.H1 ;  /* 0x0000006eff77723e */ /* 0x000fe200030006ff */
[----:B------:R-:W-:Y:S01]  /*6b70*/  HADD2.F32 R122, -RZ, R120.H0_H0 ;  /* 0x20000078ff7a7230 */ /* 0x000fe20000004100 */
[----:B------:R-:W-:Y:S01]  /*6b80*/  F2FP.F16.E4M3.UNPACK_B R114, R33.H1 ;  /* 0x00000021ff72723e */ /* 0x000fe200030006ff */
[----:B------:R-:W-:Y:S01]  /*6b90*/  HADD2.F32 R117, -RZ, R116.H0_H0 ;  /* 0x20000074ff757230 */ /* 0x000fe20000004100 */
[----:B------:R-:W-:Y:S01]  /*6ba0*/  LOP3.LUT R14, R121, 0xff0000, R14, 0xf8, !PT ;  /* 0x00ff0000790e7812 */ /* 0x000fe200078ef80e */
[----:B------:R-:W-:Y:S01]  /*6bb0*/  FFMA.FTZ R113, R113, R115, R118 ;  /* 0x0000007371717223 */ /* 0x000fe20000010076 */
[----:B------:R-:W-:Y:S01]  /*6bc0*/  HADD2.F32 R121, -RZ, R120.H1_H1 ;  /* 0x30000078ff797230 */ /* 0x000fe20000004100 */
[----:B------:R-:W-:Y:S01]  /*6bd0*/  F2FP.F16.E4M3.UNPACK_B R33, R33 ;  /* 0x00000021ff21723e */ /* 0x000fe200020006ff */
[----:B------:R-:W-:-:S02]  /*6be0*/  HADD2.F32 R115, -RZ, R114.H0_H0 ;  /* 0x20000072ff737230 */ /* 0x000fc40000004100 */
[----:B------:R-:W-:Y:S01]  /*6bf0*/  FMUL.FTZ R124, R117, R122 ;  /* 0x0000007a757c7220 */ /* 0x000fe20000410000 */
[--C-:B------:R-:W-:Y:S01]  /*6c00*/  HADD2.F32 R120, -RZ, R119.reuse.H0_H0 ;  /* 0x20000077ff787230 */ /* 0x100fe20000004100 */
[----:B------:R-:W-:Y:S01]  /*6c10*/  F2FP.SATFINITE.E4M3.F32.PACK_AB_MERGE_C R32, R45, R32, RZ ;  /* 0x000000202d20723e */ /* 0x000fe200048070ff */
[----:B------:R-:W-:Y:S02]  /*6c20*/  HADD2.F32 R118, -RZ, R116.H1_H1 ;  /* 0x30000074ff767230 */ /* 0x000fe40000004100 */
[C---:B------:R-:W-:Y:S01]  /*6c30*/  FMUL.FTZ R122, R115.reuse, R122 ;  /* 0x0000007a737a7220 */ /* 0x040fe20000410000 */
[----:B------:R-:W-:Y:S02]  /*6c40*/  HADD2.F32 R116, -RZ, R114.H1_H1 ;  /* 0x30000072ff747230 */ /* 0x000fe40000004100 */
        /* <DEDUP_REMOVED lines=12> */
[----:B------:R-:W-:Y:S01]  /*6d10*/  F2FP.F16.E4M3.UNPACK_B R115, R110 ;  /* 0x0000006eff73723e */ /* 0x000fe200020006ff */
[----:B------:R-:W-:Y:S01]  /*6d20*/  HADD2.F32 R110, -RZ, R111.H0_H0 ;  /* 0x2000006fff6e7230 */ /* 0x000fe20000004100 */
[----:B------:R-:W-:Y:S01]  /*6d30*/  F2FP.F16.E4M3.UNPACK_B R45, R9 ;  /* 0x00000009ff2d723e */ /* 0x000fe200020006ff */
[----:B------:R-:W-:Y:S01]  /*6d40*/  HADD2.F32 R33, -RZ, R33.H1_H1 ;  /* 0x30000021ff217230 */ /* 0x000fe20000004100 */
[----:B------:R-:W-:Y:S01]  /*6d50*/  F2FP.SATFINITE.E4M3.F32.PACK_AB_MERGE_C R114, R123, R114, RZ ;  /* 0x000000727b72723e */ /* 0x000fe200048070ff */
[----:B------:R-:W-:Y:S01]  /*6d60*/  HADD2.F32 R111, -RZ, R111.H1_H1 ;  /* 0x3000006fff6f7230 */ /* 0x000fe20000004100 */
[----:B------:R-:W-:Y:S01]  /*6d70*/  F2FP.SATFINITE.E4M3.F32.PACK_AB_MERGE_C R121, R124, R121, RZ ;  /* 0x000000797c79723e */ /* 0x000fe200048070ff */
[----:B------:R-:W-:-:S02]  /*6d80*/  HADD2.F32 R117, -RZ, R115.H0_H0 ;  /* 0x20000073ff757230 */ /* 0x000fc40000004100 */
[-C--:B------:R-:W-:Y:S01]  /*6d90*/  FMUL.FTZ R122, R33, R118.reuse ;  /* 0x00000076217a7220 */ /* 0x080fe20000410000 */
[----:B------:R-:W-:Y:S02]  /*6da0*/  HADD2.F32 R116, -RZ, R115.H1_H1 ;  /* 0x30000073ff747230 */ /* 0x000fe40000004100 */
[-C--:B------:R-:W-:Y:S01]  /*6db0*/  FMUL.FTZ R115, R110, R119.reuse ;  /* 0x000000776e737220 */ /* 0x080fe20000410000 */
[C---:B------:R-:W-:Y:S01]  /*6dc0*/  FMUL.FTZ R119, R34.reuse, R119 ;  /* 0x0000007722777220 */ /* 0x040fe20000410000 */
[C---:B------:R-:W-:Y:S02]  /*6dd0*/  FMUL.FTZ R120, R111.reuse, R118 ;  /* 0x000000766f787220 */ /* 0x040fe40000410000 */
[----:B------:R-:W-:Y:S01]  /*6de0*/  FFMA.FTZ R118, R34, R117, -R115 ;  /* 0x0000007522767223 */ /* 0x000fe20000010873 */
[----:B------:R-:W-:Y:S01]  /*6df0*/  F2FP.SATFINITE.E4M3.F32.PACK_AB_MERGE_C R34, R44, R35, RZ ;  /* 0x000000232c22723e */ /* 0x000fe200048070ff */
[----:B------:R-:W-:Y:S01]  /*6e00*/  FFMA.FTZ R119, R110, R117, R119 ;  /* 0x000000756e777223 */ /* 0x000fe20000010077 */
[----:B------:R-:W-:Y:S01]  /*6e10*/  F2FP.SATFINITE.E4M3.F32.PACK_AB_MERGE_C R35, R112, R47, R32 ;  /* 0x0000002f7023723e */ /* 0x000fe20004807020 */
[----:B------:R-:W-:Y:S01]  /*6e20*/  HADD2.F32 R44, -RZ, R45.H0_H0 ;  /* 0x2000002dff2c7230 */ /* 0x000fe20000004100 */
[----:B------:R-:W-:Y:S01]  /*6e30*/  F2FP.F16.E4M3.UNPACK_B R110, R13 ;  /* 0x0000000dff6e723e */ /* 0x000fe200020006ff */
[----:B------:R-:W-:Y:S01]  /*6e40*/  FFMA.FTZ R122, R111, R116, R122 ;  /* 0x000000746f7a7223 */ /* 0x000fe2000001007a */
[----:B------:R-:W-:Y:S01]  /*6e50*/  F2FP.F16.E4M3.UNPACK_B R47, R14 ;  /* 0x0000000eff2f723e */ /* 0x000fe200020006ff */
[----:B------:R-:W-:Y:S01]  /*6e60*/  FFMA.FTZ R33, R33, R116, -R120 ;  /* 0x0000007421217223 */ /* 0x000fe20000010878 */
[----:B------:R-:W-:Y:S01]  /*6e70*/  F2FP.SATFINITE.E4M3.F32.PACK_AB_MERGE_C R34, R113, R46, R34 ;  /* 0x0000002e7122723e */ /* 0x000fe20004807022 */
[--C-:B------:R-:W-:Y:S01]  /*6e80*/  HADD2.F32 R46, -RZ, R110.reuse.H0_H0 ;  /* 0x2000006eff2e7230 */ /* 0x100fe20000004100 */
[----:B------:R-:W-:Y:S01]  /*6e90*/  F2FP.F16.E4M3.UNPACK_B R112, R12 ;  /* 0x0000000cff70723e */ /* 0x000fe200020006ff */
[--C-:B------:R-:W-:Y:S01]  /*6ea0*/  HADD2.F32 R115, -RZ, R47.reuse.H0_H0 ;  /* 0x2000002fff737230 */ /* 0x100fe20000004100 */
[----:B------:R-:W-:Y:S01]  /*6eb0*/  F2FP.SATFINITE.E4M3.F32.PACK_AB_MERGE_C R33, R33, R118, R114 ;  /* 0x000000762121723e */ /* 0x000fe20004807072 */
[----:B------:R-:W-:Y:S01]  /*6ec0*/  HADD2.F32 R111, -RZ, R110.H1_H1 ;  /* 0x3000006eff6f7230 */ /* 0x000fe20000004100 */
[----:B------:R-:W-:Y:S01]  /*6ed0*/  F2FP.F16.E4M3.UNPACK_B R12, R12.H1 ;  /* 0x0000000cff0c723e */ /* 0x000fe200030006ff */
[----:B------:R-:W-:-:S02]  /*6ee0*/  HADD2.F32 R110, -RZ, R47.H1_H1 ;  /* 0x3000002fff6e7230 */ /* 0x000fc40000004100 */
[-C--:B------:R-:W-:Y:S01]  /*6ef0*/  FMUL.FTZ R117, R46, R115.reuse ;  /* 0x000000732e757220 */ /* 0x080fe20000410000 */
[--C-:B------:R-:W-:Y:S02]  /*6f00*/  HADD2.F32 R113, -RZ, R112.reuse.H0_H0 ;  /* 0x20000070ff717230 */ /* 0x100fe40000004100 */
[C---:B------:R-:W-:Y:S01]  /*6f10*/  FMUL.FTZ R115, R44.reuse, R115 ;  /* 0x000000732c737220 */ /* 0x040fe20000410000 */
[----:B------:R-:W-:Y:S02]  /*6f20*/  HADD2.F32 R47, -RZ, R45.H1_H1 ;  /* 0x3000002dff2f7230 */ /* 0x000fe40000004100 */
[-C--:B------:R-:W-:Y:S01]  /*6f30*/  FMUL.FTZ R114, R111, R110.reuse ;  /* 0x0000006e6f727220 */ /* 0x080fe20000410000 */
[----:B------:R-:W-:Y:S02]  /*6f40*/  HADD2.F32 R112, -RZ, R112.H1_H1 ;  /* 0x30000070ff707230 */ /* 0x000fe40000004100 */
[-C--:B------:R-:W-:Y:S01]  /*6f50*/  FFMA.FTZ R44, R44, R113.reuse, -R117 ;  /* 0x000000712c2c7223 */ /* 0x080fe20000010875 */
[----:B------:R-:W-:Y:S01]  /*6f60*/  FFMA.FTZ R45, R46, R113, R115 ;  /* 0x000000712e2d7223 */ /* 0x000fe20000010073 */
[----:B------:R-:W-:Y:S01]  /*6f70*/  FMUL.FTZ R116, R47, R110 ;  /* 0x0000006e2f747220 */ /* 0x000fe20000410000 */
[----:B------:R-:W-:-:S02]  /*6f80*/  F2FP.F16.E4M3.UNPACK_B R110, R13.H1 ;  /* 0x0000000dff6e723e */ /* 0x000fc400030006ff */
[----:B------:R-:W-:Y:S01]  /*6f90*/  F2FP.F16.E4M3.UNPACK_B R113, R14.H1 ;  /* 0x0000000eff71723e */ /* 0x000fe200030006ff */
[-C--:B------:R-:W-:Y:S01]  /*6fa0*/  FFMA.FTZ R14, R111, R112.reuse, R116 ;  /* 0x000000706f0e7223 */ /* 0x080fe20000010074 */
[----:B------:R-:W-:Y:S01]  /*6fb0*/  F2FP.F16.E4M3.UNPACK_B R46, R9.H1 ;  /* 0x00000009ff2e723e */ /* 0x000fe200030006ff */
[----:B------:R-:W-:Y:S01]  /*6fc0*/  FFMA.FTZ R9, R47, R112, -R114 ;  /* 0x000000702f097223 */ /* 0x000fe20000010872 */
[----:B------:R-:W-:Y:S01]  /*6fd0*/  HADD2.F32 R47, -RZ, R110.H0_H0 ;  /* 0x2000006eff2f7230 */ /* 0x000fe20000004100 */
[-C--:B------:R-:W-:Y:S01]  /*6fe0*/  F2FP.F16.E4M3.UNPACK_B R118, R10.reuse ;  /* 0x0000000aff76723e */ /* 0x080fe200020006ff */
[----:B------:R-:W-:Y:S01]  /*6ff0*/  HADD2.F32 R112, -RZ, R113.H0_H0 ;  /* 0x20000071ff707230 */ /* 0x000fe20000004100 */
[----:B------:R-:W-:Y:S01]  /*7000*/  F2FP.SATFINITE.E4M3.F32.PACK_AB_MERGE_C R32, R122, R119, R121 ;  /* 0x000000777a20723e */ /* 0x000fe20004807079 */
[----:B------:R-:W-:Y:S01]  /*7010*/  HADD2.F32 R13, -RZ, R46.H0_H0 ;  /* 0x2000002eff0d7230 */ /* 0x000fe20000004100 */
[----:B------:R-:W-:Y:S01]  /*7020*/  F2FP.F16.E4M3.UNPACK_B R119, R10.H1 ;  /* 0x0000000aff77723e */ /* 0x000fe200030006ff */
[----:B------:R-:W-:-:S02]  /*7030*/  HADD2.F32 R111, -RZ, R110.H1_H1 ;  /* 0x3000006eff6f7230 */ /* 0x000fc40000004100 */
[-C--:B------:R-:W-:Y:S01]  /*7040*/  FMUL.FTZ R116, R47, R112.reuse ;  /* 0x000000702f747220 */ /* 0x080fe20000410000 */
[----:B------:R-:W-:Y:S02]  /*7050*/  HADD2.F32 R114, -RZ, R113.H1_H1 ;  /* 0x30000071ff727230 */ /* 0x000fe40000004100 */
[----:B------:R-:W-:Y:S01]  /*7060*/  FMUL.FTZ R112, R13, R112 ;  /* 0x000000700d707220 */ /* 0x000fe20000410000 */
[----:B------:R-:W-:Y:S01]  /*7070*/  HADD2.F32 R110, -RZ, R12.H0_H0 ;  /* 0x2000000cff6e7230 */ /* 0x000fe20000004100 */
[----:B------:R-:W-:Y:S01]  /*7080*/  F2FP.F16.E4M3.UNPACK_B R10, R8 ;  /* 0x00000008ff0a723e */ /* 0x000fe200020006ff */
[----:B------:R-:W-:Y:S02]  /*7090*/  HADD2.F32 R46, -RZ, R46.H1_H1 ;  /* 0x3000002eff2e7230 */ /* 0x000fe40000004100 */
[----:B------:R-:W-:Y:S01]  /*70a0*/  FMUL.FTZ R115, R111, R114 ;  /* 0x000000726f737220 */ /* 0x000fe20000410000 */
[----:B------:R-:W-:Y:S02]  /*70b0*/  HADD2.F32 R113, -RZ, R12.H1_H1 ;  /* 0x3000000cff717230 */ /* 0x000fe40000004100 */
[-C--:B------:R-:W-:Y:S01]  /*70c0*/  FFMA.FTZ R12, R13, R110.reuse, -R116 ;  /* 0x0000006e0d0c7223 */ /* 0x080fe20000010874 */
[----:B------:R-:W-:Y:S01]  /*70d0*/  FFMA.FTZ R13, R47, R110, R112 ;  /* 0x0000006e2f0d7223 */ /* 0x000fe20000010070 */
[C---:B------:R-:W-:Y:S01]  /*70e0*/  FMUL.FTZ R114, R46.reuse, R114 ;  /* 0x000000722e727220 */ /* 0x040fe20000410000 */
[----:B------:R-:W-:Y:S01]  /*70f0*/  F2FP.F16.E4M3.UNPACK_B R110, R11 ;  /* 0x0000000bff6e723e */ /* 0x000fe200020006ff */
[----:B------:R-:W-:Y:S01]  /*7100*/  FFMA.FTZ R47, R46, R113, -R115 ;  /* 0x000000712e2f7223 */ /* 0x000fe20000010873 */
[----:B------:R-:W-:Y:S01]  /*7110*/  F2FP.F16.E4M3.UNPACK_B R112, R15 ;  /* 0x0000000fff70723e */ /* 0x000fe200020006ff */
[----:B------:R-:W-:Y:S01]  /*7120*/  FFMA.FTZ R46, R111, R113, R114 ;  /* 0x000000716f2e7223 */ /* 0x000fe20000010072 */
[----:B------:R-:W-:Y:S01]  /*7130*/  F2FP.F16.E4M3.UNPACK_B R113, R15.H1 ;  /* 0x0000000fff71723e */ /* 0x000fe200030006ff */
[----:B------:R-:W-:Y:S01]  /*7140*/  HADD2.F32 R15, -RZ, R110.H0_H0 ;  /* 0x2000006eff0f7230 */ /* 0x000fe20000004100 */
[----:B------:R-:W-:Y:S01]  /*7150*/  F2FP.F16.E4M3.UNPACK_B R11, R11.H1 ;  /* 0x0000000bff0b723e */ /* 0x000fe200030006ff */
[----:B------:R-:W-:Y:S01]  /*7160*/  HADD2.F32 R120, -RZ, R118.H0_H0 ;  /* 0x20000076ff787230 */ /* 0x000fe20000004100 */
[----:B------:R-:W-:Y:S01]  /*7170*/  F2FP.F16.E4M3.UNPACK_B R115, R8.H1 ;  /* 0x00000008ff73723e */ /* 0x000fe200030006ff */
[----:B------:R-:W-:Y:S01]  /*7180*/  HADD2.F32 R114, -RZ, R112.H0_H0 ;  /* 0x20000070ff727230 */ /* 0x000fe20000004100 */
[----:B------:R-:W-:Y:S01]  /*7190*/  F2FP.SATFINITE.E4M3.F32.PACK_AB_MERGE_C R12, R47, R12, RZ ;  /* 0x0000000c2f0c723e */ /* 0x000fe200048070ff */
[----:B------:R-:W-:-:S02]  /*71a0*/  HADD2.F32 R8, -RZ, R113.H0_H0 ;  /* 0x20000071ff087230 */ /* 0x000fc40000004100 */
[-C--:B------:R-:W-:Y:S01]  /*71b0*/  FMUL.FTZ R123, R15, R120.reuse ;  /* 0x000000780f7b7220 */ /* 0x080fe20000410000 */
[----:B------:R-:W-:Y:S02]  /*71c0*/  HADD2.F32 R121, -RZ, R119.H0_H0 ;  /* 0x20000077ff797230 */ /* 0x000fe40000004100 */
[----:B------:R-:W-:Y:S01]  /*71d0*/  FMUL.FTZ R122, R114, R120 ;  /* 0x00000078727a7220 */ /* 0x000fe20000410000 */
[----:B------:R-:W-:Y:S01]  /*71e0*/  HADD2.F32 R116, -RZ, R10.H0_H0 ;  /* 0x2000000aff747230 */ /* 0x000fe20000004100 */
[----:B------:R-:W-:Y:S01]  /*71f0*/  F2FP.SATFINITE.E4M3.F32.PACK_AB_MERGE_C R13, R46, R13, RZ ;  /* 0x0000000d2e0d723e */ /* 0x000fe200048070ff */
[----:B------:R-:W-:Y:S02]  /*7200*/  HADD2.F32 R111, -RZ, R11.H0_H0 ;  /* 0x2000000bff6f7230 */ /* 0x000fe40000004100 */
[----:B------:R-:W-:Y:S01]  /*7210*/  FMUL.FTZ R120, R8, R121 ;  /* 0x0000007908787220 */ /* 0x000fe20000410000 */
[----:B------:R-:W-:Y:S02]  /*7220*/  HADD2.F32 R117, -RZ, R115.H0_H0 ;  /* 0x20000073ff757230 */ /* 0x000fe40000004100 */
[----:B------:R-:W-:Y:S01]  /*7230*/  FFMA.FTZ R123, R114, R116, R123 ;  /* 0x00000074727b7223 */ /* 0x000fe2000001007b */
[----:B------:R-:W-:-:S02]  /*7240*/  HADD2.F32 R113, -RZ, R113.H1_H1 ;  /* 0x30000071ff717230 */ /* 0x000fc40000004100 */
[----:B------:R-:W-:Y:S01]  /*7250*/  FMUL.FTZ R121, R111, R121 ;  /* 0x000000796f797220 */ /* 0x000fe20000410000 */
[----:B------:R-:W-:Y:S02]  /*7260*/  HADD2.F32 R114, -RZ, R119.H1_H1 ;  /* 0x30000077ff727230 */ /* 0x000fe40000004100 */
[----:B------:R-:W-:Y:S01]  /*7270*/  FFMA.FTZ R122, R15, R116, -R122 ;  /* 0x000000740f7a7223 */ /* 0x000fe2000001087a */
[----:B------:R-:W-:Y:S02]  /*7280*/  HADD2.F32 R11, -RZ, R11.H1_H1 ;  /* 0x3000000bff0b7230 */ /* 0x000fe40000004100 */
[-C--:B------:R-:W-:Y:S01]  /*7290*/  FFMA.FTZ R120, R111, R117.reuse, -R120 ;  /* 0x000000756f787223 */ /* 0x080fe20000010878 */
[----:B------:R-:W-:Y:S01]  /*72a0*/  FFMA.FTZ R121, R8, R117, R121 ;  /* 0x0000007508797223 */ /* 0x000fe20000010079 */
[----:B------:R-:W-:Y:S01]  /*72b0*/  HADD2.F32 R112, -RZ, R112.H1_H1 ;  /* 0x30000070ff707230 */ /* 0x000fe20000004100 */
[----:B------:R-:W-:Y:S01]  /*72c0*/  F2FP.SATFINITE.E4M3.F32.PACK_AB_MERGE_C R9, R9, R44, R12 ;  /* 0x0000002c0909723e */ /* 0x000fe2000480700c */
[----:B------:R-:W-:Y:S01]  /*72d0*/  HADD2.F32 R111, -RZ, R118.H1_H1 ;  /* 0x30000076ff6f7230 */ /* 0x000fe20000004100 */
[----:B------:R-:W-:Y:S01]  /*72e0*/  F2FP.SATFINITE.E4M3.F32.PACK_AB_MERGE_C R13, R14, R45, R13 ;  /* 0x0000002d0e0d723e */ /* 0x000fe2000480700d */
[----:B------:R-:W-:-:S02]  /*72f0*/  HADD2.F32 R15, -RZ, R10.H1_H1 ;  /* 0x3000000aff0f7230 */ /* 0x000fc40000004100 */
[-C--:B------:R-:W-:Y:S01]  /*7300*/  FMUL.FTZ R10, R113, R114.reuse ;  /* 0x00000072710a7220 */ /* 0x080fe20000410000 */
[----:B------:R-:W-:Y:S02]  /*7310*/  HADD2.F32 R110, -RZ, R110.H1_H1 ;  /* 0x3000006eff6e7230 */ /* 0x000fe40000004100 */
[----:B------:R-:W-:Y:S01]  /*7320*/  FMUL.FTZ R114, R11, R114 ;  /* 0x000000720b727220 */ /* 0x000fe20000410000 */
[----:B------:R-:W-:Y:S02]  /*7330*/  HADD2.F32 R8, -RZ, R115.H1_H1 ;  /* 0x30000073ff087230 */ /* 0x000fe40000004100 */
[-C--:B------:R-:W-:Y:S01]  /*7340*/  FMUL.FTZ R115, R112, R111.reuse ;  /* 0x0000006f70737220 */ /* 0x080fe20000410000 */
[----:B------:R-:W-:Y:S02]  /*7350*/  IMAD.MOV.U32 R12, RZ, RZ, R34 ;  /* 0x000000ffff0c7224 */ /* 0x000fe400078e0022 */
[----:B------:R-:W-:Y:S01]  /*7360*/  FMUL.FTZ R111, R110, R111 ;  /* 0x0000006f6e6f7220 */ /* 0x000fe20000410000 */
[----:B------:R-:W-:-:S02]  /*7370*/  IMAD.MOV.U32 R14, RZ, RZ, R32 ;  /* 0x000000ffff0e7224 */ /* 0x000fc400078e0020 */
[-C--:B------:R-:W-:Y:S01]  /*7380*/  FFMA.FTZ R11, R11, R8.reuse, -R10 ;  /* 0x000000080b0b7223 */ /* 0x080fe2000001080a */
[----:B------:R-:W-:Y:S01]  /*7390*/  FFMA.FTZ R114, R113, R8, R114 ;  /* 0x0000000871727223 */ /* 0x000fe20000010072 */
[-C--:B------:R-:W-:Y:S01]  /*73a0*/  FFMA.FTZ R115, R110, R15.reuse, -R115 ;  /* 0x0000000f6e737223 */ /* 0x080fe20000010873 */
[----:B------:R-:W-:Y:S01]  /*73b0*/  FFMA.FTZ R112, R112, R15, R111 ;  /* 0x0000000f70707223 */ /* 0x000fe2000001006f */
[----:B------:R-:W-:Y:S01]  /*73c0*/  IMAD.MOV.U32 R8, RZ, RZ, R35 ;  /* 0x000000ffff087224 */ /* 0x000fe200078e0023 */
[----:B------:R-:W-:Y:S01]  /*73d0*/  F2FP.SATFINITE.E4M3.F32.PACK_AB_MERGE_C R11, R11, R120, RZ ;  /* 0x000000780b0b723e */ /* 0x000fe200048070ff */
[----:B------:R-:W-:Y:S01]  /*73e0*/  IMAD.MOV.U32 R10, RZ, RZ, R33 ;  /* 0x000000ffff0a7224 */ /* 0x000fe200078e0021 */
[----:B------:R-:W-:Y:S02]  /*73f0*/  F2FP.SATFINITE.E4M3.F32.PACK_AB_MERGE_C R114, R114, R121, RZ ;  /* 0x000000797272723e */ /* 0x000fe400048070ff */
[----:B------:R-:W-:Y:S02]  /*7400*/  F2FP.SATFINITE.E4M3.F32.PACK_AB_MERGE_C R11, R115, R122, R11 ;  /* 0x0000007a730b723e */ /* 0x000fe4000480700b */
[----:B------:R-:W-:-:S07]  /*7410*/  F2FP.SATFINITE.E4M3.F32.PACK_AB_MERGE_C R15, R112, R123, R114 ;  /* 0x0000007b700f723e */ /* 0x000fce0004807072 */
.L_x_1677:
[----:B------:R-:W-:Y:S05]  /*7420*/  BSYNC B2 ;  /* 0x0000000000027941 */ /* 0x000fea0003800000 */
.L_x_1676:
[----:B------:R-:W-:Y:S01]  /*7430*/  ISETP.GE.AND P3, PT, R109, R97, PT ;  /* 0x000000616d00720c */ /* 0x000fe20003f66270 */
[----:B0-----:R0:W-:-:S12]  /*7440*/  ST.E.128 desc[UR42][R92.64], R8 ;  /* 0x000000085c007985 */ /* 0x0011d8000c101d2a */
[----:B------:R-:W-:-:S04]  /*7450*/  @!P3 IADD3 R32, P4, R100, R109, RZ ;  /* 0x0000006d6420b210 */ /* 0x000fc80007f9e0ff */
[----:B------:R-:W-:-:S05]  /*7460*/  @!P3 LEA.HI.X.SX32 R33, R109, R98, 0x1, P4 ;  /* 0x000000626d21b211 */ /* 0x000fca00020f0eff */
[----:B--2---:R0:W-:Y:S04]  /*7470*/  @!P3 ST.E.128 desc[UR42][R32.64], R12 ;  /* 0x0000000c2000b985 */ /* 0x0041e8000c101d2a */
.L_x_1675:
[----:B------:R-:W-:Y:S05]  /*7480*/  BSYNC B1 ;  /* 0x0000000000017941 */ /* 0x000fea0003800000 */
.L_x_1674:
[----:B------:R-:W-:Y:S01]  /*7490*/  ISETP.NE.AND P3, PT, R54, RZ, PT ;  /* 0x000000ff3600720c */ /* 0x000fe20003f65270 */
[----:B------:R-:W-:-:S12]  /*74a0*/  BSSY B1, `(.L_x_1678) ;  /* 0x00000f4000017945 */ /* 0x000fd80003800000 */
[----:B------:R-:W-:Y:S05]  /*74b0*/  @!P3 BRA `(.L_x_1679) ;  /* 0x0000000c00c8b947 */ /* 0x000fea0003800000 */
[----:B------:R-:W-:Y:S01]  /*74c0*/  ISETP.NE.AND P4, PT, R83, RZ, PT ;  /* 0x000000ff5300720c */ /* 0x000fe20003f85270 */
[----:B------:R-:W-:Y:S01]  /*74d0*/  BSSY B2, `(.L_x_1680) ;  /* 0x00000eb000027945 */ /* 0x000fe20003800000 */
[C---:B0---4-:R-:W-:Y:S02]  /*74e0*/  IADD3 R32, P3, R57.reuse, R100, RZ ;  /* 0x0000006439207210 */ /* 0x051fe40007f7e0ff */
[----:B------:R-:W-:Y:S02]  /*74f0*/  SEL R8, R66, R99, !P4 ;  /* 0x0000006342087207 */ /* 0x000fe40006000000 */
[----:B---3--:R-:W-:Y:S02]  /*7500*/  LEA.HI.X.SX32 R33, R57, R98, 0x1, P3 ;  /* 0x0000006239217211 */ /* 0x008fe400018f0eff */
[----:B------:R-:W-:Y:S02]  /*7510*/  SHF.R.S32.HI R9, RZ, 0x1f, R8 ;  /* 0x0000001fff097819 */ /* 0x000fe40000011408 */
[----:B------:R-:W-:-:S02]  /*7520*/  ISETP.GE.AND P3, PT, R80, R96, PT ;  /* 0x000000605000720c */ /* 0x000fc40003f66270 */
[----:B------:R-:W-:-:S04]  /*7530*/  LEA.HI R9, R9, R8, RZ, 0x5 ;  /* 0x0000000809097211 */ /* 0x000fc800078f28ff */
        /* <DEDUP_REMOVED lines=9> */
[----:B------:R-:W-:Y:S01]  /*75d0*/  IADD3 R11, R8, R9, R216 ;  /* 0x00000009080b7210 */ /* 0x000fe20007ffe0d8 */
        /* <DEDUP_REMOVED lines=9> */
[----:B------:R-:W-:Y:S01]  /*7670*/  SHF.R.U32.HI R111, RZ, 0x10, R29 ;  /* 0x00000010ff6f7819 */ /* 0x000fe2000001161d */
[----:B------:R-:W-:Y:S01]  /*7680*/  IMAD.MOV.U32 R34, RZ, RZ, R8 ;  /* 0x000000ffff227224 */ /* 0x000fe200078e0008 */
[----:B------:R-:W-:Y:S01]  /*7690*/  LOP3.LUT R30, R29, 0xff0000ff, RZ, 0xc0, !PT ;  /* 0xff0000ff1d1e7812 */ /* 0x000fe200078ec0ff */
[----:B------:R-:W-:Y:S01]  /*76a0*/  IMAD.SHL.U32 R9, R112, 0x100, RZ ;  /* 0x0000010070097824 */ /* 0x000fe200078e00ff */
[----:B------:R-:W-:Y:S01]  /*76b0*/  SHF.R.U32.HI R110, RZ, 0x8, R31 ;  /* 0x00000008ff6e7819 */ /* 0x000fe2000001161f */
[----:B------:R-:W-:Y:S01]  /*76c0*/  IMAD.MOV.U32 R29, RZ, RZ, R10 ;  /* 0x000000ffff1d7224 */ /* 0x000fe200078e000a */
[----:B------:R-:W-:Y:S01]  /*76d0*/  SHF.R.U32.HI R46, RZ, 0x8, R43 ;  /* 0x00000008ff2e7819 */ /* 0x000fe2000001162b */
[----:B------:R-:W-:Y:S01]  /*76e0*/  IMAD.U32 R10, R111, 0x10000, RZ ;  /* 0x000100006f0a7824 */ /* 0x000fe200078e00ff */
[----:B------:R-:W-:Y:S01]  /*76f0*/  LOP3.LUT R40, R31, 0xff0000ff, RZ, 0xc0, !PT ;  /* 0xff0000ff1f287812 */ /* 0x000fe200078ec0ff */
[----:B--2---:R-:W-:Y:S01]  /*7700*/  IMAD.MOV.U32 R42, RZ, RZ, R12 ;  /* 0x000000ffff2a7224 */ /* 0x004fe200078e000c */
[----:B------:R-:W-:Y:S01]  /*7710*/  SHF.R.U32.HI R109, RZ, 0x10, R31 ;  /* 0x00000010ff6d7819 */ /* 0x000fe2000001161f */
[----:B------:R-:W-:Y:S01]  /*7720*/  IMAD.SHL.U32 R31, R110, 0x100, RZ ;  /* 0x000001006e1f7824 */ /* 0x000fe200078e00ff */
[----:B------:R-:W-:-:S02]  /*7730*/  SHF.R.U32.HI R92, RZ, 0x8, R41 ;  /* 0x00000008ff5c7819 */ /* 0x000fc40000011629 */
[----:B------:R-:W-:Y:S01]  /*7740*/  LOP3.LUT R9, R30, 0xff00, R9, 0xf8, !PT ;  /* 0x0000ff001e097812 */ /* 0x000fe200078ef809 */
[----:B------:R-:W-:Y:S01]  /*7750*/  IMAD.SHL.U32 R30, R46, 0x100, RZ ;  /* 0x000001002e1e7824 */ /* 0x000fe200078e00ff */
[----:B------:R-:W-:Y:S02]  /*7760*/  LOP3.LUT R45, R43, 0xff0000ff, RZ, 0xc0, !PT ;  /* 0xff0000ff2b2d7812 */ /* 0x000fe400078ec0ff */
[----:B------:R-:W-:Y:S02]  /*7770*/  LOP3.LUT R44, R41, 0xff0000ff, RZ, 0xc0, !PT ;  /* 0xff0000ff292c7812 */ /* 0x000fe400078ec0ff */
[----:B------:R-:W-:Y:S01]  /*7780*/  SHF.R.U32.HI R47, RZ, 0x10, R41 ;  /* 0x00000010ff2f7819 */ /* 0x000fe20000011629 */
[----:B------:R-:W-:Y:S01]  /*7790*/  IMAD.SHL.U32 R41, R92, 0x100, RZ ;  /* 0x000001005c297824 */ /* 0x000fe200078e00ff */
[----:B------:R-:W-:Y:S01]  /*77a0*/  LOP3.LUT R10, R9, 0xff0000, R10, 0xf8, !PT ;  /* 0x00ff0000090a7812 */ /* 0x000fe200078ef80a */
[----:B------:R-:W-:Y:S01]  /*77b0*/  IMAD.U32 R9, R109, 0x10000, RZ ;  /* 0x000100006d097824 */ /* 0x000fe200078e00ff */
[----:B------:R-:W-:Y:S01]  /*77c0*/  SHF.R.U32.HI R93, RZ, 0x10, R43 ;  /* 0x00000010ff5d7819 */ /* 0x000fe2000001162b */
[----:B------:R-:W-:Y:S01]  /*77d0*/  IMAD.U32 R47, R47, 0x10000, RZ ;  /* 0x000100002f2f7824 */ /* 0x000fe200078e00ff */
[----:B------:R-:W-:-:S02]  /*77e0*/  LOP3.LUT R8, R40, 0xff00, R31, 0xf8, !PT ;  /* 0x0000ff0028087812 */ /* 0x000fc400078ef81f */
[----:B------:R-:W-:Y:S01]  /*77f0*/  LOP3.LUT R46, R45, 0xff00, R30, 0xf8, !PT ;  /* 0x0000ff002d2e7812 */ /* 0x000fe200078ef81e */
[----:B------:R-:W-:Y:S01]  /*7800*/  IMAD.U32 R93, R93, 0x10000, RZ ;  /* 0x000100005d5d7824 */ /* 0x000fe200078e00ff */
[----:B------:R-:W-:Y:S02]  /*7810*/  F2FP.F16.E4M3.UNPACK_B R45, R108.H1 ;  /* 0x0000006cff2d723e */ /* 0x000fe400030006ff */
[----:B------:R-:W-:Y:S02]  /*7820*/  F2FP.F16.E4M3.UNPACK_B R43, R42.H1 ;  /* 0x0000002aff2b723e */ /* 0x000fe400030006ff */
[----:B------:R-:W-:Y:S02]  /*7830*/  F2FP.F16.E4M3.UNPACK_B R40, R34.H1 ;  /* 0x00000022ff28723e */ /* 0x000fe400030006ff */
[----:B------:R-:W-:Y:S01]  /*7840*/  LOP3.LUT R12, R44, 0xff00, R41, 0xf8, !PT ;  /* 0x0000ff002c0c7812 */ /* 0x000fe200078ef829 */
[----:B------:R-:W-:Y:S01]  /*7850*/  HADD2.F32 R31, -RZ, R43.H0_H0 ;  /* 0x2000002bff1f7230 */ /* 0x000fe20000004100 */
[----:B------:R-:W-:Y:S01]  /*7860*/  LOP3.LUT R8, R8, 0xff0000, R9, 0xf8, !PT ;  /* 0x00ff000008087812 */ /* 0x000fe200078ef809 */
[----:B------:R-:W-:Y:S01]  /*7870*/  HADD2.F32 R9, -RZ, R45.H0_H0 ;  /* 0x2000002dff097230 */ /* 0x000fe20000004100 */
[----:B------:R-:W-:Y:S01]  /*7880*/  F2FP.F16.E4M3.UNPACK_B R41, R106.H1 ;  /* 0x0000006aff29723e */ /* 0x000fe200030006ff */
[----:B------:R-:W-:Y:S01]  /*7890*/  HADD2.F32 R30, -RZ, R40.H0_H0 ;  /* 0x20000028ff1e7230 */ /* 0x000fe20000004100 */
[----:B------:R-:W-:-:S02]  /*78a0*/  F2FP.F16.E4M3.UNPACK_B R108, R108 ;  /* 0x0000006cff6c723e */ /* 0x000fc400020006ff */
[CC--:B------:R-:W-:Y:S01]  /*78b0*/  FMUL.FTZ R109, R31.reuse, R9.reuse ;  /* 0x000000091f6d7220 */ /* 0x0c0fe20000410000 */
[--C-:B------:R-:W-:Y:S02]  /*78c0*/  HADD2.F32 R44, -RZ, R41.reuse.H0_H0 ;  /* 0x20000029ff2c7230 */ /* 0x100fe40000004100 */
[----:B------:R-:W-:Y:S01]  /*78d0*/  FMUL.FTZ R92, R30, R9 ;  /* 0x000000091e5c7220 */ /* 0x000fe20000410000 */
[----:B------:R-:W-:Y:S01]  /*78e0*/  LOP3.LUT R9, R46, 0xff0000, R93, 0xf8, !PT ;  /* 0x00ff00002e097812 */ /* 0x000fe200078ef85d */
[----:B------:R-:W-:Y:S01]  /*78f0*/  HADD2.F32 R46, -RZ, R41.H1_H1 ;  /* 0x30000029ff2e7230 */ /* 0x000fe20000004100 */
[----:B------:R-:W-:Y:S01]  /*7900*/  F2FP.F16.E4M3.UNPACK_B R42, R42 ;  /* 0x0000002aff2a723e */ /* 0x000fe200020006ff */
[-C--:B------:R-:W-:Y:S01]  /*7910*/  FFMA.FTZ R30, R30, R44.reuse, -R109 ;  /* 0x0000002c1e1e7223 */ /* 0x080fe2000001086d */
[----:B------:R-:W-:Y:S01]  /*7920*/  FFMA.FTZ R31, R31, R44, R92 ;  /* 0x0000002c1f1f7223 */ /* 0x000fe2000001005c */
[----:B------:R-:W-:Y:S01]  /*7930*/  HADD2.F32 R44, -RZ, R45.H1_H1 ;  /* 0x3000002dff2c7230 */ /* 0x000fe20000004100 */
[----:B------:R-:W-:Y:S01]  /*7940*/  F2FP.F16.E4M3.UNPACK_B R106, R106 ;  /* 0x0000006aff6a723e */ /* 0x000fe200020006ff */
[----:B------:R-:W-:Y:S01]  /*7950*/  HADD2.F32 R41, -RZ, R40.H1_H1 ;  /* 0x30000028ff297230 */ /* 0x000fe20000004100 */
[----:B------:R-:W-:Y:S01]  /*7960*/  LOP3.LUT R12, R12, 0xff0000, R47, 0xf8, !PT ;  /* 0x00ff00000c0c7812 */ /* 0x000fe200078ef82f */
[----:B------:R-:W-:Y:S01]  /*7970*/  HADD2.F32 R45, -RZ, R43.H1_H1 ;  /* 0x3000002bff2d7230 */ /* 0x000fe20000004100 */
[----:B------:R-:W-:Y:S01]  /*7980*/  F2FP.F16.E4M3.UNPACK_B R43, R34 ;  /* 0x00000022ff2b723e */ /* 0x000fe200020006ff */
[----:B------:R-:W-:-:S02]  /*7990*/  HADD2.F32 R93, -RZ, R108.H0_H0 ;  /* 0x2000006cff5d7230 */ /* 0x000fc40000004100 */
[-C--:B------:R-:W-:Y:S01]  /*79a0*/  FMUL.FTZ R92, R41, R44.reuse ;  /* 0x0000002c295c7220 */ /* 0x080fe20000410000 */
[----:B------:R-:W-:Y:S02]  /*79b0*/  HADD2.F32 R47, -RZ, R106.H0_H0 ;  /* 0x2000006aff2f7230 */ /* 0x000fe40000004100 */
[----:B------:R-:W-:Y:S01]  /*79c0*/  FMUL.FTZ R34, R45, R44 ;  /* 0x0000002c2d227220 */ /* 0x000fe20000410000 */
[----:B------:R-:W-:Y:S02]  /*79d0*/  HADD2.F32 R44, -RZ, R42.H0_H0 ;  /* 0x2000002aff2c7230 */ /* 0x000fe40000004100 */
[----:B------:R-:W-:Y:S02]  /*79e0*/  HADD2.F32 R40, -RZ, R43.H0_H0 ;  /* 0x2000002bff287230 */ /* 0x000fe40000004100 */
[-C--:B------:R-:W-:Y:S01]  /*79f0*/  FFMA.FTZ R41, R41, R46.reuse, -R34 ;  /* 0x0000002e29297223 */ /* 0x080fe20000010822 */
[----:B------:R-:W-:Y:S01]  /*7a00*/  FFMA.FTZ R34, R45, R46, R92 ;  /* 0x0000002e2d227223 */ /* 0x000fe2000001005c */
[----:B------:R-:W-:Y:S01]  /*7a10*/  FMUL.FTZ R109, R44, R93 ;  /* 0x0000005d2c6d7220 */ /* 0x000fe20000410000 */
[----:B------:R-:W-:-:S02]  /*7a20*/  HADD2.F32 R108, -RZ, R108.H1_H1 ;  /* 0x3000006cff6c7230 */ /* 0x000fc40000004100 */
[C---:B------:R-:W-:Y:S01]  /*7a30*/  FMUL.FTZ R93, R40.reuse, R93 ;  /* 0x0000005d285d7220 */ /* 0x040fe20000410000 */
[----:B------:R-:W-:Y:S02]  /*7a40*/  HADD2.F32 R45, -RZ, R42.H1_H1 ;  /* 0x3000002aff2d7230 */ /* 0x000fe40000004100 */
[-C--:B------:R-:W-:Y:S01]  /*7a50*/  FFMA.FTZ R40, R40, R47.reuse, -R109 ;  /* 0x0000002f28287223 */ /* 0x080fe2000001086d */
[----:B------:R-:W-:Y:S02]  /*7a60*/  HADD2.F32 R43, -RZ, R43.H1_H1 ;  /* 0x3000002bff2b7230 */ /* 0x000fe40000004100 */
[----:B------:R-:W-:Y:S01]  /*7a70*/  FFMA.FTZ R42, R44, R47, R93 ;  /* 0x0000002f2c2a7223 */ /* 0x000fe2000001005d */
[----:B------:R-:W-:Y:S02]  /*7a80*/  HADD2.F32 R106, -RZ, R106.H1_H1 ;  /* 0x3000006aff6a7230 */ /* 0x000fe40000004100 */
[-C--:B------:R-:W-:Y:S01]  /*7a90*/  FMUL.FTZ R44, R45, R108.reuse ;  /* 0x0000006c2d2c7220 */ /* 0x080fe20000410000 */
[----:B------:R-:W-:Y:S01]  /*7aa0*/  F2FP.F16.E4M3.UNPACK_B R46, R107.H1 ;  /* 0x0000006bff2e723e */ /* 0x000fe200030006ff */
[C---:B------:R-:W-:Y:S01]  /*7ab0*/  FMUL.FTZ R108, R43.reuse, R108 ;  /* 0x0000006c2b6c7220 */ /* 0x040fe20000410000 */
[----:B------:R-:W-:Y:S01]  /*7ac0*/  F2FP.F16.E4M3.UNPACK_B R47, R14.H1 ;  /* 0x0000000eff2f723e */ /* 0x000fe200030006ff */
[----:B------:R-:W-:Y:S01]  /*7ad0*/  FFMA.FTZ R43, R43, R106, -R44 ;  /* 0x0000006a2b2b7223 */ /* 0x000fe2000001082c */
[----:B------:R-:W-:Y:S01]  /*7ae0*/  F2FP.F16.E4M3.UNPACK_B R93, R105.H1 ;  /* 0x00000069ff5d723e */ /* 0x000fe200030006ff */
[----:B------:R-:W-:Y:S01]  /*7af0*/  HADD2.F32 R111, -RZ, R46.H0_H0 ;  /* 0x2000002eff6f7230 */ /* 0x000fe20000004100 */
[----:B------:R-:W-:Y:S01]  /*7b00*/  F2FP.F16.E4M3.UNPACK_B R44, R29.H1 ;  /* 0x0000001dff2c723e */ /* 0x000fe200030006ff */
[----:B------:R-:W-:-:S02]  /*7b10*/  HADD2.F32 R92, -RZ, R47.H0_H0 ;  /* 0x2000002fff5c7230 */ /* 0x000fc40000004100 */
[----:B------:R-:W-:Y:S01]  /*7b20*/  FFMA.FTZ R45, R45, R106, R108 ;  /* 0x0000006a2d2d7223 */ /* 0x000fe2000001006c */
[----:B------:R-:W-:Y:S01]  /*7b30*/  HADD2.F32 R106, -RZ, R46.H1_H1 ;  /* 0x3000002eff6a7230 */ /* 0x000fe20000004100 */
[----:B------:R-:W-:Y:S01]  /*7b40*/  F2FP.F16.E4M3.UNPACK_B R107, R107 ;  /* 0x0000006bff6b723e */ /* 0x000fe200020006ff */
[----:B------:R-:W-:Y:S02]  /*7b50*/  HADD2.F32 R47, -RZ, R47.H1_H1 ;  /* 0x3000002fff2f7230 */ /* 0x000fe40000004100 */
[----:B------:R-:W-:Y:S01]  /*7b60*/  FMUL.FTZ R113, R92, R111 ;  /* 0x0000006f5c717220 */ /* 0x000fe20000410000 */
[--C-:B------:R-:W-:Y:S01]  /*7b70*/  HADD2.F32 R46, -RZ, R44.reuse.H0_H0 ;  /* 0x2000002cff2e7230 */ /* 0x100fe20000004100 */
[----:B------:R-:W-:Y:S01]  /*7b80*/  F2FP.F16.E4M3.UNPACK_B R29, R29 ;  /* 0x0000001dff1d723e */ /* 0x000fe200020006ff */
[----:B------:R-:W-:Y:S02]  /*7b90*/  HADD2.F32 R109, -RZ, R93.H0_H0 ;  /* 0x2000005dff6d7230 */ /* 0x000fe40000004100 */
[----:B------:R-:W-:Y:S01]  /*7ba0*/  FMUL.FTZ R115, R47, R106 ;  /* 0x0000006a2f737220 */ /* 0x000fe20000410000 */
[----:B------:R-:W-:-:S02]  /*7bb0*/  HADD2.F32 R44, -RZ, R44.H1_H1 ;  /* 0x3000002cff2c7230 */ /* 0x000fc40000004100 */
[C---:B------:R-:W-:Y:S01]  /*7bc0*/  FMUL.FTZ R111, R46.reuse, R111 ;  /* 0x0000006f2e6f7220 */ /* 0x040fe20000410000 */
[----:B------:R-:W-:Y:S02]  /*7bd0*/  HADD2.F32 R93, -RZ, R93.H1_H1 ;  /* 0x3000005dff5d7230 */ /* 0x000fe40000004100 */
[----:B------:R-:W-:Y:S01]  /*7be0*/  FFMA.FTZ R113, R46, R109, -R113 ;  /* 0x0000006d2e717223 */ /* 0x000fe20000010871 */
[----:B------:R-:W-:Y:S01]  /*7bf0*/  F2FP.F16.E4M3.UNPACK_B R105, R105 ;  /* 0x00000069ff69723e */ /* 0x000fe200020006ff */
[----:B------:R-:W-:Y:S01]  /*7c00*/  FMUL.FTZ R46, R44, R106 ;  /* 0x0000006a2c2e7220 */ /* 0x000fe20000410000 */
[----:B------:R-:W-:Y:S01]  /*7c10*/  FFMA.FTZ R111, R92, R109, R111 ;  /* 0x0000006d5c6f7223 */ /* 0x000fe2000001006f */
[-C--:B------:R-:W-:Y:S01]  /*7c20*/  FFMA.FTZ R106, R44, R93.reuse, -R115 ;  /* 0x0000005d2c6a7223 */ /* 0x080fe20000010873 */
[----:B------:R-:W-:Y:S01]  /*7c30*/  F2FP.F16.E4M3.UNPACK_B R44, R14 ;  /* 0x0000000eff2c723e */ /* 0x000fe200020006ff */
[----:B------:R-:W-:Y:S01]  /*7c40*/  FFMA.FTZ R108, R47, R93, R46 ;  /* 0x0000005d2f6c7223 */ /* 0x000fe2000001002e */
[----:B------:R-:W-:Y:S01]  /*7c50*/  HADD2.F32 R93, -RZ, R107.H0_H0 ;  /* 0x2000006bff5d7230 */ /* 0x000fe20000004100 */
[----:B------:R-:W-:Y:S01]  /*7c60*/  F2FP.SATFINITE.E4M3.F32.PACK_AB_MERGE_C R30, R41, R30, RZ ;  /* 0x0000001e291e723e */ /* 0x000fe200048070ff */
[----:B------:R-:W-:Y:S01]  /*7c70*/  HADD2.F32 R14, -RZ, R29.H0_H0 ;  /* 0x2000001dff0e7230 */ /* 0x000fe20000004100 */
[----:B------:R-:W-:Y:S01]  /*7c80*/  F2FP.SATFINITE.E4M3.F32.PACK_AB_MERGE_C R34, R34, R31, RZ ;  /* 0x0000001f2222723e */ /* 0x000fe200048070ff */
[----:B------:R-:W-:Y:S01]  /*7c90*/  HADD2.F32 R46, -RZ, R44.H0_H0 ;  /* 0x2000002cff2e7230 */ /* 0x000fe20000004100 */
[----:B------:R-:W-:Y:S01]  /*7ca0*/  F2FP.F16.E4M3.UNPACK_B R41, R13 ;  /* 0x0000000dff29723e */ /* 0x000fe200020006ff */
[----:B------:R-:W-:Y:S01]  /*7cb0*/  HADD2.F32 R47, -RZ, R105.H0_H0 ;  /* 0x20000069ff2f7230 */ /* 0x000fe20000004100 */
[----:B------:R-:W-:Y:S01]  /*7cc0*/  F2FP.SATFINITE.E4M3.F32.PACK_AB_MERGE_C R31, R43, R40, R30 ;  /* 0x000000282b1f723e */ /* 0x000fe2000480701e */
[----:B------:R-:W-:-:S02]  /*7cd0*/  HADD2.F32 R107, -RZ, R107.H1_H1 ;  /* 0x3000006bff6b7230 */ /* 0x000fc40000004100 */
[-C--:B------:R-:W-:Y:S01]  /*7ce0*/  FMUL.FTZ R109, R46, R93.reuse ;  /* 0x0000005d2e6d7220 */ /* 0x080fe20000410000 */
[----:B------:R-:W-:Y:S02]  /*7cf0*/  HADD2.F32 R44, -RZ, R44.H1_H1 ;  /* 0x3000002cff2c7230 */ /* 0x000fe40000004100 */
[C---:B------:R-:W-:Y:S01]  /*7d00*/  FMUL.FTZ R93, R14.reuse, R93 ;  /* 0x0000005d0e5d7220 */ /* 0x040fe20000410000 */
[----:B------:R-:W-:Y:S02]  /*7d10*/  HADD2.F32 R29, -RZ, R29.H1_H1 ;  /* 0x3000001dff1d7230 */ /* 0x000fe40000004100 */
[----:B------:R-:W-:Y:S01]  /*7d20*/  FFMA.FTZ R109, R14, R47, -R109 ;  /* 0x0000002f0e6d7223 */ /* 0x000fe2000001086d */
[----:B------:R-:W-:Y:S02]  /*7d30*/  HADD2.F32 R105, -RZ, R105.H1_H1 ;  /* 0x30000069ff697230 */ /* 0x000fe40000004100 */
[----:B------:R-:W-:Y:S01]  /*7d40*/  FMUL.FTZ R92, R44, R107 ;  /* 0x0000006b2c5c7220 */ /* 0x000fe20000410000 */
[----:B------:R-:W-:Y:S01]  /*7d50*/  FFMA.FTZ R14, R46, R47, R93 ;  /* 0x0000002f2e0e7223 */ /* 0x000fe2000001005d */
[C---:B------:R-:W-:Y:S01]  /*7d60*/  FMUL.FTZ R107, R29.reuse, R107 ;  /* 0x0000006b1d6b7220 */ /* 0x040fe20000410000 */
[----:B------:R-:W-:Y:S01]  /*7d70*/  F2FP.F16.E4M3.UNPACK_B R46, R12 ;  /* 0x0000000cff2e723e */ /* 0x000fe200020006ff */
[-C--:B------:R-:W-:Y:S01]  /*7d80*/  FFMA.FTZ R92, R29, R105.reuse, -R92 ;  /* 0x000000691d5c7223 */ /* 0x080fe2000001085c */
[----:B------:R-:W-:Y:S01]  /*7d90*/  F2FP.F16.E4M3.UNPACK_B R40, R28 ;  /* 0x0000001cff28723e */ /* 0x000fe200020006ff */
[----:B------:R-:W-:Y:S01]  /*7da0*/  FFMA.FTZ R107, R44, R105, R107 ;  /* 0x000000692c6b7223 */ /* 0x000fe2000001006b */
[----:B------:R-:W-:Y:S01]  /*7db0*/  F2FP.SATFINITE.E4M3.F32.PACK_AB_MERGE_C R30, R45, R42, R34 ;  /* 0x0000002a2d1e723e */ /* 0x000fe20004807022 */
[----:B------:R-:W-:Y:S01]  /*7dc0*/  HADD2.F32 R42, -RZ, R41.H0_H0 ;  /* 0x20000029ff2a7230 */ /* 0x000fe20000004100 */
[----:B------:R-:W-:Y:S01]  /*7dd0*/  F2FP.F16.E4M3.UNPACK_B R44, R10 ;  /* 0x0000000aff2c723e */ /* 0x000fe200020006ff */
[----:B------:R-:W-:Y:S01]  /*7de0*/  HADD2.F32 R47, -RZ, R46.H0_H0 ;  /* 0x2000002eff2f7230 */ /* 0x000fe20000004100 */
[----:B------:R-:W-:Y:S01]  /*7df0*/  F2FP.SATFINITE.E4M3.F32.PACK_AB_MERGE_C R29, R106, R113, RZ ;  /* 0x000000716a1d723e */ /* 0x000fe200048070ff */
[----:B------:R-:W-:Y:S01]  /*7e00*/  HADD2.F32 R34, -RZ, R40.H0_H0 ;  /* 0x20000028ff227230 */ /* 0x000fe20000004100 */
[----:B------:R-:W-:Y:S01]  /*7e10*/  F2FP.F16.E4M3.UNPACK_B R28, R28.H1 ;  /* 0x0000001cff1c723e */ /* 0x000fe200030006ff */
[----:B------:R-:W-:-:S02]  /*7e20*/  HADD2.F32 R45, -RZ, R44.H0_H0 ;  /* 0x2000002cff2d7230 */ /* 0x000fc40000004100 */
[-C--:B------:R-:W-:Y:S01]  /*7e30*/  FMUL.FTZ R93, R42, R47.reuse ;  /* 0x0000002f2a5d7220 */ /* 0x080fe20000410000 */
[----:B------:R-:W-:Y:S02]  /*7e40*/  HADD2.F32 R43, -RZ, R41.H1_H1 ;  /* 0x30000029ff2b7230 */ /* 0x000fe40000004100 */
[----:B------:R-:W-:Y:S01]  /*7e50*/  FMUL.FTZ R47, R34, R47 ;  /* 0x0000002f222f7220 */ /* 0x000fe20000410000 */
[----:B------:R-:W-:Y:S01]  /*7e60*/  HADD2.F32 R46, -RZ, R46.H1_H1 ;  /* 0x3000002eff2e7230 */ /* 0x000fe20000004100 */
[----:B------:R-:W-:Y:S01]  /*7e70*/  F2FP.SATFINITE.E4M3.F32.PACK_AB_MERGE_C R29, R92, R109, R29 ;  /* 0x0000006d5c1d723e */ /* 0x000fe2000480701d */
[----:B------:R-:W-:Y:S02]  /*7e80*/  HADD2.F32 R41, -RZ, R40.H1_H1 ;  /* 0x30000028ff297230 */ /* 0x000fe40000004100 */
[-C--:B------:R-:W-:Y:S01]  /*7e90*/  FFMA.FTZ R40, R42, R45.reuse, R47 ;  /* 0x0000002d2a287223 */ /* 0x080fe2000001002f */
[----:B------:R-:W-:Y:S02]  /*7ea0*/  HADD2.F32 R44, -RZ, R44.H1_H1 ;  /* 0x3000002cff2c7230 */ /* 0x000fe40000004100 */
[-C--:B------:R-:W-:Y:S01]  /*7eb0*/  FMUL.FTZ R92, R43, R46.reuse ;  /* 0x0000002e2b5c7220 */ /* 0x080fe20000410000 */
[----:B------:R-:W-:Y:S01]  /*7ec0*/  FFMA.FTZ R34, R34, R45, -R93 ;  /* 0x0000002d22227223 */ /* 0x000fe2000001085d */
[C---:B------:R-:W-:Y:S01]  /*7ed0*/  FMUL.FTZ R46, R41.reuse, R46 ;  /* 0x0000002e292e7220 */ /* 0x040fe20000410000 */
[----:B------:R-:W-:Y:S01]  /*7ee0*/  F2FP.F16.E4M3.UNPACK_B R42, R13.H1 ;  /* 0x0000000dff2a723e */ /* 0x000fe200030006ff */
[----:B------:R-:W-:Y:S01]  /*7ef0*/  FFMA.FTZ R13, R41, R44, -R92 ;  /* 0x0000002c290d7223 */ /* 0x000fe2000001085c */
[----:B------:R-:W-:Y:S01]  /*7f00*/  F2FP.F16.E4M3.UNPACK_B R45, R12.H1 ;  /* 0x0000000cff2d723e */ /* 0x000fe200030006ff */
[----:B------:R-:W-:Y:S01]  /*7f10*/  FFMA.FTZ R41, R43, R44, R46 ;  /* 0x0000002c2b297223 */ /* 0x000fe2000001002e */
[----:B------:R-:W-:Y:S01]  /*7f20*/  HADD2.F32 R12, -RZ, R28.H0_H0 ;  /* 0x2000001cff0c7230 */ /* 0x000fe20000004100 */
[----:B------:R-:W-:Y:S01]  /*7f30*/  F2FP.F16.E4M3.UNPACK_B R10, R10.H1 ;  /* 0x0000000aff0a723e */ /* 0x000fe200030006ff */
[--C-:B------:R-:W-:Y:S01]  /*7f40*/  HADD2.F32 R43, -RZ, R42.reuse.H0_H0 ;  /* 0x2000002aff2b7230 */ /* 0x100fe20000004100 */
[----:B------:R-:W-:Y:S01]  /*7f50*/  F2FP.SATFINITE.E4M3.F32.PACK_AB_MERGE_C R108, R108, R111, RZ ;  /* 0x0000006f6c6c723e */ /* 0x000fe200048070ff */
[----:B------:R-:W-:Y:S01]  /*7f60*/  HADD2.F32 R42, -RZ, R42.H1_H1 ;  /* 0x3000002aff2a7230 */ /* 0x000fe20000004100 */
[----:B------:R-:W-:Y:S01]  /*7f70*/  F2FP.F16.E4M3.UNPACK_B R92, R9.H1 ;  /* 0x00000009ff5c723e */ /* 0x000fe200030006ff */
[----:B------:R-:W-:Y:S01]  /*7f80*/  HADD2.F32 R47, -RZ, R45.H1_H1 ;  /* 0x3000002dff2f7230 */ /* 0x000fe20000004100 */
[----:B------:R-:W-:Y:S01]  /*7f90*/  F2FP.SATFINITE.E4M3.F32.PACK_AB_MERGE_C R14, R107, R14, R108 ;  /* 0x0000000e6b0e723e */ /* 0x000fe2000480706c */
[----:B------:R-:W-:-:S02]  /*7fa0*/  HADD2.F32 R28, -RZ, R28.H1_H1 ;  /* 0x3000001cff1c7230 */ /* 0x000fc40000004100 */
[----:B------:R-:W-:Y:S02]  /*7fb0*/  HADD2.F32 R46, -RZ, R45.H0_H0 ;  /* 0x2000002dff2e7230 */ /* 0x000fe40000004100 */
[-C--:B------:R-:W-:Y:S01]  /*7fc0*/  FMUL.FTZ R105, R42, R47.reuse ;  /* 0x0000002f2a697220 */ /* 0x080fe20000410000 */
[--C-:B------:R-:W-:Y:S02]  /*7fd0*/  HADD2.F32 R45, -RZ, R10.reuse.H1_H1 ;  /* 0x3000000aff2d7230 */ /* 0x100fe40000004100 */
[----:B------:R-:W-:Y:S01]  /*7fe0*/  FMUL.FTZ R47, R28, R47 ;  /* 0x0000002f1c2f7220 */ /* 0x000fe20000410000 */
[----:B------:R-:W-:Y:S02]  /*7ff0*/  HADD2.F32 R44, -RZ, R10.H0_H0 ;  /* 0x2000000aff2c7230 */ /* 0x000fe40000004100 */
[CC--:B------:R-:W-:Y:S01]  /*8000*/  FMUL.FTZ R93, R43.reuse, R46.reuse ;  /* 0x0000002e2b5d7220 */ /* 0x0c0fe20000410000 */
[----:B------:R-:W-:Y:S01]  /*8010*/  FMUL.FTZ R46, R12, R46 ;  /* 0x0000002e0c2e7220 */ /* 0x000fe20000410000 */
[----:B------:R-:W-:Y:S01]  /*8020*/  FFMA.FTZ R108, R42, R45, R47 ;  /* 0x0000002d2a6c7223 */ /* 0x000fe2000001002f */
[----:B------:R-:W-:Y:S01]  /*8030*/  F2FP.F16.E4M3.UNPACK_B R10, R11 ;  /* 0x0000000bff0a723e */ /* 0x000fe200020006ff */
[-C--:B------:R-:W-:Y:S01]  /*8040*/  FFMA.FTZ R106, R12, R44.reuse, -R93 ;  /* 0x0000002c0c6a7223 */ /* 0x080fe2000001085d */
[----:B------:R-:W-:Y:S01]  /*8050*/  F2FP.F16.E4M3.UNPACK_B R42, R15.H1 ;  /* 0x0000000fff2a723e */ /* 0x000fe200030006ff */
[----:B------:R-:W-:Y:S01]  /*8060*/  FFMA.FTZ R107, R43, R44, R46 ;  /* 0x0000002c2b6b7223 */ /* 0x000fe2000001002e */
[----:B------:R-:W-:Y:S01]  /*8070*/  F2FP.F16.E4M3.UNPACK_B R11, R11.H1 ;  /* 0x0000000bff0b723e */ /* 0x000fe200030006ff */
[----:B------:R-:W-:Y:S01]  /*8080*/  FFMA.FTZ R109, R28, R45, -R105 ;  /* 0x0000002d1c6d7223 */ /* 0x000fe20000010869 */
[----:B------:R-:W-:Y:S01]  /*8090*/  F2FP.F16.E4M3.UNPACK_B R47, R9 ;  /* 0x00000009ff2f723e */ /* 0x000fe200020006ff */
[----:B------:R-:W-:Y:S01]  /*80a0*/  HADD2.F32 R105, -RZ, R92.H0_H0 ;  /* 0x2000005cff697230 */ /* 0x000fe20000004100 */
[-C--:B------:R-:W-:Y:S01]  /*80b0*/  F2FP.F16.E4M3.UNPACK_B R9, R8.reuse ;  /* 0x00000008ff09723e */ /* 0x080fe200020006ff */
[----:B------:R-:W-:Y:S01]  /*80c0*/  HADD2.F32 R12, -RZ, R10.H0_H0 ;  /* 0x2000000aff0c7230 */ /* 0x000fe20000004100 */
[----:B------:R-:W-:Y:S01]  /*80d0*/  F2FP.F16.E4M3.UNPACK_B R44, R8.H1 ;  /* 0x00000008ff2c723e */ /* 0x000fe200030006ff */
[----:B------:R-:W-:Y:S01]  /*80e0*/  HADD2.F32 R8, -RZ, R42.H0_H0 ;  /* 0x2000002aff087230 */ /* 0x000fe20000004100 */
[----:B------:R-:W-:Y:S01]  /*80f0*/  F2FP.F16.E4M3.UNPACK_B R28, R15 ;  /* 0x0000000fff1c723e */ /* 0x000fe200020006ff */
[----:B------:R-:W-:Y:S01]  /*8100*/  HADD2.F32 R15, -RZ, R11.H0_H0 ;  /* 0x2000000bff0f7230 */ /* 0x000fe20000004100 */
[----:B------:R-:W-:Y:S01]  /*8110*/  F2FP.SATFINITE.E4M3.F32.PACK_AB_MERGE_C R106, R109, R106, RZ ;  /* 0x0000006a6d6a723e */ /* 0x000fe200048070ff */
[----:B------:R-:W-:-:S02]  /*8120*/  HADD2.F32 R93, -RZ, R47.H0_H0 ;  /* 0x2000002fff5d7230 */ /* 0x000fc40000004100 */
[-C--:B------:R-:W-:Y:S01]  /*8130*/  FMUL.FTZ R112, R8, R105.reuse ;  /* 0x0000006908707220 */ /* 0x080fe20000410000 */
[----:B------:R-:W-:Y:S02]  /*8140*/  HADD2.F32 R46, -RZ, R44.H0_H0 ;  /* 0x2000002cff2e7230 */ /* 0x000fe40000004100 */
[----:B------:R-:W-:Y:S01]  /*8150*/  FMUL.FTZ R105, R15, R105 ;  /* 0x000000690f697220 */ /* 0x000fe20000410000 */
[----:B------:R-:W-:Y:S02]  /*8160*/  HADD2.F32 R43, -RZ, R28.H0_H0 ;  /* 0x2000001cff2b7230 */ /* 0x000fe40000004100 */
[----:B------:R-:W-:Y:S01]  /*8170*/  FMUL.FTZ R110, R12, R93 ;  /* 0x0000005d0c6e7220 */ /* 0x000fe20000410000 */
[----:B------:R-:W-:Y:S02]  /*8180*/  HADD2.F32 R45, -RZ, R9.H0_H0 ;  /* 0x20000009ff2d7230 */ /* 0x000fe40000004100 */
[----:B------:R-:W-:Y:S01]  /*8190*/  FFMA.FTZ R105, R8, R46, R105 ;  /* 0x0000002e08697223 */ /* 0x000fe20000010069 */
[----:B------:R-:W-:-:S02]  /*81a0*/  HADD2.F32 R42, -RZ, R42.H1_H1 ;  /* 0x3000002aff2a7230 */ /* 0x000fc40000004100 */
[C---:B------:R-:W-:Y:S01]  /*81b0*/  FMUL.FTZ R111, R43.reuse, R93 ;  /* 0x0000005d2b6f7220 */ /* 0x040fe20000410000 */
[----:B------:R-:W-:Y:S02]  /*81c0*/  HADD2.F32 R92, -RZ, R92.H1_H1 ;  /* 0x3000005cff5c7230 */ /* 0x000fe40000004100 */
[----:B------:R-:W-:Y:S01]  /*81d0*/  FFMA.FTZ R110, R43, R45, R110 ;  /* 0x0000002d2b6e7223 */ /* 0x000fe2000001006e */
[----:B------:R-:W-:Y:S02]  /*81e0*/  HADD2.F32 R11, -RZ, R11.H1_H1 ;  /* 0x3000000bff0b7230 */ /* 0x000fe40000004100 */
[----:B------:R-:W-:Y:S01]  /*81f0*/  FFMA.FTZ R112, R15, R46, -R112 ;  /* 0x0000002e0f707223 */ /* 0x000fe20000010870 */
[----:B------:R-:W-:Y:S02]  /*8200*/  HADD2.F32 R28, -RZ, R28.H1_H1 ;  /* 0x3000001cff1c7230 */ /* 0x000fe40000004100 */
[----:B------:R-:W-:Y:S01]  /*8210*/  FMUL.FTZ R8, R42, R92 ;  /* 0x0000005c2a087220 */ /* 0x000fe20000410000 */
[----:B------:R-:W-:-:S02]  /*8220*/  HADD2.F32 R47, -RZ, R47.H1_H1 ;  /* 0x3000002fff2f7230 */ /* 0x000fc40000004100 */
[C---:B------:R-:W-:Y:S01]  /*8230*/  FMUL.FTZ R43, R11.reuse, R92 ;  /* 0x0000005c0b2b7220 */ /* 0x040fe20000410000 */
[----:B------:R-:W-:Y:S02]  /*8240*/  HADD2.F32 R44, -RZ, R44.H1_H1 ;  /* 0x3000002cff2c7230 */ /* 0x000fe40000004100 */
[----:B------:R-:W-:Y:S01]  /*8250*/  FFMA.FTZ R111, R12, R45, -R111 ;  /* 0x0000002d0c6f7223 */ /* 0x000fe2000001086f */
[----:B------:R-:W-:Y:S02]  /*8260*/  HADD2.F32 R10, -RZ, R10.H1_H1 ;  /* 0x3000000aff0a7230 */ /* 0x000fe40000004100 */
[-C--:B------:R-:W-:Y:S01]  /*8270*/  FMUL.FTZ R15, R28, R47.reuse ;  /* 0x0000002f1c0f7220 */ /* 0x080fe20000410000 */
[----:B------:R-:W-:Y:S02]  /*8280*/  HADD2.F32 R9, -RZ, R9.H1_H1 ;  /* 0x30000009ff097230 */ /* 0x000fe40000004100 */
[-C--:B------:R-:W-:Y:S01]  /*8290*/  FFMA.FTZ R11, R11, R44.reuse, -R8 ;  /* 0x0000002c0b0b7223 */ /* 0x080fe20000010808 */
[----:B------:R-:W-:Y:S01]  /*82a0*/  FFMA.FTZ R42, R42, R44, R43 ;  /* 0x0000002c2a2a7223 */ /* 0x000fe2000001002b */
[----:B------:R-:W-:Y:S01]  /*82b0*/  FMUL.FTZ R47, R10, R47 ;  /* 0x0000002f0a2f7220 */ /* 0x000fe20000410000 */
[----:B------:R-:W-:Y:S01]  /*82c0*/  F2FP.SATFINITE.E4M3.F32.PACK_AB_MERGE_C R107, R108, R107, RZ ;  /* 0x0000006b6c6b723e */ /* 0x000fe200048070ff */
[-C--:B------:R-:W-:Y:S01]  /*82d0*/  FFMA.FTZ R10, R10, R9.reuse, -R15 ;  /* 0x000000090a0a7223 */ /* 0x080fe2000001080f */
[----:B------:R-:W-:Y:S01]  /*82e0*/  F2FP.SATFINITE.E4M3.F32.PACK_AB_MERGE_C R11, R11, R112, RZ ;  /* 0x000000700b0b723e */ /* 0x000fe200048070ff */
[----:B------:R-:W-:Y:S01]  /*82f0*/  FFMA.FTZ R47, R28, R9, R47 ;  /* 0x000000091c2f7223 */ /* 0x000fe2000001002f */
[----:B------:R-:W-:Y:S01]  /*8300*/  F2FP.SATFINITE.E4M3.F32.PACK_AB_MERGE_C R42, R42, R105, RZ ;  /* 0x000000692a2a723e */ /* 0x000fe200048070ff */
[----:B------:R-:W-:Y:S01]  /*8310*/  IMAD.MOV.U32 R8, RZ, RZ, R31 ;  /* 0x000000ffff087224 */ /* 0x000fe200078e001f */
[----:B------:R-:W-:Y:S01]  /*8320*/  F2FP.SATFINITE.E4M3.F32.PACK_AB_MERGE_C R9, R13, R34, R106 ;  /* 0x000000220d09723e */ /* 0x000fe2000480706a */
[----:B------:R-:W-:Y:S01]  /*8330*/  IMAD.MOV.U32 R12, RZ, RZ, R30 ;  /* 0x000000ffff0c7224 */ /* 0x000fe200078e001e */
[----:B------:R-:W-:Y:S01]  /*8340*/  F2FP.SATFINITE.E4M3.F32.PACK_AB_MERGE_C R11, R10, R111, R11 ;  /* 0x0000006f0a0b723e */ /* 0x000fe2000480700b */
[----:B------:R-:W-:Y:S01]  /*8350*/  IMAD.MOV.U32 R10, RZ, RZ, R29 ;  /* 0x000000ffff0a7224 */ /* 0x000fe200078e001d */
[----:B------:R-:W-:-:S02]  /*8360*/  F2FP.SATFINITE.E4M3.F32.PACK_AB_MERGE_C R13, R41, R40, R107 ;  /* 0x00000028290d723e */ /* 0x000fc4000480706b */
[----:B------:R-:W-:-:S07]  /*8370*/  F2FP.SATFINITE.E4M3.F32.PACK_AB_MERGE_C R15, R47, R110, R42 ;  /* 0x0000006e2f0f723e */ /* 0x000fce000480702a */
.L_x_1681:
[----:B------:R-:W-:Y:S05]  /*8380*/  BSYNC B2 ;  /* 0x0000000000027941 */ /* 0x000fea0003800000 */
.L_x_1680:
[----:B------:R-:W-:Y:S01]  /*8390*/  ISETP.GE.AND P3, PT, R35, R97, PT ;  /* 0x000000612300720c */ /* 0x000fe20003f66270 */
[----:B0-----:R0:W-:-:S12]  /*83a0*/  ST.E.128 desc[UR42][R32.64], R8 ;  /* 0x0000000820007985 */ /* 0x0011d8000c101d2a */
[----:B------:R-:W-:-:S04]  /*83b0*/  @!P3 IADD3 R28, P4, R100, R35, RZ ;  /* 0x00000023641cb210 */ /* 0x000fc80007f9e0ff */
[----:B------:R-:W-:-:S05]  /*83c0*/  @!P3 LEA.HI.X.SX32 R29, R35, R98, 0x1, P4 ;  /* 0x00000062231db211 */ /* 0x000fca00020f0eff */
[----:B--2---:R0:W-:Y:S04]  /*83d0*/  @!P3 ST.E.128 desc[UR42][R28.64], R12 ;  /* 0x0000000c1c00b985 */ /* 0x0041e8000c101d2a */
.L_x_1679:
[----:B------:R-:W-:Y:S05]  /*83e0*/  BSYNC B1 ;  /* 0x0000000000017941 */ /* 0x000fea0003800000 */
.L_x_1678:
[----:B------:R-:W-:-:S13]  /*83f0*/  ISETP.NE.AND P3, PT, R3, RZ, PT ;  /* 0x000000ff0300720c */ /* 0x000fda0003f65270 */
[----:B------:R-:W-:Y:S05]  /*8400*/  @!P3 BRA `(.L_x_1645) ;  /* 0x0000001000d0b947 */ /* 0x000fea0003800000 */
[----:B------:R-:W-:Y:S01]  /*8410*/  ISETP.NE.AND P4, PT, R84, RZ, PT ;  /* 0x000000ff5400720c */ /* 0x000fe20003f85270 */
[----:B------:R-:W-:Y:S01]  /*8420*/  BSSY B1, `(.L_x_1682) ;  /* 0x00000e6000017945 */ /* 0x000fe20003800000 */
[----:B0---4-:R-:W-:Y:S02]  /*8430*/  IADD3 R28, P3, R56, R100, RZ ;  /* 0x00000064381c7210 */ /* 0x011fe40007f7e0ff */
        /* <DEDUP_REMOVED lines=23> */
[----:B--2---:R-:W-:Y:S01]  /*85b0*/  IMAD.MOV.U32 R34, RZ, RZ, R12 ;  /* 0x000000ffff227224 */ /* 0x004fe200078e000c */
[----:B------:R-:W-:Y:S01]  /*85c0*/  SHF.R.U32.HI R6, RZ, 0x8, R39 ;  /* 0x00000008ff067819 */ /* 0x000fe20000011627 */
[----:B0-----:R-:W-:Y:S01]  /*85d0*/  IMAD.MOV.U32 R30, RZ, RZ, R8 ;  /* 0x000000ffff1e7224 */ /* 0x001fe200078e0008 */
[----:B------:R-:W-:Y:S01]  /*85e0*/  SHF.R.U32.HI R38, RZ, 0x10, R5 ;  /* 0x00000010ff267819 */ /* 0x000fe20000011605 */
[----:B------:R-:W-:Y:S01]  /*85f0*/  IMAD.SHL.U32 R4, R4, 0x100, RZ ;  /* 0x0000010004047824 */ /* 0x000fe200078e00ff */
[----:B------:R-:W-:Y:S01]  /*8600*/  LOP3.LUT R5, R5, 0xff0000ff, RZ, 0xc0, !PT ;  /* 0xff0000ff05057812 */ /* 0x000fe200078ec0ff */
[----:B------:R-:W-:Y:S01]  /*8610*/  IMAD.SHL.U32 R12, R6, 0x100, RZ ;  /* 0x00000100060c7824 */ /* 0x000fe200078e00ff */
[----:B------:R-:W-:Y:S01]  /*8620*/  SHF.R.U32.HI R36, RZ, 0x8, R7 ;  /* 0x00000008ff247819 */ /* 0x000fe20000011607 */
[----:B------:R-:W-:Y:S01]  /*8630*/  IMAD.U32 R6, R38, 0x10000, RZ ;  /* 0x0001000026067824 */ /* 0x000fe200078e00ff */
[----:B------:R-:W-:-:S02]  /*8640*/  SHF.R.U32.HI R32, RZ, 0x8, R37 ;  /* 0x00000008ff207819 */ /* 0x000fc40000011625 */
[----:B------:R-:W-:Y:S02]  /*8650*/  LOP3.LUT R35, R39, 0xff0000ff, RZ, 0xc0, !PT ;  /* 0xff0000ff27237812 */ /* 0x000fe400078ec0ff */
[----:B------:R-:W-:Y:S01]  /*8660*/  LOP3.LUT R5, R5, 0xff00, R4, 0xf8, !PT ;  /* 0x0000ff0005057812 */ /* 0x000fe200078ef804 */
[----:B------:R-:W-:Y:S01]  /*8670*/  IMAD.SHL.U32 R4, R36, 0x100, RZ ;  /* 0x0000010024047824 */ /* 0x000fe200078e00ff */
[----:B------:R-:W-:Y:S01]  /*8680*/  SHF.R.U32.HI R42, RZ, 0x10, R7 ;  /* 0x00000010ff2a7819 */ /* 0x000fe20000011607 */
[----:B------:R-:W-:Y:S01]  /*8690*/  IMAD.SHL.U32 R8, R32, 0x100, RZ ;  /* 0x0000010020087824 */ /* 0x000fe200078e00ff */
[----:B------:R-:W-:Y:S02]  /*86a0*/  LOP3.LUT R7, R7, 0xff0000ff, RZ, 0xc0, !PT ;  /* 0xff0000ff07077812 */ /* 0x000fe400078ec0ff */
[----:B------:R-:W-:Y:S02]  /*86b0*/  LOP3.LUT R33, R37, 0xff0000ff, RZ, 0xc0, !PT ;  /* 0xff0000ff25217812 */ /* 0x000fe400078ec0ff */
[----:B------:R-:W-:-:S02]  /*86c0*/  LOP3.LUT R40, R35, 0xff00, R12, 0xf8, !PT ;  /* 0x0000ff0023287812 */ /* 0x000fc400078ef80c */
[----:B------:R-:W-:Y:S02]  /*86d0*/  F2FP.F16.E4M3.UNPACK_B R36, R104.H1 ;  /* 0x00000068ff24723e */ /* 0x000fe400030006ff */
[----:B------:R-:W-:Y:S02]  /*86e0*/  F2FP.F16.E4M3.UNPACK_B R35, R34.H1 ;  /* 0x00000022ff23723e */ /* 0x000fe400030006ff */
[----:B------:R-:W-:Y:S02]  /*86f0*/  F2FP.F16.E4M3.UNPACK_B R32, R30.H1 ;  /* 0x0000001eff20723e */ /* 0x000fe400030006ff */
[----:B------:R-:W-:Y:S01]  /*8700*/  SHF.R.U32.HI R41, RZ, 0x10, R37 ;  /* 0x00000010ff297819 */ /* 0x000fe20000011625 */
[----:B------:R-:W-:Y:S01]  /*8710*/  HADD2.F32 R12, -RZ, R35.H0_H0 ;  /* 0x20000023ff0c7230 */ /* 0x000fe20000004100 */
[----:B------:R-:W-:Y:S01]  /*8720*/  LOP3.LUT R7, R7, 0xff00, R4, 0xf8, !PT ;  /* 0x0000ff0007077812 */ /* 0x000fe200078ef804 */
[----:B------:R-:W-:Y:S01]  /*8730*/  IMAD.U32 R4, R42, 0x10000, RZ ;  /* 0x000100002a047824 */ /* 0x000fe200078e00ff */
[----:B------:R-:W-:-:S02]  /*8740*/  SHF.R.U32.HI R37, RZ, 0x10, R39 ;  /* 0x00000010ff257819 */ /* 0x000fc40000011627 */
[----:B------:R-:W-:Y:S01]  /*8750*/  LOP3.LUT R38, R33, 0xff00, R8, 0xf8, !PT ;  /* 0x0000ff0021267812 */ /* 0x000fe200078ef808 */
[----:B------:R-:W-:Y:S01]  /*8760*/  HADD2.F32 R8, -RZ, R32.H0_H0 ;  /* 0x20000020ff087230 */ /* 0x000fe20000004100 */
[----:B------:R-:W-:Y:S01]  /*8770*/  LOP3.LUT R6, R5, 0xff0000, R6, 0xf8, !PT ;  /* 0x00ff000005067812 */ /* 0x000fe200078ef806 */
[----:B------:R-:W-:Y:S01]  /*8780*/  HADD2.F32 R5, -RZ, R36.H0_H0 ;  /* 0x20000024ff057230 */ /* 0x000fe20000004100 */
[----:B------:R-:W-:Y:S01]  /*8790*/  F2FP.F16.E4M3.UNPACK_B R33, R102.H1 ;  /* 0x00000066ff21723e */ /* 0x000fe200030006ff */
[----:B------:R-:W-:Y:S01]  /*87a0*/  IMAD.U32 R39, R37, 0x10000, RZ ;  /* 0x0001000025277824 */ /* 0x000fe200078e00ff */
[----:B------:R-:W-:Y:S01]  /*87b0*/  LOP3.LUT R4, R7, 0xff0000, R4, 0xf8, !PT ;  /* 0x00ff000007047812 */ /* 0x000fe200078ef804 */
[----:B------:R-:W-:Y:S02]  /*87c0*/  IMAD.U32 R7, R41, 0x10000, RZ ;  /* 0x0001000029077824 */ /* 0x000fe400078e00ff */
[----:B------:R-:W-:Y:S01]  /*87d0*/  FMUL.FTZ R41, R12, R5 ;  /* 0x000000050c297220 */ /* 0x000fe20000410000 */
[----:B------:R-:W-:-:S02]  /*87e0*/  HADD2.F32 R37, -RZ, R33.H0_H0 ;  /* 0x20000021ff257230 */ /* 0x000fc40000004100 */
        /* <DEDUP_REMOVED lines=9> */
[----:B------:R-:W-:Y:S01]  /*8880*/  F2FP.F16.E4M3.UNPACK_B R30, R30 ;  /* 0x0000001eff1e723e */ /* 0x000fe200020006ff */
[----:B------:R-:W-:Y:S01]  /*8890*/  HADD2.F32 R33, -RZ, R32.H1_H1 ;  /* 0x30000020ff217230 */ /* 0x000fe20000004100 */
[----:B------:R-:W-:Y:S01]  /*88a0*/  LOP3.LUT R7, R38, 0xff0000, R7, 0xf8, !PT ;  /* 0x00ff000026077812 */ /* 0x000fe200078ef807 */
[----:B------:R-:W-:Y:S01]  /*88b0*/  HADD2.F32 R38, -RZ, R104.H0_H0 ;  /* 0x20000068ff267230 */ /* 0x000fe20000004100 */
[----:B------:R-:W-:Y:S01]  /*88c0*/  F2FP.F16.E4M3.UNPACK_B R102, R102 ;  /* 0x00000066ff66723e */ /* 0x000fe200020006ff */
[-C--:B------:R-:W-:Y:S01]  /*88d0*/  FMUL.FTZ R40, R36, R39.reuse ;  /* 0x0000002724287220 */ /* 0x080fe20000410000 */
[----:B------:R-:W-:Y:S01]  /*88e0*/  FMUL.FTZ R39, R33, R39 ;  /* 0x0000002721277220 */ /* 0x000fe20000410000 */
[----:B------:R-:W-:-:S02]  /*88f0*/  HADD2.F32 R35, -RZ, R34.H0_H0 ;  /* 0x20000022ff237230 */ /* 0x000fc40000004100 */
[----:B------:R-:W-:Y:S02]  /*8900*/  HADD2.F32 R32, -RZ, R30.H0_H0 ;  /* 0x2000001eff207230 */ /* 0x000fe40000004100 */
[-C--:B------:R-:W-:Y:S01]  /*8910*/  FFMA.FTZ R45, R33, R37.reuse, -R40 ;  /* 0x00000025212d7223 */ /* 0x080fe20000010828 */
[----:B------:R-:W-:Y:S01]  /*8920*/  FFMA.FTZ R47, R36, R37, R39 ;  /* 0x00000025242f7223 */ /* 0x000fe20000010027 */
[----:B------:R-:W-:Y:S02]  /*8930*/  HADD2.F32 R33, -RZ, R102.H0_H0 ;  /* 0x20000066ff217230 */ /* 0x000fe40000004100 */
[-C--:B------:R-:W-:Y:S01]  /*8940*/  FMUL.FTZ R37, R35, R38.reuse ;  /* 0x0000002623257220 */ /* 0x080fe20000410000 */
[----:B------:R-:W-:Y:S01]  /*8950*/  FMUL.FTZ R38, R32, R38 ;  /* 0x0000002620267220 */ /* 0x000fe20000410000 */
[----:B------:R-:W-:Y:S01]  /*8960*/  HADD2.F32 R39, -RZ, R104.H1_H1 ;  /* 0x30000068ff277230 */ /* 0x000fe20000004100 */
[----:B------:R-:W-:Y:S01]  /*8970*/  F2FP.F16.E4M3.UNPACK_B R36, R101.H1 ;  /* 0x00000065ff24723e */ /* 0x000fe200030006ff */
[----:B------:R-:W-:-:S02]  /*8980*/  HADD2.F32 R34, -RZ, R34.H1_H1 ;  /* 0x30000022ff227230 */ /* 0x000fc40000004100 */
[-C--:B------:R-:W-:Y:S01]  /*8990*/  FFMA.FTZ R40, R32, R33.reuse, -R37 ;  /* 0x0000002120287223 */ /* 0x080fe20000010825 */
[----:B------:R-:W-:Y:S02]  /*89a0*/  HADD2.F32 R30, -RZ, R30.H1_H1 ;  /* 0x3000001eff1e7230 */ /* 0x000fe40000004100 */
[----:B------:R-:W-:Y:S01]  /*89b0*/  FFMA.FTZ R41, R35, R33, R38 ;  /* 0x0000002123297223 */ /* 0x000fe20000010026 */
[----:B------:R-:W-:Y:S02]  /*89c0*/  HADD2.F32 R37, -RZ, R102.H1_H1 ;  /* 0x30000066ff257230 */ /* 0x000fe40000004100 */
[----:B------:R-:W-:Y:S01]  /*89d0*/  FMUL.FTZ R35, R34, R39 ;  /* 0x0000002722237220 */ /* 0x000fe20000410000 */
[----:B------:R-:W-:Y:S01]  /*89e0*/  F2FP.F16.E4M3.UNPACK_B R32, R103.H1 ;  /* 0x00000067ff20723e */ /* 0x000fe200030006ff */
[C---:B------:R-:W-:Y:S01]  /*89f0*/  FMUL.FTZ R43, R30.reuse, R39 ;  /* 0x000000271e2b7220 */ /* 0x040fe20000410000 */
[----:B------:R-:W-:Y:S01]  /*8a00*/  F2FP.F16.E4M3.UNPACK_B R33, R14.H1 ;  /* 0x0000000eff21723e */ /* 0x000fe200030006ff */
[----:B------:R-:W-:Y:S01]  /*8a10*/  FFMA.FTZ R39, R30, R37, -R35 ;  /* 0x000000251e277223 */ /* 0x000fe20000010823 */
[----:B------:R-:W-:Y:S01]  /*8a20*/  F2FP.F16.E4M3.UNPACK_B R30, R10.H1 ;  /* 0x0000000aff1e723e */ /* 0x000fe200030006ff */
[----:B------:R-:W-:-:S02]  /*8a30*/  HADD2.F32 R38, -RZ, R32.H0_H0 ;  /* 0x20000020ff267230 */ /* 0x000fc40000004100 */
[----:B------:R-:W-:Y:S01]  /*8a40*/  FFMA.FTZ R42, R34, R37, R43 ;  /* 0x00000025222a7223 */ /* 0x000fe2000001002b */
[--C-:B------:R-:W-:Y:S01]  /*8a50*/  HADD2.F32 R35, -RZ, R33.reuse.H0_H0 ;  /* 0x20000021ff237230 */ /* 0x100fe20000004100 */
[----:B------:R-:W-:Y:S01]  /*8a60*/  F2FP.F16.E4M3.UNPACK_B R103, R103 ;  /* 0x00000067ff67723e */ /* 0x000fe200020006ff */
[----:B------:R-:W-:Y:S01]  /*8a70*/  HADD2.F32 R37, -RZ, R32.H1_H1 ;  /* 0x30000020ff257230 */ /* 0x000fe20000004100 */
[----:B------:R-:W-:Y:S01]  /*8a80*/  F2FP.F16.E4M3.UNPACK_B R10, R10 ;  /* 0x0000000aff0a723e */ /* 0x000fe200020006ff */
[----:B------:R-:W-:Y:S02]  /*8a90*/  HADD2.F32 R32, -RZ, R30.H0_H0 ;  /* 0x2000001eff207230 */ /* 0x000fe40000004100 */
[----:B------:R-:W-:Y:S01]  /*8aa0*/  FMUL.FTZ R43, R35, R38 ;  /* 0x00000026232b7220 */ /* 0x000fe20000410000 */
[----:B------:R-:W-:Y:S01]  /*8ab0*/  HADD2.F32 R34, -RZ, R36.H0_H0 ;  /* 0x20000024ff227230 */ /* 0x000fe20000004100 */
[----:B------:R-:W-:Y:S01]  /*8ac0*/  F2FP.F16.E4M3.UNPACK_B R101, R101 ;  /* 0x00000065ff65723e */ /* 0x000fe200020006ff */
[----:B------:R-:W-:-:S02]  /*8ad0*/  HADD2.F32 R33, -RZ, R33.H1_H1 ;  /* 0x30000021ff217230 */ /* 0x000fc40000004100 */
[C---:B------:R-:W-:Y:S01]  /*8ae0*/  FMUL.FTZ R44, R32.reuse, R38 ;  /* 0x00000026202c7220 */ /* 0x040fe20000410000 */
[----:B------:R-:W-:Y:S02]  /*8af0*/  HADD2.F32 R30, -RZ, R30.H1_H1 ;  /* 0x3000001eff1e7230 */ /* 0x000fe40000004100 */
[-C--:B------:R-:W-:Y:S01]  /*8b00*/  FFMA.FTZ R38, R32, R34.reuse, -R43 ;  /* 0x0000002220267223 */ /* 0x080fe2000001082b */
[----:B------:R-:W-:Y:S02]  /*8b10*/  HADD2.F32 R36, -RZ, R36.H1_H1 ;  /* 0x30000024ff247230 */ /* 0x000fe40000004100 */
[-C--:B------:R-:W-:Y:S01]  /*8b20*/  FMUL.FTZ R43, R33, R37.reuse ;  /* 0x00000025212b7220 */ /* 0x080fe20000410000 */
[----:B------:R-:W-:Y:S01]  /*8b30*/  FFMA.FTZ R44, R35, R34, R44 ;  /* 0x00000022232c7223 */ /* 0x000fe2000001002c */
[C---:B------:R-:W-:Y:S01]  /*8b40*/  FMUL.FTZ R32, R30.reuse, R37 ;  /* 0x000000251e207220 */ /* 0x040fe20000410000 */
[--C-:B------:R-:W-:Y:S02]  /*8b50*/  HADD2.F32 R35, -RZ, R103.reuse.H0_H0 ;  /* 0x20000067ff237230 */ /* 0x100fe40000004100 */
[----:B------:R-:W-:Y:S01]  /*8b60*/  FFMA.FTZ R93, R30, R36, -R43 ;  /* 0x000000241e5d7223 */ /* 0x000fe2000001082b */
[----:B------:R-:W-:Y:S01]  /*8b70*/  F2FP.F16.E4M3.UNPACK_B R30, R14 ;  /* 0x0000000eff1e723e */ /* 0x000fe200020006ff */
[----:B------:R-:W-:Y:S01]  /*8b80*/  FFMA.FTZ R99, R33, R36, R32 ;  /* 0x0000002421637223 */ /* 0x000fe20000010020 */
[----:B------:R-:W-:Y:S01]  /*8b90*/  HADD2.F32 R14, -RZ, R10.H0_H0 ;  /* 0x2000000aff0e7230 */ /* 0x000fe20000004100 */
[----:B------:R-:W-:Y:S01]  /*8ba0*/  F2FP.SATFINITE.E4M3.F32.PACK_AB_MERGE_C R8, R45, R8, RZ ;  /* 0x000000082d08723e */ /* 0x000fe200048070ff */
[----:B------:R-:W-:Y:S01]  /*8bb0*/  HADD2.F32 R103, -RZ, R103.H1_H1 ;  /* 0x30000067ff677230 */ /* 0x000fe20000004100 */
[----:B------:R-:W-:Y:S01]  /*8bc0*/  F2FP.F16.E4M3.UNPACK_B R34, R7 ;  /* 0x00000007ff22723e */ /* 0x000fe200020006ff */
[--C-:B------:R-:W-:Y:S01]  /*8bd0*/  HADD2.F32 R32, -RZ, R30.reuse.H0_H0 ;  /* 0x2000001eff207230 */ /* 0x100fe20000004100 */
[----:B------:R-:W-:Y:S01]  /*8be0*/  F2FP.SATFINITE.E4M3.F32.PACK_AB_MERGE_C R8, R39, R40, R8 ;  /* 0x000000282708723e */ /* 0x000fe20004807008 */
[----:B------:R-:W-:Y:S01]  /*8bf0*/  HADD2.F32 R30, -RZ, R30.H1_H1 ;  /* 0x3000001eff1e7230 */ /* 0x000fe20000004100 */
[----:B------:R-:W-:Y:S01]  /*8c00*/  F2FP.SATFINITE.E4M3.F32.PACK_AB_MERGE_C R12, R47, R12, RZ ;  /* 0x0000000c2f0c723e */ /* 0x000fe200048070ff */
[----:B------:R-:W-:-:S02]  /*8c10*/  HADD2.F32 R33, -RZ, R101.H0_H0 ;  /* 0x20000065ff217230 */ /* 0x000fc40000004100 */
[-C--:B------:R-:W-:Y:S01]  /*8c20*/  FMUL.FTZ R37, R32, R35.reuse ;  /* 0x0000002320257220 */ /* 0x080fe20000410000 */
[----:B------:R-:W-:Y:S02]  /*8c30*/  HADD2.F32 R10, -RZ, R10.H1_H1 ;  /* 0x3000000aff0a7230 */ /* 0x000fe40000004100 */
[----:B------:R-:W-:Y:S01]  /*8c40*/  FMUL.FTZ R35, R14, R35 ;  /* 0x000000230e237220 */ /* 0x000fe20000410000 */
[----:B------:R-:W-:Y:S02]  /*8c50*/  HADD2.F32 R101, -RZ, R101.H1_H1 ;  /* 0x30000065ff657230 */ /* 0x000fe40000004100 */
[----:B------:R-:W-:Y:S01]  /*8c60*/  FMUL.FTZ R43, R30, R103 ;  /* 0x000000671e2b7220 */ /* 0x000fe20000410000 */
[-C--:B------:R-:W-:Y:S01]  /*8c70*/  FFMA.FTZ R14, R14, R33.reuse, -R37 ;  /* 0x000000210e0e7223 */ /* 0x080fe20000010825 */
[----:B------:R-:W-:Y:S01]  /*8c80*/  FFMA.FTZ R36, R32, R33, R35 ;  /* 0x0000002120247223 */ /* 0x000fe20000010023 */
[C---:B------:R-:W-:Y:S01]  /*8c90*/  FMUL.FTZ R103, R10.reuse, R103 ;  /* 0x000000670a677220 */ /* 0x040fe20000410000 */
[----:B------:R-:W-:Y:S01]  /*8ca0*/  F2FP.F16.E4M3.UNPACK_B R33, R13 ;  /* 0x0000000dff21723e */ /* 0x000fe200020006ff */
[----:B------:R-:W-:Y:S01]  /*8cb0*/  FFMA.FTZ R43, R10, R101, -R43 ;  /* 0x000000650a2b7223 */ /* 0x000fe2000001082b */
[----:B------:R-:W-:Y:S01]  /*8cc0*/  F2FP.F16.E4M3.UNPACK_B R32, R9 ;  /* 0x00000009ff20723e */ /* 0x000fe200020006ff */
[----:B------:R-:W-:Y:S01]  /*8cd0*/  FFMA.FTZ R103, R30, R101, R103 ;  /* 0x000000651e677223 */ /* 0x000fe20000010067 */
[----:B------:R-:W-:Y:S01]  /*8ce0*/  F2FP.SATFINITE.E4M3.F32.PACK_AB_MERGE_C R10, R93, R38, RZ ;  /* 0x000000265d0a723e */ /* 0x000fe200048070ff */
[----:B------:R-:W-:Y:S01]  /*8cf0*/  HADD2.F32 R35, -RZ, R33.H0_H0 ;  /* 0x20000021ff237230 */ /* 0x000fe20000004100 */
[----:B------:R-:W-:Y:S01]  /*8d00*/  F2FP.F16.E4M3.UNPACK_B R37, R6 ;  /* 0x00000006ff25723e */ /* 0x000fe200020006ff */
[----:B------:R-:W-:Y:S01]  /*8d10*/  HADD2.F32 R39, -RZ, R34.H0_H0 ;  /* 0x20000022ff277230 */ /* 0x000fe20000004100 */
[----:B------:R-:W-:Y:S01]  /*8d20*/  F2FP.SATFINITE.E4M3.F32.PACK_AB_MERGE_C R44, R99, R44, RZ ;  /* 0x0000002c632c723e */ /* 0x000fe200048070ff */
[----:B------:R-:W-:Y:S01]  /*8d30*/  HADD2.F32 R30, -RZ, R32.H0_H0 ;  /* 0x20000020ff1e7230 */ /* 0x000fe20000004100 */
[----:B------:R-:W-:Y:S01]  /*8d40*/  F2FP.SATFINITE.E4M3.F32.PACK_AB_MERGE_C R12, R42, R41, R12 ;  /* 0x000000292a0c723e */ /* 0x000fe2000480700c */
[----:B------:R-:W-:Y:S01]  /*8d50*/  HADD2.F32 R38, -RZ, R37.H0_H0 ;  /* 0x20000025ff267230 */ /* 0x000fe20000004100 */
[----:B------:R-:W-:Y:S01]  /*8d60*/  F2FP.SATFINITE.E4M3.F32.PACK_AB_MERGE_C R10, R43, R14, R10 ;  /* 0x0000000e2b0a723e */ /* 0x000fe2000480700a */
[-C--:B------:R-:W-:Y:S01]  /*8d70*/  FMUL.FTZ R41, R35, R39.reuse ;  /* 0x0000002723297220 */ /* 0x080fe20000410000 */
[----:B------:R-:W-:Y:S01]  /*8d80*/  F2FP.SATFINITE.E4M3.F32.PACK_AB_MERGE_C R14, R103, R36, R44 ;  /* 0x00000024670e723e */ /* 0x000fe2000480702c */
[----:B------:R-:W-:Y:S01]  /*8d90*/  FMUL.FTZ R40, R30, R39 ;  /* 0x000000271e287220 */ /* 0x000fe20000410000 */
[----:B------:R-:W-:Y:S01]  /*8da0*/  HADD2.F32 R36, -RZ, R33.H1_H1 ;  /* 0x30000021ff247230 */ /* 0x000fe20000004100 */
[----:B------:R-:W-:Y:S01]  /*8db0*/  F2FP.F16.E4M3.UNPACK_B R33, R9.H1 ;  /* 0x00000009ff21723e */ /* 0x000fe200030006ff */
[----:B------:R-:W-:Y:S01]  /*8dc0*/  HADD2.F32 R39, -RZ, R34.H1_H1 ;  /* 0x30000022ff277230 */ /* 0x000fe20000004100 */
[----:B------:R-:W-:Y:S01]  /*8dd0*/  F2FP.F16.E4M3.UNPACK_B R13, R13.H1 ;  /* 0x0000000dff0d723e */ /* 0x000fe200030006ff */
[----:B------:R-:W-:-:S02]  /*8de0*/  HADD2.F32 R34, -RZ, R32.H1_H1 ;  /* 0x30000020ff227230 */ /* 0x000fc40000004100 */
        /* <DEDUP_REMOVED lines=11> */
[----:B------:R-:W-:-:S02]  /*8ea0*/  HADD2.F32 R34, -RZ, R13.H0_H0 ;  /* 0x2000000dff227230 */ /* 0x000fc40000004100 */
[----:B------:R-:W-:Y:S02]  /*8eb0*/  HADD2.F32 R36, -RZ, R35.H0_H0 ;  /* 0x20000023ff247230 */ /* 0x000fe40000004100 */
[----:B------:R-:W-:Y:S02]  /*8ec0*/  HADD2.F32 R13, -RZ, R13.H1_H1 ;  /* 0x3000000dff0d7230 */ /* 0x000fe40000004100 */
[----:B------:R-:W-:Y:S02]  /*8ed0*/  HADD2.F32 R38, -RZ, R35.H1_H1 ;  /* 0x30000023ff267230 */ /* 0x000fe40000004100 */
[-C--:B------:R-:W-:Y:S01]  /*8ee0*/  FMUL.FTZ R40, R34, R36.reuse ;  /* 0x0000002422287220 */ /* 0x080fe20000410000 */
[----:B------:R-:W-:Y:S02]  /*8ef0*/  HADD2.F32 R33, -RZ, R33.H1_H1 ;  /* 0x30000021ff217230 */ /* 0x000fe40000004100 */
[----:B------:R-:W-:Y:S01]  /*8f00*/  FMUL.FTZ R37, R7, R36 ;  /* 0x0000002407257220 */ /* 0x000fe20000410000 */
[----:B------:R-:W-:-:S02]  /*8f10*/  HADD2.F32 R35, -RZ, R6.H0_H0 ;  /* 0x20000006ff237230 */ /* 0x000fc40000004100 */
[----:B------:R-:W-:Y:S02]  /*8f20*/  HADD2.F32 R36, -RZ, R6.H1_H1 ;  /* 0x30000006ff247230 */ /* 0x000fe40000004100 */
[-C--:B------:R-:W-:Y:S01]  /*8f30*/  FMUL.FTZ R6, R13, R38.reuse ;  /* 0x000000260d067220 */ /* 0x080fe20000410000 */
[----:B------:R-:W-:Y:S01]  /*8f40*/  FMUL.FTZ R38, R33, R38 ;  /* 0x0000002621267220 */ /* 0x000fe20000410000 */
[-C--:B------:R-:W-:Y:S01]  /*8f50*/  FFMA.FTZ R42, R7, R35.reuse, -R40 ;  /* 0x00000023072a7223 */ /* 0x080fe20000010828 */
[----:B------:R-:W-:Y:S01]  /*8f60*/  FFMA.FTZ R44, R34, R35, R37 ;  /* 0x00000023222c7223 */ /* 0x000fe20000010025 */
[-C--:B------:R-:W-:Y:S01]  /*8f70*/  FFMA.FTZ R45, R33, R36.reuse, -R6 ;  /* 0x00000024212d7223 */ /* 0x080fe20000010806 */
[----:B------:R-:W-:Y:S01]  /*8f80*/  FFMA.FTZ R47, R13, R36, R38 ;  /* 0x000000240d2f7223 */ /* 0x000fe20000010026 */
[----:B------:R-:W-:Y:S01]  /*8f90*/  F2FP.F16.E4M3.UNPACK_B R6, R11 ;  /* 0x0000000bff06723e */ /* 0x000fe200020006ff */
[----:B------:R-:W-:Y:S01]  /*8fa0*/  HADD2.F32 R41, -RZ, R39.H0_H0 ;  /* 0x20000027ff297230 */ /* 0x000fe20000004100 */
[----:B------:R-:W-:-:S02]  /*8fb0*/  F2FP.F16.E4M3.UNPACK_B R38, R5 ;  /* 0x00000005ff26723e */ /* 0x000fc400020006ff */
[-C--:B------:R-:W-:Y:S01]  /*8fc0*/  F2FP.F16.E4M3.UNPACK_B R33, R15.reuse ;  /* 0x0000000fff21723e */ /* 0x080fe200020006ff */
[----:B------:R-:W-:Y:S01]  /*8fd0*/  HADD2.F32 R7, -RZ, R6.H0_H0 ;  /* 0x20000006ff077230 */ /* 0x000fe20000004100 */
[----:B------:R-:W-:Y:S01]  /*8fe0*/  F2FP.F16.E4M3.UNPACK_B R15, R15.H1 ;  /* 0x0000000fff0f723e */ /* 0x000fe200030006ff */
[----:B------:R-:W-:Y:S01]  /*8ff0*/  HADD2.F32 R40, -RZ, R38.H0_H0 ;  /* 0x20000026ff287230 */ /* 0x000fe20000004100 */
[-C--:B------:R-:W-:Y:S01]  /*9000*/  F2FP.F16.E4M3.UNPACK_B R5, R4.reuse ;  /* 0x00000004ff05723e */ /* 0x080fe200020006ff */
[--C-:B------:R-:W-:Y:S01]  /*9010*/  HADD2.F32 R34, -RZ, R33.reuse.H0_H0 ;  /* 0x20000021ff227230 */ /* 0x100fe20000004100 */
[----:B------:R-:W-:Y:S01]  /*9020*/  F2FP.F16.E4M3.UNPACK_B R11, R11.H1 ;  /* 0x0000000bff0b723e */ /* 0x000fe200030006ff */
[----:B------:R-:W-:Y:S01]  /*9030*/  HADD2.F32 R33, -RZ, R33.H1_H1 ;  /* 0x30000021ff217230 */ /* 0x000fe20000004100 */
[----:B------:R-:W-:Y:S01]  /*9040*/  F2FP.F16.E4M3.UNPACK_B R35, R4.H1 ;  /* 0x00000004ff23723e */ /* 0x000fe200030006ff */
[----:B------:R-:W-:Y:S02]  /*9050*/  HADD2.F32 R4, -RZ, R15.H0_H0 ;  /* 0x2000000fff047230 */ /* 0x000fe40000004100 */
[----:B------:R-:W-:Y:S01]  /*9060*/  FMUL.FTZ R93, R7, R40 ;  /* 0x00000028075d7220 */ /* 0x000fe20000410000 */
[----:B------:R-:W-:-:S02]  /*9070*/  HADD2.F32 R36, -RZ, R5.H0_H0 ;  /* 0x20000005ff247230 */ /* 0x000fc40000004100 */
[----:B------:R-:W-:Y:S01]  /*9080*/  FMUL.FTZ R46, R34, R40 ;  /* 0x00000028222e7220 */ /* 0x000fe20000410000 */
[----:B------:R-:W-:Y:S02]  /*9090*/  HADD2.F32 R13, -RZ, R11.H0_H0 ;  /* 0x2000000bff0d7230 */ /* 0x000fe40000004100 */
[-C--:B------:R-:W-:Y:S01]  /*90a0*/  FMUL.FTZ R40, R4, R41.reuse ;  /* 0x0000002904287220 */ /* 0x080fe20000410000 */
[----:B------:R-:W-:Y:S02]  /*90b0*/  HADD2.F32 R37, -RZ, R35.H0_H0 ;  /* 0x20000023ff257230 */ /* 0x000fe40000004100 */
[----:B------:R-:W-:Y:S01]  /*90c0*/  FFMA.FTZ R93, R34, R36, R93 ;  /* 0x00000024225d7223 */ /* 0x000fe2000001005d */
[----:B------:R-:W-:Y:S02]  /*90d0*/  HADD2.F32 R15, -RZ, R15.H1_H1 ;  /* 0x3000000fff0f7230 */ /* 0x000fe40000004100 */
[----:B------:R-:W-:Y:S01]  /*90e0*/  FMUL.FTZ R41, R13, R41 ;  /* 0x000000290d297220 */ /* 0x000fe20000410000 */
[----:B------:R-:W-:-:S02]  /*90f0*/  HADD2.F32 R34, -RZ, R39.H1_H1 ;  /* 0x30000027ff227230 */ /* 0x000fc40000004100 */
[----:B------:R-:W-:Y:S01]  /*9100*/  FFMA.FTZ R46, R7, R36, -R46 ;  /* 0x00000024072e7223 */ /* 0x000fe2000001082e */
[----:B------:R-:W-:Y:S02]  /*9110*/  HADD2.F32 R11, -RZ, R11.H1_H1 ;  /* 0x3000000bff0b7230 */ /* 0x000fe40000004100 */
[----:B------:R-:W-:Y:S01]  /*9120*/  FFMA.FTZ R41, R4, R37, R41 ;  /* 0x0000002504297223 */ /* 0x000fe20000010029 */
[----:B------:R-:W-:Y:S02]  /*9130*/  HADD2.F32 R38, -RZ, R38.H1_H1 ;  /* 0x30000026ff267230 */ /* 0x000fe40000004100 */
[-C--:B------:R-:W-:Y:S01]  /*9140*/  FMUL.FTZ R36, R15, R34.reuse ;  /* 0x000000220f247220 */ /* 0x080fe20000410000 */
[----:B------:R-:W-:Y:S02]  /*9150*/  HADD2.F32 R6, -RZ, R6.H1_H1 ;  /* 0x30000006ff067230 */ /* 0x000fe40000004100 */
[----:B------:R-:W-:Y:S01]  /*9160*/  FMUL.FTZ R34, R11, R34 ;  /* 0x000000220b227220 */ /* 0x000fe20000410000 */
[----:B------:R-:W-:-:S02]  /*9170*/  HADD2.F32 R4, -RZ, R35.H1_H1 ;  /* 0x30000023ff047230 */ /* 0x000fc40000004100 */
[-C--:B------:R-:W-:Y:S01]  /*9180*/  FMUL.FTZ R7, R33, R38.reuse ;  /* 0x0000002621077220 */ /* 0x080fe20000410000 */
[----:B------:R-:W-:Y:S02]  /*9190*/  HADD2.F32 R5, -RZ, R5.H1_H1 ;  /* 0x30000005ff057230 */ /* 0x000fe40000004100 */
[----:B------:R-:W-:Y:S01]  /*91a0*/  FFMA.FTZ R40, R13, R37, -R40 ;  /* 0x000000250d287223 */ /* 0x000fe20000010828 */
[C---:B------:R-:W-:Y:S01]  /*91b0*/  FMUL.FTZ R38, R6.reuse, R38 ;  /* 0x0000002606267220 */ /* 0x040fe20000410000 */
[-C--:B------:R-:W-:Y:S01]  /*91c0*/  FFMA.FTZ R11, R11, R4.reuse, -R36 ;  /* 0x000000040b0b7223 */ /* 0x080fe20000010824 */
[----:B------:R-:W-:Y:S01]  /*91d0*/  FFMA.FTZ R34, R15, R4, R34 ;  /* 0x000000040f227223 */ /* 0x000fe20000010022 */
[-C--:B------:R-:W-:Y:S01]  /*91e0*/  FFMA.FTZ R7, R6, R5.reuse, -R7 ;  /* 0x0000000506077223 */ /* 0x080fe20000010807 */
[----:B------:R-:W-:Y:S01]  /*91f0*/  FFMA.FTZ R38, R33, R5, R38 ;  /* 0x0000000521267223 */ /* 0x000fe20000010026 */
[----:B------:R-:W-:Y:S02]  /*9200*/  F2FP.SATFINITE.E4M3.F32.PACK_AB_MERGE_C R42, R45, R42, RZ ;  /* 0x0000002a2d2a723e */ /* 0x000fe400048070ff */
[----:B------:R-:W-:-:S02]  /*9210*/  F2FP.SATFINITE.E4M3.F32.PACK_AB_MERGE_C R11, R11, R40, RZ ;  /* 0x000000280b0b723e */ /* 0x000fc400048070ff */
[----:B------:R-:W-:Y:S02]  /*9220*/  F2FP.SATFINITE.E4M3.F32.PACK_AB_MERGE_C R44, R47, R44, RZ ;  /* 0x0000002c2f2c723e */ /* 0x000fe400048070ff */
[----:B------:R-:W-:Y:S02]  /*9230*/  F2FP.SATFINITE.E4M3.F32.PACK_AB_MERGE_C R34, R34, R41, RZ ;  /* 0x000000292222723e */ /* 0x000fe400048070ff */
[----:B------:R-:W-:Y:S02]  /*9240*/  F2FP.SATFINITE.E4M3.F32.PACK_AB_MERGE_C R9, R9, R30, R42 ;  /* 0x0000001e0909723e */ /* 0x000fe4000480702a */
[----:B------:R-:W-:Y:S02]  /*9250*/  F2FP.SATFINITE.E4M3.F32.PACK_AB_MERGE_C R11, R7, R46, R11 ;  /* 0x0000002e070b723e */ /* 0x000fe4000480700b */
[----:B------:R-:W-:Y:S02]  /*9260*/  F2FP.SATFINITE.E4M3.F32.PACK_AB_MERGE_C R13, R43, R32, R44 ;  /* 0x000000202b0d723e */ /* 0x000fe4000480702c */
[----:B------:R-:W-:-:S07]  /*9270*/  F2FP.SATFINITE.E4M3.F32.PACK_AB_MERGE_C R15, R38, R93, R34 ;  /* 0x0000005d260f723e */ /* 0x000fce0004807022 */
.L_x_1683:
[----:B------:R-:W-:Y:S05]  /*9280*/  BSYNC B1 ;  /* 0x0000000000017941 */ /* 0x000fea0003800000 */
.L_x_1682:
[----:B0-----:R0:W-:Y:S01]  /*9290*/  ST.E.128 desc[UR42][R28.64], R8 ;  /* 0x000000081c007985 */ /* 0x0011e2000c101d2a */
[----:B------:R-:W-:-:S13]  /*92a0*/  ISETP.GE.AND P3, PT, R31, R97, PT ;  /* 0x000000611f00720c */ /* 0x000fda0003f66270 */
[----:B------:R-:W-:Y:S05]  /*92b0*/  @P3 BRA `(.L_x_1645) ;  /* 0x0000000400243947 */ /* 0x000fea0003800000 */
[----:B------:R-:W-:-:S04]  /*92c0*/  IADD3 R4, P3, R100, R31, RZ ;  /* 0x0000001f64047210 */ /* 0x000fc80007f7e0ff */
[----:B------:R-:W-:-:S05]  /*92d0*/  LEA.HI.X.SX32 R5, R31, R98, 0x1, P3 ;  /* 0x000000621f057211 */ /* 0x000fca00018f0eff */
[----:B--2---:R2:W-:Y:S01]  /*92e0*/  ST.E.128 desc[UR42][R4.64], R12 ;  /* 0x0000000c04007985 */ /* 0x0045e2000c101d2a */
[----:B------:R-:W-:Y:S05]  /*92f0*/  BRA `(.L_x_1645) ;  /* 0x0000000400147947 */ /* 0x000fea0003800000 */
.L_x_1637:
[----:B------:R-:W-:-:S06]  /*9300*/  UISETP.NE.AND UP0, UPT, UR40, 0x3, UPT ;  /* 0x000000032800788c */ /* 0x000fcc000bf05270 */
[----:B------:R-:W-:-:S13]  /*9310*/  PLOP3.LUT P2, PT, PT, PT, UP0, 0x80, 0x0 ;  /* 0x000000000000781c */ /* 0x000fda0003f4f008 */
[----:B------:R-:W-:Y:S05]  /*9320*/  @!P2 BRA `(.L_x_1684) ;  /* 0x000000000004a947 */ /* 0x000fea0003800000 */
[----:B------:R-:W-:Y:S01]  /*9330*/  BPT.TRAP 0x1 ;  /* 0x000000040000795c */ /* 0x000fe20000300000 */
.L_x_1684:
[----:B------:R-:W-:Y:S01]  /*9340*/  IMAD R82, R22, 0x8, R16 ;  /* 0x0000000816527824 */ /* 0x000fe200078e0210 */
[----:B------:R-:W-:Y:S01]  /*9350*/  SHF.L.U32 R94, R209, 0x1f, RZ ;  /* 0x0000001fd15e7819 */ /* 0x000fe200000006ff */
[----:B------:R-:W-:Y:S01]  /*9360*/  BSSY B1, `(.L_x_1685) ;  /* 0x0000004000017945 */ /* 0x000fe20003800000 */
[----:B------:R-:W-:Y:S02]  /*9370*/  SHF.R.S32.HI R89, RZ, 0x1f, R88 ;  /* 0x0000001fff597819 */ /* 0x000fe40000011458 */
[----:B------:R-:W0:Y:S02]  /*9380*/  SYNCS.PHASECHK.TRANS64.TRYWAIT P3, [R82+URZ+0x2a890], R94 ;  /* 0x02a8905e520075a7 */ /* 0x000e24000806017f */
[----:B0-----:R-:W-:Y:S05]  /*9390*/  @!P3 BRA `(.L_x_1686) ;  /* 0x000002600040b947 */ /* 0x001fea0003800000 */
.L_x_2029:
[----:B------:R-:W-:Y:S05]  /*93a0*/  BSYNC B1 ;  /* 0x0000000000017941 */ /* 0x000fea0003800000 */
.L_x_1685:
        /* <DEDUP_REMOVED lines=13> */
[----:B------:R-:W-:-:S04]  /*9480*/  ULDC.64 UR4, c[0x0][0x308] ;  /* 0x0000c20000047ab9 */ /* 0x000fc80000000a00 */
[----:B------:R-:W-:-:S03]  /*9490*/  IADD3 R5, R5, R7, RZ ;  /* 0x0000000705057210 */ /* 0x000fc60007ffe0ff */
[----:B------:R-:W-:Y:S01]  /*94a0*/  IMAD.WIDE.U32 R4, R200, UR4, R4 ;  /* 0x00000004c8047c25 */ /* 0x000fe2000f8e0004 */
[----:B------:R-:W-:-:S03]  /*94b0*/  UMOV UR4, 0xffffffff ;  /* 0xffffffff00047882 */ /* 0x000fc60000000000 */
[----:B------:R-:W-:Y:S01]  /*94c0*/  IMAD R13, R200, UR5, R5 ;  /* 0x00000005c80d7c24 */ /* 0x000fe2000f8e0205 */
[----:B------:R-:W-:-:S04]  /*94d0*/  IADD3 R4, P3, R4, UR6, RZ ;  /* 0x0000000604047c10 */ /* 0x000fc8000ff7e0ff */
[----:B------:R-:W-:Y:S02]  /*94e0*/  IADD3.X R13, R13, UR7, RZ, P3, !PT ;  /* 0x000000070d0d7c10 */ /* 0x000fe40009ffe4ff */
[----:B------:R-:W-:Y:S01]  /*94f0*/  ISETP.GT.AND P3, PT, R91, R210, PT ;  /* 0x000000d25b00720c */ /* 0x000fe20003f64270 */
[----:B------:R-:W-:-:S12]  /*9500*/  BRA.DIV UR4, `(.L_x_1687) ;  /* 0x0000025e04f87947 */ /* 0x000fd8000b800000 */
[----:B------:R1:W2:Y:S04]  /*9510*/  SHFL.IDX PT, R29, R13, RZ, 0x1e1f ;  /* 0x001e1fff0d1d7589 */ /* 0x0002a800000e0000 */
[----:B------:R1:W3:Y:S02]  /*9520*/  SHFL.IDX PT, R14, R4, RZ, 0x1e1f ;  /* 0x001e1fff040e7589 */ /* 0x0002e400000e0000 */
.L_x_2033:
[----:B------:R-:W-:Y:S05]  /*9530*/  @!P3 BRA `(.L_x_1645) ;  /* 0x000000000084b947 */ /* 0x000fea0003800000 */
[----:B------:R-:W-:Y:S02]  /*9540*/  ULDC UR4, c[0x0][0x2f4] ;  /* 0x0000bd0000047ab9 */ /* 0x000fe40000000800 */
[----:B------:R-:W-:-:S13]  /*9550*/  ISETP.GE.AND P5, PT, R18, UR4, PT ;  /* 0x0000000412007c0c */ /* 0x000fda000bfa6270 */
[----:B-1----:R-:W1:Y:S01]  /*9560*/  @!P5 LDS.128 R4, [R86+0x1e400] ;  /* 0x01e400005604d984 */ /* 0x002e620000000c00 */
[----:B---3--:R-:W-:-:S05]  /*9570*/  @!P5 IADD3 R12, P3, R18, R14, RZ ;  /* 0x0000000e120cd210 */ /* 0x008fca0007f7e0ff */
[----:B--2---:R-:W-:Y:S01]  /*9580*/  @!P5 IMAD.X R13, R29, 0x1, R19, P3 ;  /* 0x000000011d0dd824 */ /* 0x004fe200018e0613 */
[----:B------:R-:W-:-:S13]  /*9590*/  ISETP.GE.AND P3, PT, R207, UR4, PT ;  /* 0x00000004cf007c0c */ /* 0x000fda000bf66270 */
[----:B------:R-:W-:-:S05]  /*95a0*/  @!P3 IADD3 R10, P4, R207, R14, RZ ;  /* 0x0000000ecf0ab210 */ /* 0x000fca0007f9e0ff */
[----:B------:R-:W-:Y:S01]  /*95b0*/  @!P3 IMAD.X R11, R29, 0x1, R220, P4 ;  /* 0x000000011d0bb824 */ /* 0x000fe200020e06dc */
[----:B------:R-:W-:-:S13]  /*95c0*/  ISETP.GE.AND P4, PT, R206, UR4, PT ;  /* 0x00000004ce007c0c */ /* 0x000fda000bf86270 */
[----:B------:R-:W-:Y:S01]  /*95d0*/  @!P4 IADD3 R8, P6, R206, R14, RZ ;  /* 0x0000000ece08c210 */ /* 0x000fe20007fde0ff */
[----:B-1----:R1:W-:Y:S01]  /*95e0*/  @!P5 ST.E.128 desc[UR42][R12.64], R4 ;  /* 0x000000040c00d985 */ /* 0x0023e2000c101d2a */
[----:B------:R-:W-:-:S03]  /*95f0*/  ISETP.GE.AND P5, PT, R80, UR4, PT ;  /* 0x0000000450007c0c */ /* 0x000fc6000bfa6270 */
[----:B------:R-:W-:-:S10]  /*9600*/  @!P4 IMAD.X R9, R29, 0x1, R219, P6 ;  /* 0x000000011d09c824 */ /* 0x000fd400030e06db */
[----:B------:R-:W2:Y:S01]  /*9610*/  @!P5 LDS.128 R4, [R85+0x1e400] ;  /* 0x01e400005504d984 */ /* 0x000ea20000000c00 */
[----:B------:R-:W-:-:S05]  /*9620*/  @!P5 IMAD.SHL.U32 R15, R212, 0x10, RZ ;  /* 0x00000010d40fd824 */ /* 0x000fca00078e00ff */
[----:B-1----:R-:W-:-:S04]  /*9630*/  @!P5 IADD3 R12, P6, R15, R14, RZ ;  /* 0x0000000e0f0cd210 */ /* 0x002fc80007fde0ff */
[----:B------:R-:W-:-:S05]  /*9640*/  @!P5 LEA.HI.X.SX32 R13, R15, R29, 0x1, P6 ;  /* 0x0000001d0f0dd211 */ /* 0x000fca00030f0eff */
[----:B--2---:R1:W-:Y:S01]  /*9650*/  @!P5 ST.E.128 desc[UR42][R12.64], R4 ;  /* 0x000000040c00d985 */ /* 0x0043e2000c101d2a */
[----:B------:R-:W-:-:S13]  /*9660*/  ISETP.GE.AND P5, PT, R78, UR4, PT ;  /* 0x000000044e007c0c */ /* 0x000fda000bfa6270 */
[----:B------:R-:W2:Y:S01]  /*9670*/  @!P5 LDS.128 R4, [R86+0x20400] ;  /* 0x020400005604d984 */ /* 0x000ea20000000c00 */
[----:B------:R-:W-:-:S05]  /*9680*/  @!P5 IMAD.SHL.U32 R15, R213, 0x10, RZ ;  /* 0x00000010d50fd824 */ /* 0x000fca00078e00ff */
[----:B-1----:R-:W-:-:S04]  /*9690*/  @!P5 IADD3 R12, P6, R15, R14, RZ ;  /* 0x0000000e0f0cd210 */ /* 0x002fc80007fde0ff */
[----:B------:R-:W-:-:S05]  /*96a0*/  @!P5 LEA.HI.X.SX32 R13, R15, R29, 0x1, P6 ;  /* 0x0000001d0f0dd211 */ /* 0x000fca00030f0eff */
[----:B--2---:R1:W-:Y:S01]  /*96b0*/  @!P5 ST.E.128 desc[UR42][R12.64], R4 ;  /* 0x000000040c00d985 */ /* 0x0043e2000c101d2a */
[----:B------:R-:W-:-:S03]  /*96c0*/  ISETP.GE.AND P5, PT, R208, UR4, PT ;  /* 0x00000004d0007c0c */ /* 0x000fc6000bfa6270 */
[----:B------:R-:W2:Y:S10]  /*96d0*/  @!P3 LDS.128 R4, [R85+0x20400] ;  /* 0x020400005504b984 */ /* 0x000eb40000000c00 */
[----:B-1----:R-:W-:-:S05]  /*96e0*/  @!P5 IADD3 R12, P6, R208, R14, RZ ;  /* 0x0000000ed00cd210 */ /* 0x002fca0007fde0ff */
[----:B------:R-:W-:Y:S01]  /*96f0*/  @!P5 IMAD.X R13, R29, 0x1, R218, P6 ;  /* 0x000000011d0dd824 */ /* 0x000fe200030e06da */
[----:B--2---:R-:W-:Y:S04]  /*9700*/  @!P3 ST.E.128 desc[UR42][R10.64], R4 ;  /* 0x000000040a00b985 */ /* 0x004fe8000c101d2a */
[----:B------:R-:W1:Y:S04]  /*9710*/  @!P4 LDS.128 R4, [R86+0x22400] ;  /* 0x022400005604c984 */ /* 0x000e680000000c00 */
[----:B-1----:R-:W-:Y:S04]  /*9720*/  @!P4 ST.E.128 desc[UR42][R8.64], R4 ;  /* 0x000000040800c985 */ /* 0x002fe8000c101d2a */
[----:B------:R-:W1:Y:S04]  /*9730*/  @!P5 LDS.128 R4, [R85+0x22400] ;  /* 0x022400005504d984 */ /* 0x000e680000000c00 */
[----:B-1----:R4:W-:Y:S02]  /*9740*/  @!P5 ST.E.128 desc[UR42][R12.64], R4 ;  /* 0x000000040c00d985 */ /* 0x0029e4000c101d2a */
.L_x_1645:
[----:B------:R-:W-:Y:S05]  /*9750*/  BSYNC B0 ;  /* 0x0000000000007941 */ /* 0x000fea0003800000 */
.L_x_1636:
[----:B012-4-:R-:W0:Y:S01]  /*9760*/  S2R R4, SR_TID.X ;  /* 0x0000000000047919 */ /* 0x017e220000002100 */
[----:B------:R-:W-:Y:S01]  /*9770*/  @!PT LDS RZ, [RZ] ;  /* 0x00000000fffff984 */ /* 0x000fe20000000800 */
[----:B------:R-:W-:Y:S01]  /*9780*/  @!PT LDS RZ, [RZ] ;  /* 0x00000000fffff984 */ /* 0x000fe20000000800 */
[----:B------:R-:W-:Y:S01]  /*9790*/  @!PT LDS RZ, [RZ] ;  /* 0x00000000fffff984 */ /* 0x000fe20000000800 */
[----:B------:R-:W-:Y:S01]  /*97a0*/  @!PT LDS RZ, [RZ] ;  /* 0x00000000fffff984 */ /* 0x000fe20000000800 */
[----:B------:R1:W-:Y:S06]  /*97b0*/  MEMBAR.ALL.CTA ;  /* 0x0000000000007992 */ /* 0x0003ec0000008000 */
[----:B-1----:R-:W1:Y:S01]  /*97c0*/  FENCE.VIEW.ASYNC.S ;  /* 0x00000000000073c6 */ /* 0x002e620000000000 */
[----:B------:R-:W-:Y:S05]  /*97d0*/  WARPSYNC.ALL ;  /* 0x0000000000007948 */ /* 0x000fea0003800000 */
[----:B------:R-:W-:Y:S01]  /*97e0*/  BSSY B0, `(.L_x_1688) ;  /* 0x0000008000007945 */ /* 0x000fe20003800000 */
[----:B-1----:R1:W-:Y:S01]  /*97f0*/  BAR.SYNC.DEFER_BLOCKING R67, 0x80 ;  /* 0x000200430000751d */ /* 0x0023e20000010000 */
[----:B0-----:R-:W-:-:S13]  /*9800*/  LOP3.LUT P3, RZ, R4, 0x7f, RZ, 0xc0, !PT ;  /* 0x0000007f04ff7812 */ /* 0x001fda000786c0ff */
[----:B------:R-:W-:-:S05]  /*9810*/  @!P3 VIADD R4, R82, 0x2a8a0 ;  /* 0x0002a8a05204b836 */ /* 0x000fca0000000000 */
[----:B------:R-:W-:-:S04]  /*9820*/  @!P3 PRMT R4, RZ, 0x654, R4 ;  /* 0x00000654ff04b816 */ /* 0x000fc80000000004 */
[----:B------:R1:W-:Y:S01]  /*9830*/  @!P3 SYNCS.ARRIVE.TRANS64.RED.A1T0 RZ, [R4+URZ], RZ ;  /* 0x000000ff04ffb9a7 */ /* 0x0003e2000810043f */
[----:B------:R-:W-:Y:S05]  /*9840*/  @!P2 BRA `(.L_x_1689) ;  /* 0x000000000004a947 */ /* 0x000fea0003800000 */
[----:B------:R-:W-:Y:S01]  /*9850*/  BPT.TRAP 0x1 ;  /* 0x000000040000795c */ /* 0x000fe20000300000 */
.L_x_1689:
[----:B------:R-:W-:Y:S05]  /*9860*/  BSYNC B0 ;  /* 0x0000000000007941 */ /* 0x000fea0003800000 */
.L_x_1688:
[----:B------:R-:W0:Y:S01]  /*9870*/  SYNCS.PHASECHK.TRANS64.TRYWAIT P2, [R82+URZ+0x2a8b0], R94 ;  /* 0x02a8b05e520075a7 */ /* 0x000e22000804017f */
[----:B------:R-:W-:Y:S04]  /*9880*/  BSSY B0, `(.L_x_1690) ;  /* 0x0000002000007945 */ /* 0x000fe80003800000 */
[----:B0-----:R-:W-:Y:S05]  /*9890*/  @!P2 BRA `(.L_x_1691) ;  /* 0x0000025c0058a947 */ /* 0x001fea0003800000 */
.L_x_2034:
[----:B------:R-:W-:Y:S05]  /*98a0*/  BSYNC B0 ;  /* 0x0000000000007941 */ /* 0x000fea0003800000 */
.L_x_1690:
[----:B------:R-:W-:Y:S01]  /*98b0*/  ULDC.64 UR4, c[0x0][0x328] ;  /* 0x0000ca0000047ab9 */ /* 0x000fe20000000a00 */
[----:B------:R-:W-:Y:S01]  /*98c0*/  ULDC.64 UR6, c[0x0][0x318] ;  /* 0x0000c60000067ab9 */ /* 0x000fe20000000a00 */
[----:B------:R-:W-:Y:S01]  /*98d0*/  IMAD R89, R89, UR4, RZ ;  /* 0x0000000459597c24 */ /* 0x000fe2000f8e02ff */
[----:B------:R-:W-:Y:S01]  /*98e0*/  BSSY B0, `(.L_x_1692) ;  /* 0x0000033000007945 */ /* 0x000fe20003800000 */
[----:B-1----:R-:W-:-:S04]  /*98f0*/  IMAD.WIDE.U32 R4, R88, UR4, RZ ;  /* 0x0000000458047c25 */ /* 0x002fc8000f8e00ff */
[----:B------:R-:W-:Y:S01]  /*9900*/  IMAD R89, R88, UR5, R89 ;  /* 0x0000000558597c24 */ /* 0x000fe2000f8e0259 */
[----:B------:R-:W-:Y:S02]  /*9910*/  ULDC.64 UR4, c[0x0][0x338] ;  /* 0x0000ce0000047ab9 */ /* 0x000fe40000000a00 */
[----:B------:R-:W-:Y:S02]  /*9920*/  IMAD R90, R90, UR4, RZ ;  /* 0x000000045a5a7c24 */ /* 0x000fe4000f8e02ff */
[----:B------:R-:W-:Y:S02]  /*9930*/  IMAD.IADD R5, R5, 0x1, R89 ;  /* 0x0000000105057824 */ /* 0x000fe400078e0259 */
[C---:B------:R-:W-:Y:S02]  /*9940*/  IMAD R7, R87.reuse, UR5, R90 ;  /* 0x0000000557077c24 */ /* 0x040fe4000f8e025a */
[----:B------:R-:W-:Y:S01]  /*9950*/  IMAD.WIDE.U32 R4, R87, UR4, R4 ;  /* 0x0000000457047c25 */ /* 0x000fe2000f8e0004 */
[----:B------:R-:W-:-:S03]  /*9960*/  ULDC.64 UR4, c[0x0][0x330] ;  /* 0x0000cc0000047ab9 */ /* 0x000fc60000000a00 */
[----:B------:R-:W-:Y:S02]  /*9970*/  IMAD.IADD R5, R5, 0x1, R7 ;  /* 0x0000000105057824 */ /* 0x000fe400078e0207 */
[----:B------:R-:W-:-:S04]  /*9980*/  IMAD.WIDE.U32 R4, R200, UR4, R4 ;  /* 0x00000004c8047c25 */ /* 0x000fc8000f8e0004 */
[----:B------:R-:W-:Y:S01]  /*9990*/  IMAD R5, R200, UR5, R5 ;  /* 0x00000005c8057c24 */ /* 0x000fe2000f8e0205 */
[----:B------:R-:W-:-:S04]  /*99a0*/  IADD3 R4, P2, R4, UR6, RZ ;  /* 0x0000000604047c10 */ /* 0x000fc8000ff5e0ff */
[----:B------:R-:W-:Y:S01]  /*99b0*/  IADD3.X R5, R5, UR7, RZ, P2, !PT ;  /* 0x0000000705057c10 */ /* 0x000fe200097fe4ff */
[----:B------:R1:W2:Y:S01]  /*99c0*/  SHFL.IDX PT, R29, R4, RZ, 0x1e1f ;  /* 0x001e1fff041d7589 */ /* 0x0002a200000e0000 */
[----:B------:R-:W-:-:S03]  /*99d0*/  ISETP.GT.AND P2, PT, R91, R210, PT ;  /* 0x000000d25b00720c */ /* 0x000fc60003f44270 */
[----:B------:R1:W4:Y:S10]  /*99e0*/  SHFL.IDX PT, R15, R5, RZ, 0x1e1f ;  /* 0x001e1fff050f7589 */ /* 0x00033400000e0000 */
[----:B-1----:R-:W-:Y:S05]  /*99f0*/  @!P2 BRA `(.L_x_1693) ;  /* 0x000000000084a947 */ /* 0x002fea0003800000 */
[----:B------:R-:W-:Y:S02]  /*9a00*/  ULDC UR4, c[0x0][0x2f4] ;  /* 0x0000bd0000047ab9 */ /* 0x000fe40000000800 */
[----:B------:R-:W-:-:S13]  /*9a10*/  ISETP.GE.AND P5, PT, R18, UR4, PT ;  /* 0x0000000412007c0c */ /* 0x000fda000bfa6270 */
[----:B------:R-:W1:Y:S01]  /*9a20*/  @!P5 LDS.128 R4, [R86+0xc400] ;  /* 0x00c400005604d984 */ /* 0x000e620000000c00 */
[----:B--2---:R-:W-:-:S05]  /*9a30*/  @!P5 IADD3 R12, P2, R18, R29, RZ ;  /* 0x0000001d120cd210 */ /* 0x004fca0007f5e0ff */
[----:B----4-:R-:W-:Y:S01]  /*9a40*/  @!P5 IMAD.X R13, R15, 0x1, R19, P2 ;  /* 0x000000010f0dd824 */ /* 0x010fe200010e0613 */
        /* <DEDUP_REMOVED lines=9> */
[----:B---3--:R-:W-:-:S05]  /*9ae0*/  @!P5 IMAD.SHL.U32 R14, R212, 0x10, RZ ;  /* 0x00000010d40ed824 */ /* 0x008fca00078e00ff */
        /* <DEDUP_REMOVED lines=18> */
.L_x_1693:
[----:B------:R-:W-:Y:S05]  /*9c10*/  BSYNC B0 ;  /* 0x0000000000007941 */ /* 0x000fea0003800000 */
.L_x_1692:
[----:B------:R-:W-:Y:S01]  /*9c20*/  @!PT LDS RZ, [RZ] ;  /* 0x00000000fffff984 */ /* 0x000fe20000000800 */
[----:B------:R-:W-:Y:S01]  /*9c30*/  @!PT LDS RZ, [RZ] ;  /* 0x00000000fffff984 */ /* 0x000fe20000000800 */
[----:B------:R-:W-:Y:S01]  /*9c40*/  @!PT LDS RZ, [RZ] ;  /* 0x00000000fffff984 */ /* 0x000fe20000000800 */
[----:B------:R-:W-:Y:S01]  /*9c50*/  @!PT LDS RZ, [RZ] ;  /* 0x00000000fffff984 */ /* 0x000fe20000000800 */
[----:B------:R5:W-:Y:S06]  /*9c60*/  MEMBAR.ALL.CTA ;  /* 0x0000000000007992 */ /* 0x000bec0000008000 */
[----:B-----5:R-:W5:Y:S01]  /*9c70*/  FENCE.VIEW.ASYNC.S ;  /* 0x00000000000073c6 */ /* 0x020f620000000000 */
[----:B------:R-:W-:Y:S02]  /*9c80*/  VIADD R22, R22, 0x1 ;  /* 0x0000000116167836 */ /* 0x000fe40000000000 */
[----:B0-----:R-:W-:Y:S01]  /*9c90*/  @!P3 VIADD R82, R82, 0x2a8c0 ;  /* 0x0002a8c05252b836 */ /* 0x001fe20000000000 */
[----:B-----5:R0:W-:Y:S02]  /*9ca0*/  BAR.SYNC.DEFER_BLOCKING R67, 0x80 ;  /* 0x000200430000751d */ /* 0x0201e40000010000 */
[----:B------:R-:W-:-:S02]  /*9cb0*/  ISETP.NE.AND P2, PT, R22, 0x2, PT ;  /* 0x000000021600780c */ /* 0x000fc40003f45270 */
[----:B------:R-:W-:Y:S02]  /*9cc0*/  @!P3 PRMT R82, RZ, 0x654, R82 ;  /* 0x00000654ff52b816 */ /* 0x000fe40000000052 */
[----:B-1----:R-:W-:Y:S02]  /*9cd0*/  SEL R4, RZ, 0x1, P2 ;  /* 0x00000001ff047807 */ /* 0x002fe40001000000 */
[----:B------:R-:W-:Y:S02]  /*9ce0*/  SEL R22, R22, RZ, P2 ;  /* 0x000000ff16167207 */ /* 0x000fe40001000000 */
[----:B------:R-:W-:Y:S01]  /*9cf0*/  LOP3.LUT R209, R209, R4, RZ, 0x3c, !PT ;  /* 0x00000004d1d17212 */ /* 0x000fe200078e3cff */
[----:B------:R0:W-:Y:S01]  /*9d00*/  @!P3 SYNCS.ARRIVE.TRANS64.RED.A1T0 RZ, [R82+URZ], RZ ;  /* 0x000000ff52ffb9a7 */ /* 0x0001e2000810043f */
[----:B------:R-:W-:Y:S05]  /*9d10*/  @P1 BRA `(.L_x_1694) ;  /* 0xffffff8c00c01947 */ /* 0x000fea000383ffff */
[----:B------:R-:W1:Y:S01]  /*9d20*/  S2R R5, SR_TID.X ;  /* 0x0000000000057919 */ /* 0x000e620000002100 */
[----:B------:R-:W-:Y:S02]  /*9d30*/  PLOP3.LUT P0, PT, PT, PT, PT, 0x8, 0x0 ;  /* 0x000000000000781c */ /* 0x000fe40003f0e170 */
[----:B-1----:R-:W-:-:S04]  /*9d40*/  SHF.R.U32.HI R5, RZ, 0x7, R5 ;  /* 0x00000007ff057819 */ /* 0x002fc80000011605 */
[----:B------:R-:W-:-:S13]  /*9d50*/  ISETP.NE.AND P4, PT, R5, 0x1, PT ;  /* 0x000000010500780c */ /* 0x000fda0003f85270 */
[----:B------:R-:W-:Y:S06]  /*9d60*/  @!P4 BAR.ARV 0x9, 0x100 ;  /* 0x024400000000cb1d */ /* 0x000fec0000002000 */
.L_x_1631:
[----:B------:R-:W1:Y:S01]  /*9d70*/  LDC R0, c[0x0][0x448] ;  /* 0x00011200ff007b82 */ /* 0x000e620000000800 */
[----:B------:R-:W-:-:S07]  /*9d80*/  IADD3 R7, R203, 0x1, -R202 ;  /* 0x00000001cb077810 */ /* 0x000fce0007ffe8ca */
[----:B------:R-:W0:Y:S01]  /*9d90*/  LDC.64 R2, c[0x0][0x9e0] ;  /* 0x00027800ff027b82 */ /* 0x000e220000000a00 */
[----:B-1----:R-:W-:Y:S01]  /*9da0*/  ISETP.NE.AND P1, PT, R0, 0x1, PT ;  /* 0x000000010000780c */ /* 0x002fe20003f25270 */
[----:B------:R-:W-:Y:S01]  /*9db0*/  VIADD R0, R211, 0x7f ;  /* 0x0000007fd3007836 */ /* 0x000fe20000000000 */
[----:B0-----:R-:W-:-:S11]  /*9dc0*/  ISETP.GE.AND P2, PT, R3, 0x1, PT ;  /* 0x000000010300780c */ /* 0x001fd60003f46270 */
[----:B------:R-:W0:Y:S08]  /*9dd0*/  @P1 LDC R5, c[0x0][0x44c] ;  /* 0x00011300ff051b82 */ /* 0x000e300000000800 */
[----:B------:R-:W1:Y:S01]  /*9de0*/  @P1 LDC R4, c[0x0][0x450] ;  /* 0x00011400ff041b82 */ /* 0x000e620000000800 */
[----:B0-----:R-:W-:-:S05]  /*9df0*/  @P1 IMAD.HI.U32 R5, R0, R5, RZ ;  /* 0x0000000500051227 */ /* 0x001fca00078e00ff */
[----:B-1----:R-:W-:-:S05]  /*9e00*/  @P1 SHF.R.U32.HI R0, RZ, R4, R5 ;  /* 0x00000004ff001219 */ /* 0x002fca0000011605 */
[----:B------:R-:W-:Y:S01]  /*9e10*/  IMAD.IADD R5, R7, 0x1, R0 ;  /* 0x0000000107057824 */ /* 0x000fe200078e0200 */
[----:B------:R-:W-:Y:S06]  /*9e20*/  @P0 BRA `(.L_x_1695) ;  /* 0x00000000000c0947 */ /* 0x000fec0003800000 */
[----:B------:R-:W0:Y:S01]  /*9e30*/  FENCE.VIEW.ASYNC.G ;  /* 0x00000000000073c6 */ /* 0x000e220000000100 */
[----:B------:R-:W-:Y:S05]  /*9e40*/  WARPSYNC.ALL ;  /* 0x0000000000007948 */ /* 0x000fea0003800000 */
[----:B0-----:R-:W-:Y:S06]  /*9e50*/  BAR.ARV 0xc, 0x180 ;  /* 0x0306000000007b1d */ /* 0x001fec0000002000 */
.L_x_1695:
[----:B------:R-:W-:Y:S01]  /*9e60*/  IMAD.IADD R2, R5, 0x1, R2 ;  /* 0x0000000105027824 */ /* 0x000fe200078e0202 */
        /* <DEDUP_REMOVED lines=12> */
.L_x_1698:
[----:B------:R-:W-:-:S13]  /*9f30*/  ISETP.NE.AND P0, PT, R3, 0x1, PT ;  /* 0x000000010300780c */ /* 0x000fda0003f05270 */
[----:B------:R-:W0:Y:S02]  /*9f40*/  @P0 LDC.64 R4, c[0x0][0x9e8] ;  /* 0x00027a00ff040b82 */ /* 0x000e240000000a00 */
[----:B0-----:R-:W-:-:S05]  /*9f50*/  @P0 IMAD.HI.U32 R4, R0, R4, RZ ;  /* 0x0000000400040227 */ /* 0x001fca00078e00ff */
[----:B------:R-:W-:-:S07]  /*9f60*/  @P0 SHF.R.U32.HI R0, RZ, R5, R4 ;  /* 0x00000005ff000219 */ /* 0x000fce0000011604 */
.L_x_1699:
[----:B------:R-:W-:Y:S05]  /*9f70*/  BSYNC B0 ;  /* 0x0000000000007941 */ /* 0x000fea0003800000 */
.L_x_1697:
[----:B------:R-:W-:-:S05]  /*9f80*/  IMAD R5, R0, R3, R3 ;  /* 0x0000000300057224 */ /* 0x000fca00078e0203 */
[----:B------:R-:W-:-:S07]  /*9f90*/  VIMNMX R2, R2, R5, PT ;  /* 0x0000000502027248 */ /* 0x000fce0003fe0100 */
.L_x_1696:
[----:B------:R-:W0:Y:S01]  /*9fa0*/  @P1 LDC R0, c[0x0][0x44c] ;  /* 0x00011300ff001b82 */ /* 0x000e220000000800 */
[----:B------:R-:W-:Y:S01]  /*9fb0*/  VIADD R2, R2, 0x7f ;  /* 0x0000007f02027836 */ /* 0x000fe20000000000 */
[----:B------:R-:W-:Y:S01]  /*9fc0*/  ULDC UR4, c[0x0][0x9dc] ;  /* 0x0002770000047ab9 */ /* 0x000fe20000000800 */
[----:B------:R-:W-:-:S03]  /*9fd0*/  IMAD.MOV.U32 R4, RZ, RZ, R211 ;  /* 0x000000ffff047224 */ /* 0x000fc600078e00d3 */
        /* <DEDUP_REMOVED lines=20> */
.L_x_1702:
[----:B------:R-:W-:-:S13]  /*a120*/  ISETP.NE.AND P0, PT, R3, 0x1, PT ;  /* 0x000000010300780c */ /* 0x000fda0003f05270 */
[----:B------:R-:W0:Y:S02]  /*a130*/  @P0 LDC.64 R4, c[0x0][0x9e8] ;  /* 0x00027a00ff040b82 */ /* 0x000e240000000a00 */
[----:B0-----:R-:W-:-:S05]  /*a140*/  @P0 IMAD.HI.U32 R4, R2, R4, RZ ;  /* 0x0000000402040227 */ /* 0x001fca00078e00ff */
[----:B------:R-:W-:-:S07]  /*a150*/  @P0 SHF.R.U32.HI R2, RZ, R5, R4 ;  /* 0x00000005ff020219 */ /* 0x000fce0000011604 */
.L_x_1703:
[----:B------:R-:W-:Y:S05]  /*a160*/  BSYNC B0 ;  /* 0x0000000000007941 */ /* 0x000fea0003800000 */
.L_x_1701:
[----:B------:R-:W-:-:S05]  /*a170*/  IMAD R3, R2, R3, RZ ;  /* 0x0000000302037224 */ /* 0x000fca00078e02ff */
[----:B------:R-:W-:-:S07]  /*a180*/  VIMNMX R0, R0, R3, !PT ;  /* 0x0000000300007248 */ /* 0x000fce0007fe0100 */
.L_x_1700:
[----:B------:R-:W-:Y:S01]  /*a190*/  SHF.R.S32.HI R3, RZ, 0x1f, R0 ;  /* 0x0000001fff037819 */ /* 0x000fe20000011400 */
[----:B------:R-:W-:Y:S03]  /*a1a0*/  BSSY B0, `(.L_x_1704) ;  /* 0x0000026000007945 */ /* 0x000fe60003800000 */
[----:B------:R-:W-:-:S04]  /*a1b0*/  LEA.HI R3, R3, R0, RZ, 0x7 ;  /* 0x0000000003037211 */ /* 0x000fc800078f38ff */
[----:B------:R-:W-:-:S04]  /*a1c0*/  SHF.R.S32.HI R3, RZ, 0x7, R3 ;  /* 0x00000007ff037819 */ /* 0x000fc80000011403 */
[----:B------:R-:W-:Y:S01]  /*a1d0*/  VIMNMX R224, RZ, R3, !PT ;  /* 0x00000003ffe07248 */ /* 0x000fe20007fe0100 */
[----:B------:R-:W-:-:S03]  /*a1e0*/  IMAD.MOV.U32 R3, RZ, RZ, RZ ;  /* 0x000000ffff037224 */ /* 0x000fc600078e00ff */
[----:B------:R-:W-:-:S13]  /*a1f0*/  ISETP.GT.AND P0, PT, R27, R224, PT ;  /* 0x000000e01b00720c */ /* 0x000fda0003f04270 */
[----:B------:R-:W-:Y:S05]  /*a200*/  @!P0 BRA `(.L_x_1705) ;  /* 0x00000000007c8947 */ /* 0x000fea0003800000 */
[----:B------:R-:W2:Y:S01]  /*a210*/  LDL R2, [R1+0x8] ;  /* 0x0000080001027983 */ /* 0x000ea20000100800 */
[----:B------:R-:W-:Y:S01]  /*a220*/  ULDC UR4, c[0x0][0x9f0] ;  /* 0x00027c0000047ab9 */ /* 0x000fe20000000800 */
[----:B--2---:R-:W-:-:S04]  /*a230*/  ISETP.NE.AND P0, PT, R2, RZ, PT ;  /* 0x000000ff0200720c */ /* 0x004fc80003f05270 */
[----:B------:R-:W-:-:S04]  /*a240*/  SEL R6, R2, UR4, P0 ;  /* 0x0000000402067c07 */ /* 0x000fc80008000000 */
[-C--:B------:R-:W-:Y:S02]  /*a250*/  IABS R5, R6.reuse ;  /* 0x0000000600057213 */ /* 0x080fe40000000000 */
[----:B------:R-:W-:Y:S02]  /*a260*/  IADD3 R0, R6, -0x1, R27 ;  /* 0xffffffff06007810 */ /* 0x000fe40007ffe01b */
[----:B------:R-:W0:Y:S01]  /*a270*/  I2F.RP R4, R5 ;  /* 0x0000000500047306 */ /* 0x000e220000209400 */
[----:B------:R-:W-:Y:S02]  /*a280*/  IABS R9, R6 ;  /* 0x0000000600097213 */ /* 0x000fe40000000000 */
[----:B------:R-:W-:-:S05]  /*a290*/  IMAD.IADD R0, R0, 0x1, -R224 ;  /* 0x0000000100007824 */ /* 0x000fca00078e0ae0 */
[----:B0-----:R-:W0:Y:S02]  /*a2a0*/  MUFU.RCP R4, R4 ;  /* 0x0000000400047308 */ /* 0x001e240000001000 */
[----:B0-----:R-:W-:Y:S02]  /*a2b0*/  VIADD R2, R4, 0xffffffe ;  /* 0x0ffffffe04027836 */ /* 0x001fe40000000000 */
[----:B------:R-:W-:-:S04]  /*a2c0*/  IMAD.MOV R4, RZ, RZ, -R9 ;  /* 0x000000ffff047224 */ /* 0x000fc800078e0a09 */
[----:B------:R0:W1:Y:S02]  /*a2d0*/  F2I.FTZ.U32.TRUNC.NTZ R3, R2 ;  /* 0x0000000200037305 */ /* 0x000064000021f000 */
[----:B0-----:R-:W-:Y:S02]  /*a2e0*/  IMAD.MOV.U32 R2, RZ, RZ, RZ ;  /* 0x000000ffff027224 */ /* 0x001fe400078e00ff */
[----:B-1----:R-:W-:-:S04]  /*a2f0*/  IMAD.MOV R8, RZ, RZ, -R3 ;  /* 0x000000ffff087224 */ /* 0x002fc800078e0a03 */
[----:B------:R-:W-:Y:S01]  /*a300*/  IMAD R7, R8, R5, RZ ;  /* 0x0000000508077224 */ /* 0x000fe200078e02ff */
[----:B------:R-:W-:Y:S02]  /*a310*/  IABS R8, R0 ;  /* 0x0000000000087213 */ /* 0x000fe40000000000 */
[----:B------:R-:W-:Y:S01]  /*a320*/  LOP3.LUT R0, R0, R6, RZ, 0x3c, !PT ;  /* 0x0000000600007212 */ /* 0x000fe200078e3cff */
[----:B------:R-:W-:-:S03]  /*a330*/  IMAD.HI.U32 R3, R3, R7, R2 ;  /* 0x0000000703037227 */ /* 0x000fc600078e0002 */
[----:B------:R-:W-:Y:S01]  /*a340*/  ISETP.GE.AND P2, PT, R0, RZ, PT ;  /* 0x000000ff0000720c */ /* 0x000fe20003f46270 */
        /* <DEDUP_REMOVED lines=11> */
.L_x_1705:
[----:B------:R-:W-:Y:S05]  /*a400*/  BSYNC B0 ;  /* 0x0000000000007941 */ /* 0x000fea0003800000 */
.L_x_1704:
[----:B------:R-:W3:Y:S01]  /*a410*/  LDL R0, [R1+0x14] ;  /* 0x0000140001007983 */ /* 0x000ee20000100800 */
[----:B------:R-:W-:Y:S02]  /*a420*/  PLOP3.LUT P0, PT, PT, PT, PT, 0x80, 0x0 ;  /* 0x000000000000781c */ /* 0x000fe40003f0f070 */
[----:B--2---:R-:W-:Y:S01]  /*a430*/  CS2R R28, SRZ ;  /* 0x00000000001c7805 */ /* 0x004fe2000001ff00 */
        /* <DEDUP_REMOVED lines=16> */
[----:B---34-:R-:W-:Y:S02]  /*a540*/  CS2R R14, SRZ ;  /* 0x00000000000e7805 */ /* 0x018fe4000001ff00 */
[----:B------:R-:W-:-:S02]  /*a550*/  CS2R R132, SRZ ;  /* 0x0000000000847805 */ /* 0x000fc4000001ff00 */
[----:B------:R-:W-:Y:S02]  /*a560*/  CS2R R72, SRZ ;  /* 0x0000000000487805 */ /* 0x000fe4000001ff00 */
[----:B------:R-:W-:Y:S02]  /*a570*/  CS2R R120, SRZ ;  /* 0x0000000000787805 */ /* 0x000fe4000001ff00 */
[----:B------:R-:W-:Y:S02]  /*a580*/  CS2R R130, SRZ ;  /* 0x0000000000827805 */ /* 0x000fe4000001ff00 */
[----:B------:R-:W-:Y:S02]  /*a590*/  CS2R R134, SRZ ;  /* 0x0000000000867805 */ /* 0x000fe4000001ff00 */
[----:B------:R-:W-:Y:S02]  /*a5a0*/  CS2R R56, SRZ ;  /* 0x0000000000387805 */ /* 0x000fe4000001ff00 */
[----:B------:R-:W-:Y:S01]  /*a5b0*/  CS2R R122, SRZ ;  /* 0x00000000007a7805 */ /* 0x000fe2000001ff00 */
        /* <DEDUP_REMOVED lines=11> */
[----:B------:R-:W-:Y:S02]  /*a670*/  CS2R R90, SRZ ;  /* 0x00000000005a7805 */ /* 0x000fe4000001ff00 */
[----:B------:R-:W-:Y:S01]  /*a680*/  CS2R R124, SRZ ;  /* 0x00000000007c7805 */ /* 0x000fe2000001ff00 */
[----:B------:R-:W-:Y:S01]  /*a690*/  IMAD.MOV.U32 R82, RZ, RZ, RZ ;  /* 0x000000ffff527224 */ /* 0x000fe200078e00ff */
        /* <DEDUP_REMOVED lines=17> */
[----:B------:R-:W-:-:S05]  /*a7b0*/  IMAD R224, R0, R3, R224 ;  /* 0x0000000300e07224 */ /* 0x000fca00078e02e0 */
[----:B------:R-:W-:Y:S02]  /*a7c0*/  VIADDMNMX R94, R224, R3, R27, PT ;  /* 0x00000003e05e7246 */ /* 0x000fe4000380011b */
[----:B------:R-:W-:Y:S02]  /*a7d0*/  CS2R R2, SRZ ;  /* 0x0000000000027805 */ /* 0x000fe4000001ff00 */
[----:B------:R-:W-:-:S13]  /*a7e0*/  ISETP.GT.AND P1, PT, R94, R224, PT ;  /* 0x000000e05e00720c */ /* 0x000fda0003f24270 */
[----:B------:R-:W-:Y:S05]  /*a7f0*/  @!P1 BRA `(.L_x_1706) ;  /* 0x0000016400049947 */ /* 0x000fea0003800000 */
[----:B------:R-:W0:Y:S01]  /*a800*/  S2R R0, SR_TID.X ;  /* 0x0000000000007919 */ /* 0x000e220000002100 */
[----:B------:R-:W-:Y:S01]  /*a810*/  UMOV UR4, 0xffffffff ;  /* 0xffffffff00047882 */ /* 0x000fe20000000000 */
[----:B0-----:R-:W-:-:S05]  /*a820*/  VIADD R45, R0, 0xffffff80 ;  /* 0xffffff80002d7836 */ /* 0x001fca0000000000 */
[----:B------:R-:W-:-:S04]  /*a830*/  SHF.R.S32.HI R54, RZ, 0x1f, R45 ;  /* 0x0000001fff367819 */ /* 0x000fc8000001142d */
[----:B------:R-:W-:-:S04]  /*a840*/  LEA.HI R13, R54, R45, RZ, 0x7 ;  /* 0x0000002d360d7211 */ /* 0x000fc800078f38ff */
[----:B------:R-:W-:Y:S01]  /*a850*/  SHF.R.S32.HI R13, RZ, 0x7, R13 ;  /* 0x00000007ff0d7819 */ /* 0x000fe2000001140d */
[----:B------:R-:W-:Y:S06]  /*a860*/  BRA.DIV UR4, `(.L_x_1707) ;  /* 0x0000024e04787947 */ /* 0x000fec000b800000 */
[----:B------:R0:W1:Y:S02]  /*a870*/  SHFL.IDX PT, R217, R13, RZ, 0x1f ;  /* 0x00001fff0dd97589 */ /* 0x00006400000e0000 */
.L_x_2037:
[----:B-1----:R-:W-:Y:S01]  /*a880*/  LEA.HI R0, R217, R217, RZ, 0x1 ;  /* 0x000000d9d9007211 */ /* 0x002fe200078f08ff */
[----:B------:R-:W-:-:S03]  /*a890*/  ULOP3.LUT UP0, URZ, UR39, 0x3ff, URZ, 0xc0, !UPT ;  /* 0x000003ff273f7892 */ /* 0x000fc6000f80c03f */
[----:B------:R-:W-:-:S03]  /*a8a0*/  LOP3.LUT R0, R0, 0x3e, RZ, 0xc0, !PT ;  /* 0x0000003e00007812 */ /* 0x000fc600078ec0ff */
[----:B------:R-:W-:Y:S02]  /*a8b0*/  PLOP3.LUT P0, PT, PT, PT, UP0, 0x80, 0x0 ;  /* 0x000000000000781c */ /* 0x000fe40003f0f008 */
[----:B------:R-:W-:-:S05]  /*a8c0*/  IMAD.IADD R0, R217, 0x1, -R0 ;  /* 0x00000001d9007824 */ /* 0x000fca00078e0a00 */
[----:B------:R-:W-:-:S04]  /*a8d0*/  LEA R0, R0, UR39, 0xc ;  /* 0x0000002700007c11 */ /* 0x000fc8000f8e60ff */
[----:B------:R-:W-:-:S04]  /*a8e0*/  SHF.R.U32.HI R0, RZ, 0x4, R0 ;  /* 0x00000004ff007819 */ /* 0x000fc80000011600 */
[----:B------:R-:W-:Y:S01]  /*a8f0*/  LOP3.LUT R44, R0, 0x3fff, RZ, 0xc0, !PT ;  /* 0x00003fff002c7812 */ /* 0x000fe200078ec0ff */
[----:B------:R-:W-:Y:S06]  /*a900*/  @!P0 BRA `(.L_x_1708) ;  /* 0x0000000000408947 */ /* 0x000fec0003800000 */
[----:B------:R-:W-:Y:S01]  /*a910*/  MOV R0, 0x0 ;  /* 0x0000000000007802 */ /* 0x000fe20000000f00 */
[----:B------:R-:W-:Y:S01]  /*a920*/  ULDC.64 UR4, c[0x4][0xc0] ;  /* 0x0100300000047ab9 */ /* 0x000fe20000000a00 */
[----:B------:R-:W-:Y:S01]  /*a930*/  ULDC.64 UR6, c[0x4][0xc8] ;  /* 0x0100320000067ab9 */ /* 0x000fe20000000a00 */
[----:B------:R-:W-:Y:S01]  /*a940*/  IMAD.U32 R4, RZ, RZ, UR4 ;  /* 0x00000004ff047e24 */ /* 0x000fe2000f8e00ff */
[----:B------:R1:W2:Y:S01]  /*a950*/  LDC.64 R2, c[0x4][R0] ;  /* 0x0100000000027b82 */ /* 0x0002a20000000a00 */
[----:B------:R-:W-:Y:S01]  /*a960*/  MOV R5, UR5 ;  /* 0x0000000500057c02 */ /* 0x000fe20008000f00 */
[----:B------:R-:W-:Y:S01]  /*a970*/  ULDC.64 UR4, c[0x4][0x60] ;  /* 0x0100180000047ab9 */ /* 0x000fe20000000a00 */
[----:B------:R-:W-:Y:S02]  /*a980*/  IMAD.U32 R6, RZ, RZ, UR6 ;  /* 0x00000006ff067e24 */ /* 0x000fe4000f8e00ff */
[----:B------:R-:W-:Y:S02]  /*a990*/  IMAD.U32 R7, RZ, RZ, UR7 ;  /* 0x00000007ff077e24 */ /* 0x000fe4000f8e00ff */
[----:B------:R-:W-:-:S02]  /*a9a0*/  IMAD.U32 R10, RZ, RZ, UR4 ;  /* 0x00000004ff0a7e24 */ /* 0x000fc4000f8e00ff */
[----:B------:R-:W-:Y:S02]  /*a9b0*/  IMAD.U32 R11, RZ, RZ, UR5 ;  /* 0x00000005ff0b7e24 */ /* 0x000fe4000f8e00ff */
[----:B------:R-:W-:Y:S02]  /*a9c0*/  IMAD.MOV.U32 R8, RZ, RZ, 0x70 ;  /* 0x00000070ff087424 */ /* 0x000fe400078e00ff */
[----:B------:R-:W-:Y:S02]  /*a9d0*/  IMAD.MOV.U32 R12, RZ, RZ, 0x1 ;  /* 0x00000001ff0c7424 */ /* 0x000fe400078e00ff */
[----:B01----:R-:W-:-:S07]  /*a9e0*/  IMAD.MOV.U32 R13, RZ, RZ, RZ ;  /* 0x000000ffff0d7224 */ /* 0x003fce00078e00ff */
[----:B------:R-:W-:-:S07]  /*a9f0*/  LEPC R20, `(.L_x_1708) ;  /* 0x000000001014794e */ /* 0x000fce0000000000 */
[----:B--2--5:R-:W-:Y:S05]  /*aa00*/  CALL.ABS.NOINC R2 ;  /* 0x0000000002007343 */ /* 0x024fea0003c00000 */
.L_x_1708:
[----:B------:R-:W-:Y:S01]  /*aa10*/  ULDC.64 UR6, c[0x0][0x998] ;  /* 0x0002660000067ab9 */ /* 0x000fe20000000a00 */
[----:B------:R-:W-:Y:S01]  /*aa20*/  ULDC.64 UR4, c[0x0][0x990] ;  /* 0x0002640000047ab9 */ /* 0x000fe20000000a00 */
[----:B------:R-:W-:Y:S02]  /*aa30*/  ISETP.NE.U32.AND P1, PT, RZ, UR6, PT ;  /* 0x00000006ff007c0c */ /* 0x000fe4000bf25070 */
[----:B------:R-:W-:Y:S02]  /*aa40*/  ISETP.NE.U32.AND P0, PT, RZ, UR4, PT ;  /* 0x00000004ff007c0c */ /* 0x000fe4000bf05070 */
[----:B------:R-:W-:Y:S02]  /*aa50*/  ISETP.NE.AND.EX P1, PT, RZ, UR7, PT, P1 ;  /* 0x00000007ff007c0c */ /* 0x000fe4000bf25310 */
[----:B------:R-:W-:-:S11]  /*aa60*/  ISETP.NE.AND.EX P0, PT, RZ, UR5, PT, P0 ;  /* 0x00000005ff007c0c */ /* 0x000fd6000bf05300 */
[----:B------:R-:W1:Y:S01]  /*aa70*/  @P1 LDC.64 R8, c[0x0][0x9b8] ;  /* 0x00026e00ff081b82 */ /* 0x000e620000000a00 */
[--C-:B------:R-:W-:Y:S02]  /*aa80*/  @P1 SHF.R.S32.HI R5, RZ, 0x1f, R227.reuse ;  /* 0x0000001fff051819 */ /* 0x100fe400000114e3 */
[----:B------:R-:W-:-:S05]  /*aa90*/  @P0 SHF.R.S32.HI R3, RZ, 0x1f, R227 ;  /* 0x0000001fff030819 */ /* 0x000fca00000114e3 */
[----:B------:R-:W2:Y:S08]  /*aaa0*/  @P0 LDC.64 R6, c[0x0][0x9a8] ;  /* 0x00026a00ff060b82 */ /* 0x000eb00000000a00 */
[----:B------:R-:W3:Y:S08]  /*aab0*/  @P0 LDC.64 R10, c[0x0][0x9b0] ;  /* 0x00026c00ff0a0b82 */ /* 0x000ef00000000a00 */
[----:B0-----:R-:W0:Y:S01]  /*aac0*/  @P1 LDC.64 R12, c[0x0][0x9c0] ;  /* 0x00027000ff0c1b82 */ /* 0x001e220000000a00 */
[----:B-1----:R-:W-:-:S02]  /*aad0*/  @P1 IMAD R2, R5, R8, RZ ;  /* 0x0000000805021224 */ /* 0x002fc400078e02ff */
[----:B------:R-:W-:-:S04]  /*aae0*/  @P1 IMAD.WIDE.U32 R4, R227, R8, RZ ;  /* 0x00000008e3041225 */ /* 0x000fc800078e00ff */
[----:B------:R-:W-:Y:S02]  /*aaf0*/  @P1 IMAD R9, R227, R9, R2 ;  /* 0x00000009e3091224 */ /* 0x000fe400078e0202 */
[-C--:B--2---:R-:W-:Y:S02]  /*ab00*/  @P0 IMAD R0, R3, R6.reuse, RZ ;  /* 0x0000000603000224 */ /* 0x084fe400078e02ff */
[----:B------:R-:W-:-:S04]  /*ab10*/  @P0 IMAD.WIDE.U32 R2, R227, R6, RZ ;  /* 0x00000006e3020225 */ /* 0x000fc800078e00ff */
[----:B------:R-:W-:Y:S02]  /*ab20*/  @P0 IMAD R7, R227, R7, R0 ;  /* 0x00000007e3070224 */ /* 0x000fe400078e0200 */
[----:B------:R-:W-:Y:S02]  /*ab30*/  @P1 IMAD.IADD R5, R5, 0x1, R9 ;  /* 0x0000000105051824 */ /* 0x000fe400078e0209 */
[----:B------:R-:W-:Y:S02]  /*ab40*/  @P0 IMAD.IADD R3, R3, 0x1, R7 ;  /* 0x0000000103030824 */ /* 0x000fe400078e0207 */
[----:B------:R-:W-:Y:S02]  /*ab50*/  IMAD.MOV.U32 R0, RZ, RZ, 0x3f800000 ;  /* 0x3f800000ff007424 */ /* 0x000fe400078e00ff */
[----:B---3--:R-:W-:-:S04]  /*ab60*/  @P0 IMAD.WIDE.U32 R2, R200, R10, R2 ;  /* 0x0000000ac8020225 */ /* 0x008fc800078e0002 */
[----:B0-----:R-:W-:Y:S01]  /*ab70*/  @P1 IMAD.WIDE.U32 R6, R200, R12, R4 ;  /* 0x0000000cc8061225 */ /* 0x001fe200078e0004 */
[----:B------:R-:W-:Y:S01]  /*ab80*/  @P0 LEA R4, P2, R2, UR4, 0x2 ;  /* 0x0000000402040c11 */ /* 0x000fe2000f8410ff */
[----:B------:R-:W-:Y:S02]  /*ab90*/  ULDC UR4, c[0x0][0x3f4] ;  /* 0x0000fd0000047ab9 */ /* 0x000fe40000000800 */
[----:B------:R-:W-:Y:S01]  /*aba0*/  @P0 IMAD R5, R200, R11, R3 ;  /* 0x0000000bc8050224 */ /* 0x000fe200078e0203 */
[----:B------:R-:W-:Y:S01]  /*abb0*/  @P1 LEA R8, P3, R6, UR6, 0x2 ;  /* 0x0000000606081c11 */ /* 0x000fe2000f8610ff */
[----:B------:R-:W-:-:S03]  /*abc0*/  @P1 IMAD R3, R200, R13, R7 ;  /* 0x0000000dc8031224 */ /* 0x000fc600078e0207 */
[----:B------:R-:W-:Y:S02]  /*abd0*/  @P0 LEA.HI.X R5, R2, UR5, R5, 0x2, P2 ;  /* 0x0000000502050c11 */ /* 0x000fe400090f1405 */
[----:B------:R-:W-:Y:S01]  /*abe0*/  @P1 LEA.HI.X R9, R6, UR7, R3, 0x2, P3 ;  /* 0x0000000706091c11 */ /* 0x000fe200098f1403 */
[----:B------:R-:W-:-:S04]  /*abf0*/  IMAD.MOV.U32 R3, RZ, RZ, 0x3f800000 ;  /* 0x3f800000ff037424 */ /* 0x000fc800078e00ff */
        /* <DEDUP_REMOVED lines=12> */
[----:B------:R0:W1:Y:S03]  /*acc0*/  SYNCS.PHASECHK.TRANS64.TRYWAIT P0, [R16+URZ+0x2a800], R3 ;  /* 0x02a80003100075a7 */ /* 0x000066000800017f */
[----:B-1----:R-:W-:Y:S05]  /*acd0*/  @!P0 NANOSLEEP.SYNCS 0x989680 ;  /* 0x009896800000895d */ /* 0x002fea0003900000 */
[----:B------:R-:W1:Y:S01]  /*ace0*/  @!P0 SYNCS.PHASECHK.TRANS64 P0, [R16+URZ+0x2a800], R3 ;  /* 0x02a80003100085a7 */ /* 0x000e62000800007f */
[----:B------:R-:W-:Y:S04]  /*acf0*/  BSSY B0, `(.L_x_1710) ;  /* 0x0000006000007945 */ /* 0x000fe80003800000 */
[----:B-1----:R-:W-:Y:S05]  /*ad00*/  @P0 BRA `(.L_x_1711) ;  /* 0x0000000000100947 */ /* 0x002fea0003800000 */
.L_x_1712:
[----:B-1----:R1:W2:Y:S02]  /*ad10*/  SYNCS.PHASECHK.TRANS64.TRYWAIT P0, [R16+URZ+0x2a800], R3 ;  /* 0x02a80003100075a7 */ /* 0x0022a4000800017f */
[----:B--2---:R-:W-:Y:S05]  /*ad20*/  @!P0 NANOSLEEP.SYNCS 0x989680 ;  /* 0x009896800000895d */ /* 0x004fea0003900000 */
[----:B------:R-:W2:Y:S02]  /*ad30*/  @!P0 SYNCS.PHASECHK.TRANS64 P0, [R16+URZ+0x2a800], R3 ;  /* 0x02a80003100085a7 */ /* 0x000ea4000800007f */
[----:B--2---:R-:W-:Y:S05]  /*ad40*/  @!P0 BRA `(.L_x_1712) ;  /* 0xfffffffc00f08947 */ /* 0x004fea000383ffff */
.L_x_1711:
[----:B------:R-:W-:Y:S05]  /*ad50*/  BSYNC B0 ;  /* 0x0000000000007941 */ /* 0x000fea0003800000 */
.L_x_1710:
[----:B------:R-:W-:Y:S05]  /*ad60*/  BRA `(.L_x_1713) ;  /* 0x0000006c00ec7947 */ /* 0x000fea0003800000 */
.L_x_1709:
[----:B------:R-:W-:Y:S01]  /*ad70*/  ULOP3.LUT UP0, URZ, UR39, 0x1bf, URZ, 0xc0, !UPT ;  /* 0x000001bf273f7892 */ /* 0x000fe2000f80c03f */
[----:B-----5:R-:W-:Y:S01]  /*ad80*/  SHF.R.S32.HI R0, RZ, 0x1f, R26 ;  /* 0x0000001fff007819 */ /* 0x020fe2000001141a */
[----:B------:R-:W-:Y:S01]  /*ad90*/  ULDC.64 UR4, c[0x0][0x3f8] ;  /* 0x0000fe0000047ab9 */ /* 0x000fe20000000a00 */
[----:B------:R-:W-:Y:S01]  /*ada0*/  ULDC.64 UR6, c[0x0][0x408] ;  /* 0x0001020000067ab9 */ /* 0x000fe20000000a00 */
[----:B------:R-:W-:Y:S02]  /*adb0*/  IMAD.WIDE.U32 R24, R26, UR4, RZ ;  /* 0x000000041a187c25 */ /* 0x000fe4000f8e00ff */
[----:B------:R-:W-:Y:S02]  /*adc0*/  PLOP3.LUT P0, PT, PT, PT, UP0, 0x80, 0x0 ;  /* 0x000000000000781c */ /* 0x000fe40003f0f008 */
[C---:B------:R-:W-:Y:S02]  /*add0*/  IMAD R3, R0.reuse, UR4, RZ ;  /* 0x0000000400037c24 */ /* 0x040fe4000f8e02ff */
[----:B------:R-:W-:-:S02]  /*ade0*/  IMAD R5, R0, UR6, RZ ;  /* 0x0000000600057c24 */ /* 0x000fc4000f8e02ff */
[C---:B------:R-:W-:Y:S02]  /*adf0*/  IMAD R3, R26.reuse, UR5, R3 ;  /* 0x000000051a037c24 */ /* 0x040fe4000f8e0203 */
[C---:B------:R-:W-:Y:S02]  /*ae00*/  IMAD R5, R26.reuse, UR7, R5 ;  /* 0x000000071a057c24 */ /* 0x040fe4000f8e0205 */
[----:B------:R-:W-:-:S04]  /*ae10*/  IMAD.WIDE.U32 R26, R26, UR6, RZ ;  /* 0x000000061a1a7c25 */ /* 0x000fc8000f8e00ff */
[----:B------:R-:W-:Y:S02]  /*ae20*/  IMAD.IADD R29, R3, 0x1, R25 ;  /* 0x00000001031d7824 */ /* 0x000fe400078e0219 */
[----:B------:R-:W-:Y:S01]  /*ae30*/  IMAD.IADD R31, R5, 0x1, R27 ;  /* 0x00000001051f7824 */ /* 0x000fe200078e021b */
[----:B------:R-:W-:Y:S06]  /*ae40*/  @!P0 BRA `(.L_x_1714) ;  /* 0x0000000000408947 */ /* 0x000fec0003800000 */
        /* <DEDUP_REMOVED lines=16> */
.L_x_1714:
[----:B------:R-:W-:Y:S01]  /*af50*/  ULDC.U8 UR4, c[0x0][0x410] ;  /* 0x0001040000047ab9 */ /* 0x000fe20000000000 */
[----:B------:R-:W-:Y:S01]  /*af60*/  BSSY B0, `(.L_x_1715) ;  /* 0x00006d3000007945 */ /* 0x000fe20003800000 */
[----:B------:R-:W-:Y:S01]  /*af70*/  ISETP.NE.AND P0, PT, RZ, UR4, PT ;  /* 0x00000004ff007c0c */ /* 0x000fe2000bf05270 */
[----:B------:R-:W-:-:S12]  /*af80*/  IMAD.IADD R10, R210, 0x1, R211 ;  /* 0x00000001d20a7824 */ /* 0x000fd800078e02d3 */
[----:B------:R-:W-:Y:S05]  /*af90*/  @!P0 BRA `(.L_x_1716) ;  /* 0x0000003400b48947 */ /* 0x000fea0003800000 */
[----:B------:R-:W0:Y:S01]  /*afa0*/  LDC R55, c[0x0][0x448] ;  /* 0x00011200ff377b82 */ /* 0x000e220000000800 */
[----:B------:R-:W-:Y:S01]  /*afb0*/  IMAD.MOV.U32 R11, RZ, RZ, R10 ;  /* 0x000000ffff0b7224 */ /* 0x000fe200078e000a */
[----:B------:R-:W-:Y:S01]  /*afc0*/  ULDC.64 UR4, c[0x0][0x3f8] ;  /* 0x0000fe0000047ab9 */ /* 0x000fe20000000a00 */
[----:B------:R-:W-:Y:S01]  /*afd0*/  IMAD.MOV.U32 R8, RZ, RZ, R26 ;  /* 0x000000ffff087224 */ /* 0x000fe200078e001a */
[----:B------:R-:W-:Y:S01]  /*afe0*/  ULDC.64 UR6, c[0x0][0x408] ;  /* 0x0001020000067ab9 */ /* 0x000fe20000000a00 */
[----:B------:R-:W-:Y:S01]  /*aff0*/  IMAD.MOV.U32 R9, RZ, RZ, R31 ;  /* 0x000000ffff097224 */ /* 0x000fe200078e001f */
[----:B------:R-:W-:Y:S01]  /*b000*/  ULDC.64 UR8, c[0x0][0x400] ;  /* 0x0001000000087ab9 */ /* 0x000fe20000000a00 */
[----:B------:R-:W-:Y:S02]  /*b010*/  IMAD.MOV.U32 R6, RZ, RZ, R24 ;  /* 0x000000ffff067224 */ /* 0x000fe400078e0018 */
[----:B------:R-:W-:Y:S01]  /*b020*/  IMAD.MOV.U32 R7, RZ, RZ, R29 ;  /* 0x000000ffff077224 */ /* 0x000fe200078e001d */
[----:B0-----:R-:W-:-:S13]  /*b030*/  ISETP.NE.AND P0, PT, R55, 0x1, PT ;  /* 0x000000013700780c */ /* 0x001fda0003f05270 */
[----:B------:R-:W0:Y:S08]  /*b040*/  @P0 LDC R3, c[0x0][0x44c] ;  /* 0x00011300ff030b82 */ /* 0x000e300000000800 */
[----:B------:R-:W1:Y:S01]  /*b050*/  @P0 LDC R5, c[0x0][0x450] ;  /* 0x00011400ff050b82 */ /* 0x000e620000000800 */
[----:B0-----:R-:W-:-:S05]  /*b060*/  @P0 IMAD.HI.U32 R0, R10, R3, RZ ;  /* 0x000000030a000227 */ /* 0x001fca00078e00ff */
[----:B-1----:R-:W-:-:S04]  /*b070*/  @P0 SHF.R.U32.HI R11, RZ, R5, R0 ;  /* 0x00000005ff0b0219 */ /* 0x002fc80000011600 */
[----:B------:R-:W-:Y:S01]  /*b080*/  SHF.R.S32.HI R0, RZ, 0x1f, R11 ;  /* 0x0000001fff007819 */ /* 0x000fe2000001140b */
[----:B------:R-:W-:-:S04]  /*b090*/  IMAD.WIDE.U32 R8, R11, UR6, R8 ;  /* 0x000000060b087c25 */ /* 0x000fc8000f8e0008 */
[----:B------:R-:W-:Y:S01]  /*b0a0*/  IMAD R4, R0, UR4, RZ ;  /* 0x0000000400047c24 */ /* 0x000fe2000f8e02ff */
[----:B------:R-:W-:Y:S01]  /*b0b0*/  IADD3 R5, P1, R8, UR8, RZ ;  /* 0x0000000808057c10 */ /* 0x000fe2000ff3e0ff */
[----:B------:R-:W-:-:S04]  /*b0c0*/  IMAD.WIDE.U32 R6, R11, UR4, R6 ;  /* 0x000000040b067c25 */ /* 0x000fc8000f8e0006 */
[----:B------:R-:W-:Y:S02]  /*b0d0*/  IMAD R0, R0, UR6, RZ ;  /* 0x0000000600007c24 */ /* 0x000fe4000f8e02ff */
[C---:B------:R-:W-:Y:S01]  /*b0e0*/  IMAD R13, R11.reuse, UR5, R4 ;  /* 0x000000050b0d7c24 */ /* 0x040fe2000f8e0204 */
[----:B------:R-:W-:Y:S01]  /*b0f0*/  ULDC.64 UR4, c[0x0][0x3e8] ;  /* 0x0000fa0000047ab9 */ /* 0x000fe20000000a00 */
[----:B------:R-:W-:Y:S01]  /*b100*/  IMAD R8, R11, UR7, R0 ;  /* 0x000000070b087c24 */ /* 0x000fe2000f8e0200 */
[----:B------:R-:W-:Y:S01]  /*b110*/  IADD3 R3, P0, R6, UR4, RZ ;  /* 0x0000000406037c10 */ /* 0x000fe2000ff1e0ff */
[----:B------:R-:W-:-:S03]  /*b120*/  UMOV UR4, 0xffffffff ;  /* 0xffffffff00047882 */ /* 0x000fc60000000000 */
[----:B------:R-:W-:Y:S02]  /*b130*/  IADD3.X R13, R7, UR5, R13, P0, !PT ;  /* 0x00000005070d7c10 */ /* 0x000fe400087fe40d */
[----:B------:R-:W-:Y:S01]  /*b140*/  IADD3.X R4, R9, UR9, R8, P1, !PT ;  /* 0x0000000909047c10 */ /* 0x000fe20008ffe408 */
[----:B------:R-:W-:Y:S06]  /*b150*/  BRA.DIV UR4, `(.L_x_1717) ;  /* 0x0000024604647947 */ /* 0x000fec000b800000 */
[----:B------:R0:W1:Y:S04]  /*b160*/  SHFL.IDX PT, R0, R13, RZ, 0x1e1f ;  /* 0x001e1fff0d007589 */ /* 0x00006800000e0000 */
[----:B------:R-:W2:Y:S04]  /*b170*/  SHFL.IDX PT, R3, R3, RZ, 0x1e1f ;  /* 0x001e1fff03037589 */ /* 0x000ea800000e0000 */
[----:B------:R-:W3:Y:S04]  /*b180*/  SHFL.IDX PT, R4, R4, RZ, 0x1e1f ;  /* 0x001e1fff04047589 */ /* 0x000ee800000e0000 */
[----:B0-----:R-:W4:Y:S02]  /*b190*/  SHFL.IDX PT, R5, R5, RZ, 0x1e1f ;  /* 0x001e1fff05057589 */ /* 0x001f2400000e0000 */
.L_x_2043:
[----:B------:R-:W-:Y:S01]  /*b1a0*/  IMAD R55, R202, R55, RZ ;  /* 0x00000037ca377224 */ /* 0x000fe200078e02ff */
[----:B------:R-:W-:Y:S01]  /*b1b0*/  BSSY B1, `(.L_x_1718) ;  /* 0x000004c000017945 */ /* 0x000fe20003800000 */
[----:B------:R-:W-:Y:S02]  /*b1c0*/  CS2R R8, SRZ ;  /* 0x0000000000087805 */ /* 0x000fe4000001ff00 */
[----:B------:R-:W-:Y:S02]  /*b1d0*/  CS2R R12, SRZ ;  /* 0x00000000000c7805 */ /* 0x000fe4000001ff00 */
[----:B------:R-:W-:Y:S02]  /*b1e0*/  CS2R R20, SRZ ;  /* 0x0000000000147805 */ /* 0x000fe4000001ff00 */
[----:B------:R-:W-:Y:S02]  /*b1f0*/  ISETP.GE.AND P0, PT, R10, R55, PT ;  /* 0x000000370a00720c */ /* 0x000fe40003f06270 */
        /* <DEDUP_REMOVED lines=8> */
[----:B------:R-:W-:Y:S01]  /*b280*/  CS2R R36, SRZ ;  /* 0x0000000000247805 */ /* 0x000fe2000001ff00 */
[----:B------:R-:W-:Y:S06]  /*b290*/  @P0 BRA `(.L_x_1719) ;  /* 0x0000000000f40947 */ /* 0x000fec0003800000 */
[----:B------:R-:W-:Y:S01]  /*b2a0*/  ULDC UR4, c[0x0][0x3f4] ;  /* 0x0000fd0000047ab9 */ /* 0x000fe20000000800 */
[----:B------:R-:W-:Y:S02]  /*b2b0*/  SHF.R.S32.HI R9, RZ, 0x1f, R221 ;  /* 0x0000001fff097819 */ /* 0x000fe400000114dd */
[----:B------:R-:W-:Y:S02]  /*b2c0*/  CS2R R32, SRZ ;  /* 0x0000000000207805 */ /* 0x000fe4000001ff00 */
[----:B------:R-:W-:Y:S02]  /*b2d0*/  ISETP.GE.AND P4, PT, R221, UR4, PT ;  /* 0x00000004dd007c0c */ /* 0x000fe4000bf86270 */
[----:B------:R-:W-:Y:S02]  /*b2e0*/  CS2R R30, SRZ ;  /* 0x00000000001e7805 */ /* 0x000fe4000001ff00 */
[----:B------:R-:W-:Y:S02]  /*b2f0*/  ISETP.GE.AND P3, PT, R223, UR4, PT ;  /* 0x00000004df007c0c */ /* 0x000fe4000bf66270 */
[----:B------:R-:W-:-:S07]  /*b300*/  ISETP.GE.AND P2, PT, R228, UR4, PT ;  /* 0x00000004e4007c0c */ /* 0x000fce000bf46270 */
[C---:B--2---:R-:W-:Y:S02]  /*b310*/  @!P4 IADD3 R6, P0, R221.reuse, R3, RZ ;  /* 0x00000003dd06c210 */ /* 0x044fe40007f1e0ff */
[----:B----4-:R-:W-:-:S03]  /*b320*/  @!P4 IADD3 R12, P1, R221, R5, RZ ;  /* 0x00000005dd0cc210 */ /* 0x010fc60007f3e0ff */
[--C-:B-1----:R-:W-:Y:S02]  /*b330*/  @!P4 IMAD.X R7, R0, 0x1, R9.reuse, P0 ;  /* 0x000000010007c824 */ /* 0x102fe400000e0609 */
[----:B---3--:R-:W-:Y:S01]  /*b340*/  @!P4 IMAD.X R13, R4, 0x1, R9, P1 ;  /* 0x00000001040dc824 */ /* 0x008fe200008e0609 */
[----:B------:R-:W-:Y:S02]  /*b350*/  ISETP.GE.AND P1, PT, R222, UR4, PT ;  /* 0x00000004de007c0c */ /* 0x000fe4000bf26270 */
[----:B------:R-:W5:Y:S01]  /*b360*/  @!P4 LD.E.64 R32, desc[UR42][R6.64] ;  /* 0x0000002a0620c980 */ /* 0x000f62000c101b00 */
[----:B------:R-:W-:-:S03]  /*b370*/  SHF.R.S32.HI R9, RZ, 0x1f, R223 ;  /* 0x0000001fff097819 */ /* 0x000fc600000114df */
[----:B------:R0:W5:Y:S01]  /*b380*/  @!P4 LD.E.64 R30, desc[UR42][R12.64] ;  /* 0x0000002a0c1ec980 */ /* 0x000162000c101b00 */
[C---:B------:R-:W-:Y:S02]  /*b390*/  @!P3 IADD3 R10, P4, R223.reuse, R3, RZ ;  /* 0x00000003df0ab210 */ /* 0x040fe40007f9e0ff */
[----:B------:R-:W-:Y:S02]  /*b3a0*/  CS2R R26, SRZ ;  /* 0x00000000001a7805 */ /* 0x000fe4000001ff00 */
[----:B------:R-:W-:Y:S02]  /*b3b0*/  @!P3 IADD3 R8, P5, R223, R5, RZ ;  /* 0x00000005df08b210 */ /* 0x000fe40007fbe0ff */
[----:B------:R-:W-:Y:S02]  /*b3c0*/  CS2R R28, SRZ ;  /* 0x00000000001c7805 */ /* 0x000fe4000001ff00 */
[----:B------:R-:W-:Y:S01]  /*b3d0*/  SHF.R.S32.HI R21, RZ, 0x1f, R228 ;  /* 0x0000001fff157819 */ /* 0x000fe200000114e4 */
[--C-:B------:R-:W-:Y:S01]  /*b3e0*/  @!P3 IMAD.X R11, R0, 0x1, R9.reuse, P4 ;  /* 0x00000001000bb824 */ /* 0x100fe200020e0609 */
[----:B------:R-:W-:Y:S01]  /*b3f0*/  ISETP.GE.AND P0, PT, R204, UR4, PT ;  /* 0x00000004cc007c0c */ /* 0x000fe2000bf06270 */
[----:B------:R-:W-:Y:S01]  /*b400*/  @!P3 IMAD.X R9, R4, 0x1, R9, P5 ;  /* 0x000000010409b824 */ /* 0x000fe200028e0609 */
[----:B------:R-:W-:-:S02]  /*b410*/  @!P2 IADD3 R52, P4, R228, R3, RZ ;  /* 0x00000003e434a210 */ /* 0x000fc40007f9e0ff */
[----:B------:R-:W-:Y:S01]  /*b420*/  @!P2 IADD3 R50, P5, R228, R5, RZ ;  /* 0x00000005e432a210 */ /* 0x000fe20007fbe0ff */
[----:B------:R-:W5:Y:S01]  /*b430*/  @!P3 LD.E.64 R26, desc[UR42][R10.64] ;  /* 0x0000002a0a1ab980 */ /* 0x000f62000c101b00 */
[----:B------:R-:W-:Y:S01]  /*b440*/  SHF.R.S32.HI R15, RZ, 0x1f, R222 ;  /* 0x0000001fff0f7819 */ /* 0x000fe200000114de */
[--C-:B------:R-:W-:Y:S01]  /*b450*/  @!P2 IMAD.X R53, R0, 0x1, R21.reuse, P4 ;  /* 0x000000010035a824 */ /* 0x100fe200020e0615 */
[----:B------:R-:W-:Y:S01]  /*b460*/  @!P1 IADD3 R48, P4, R222, R3, RZ ;  /* 0x00000003de309210 */ /* 0x000fe20007f9e0ff */
[----:B------:R-:W-:Y:S01]  /*b470*/  @!P2 IMAD.X R51, R4, 0x1, R21, P5 ;  /* 0x000000010433a824 */ /* 0x000fe200028e0615 */
[----:B------:R-:W-:Y:S01]  /*b480*/  @!P1 IADD3 R42, P5, R222, R5, RZ ;  /* 0x00000005de2a9210 */ /* 0x000fe20007fbe0ff */
[----:B------:R1:W5:Y:S01]  /*b490*/  @!P3 LD.E.64 R28, desc[UR42][R8.64] ;  /* 0x0000002a081cb980 */ /* 0x000362000c101b00 */
[----:B0-----:R-:W-:Y:S01]  /*b4a0*/  SHF.R.S32.HI R13, RZ, 0x1f, R229 ;  /* 0x0000001fff0d7819 */ /* 0x001fe200000114e5 */
[--C-:B------:R-:W-:Y:S01]  /*b4b0*/  @!P1 IMAD.X R49, R0, 0x1, R15.reuse, P4 ;  /* 0x0000000100319824 */ /* 0x100fe200020e060f */
[----:B------:R-:W-:Y:S01]  /*b4c0*/  ISETP.GE.AND P4, PT, R229, UR4, PT ;  /* 0x00000004e5007c0c */ /* 0x000fe2000bf86270 */
[----:B------:R-:W-:Y:S01]  /*b4d0*/  @!P1 IMAD.X R43, R4, 0x1, R15, P5 ;  /* 0x00000001042b9824 */ /* 0x000fe200028e060f */
[----:B------:R-:W-:-:S02]  /*b4e0*/  @!P0 SHF.R.S32.HI R7, RZ, 0x1f, R204 ;  /* 0x0000001fff078819 */ /* 0x000fc400000114cc */
[----:B------:R-:W-:-:S05]  /*b4f0*/  @!P0 IADD3 R40, P5, R204, R3, RZ ;  /* 0x00000003cc288210 */ /* 0x000fca0007fbe0ff */
[----:B------:R-:W-:Y:S01]  /*b500*/  @!P0 IMAD.X R41, R0, 0x1, R7, P5 ;  /* 0x0000000100298824 */ /* 0x000fe200028e0607 */
[----:B------:R-:W-:-:S05]  /*b510*/  @!P0 IADD3 R6, P5, R204, R5, RZ ;  /* 0x00000005cc068210 */ /* 0x000fca0007fbe0ff */
[----:B------:R-:W-:Y:S01]  /*b520*/  @!P0 IMAD.X R7, R4, 0x1, R7, P5 ;  /* 0x0000000104078824 */ /* 0x000fe200028e0607 */
[----:B------:R-:W-:-:S05]  /*b530*/  @!P4 IADD3 R38, P5, R229, R3, RZ ;  /* 0x00000003e526c210 */ /* 0x000fca0007fbe0ff */
[--C-:B------:R-:W-:Y:S01]  /*b540*/  @!P4 IMAD.X R39, R0, 0x1, R13.reuse, P5 ;  /* 0x000000010027c824 */ /* 0x100fe200028e060d */
[----:B------:R-:W-:Y:S02]  /*b550*/  @!P4 IADD3 R46, P5, R229, R5, RZ ;  /* 0x00000005e52ec210 */ /* 0x000fe40007fbe0ff */
[----:B------:R-:W-:Y:S02]  /*b560*/  CS2R R20, SRZ ;  /* 0x0000000000147805 */ /* 0x000fe4000001ff00 */
[----:B------:R-:W-:Y:S02]  /*b570*/  CS2R R24, SRZ ;  /* 0x0000000000187805 */ /* 0x000fe4000001ff00 */
[----:B------:R-:W-:Y:S02]  /*b580*/  CS2R R14, SRZ ;  /* 0x00000000000e7805 */ /* 0x000fe4000001ff00 */
[----:B------:R-:W-:Y:S01]  /*b590*/  CS2R R34, SRZ ;  /* 0x0000000000227805 */ /* 0x000fe2000001ff00 */
[----:B------:R-:W-:Y:S01]  /*b5a0*/  @!P4 IMAD.X R47, R4, 0x1, R13, P5 ;  /* 0x00000001042fc824 */ /* 0x000fe200028e060d */
[----:B------:R-:W-:-:S02]  /*b5b0*/  CS2R R12, SRZ ;  /* 0x00000000000c7805 */ /* 0x000fc4000001ff00 */
[----:B------:R-:W-:Y:S02]  /*b5c0*/  CS2R R36, SRZ ;  /* 0x0000000000247805 */ /* 0x000fe4000001ff00 */
[----:B-1----:R-:W-:Y:S02]  /*b5d0*/  CS2R R8, SRZ ;  /* 0x0000000000087805 */ /* 0x002fe4000001ff00 */
[----:B------:R-:W-:Y:S01]  /*b5e0*/  CS2R R10, SRZ ;  /* 0x00000000000a7805 */ /* 0x000fe2000001ff00 */
[----:B------:R0:W5:Y:S04]  /*b5f0*/  @!P2 LD.E.64 R20, desc[UR42][R52.64] ;  /* 0x0000002a3414a980 */ /* 0x000168000c101b00 */
[----:B------:R0:W5:Y:S04]  /*b600*/  @!P2 LD.E.64 R24, desc[UR42][R50.64] ;  /* 0x0000002a3218a980 */ /* 0x000168000c101b00 */
[----:B------:R0:W5:Y:S04]  /*b610*/  @!P1 LD.E.64 R12, desc[UR42][R48.64] ;  /* 0x0000002a300c9980 */ /* 0x000168000c101b00 */
[----:B------:R0:W5:Y:S04]  /*b620*/  @!P1 LD.E.64 R14, desc[UR42][R42.64] ;  /* 0x0000002a2a0e9980 */ /* 0x000168000c101b00 */
[----:B------:R0:W5:Y:S04]  /*b630*/  @!P0 LD.E.64 R34, desc[UR42][R40.64] ;  /* 0x0000002a28228980 */ /* 0x000168000c101b00 */
[----:B------:R0:W5:Y:S04]  /*b640*/  @!P0 LD.E.64 R36, desc[UR42][R6.64] ;  /* 0x0000002a06248980 */ /* 0x000168000c101b00 */
[----:B------:R0:W5:Y:S04]  /*b650*/  @!P4 LD.E.64 R8, desc[UR42][R38.64] ;  /* 0x0000002a2608c980 */ /* 0x000168000c101b00 */
[----:B------:R0:W5:Y:S02]  /*b660*/  @!P4 LD.E.64 R10, desc[UR42][R46.64] ;  /* 0x0000002a2e0ac980 */ /* 0x000164000c101b00 */
.L_x_1719:
[----:B------:R-:W-:Y:S05]  /*b670*/  BSYNC B1 ;  /* 0x0000000000017941 */ /* 0x000fea0003800000 */
.L_x_1718:
[----:B------:R-:W-:Y:S01]  /*b680*/  ULEA.HI UR4, UR37, UR37, URZ, 0x1 ;  /* 0x0000002525047291 */ /* 0x000fe2000f8f083f */
[----:B--2---:R-:W-:Y:S01]  /*b690*/  VIADDMNMX R3, R55, -R211, 0x80, PT ;  /* 0x0000008037037446 */ /* 0x004fe200038009d3 */
[----:B------:R-:W-:Y:S02]  /*b6a0*/  BSSY B1, `(.L_x_1720) ;  /* 0x0000008000017945 */ /* 0x000fe40003800000 */
[----:B------:R-:W-:Y:S01]  /*b6b0*/  ULOP3.LUT UR4, UR4, 0xfffffffe, URZ, 0xc0, !UPT ;  /* 0xfffffffe04047892 */ /* 0x000fe2000f8ec03f */
[----:B------:R-:W-:-:S03]  /*b6c0*/  ISETP.GE.AND P1, PT, R210, R3, PT ;  /* 0x00000003d200720c */ /* 0x000fc60003f26270 */
[----:B------:R-:W-:-:S06]  /*b6d0*/  UIADD3 UR4, UR37, -UR4, URZ ;  /* 0x8000000425047290 */ /* 0x000fcc000fffe03f */
[----:B----4-:R-:W-:-:S05]  /*b6e0*/  IMAD.U32 R5, RZ, RZ, UR4 ;  /* 0x00000004ff057e24 */ /* 0x010fca000f8e00ff */
[----:B------:R-:W-:-:S04]  /*b6f0*/  SHF.L.U32 R5, R5, 0x1f, RZ ;  /* 0x0000001f05057819 */ /* 0x000fc800000006ff */
[----:B------:R-:W2:Y:S02]  /*b700*/  SYNCS.PHASECHK.TRANS64.TRYWAIT P0, [R16+URZ+0x2a800], R5 ;  /* 0x02a80005100075a7 */ /* 0x000ea4000800017f */
[----:B--2---:R-:W-:Y:S05]  /*b710*/  @!P0 BRA `(.L_x_1721) ;  /* 0x0000024000648947 */ /* 0x004fea0003800000 */
.L_x_2044:
[----:B------:R-:W-:Y:S05]  /*b720*/  BSYNC B1 ;  /* 0x0000000000017941 */ /* 0x000fea0003800000 */
.L_x_1720:
[----:B------:R-:W-:Y:S05]  /*b730*/  @P1 BRA `(.L_x_1722) ;  /* 0x0000006400541947 */ /* 0x000fea0003800000 */
[----:B------:R-:W4:Y:S01]  /*b740*/  LDL R3, [R1+0x4] ;  /* 0x0000040001037983 */ /* 0x000f220000100800 */
[----:B---3--:R-:W3:Y:S01]  /*b750*/  LDC R4, c[0x0][0x3f4] ;  /* 0x0000fd00ff047b82 */ /* 0x008ee20000000800 */
[----:B------:R-:W-:Y:S01]  /*b760*/  LEA.HI R45, R54, R45, RZ, 0x2 ;  /* 0x0000002d362d7211 */ /* 0x000fe200078f10ff */
[----:B------:R-:W-:Y:S03]  /*b770*/  BSSY B1, `(.L_x_1723) ;  /* 0x0000086000017945 */ /* 0x000fe60003800000 */
[--C-:B-1----:R-:W-:Y:S02]  /*b780*/  SHF.R.S32.HI R0, RZ, 0x2, R45.reuse ;  /* 0x00000002ff007819 */ /* 0x102fe4000001142d */
[----:B------:R-:W-:-:S04]  /*b790*/  SHF.R.S32.HI R45, RZ, 0x1f, R45 ;  /* 0x0000001fff2d7819 */ /* 0x000fc8000001142d */
[----:B------:R-:W-:-:S04]  /*b7a0*/  LEA.HI R45, R45, R0, RZ, 0x2 ;  /* 0x000000002d2d7211 */ /* 0x000fc800078f10ff */
[----:B------:R-:W-:-:S05]  /*b7b0*/  LOP3.LUT R45, R45, 0xfffffffc, RZ, 0xc0, !PT ;  /* 0xfffffffc2d2d7812 */ /* 0x000fca00078ec0ff */
[----:B------:R-:W-:Y:S01]  /*b7c0*/  IMAD.IADD R45, R0, 0x1, -R45 ;  /* 0x00000001002d7824 */ /* 0x000fe200078e0a2d */
[----:B---3--:R-:W-:-:S04]  /*b7d0*/  ISETP.GE.AND P6, PT, R204, R4, PT ;  /* 0x00000004cc00720c */ /* 0x008fc80003fc6270 */
[----:B------:R-:W-:Y:S02]  /*b7e0*/  LOP3.LUT P0, RZ, R45, 0x2, RZ, 0xc0, !PT ;  /* 0x000000022dff7812 */ /* 0x000fe4000780c0ff */
[-C--:B------:R-:W-:Y:S02]  /*b7f0*/  ISETP.GE.AND P1, PT, R221, R4.reuse, PT ;  /* 0x00000004dd00720c */ /* 0x080fe40003f26270 */
[-C--:B------:R-:W-:Y:S02]  /*b800*/  ISETP.GE.AND P2, PT, R223, R4.reuse, PT ;  /* 0x00000004df00720c */ /* 0x080fe40003f46270 */
[-C--:B------:R-:W-:Y:S02]  /*b810*/  ISETP.GE.AND P3, PT, R228, R4.reuse, PT ;  /* 0x00000004e400720c */ /* 0x080fe40003f66270 */
[-C--:B------:R-:W-:Y:S02]  /*b820*/  ISETP.GE.AND P4, PT, R222, R4.reuse, PT ;  /* 0x00000004de00720c */ /* 0x080fe40003f86270 */
[----:B------:R-:W-:Y:S01]  /*b830*/  ISETP.GE.AND P5, PT, R229, R4, PT ;  /* 0x00000004e500720c */ /* 0x000fe20003fa6270 */
[----:B----4-:R-:W-:-:S04]  /*b840*/  IMAD.IADD R3, R16, 0x1, R3 ;  /* 0x0000000110037824 */ /* 0x010fc800078e0203 */
[----:B------:R-:W-:Y:S01]  /*b850*/  VIADD R0, R3, 0x20 ;  /* 0x0000002003007836 */ /* 0x000fe20000000000 */
[----:B------:R-:W-:Y:S07]  /*b860*/  @P6 BRA `(.L_x_1724) ;  /* 0x0000000400d86947 */ /* 0x000fee0003800000 */
[----:B0-2---:R-:W0:Y:S01]  /*b870*/  LDS.128 R4, [R3+0x18400] ;  /* 0x0184000003047984 */ /* 0x005e220000000c00 */
[----:B-----5:R-:W-:Y:S02]  /*b880*/  SHF.R.U32.HI R41, RZ, 0x8, R35 ;  /* 0x00000008ff297819 */ /* 0x020fe40000011623 */
[----:B------:R-:W-:Y:S02]  /*b890*/  LOP3.LUT R40, R35, 0xff, RZ, 0xc0, !PT ;  /* 0x000000ff23287812 */ /* 0x000fe400078ec0ff */
[----:B------:R-:W-:Y:S02]  /*b8a0*/  LOP3.LUT R41, R41, 0xff, RZ, 0xc0, !PT ;  /* 0x000000ff29297812 */ /* 0x000fe400078ec0ff */
[----:B------:R-:W-:Y:S02]  /*b8b0*/  SHF.R.U32.HI R45, RZ, 0x8, R37 ;  /* 0x00000008ff2d7819 */ /* 0x000fe40000011625 */
[----:B------:R-:W-:Y:S02]  /*b8c0*/  PRMT R40, R41, 0x7604, R40 ;  /* 0x0000760429287816 */ /* 0x000fe40000000028 */
[----:B------:R-:W-:-:S02]  /*b8d0*/  SHF.R.U32.HI R47, RZ, 0x10, R35 ;  /* 0x00000010ff2f7819 */ /* 0x000fc40000011623 */
[----:B------:R-:W-:Y:S02]  /*b8e0*/  SHF.R.U32.HI R41, RZ, 0x8, R36 ;  /* 0x00000008ff297819 */ /* 0x000fe40000011624 */
[----:B------:R-:W-:Y:S02]  /*b8f0*/  LOP3.LUT R42, R37, 0xff, RZ, 0xc0, !PT ;  /* 0x000000ff252a7812 */ /* 0x000fe400078ec0ff */
[----:B------:R-:W-:Y:S02]  /*b900*/  LOP3.LUT R45, R45, 0xff, RZ, 0xc0, !PT ;  /* 0x000000ff2d2d7812 */ /* 0x000fe400078ec0ff */
[----:B------:R-:W-:Y:S02]  /*b910*/  SHF.R.U32.HI R46, RZ, 0x10, R37 ;  /* 0x00000010ff2e7819 */ /* 0x000fe40000011625 */
[----:B------:R-:W-:Y:S02]  /*b920*/  SHF.R.U32.HI R39, RZ, 0x8, R34 ;  /* 0x00000008ff277819 */ /* 0x000fe40000011622 */
[----:B------:R-:W-:Y:S01]  /*b930*/  LOP3.LUT R43, R41, 0xff, RZ, 0xc0, !PT ;  /* 0x000000ff292b7812 */ /* 0x000fe200078ec0ff */
[----:B------:R-:W-:Y:S01]  /*b940*/  IMAD.U32 R41, R47, 0x10000, RZ ;  /* 0x000100002f297824 */ /* 0x000fe200078e00ff */
[----:B------:R-:W-:Y:S01]  /*b950*/  PRMT R42, R45, 0x7604, R42 ;  /* 0x000076042d2a7816 */ /* 0x000fe2000000002a */
[----:B------:R-:W-:Y:S01]  /*b960*/  IMAD.U32 R45, R46, 0x10000, RZ ;  /* 0x000100002e2d7824 */ /* 0x000fe200078e00ff */
[----:B------:R-:W-:-:S02]  /*b970*/  LOP3.LUT R38, R34, 0xff, RZ, 0xc0, !PT ;  /* 0x000000ff22267812 */ /* 0x000fc400078ec0ff */
[----:B------:R-:W-:Y:S02]  /*b980*/  LOP3.LUT R39, R39, 0xff, RZ, 0xc0, !PT ;  /* 0x000000ff27277812 */ /* 0x000fe400078ec0ff */
[----:B------:R-:W-:Y:S02]  /*b990*/  LOP3.LUT R41, R40, 0xff0000, R41, 0xf8, !PT ;  /* 0x00ff000028297812 */ /* 0x000fe400078ef829 */
[----:B------:R-:W-:Y:S02]  /*b9a0*/  PRMT R39, R39, 0x7604, R38 ;  /* 0x0000760427277816 */ /* 0x000fe40000000026 */
[----:B------:R-:W-:Y:S02]  /*b9b0*/  LOP3.LUT R38, R36, 0xff, RZ, 0xc0, !PT ;  /* 0x000000ff24267812 */ /* 0x000fe400078ec0ff */
[----:B------:R-:W-:Y:S02]  /*b9c0*/  LOP3.LUT R45, R42, 0xff0000, R45, 0xf8, !PT ;  /* 0x00ff00002a2d7812 */ /* 0x000fe400078ef82d */
[----:B------:R-:W-:-:S02]  /*b9d0*/  PRMT R43, R43, 0x7604, R38 ;  /* 0x000076042b2b7816 */ /* 0x000fc40000000026 */
[----:B------:R-:W-:Y:S02]  /*b9e0*/  LOP3.LUT R46, R45, 0xff000000, R37, 0xf8, !PT ;  /* 0xff0000002d2e7812 */ /* 0x000fe400078ef825 */
[----:B------:R-:W-:Y:S02]  /*b9f0*/  LOP3.LUT R41, R41, 0xff000000, R35, 0xf8, !PT ;  /* 0xff00000029297812 */ /* 0x000fe400078ef823 */
[----:B0-----:R-:W-:Y:S02]  /*ba00*/  F2FP.F16.E4M3.UNPACK_B R38, R6.H1 ;  /* 0x00000006ff26723e */ /* 0x001fe400030006ff */
[----:B------:R-:W-:Y:S02]  /*ba10*/  LOP3.LUT R43, R43, 0xff0000, R36, 0xf8, !PT ;  /* 0x00ff00002b2b7812 */ /* 0x000fe400078ef824 */
[----:B------:R-:W-:Y:S01]  /*ba20*/  F2FP.F16.E4M3.UNPACK_B R47, R46 ;  /* 0x0000002eff2f723e */ /* 0x000fe200020006ff */
[--C-:B------:R-:W-:Y:S01]  /*ba30*/  HADD2.F32 R37, -RZ, R38.reuse.H0_H0 ;  /* 0x20000026ff257230 */ /* 0x100fe20000004100 */
[----:B------:R-:W-:Y:S01]  /*ba40*/  F2FP.F16.E4M3.UNPACK_B R42, R41 ;  /* 0x00000029ff2a723e */ /* 0x000fe200020006ff */
[----:B------:R-:W-:Y:S01]  /*ba50*/  HADD2.F32 R38, -RZ, R38.H1_H1 ;  /* 0x30000026ff267230 */ /* 0x000fe20000004100 */
[----:B------:R-:W-:Y:S01]  /*ba60*/  LOP3.LUT R39, R39, 0xff0000, R34, 0xf8, !PT ;  /* 0x00ff000027277812 */ /* 0x000fe200078ef822 */
[--C-:B------:R-:W-:Y:S01]  /*ba70*/  HADD2.F32 R48, -RZ, R47.reuse.H1_H1 ;  /* 0x3000002fff307230 */ /* 0x100fe20000004100 */
        /* <DEDUP_REMOVED lines=85> */
.L_x_1724:
[----:B------:R-:W-:Y:S05]  /*bfd0*/  BSYNC B1 ;  /* 0x0000000000017941 */ /* 0x000fea0003800000 */
.L_x_1723:
[----:B------:R-:W-:Y:S01]  /*bfe0*/  BSSY B1, `(.L_x_1725) ;  /* 0x000007d000017945 */ /* 0x000fe20003800000 */
[----:B------:R-:W-:-:S03]  /*bff0*/  @P0 VIADD R0, R3, 0xffffffe0 ;  /* 0xffffffe003000836 */ /* 0x000fc60000000000 */
        /* <DEDUP_REMOVED lines=123> */
.L_x_1726:
[----:B------:R-:W-:Y:S05]  /*c7b0*/  BSYNC B1 ;  /* 0x0000000000017941 */ /* 0x000fea0003800000 */
.L_x_1725:
[----:B------:R-:W-:Y:S04]  /*c7c0*/  BSSY B1, `(.L_x_1727) ;  /* 0x0000078000017945 */ /* 0x000fe80003800000 */
[----:B------:R-:W-:Y:S05]  /*c7d0*/  @P2 BRA `(.L_x_1728) ;  /* 0x0000000400d82947 */ /* 0x000fea0003800000 */
[----:B0123--:R-:W0:Y:S01]  /*c7e0*/  LDS.128 R4, [R3+0x1a400] ;  /* 0x01a4000003047984 */ /* 0x00fe220000000c00 */
        /* <DEDUP_REMOVED lines=117> */
.L_x_1728:
[----:B------:R-:W-:Y:S05]  /*cf40*/  BSYNC B1 ;  /* 0x0000000000017941 */ /* 0x000fea0003800000 */
.L_x_1727:
[----:B------:R-:W-:Y:S04]  /*cf50*/  BSSY B1, `(.L_x_1729) ;  /* 0x000007c000017945 */ /* 0x000fe80003800000 */
[----:B------:R-:W-:Y:S05]  /*cf60*/  @P3 BRA `(.L_x_1730) ;  /* 0x0000000400e83947 */ /* 0x000fea0003800000 */
[----:B01234-:R-:W0:Y:S01]  /*cf70*/  LDS.128 R4, [R0+0x1a400] ;  /* 0x01a4000000047984 */ /* 0x01fe220000000c00 */
        /* <DEDUP_REMOVED lines=121> */
.L_x_1730:
[----:B------:R-:W-:Y:S05]  /*d710*/  BSYNC B1 ;  /* 0x0000000000017941 */ /* 0x000fea0003800000 */
.L_x_1729:
[----:B------:R-:W-:Y:S04]  /*d720*/  BSSY B1, `(.L_x_1731) ;  /* 0x0000078000017945 */ /* 0x000fe80003800000 */
[----:B------:R-:W-:Y:S05]  /*d730*/  @P4 BRA `(.L_x_1732) ;  /* 0x0000000400d84947 */ /* 0x000fea0003800000 */
[----:B01234-:R-:W0:Y:S01]  /*d740*/  LDS.128 R4, [R3+0x1c400] ;  /* 0x01c4000003047984 */ /* 0x01fe220000000c00 */
        /* <DEDUP_REMOVED lines=117> */
.L_x_1732:
[----:B------:R-:W-:Y:S05]  /*dea0*/  BSYNC B1 ;  /* 0x0000000000017941 */ /* 0x000fea0003800000 */
.L_x_1731:
        /* <DEDUP_REMOVED lines=124> */
.L_x_1716:
[----:B------:R-:W0:Y:S01]  /*e670*/  LDC R9, c[0x0][0x448] ;  /* 0x00011200ff097b82 */ /* 0x000e220000000800 */
[----:B------:R-:W-:Y:S01]  /*e680*/  MOV R7, R31 ;  /* 0x0000001f00077202 */ /* 0x000fe20000000f00 */
[----:B------:R-:W-:Y:S01]  /*e690*/  IMAD.MOV.U32 R4, RZ, RZ, R24 ;  /* 0x000000ffff047224 */ /* 0x000fe200078e0018 */
[----:B------:R-:W-:Y:S01]  /*e6a0*/  ULDC.64 UR4, c[0x0][0x3f8] ;  /* 0x0000fe0000047ab9 */ /* 0x000fe20000000a00 */
[----:B------:R-:W-:Y:S01]  /*e6b0*/  IMAD.MOV.U32 R6, RZ, RZ, R26 ;  /* 0x000000ffff067224 */ /* 0x000fe200078e001a */
[----:B------:R-:W-:Y:S01]  /*e6c0*/  ULDC.64 UR6, c[0x0][0x408] ;  /* 0x0001020000067ab9 */ /* 0x000fe20000000a00 */
[----:B------:R-:W-:Y:S01]  /*e6d0*/  ULDC.64 UR8, c[0x0][0x400] ;  /* 0x0001000000087ab9 */ /* 0x000fe20000000a00 */
[----:B0-----:R-:W-:-:S13]  /*e6e0*/  ISETP.NE.AND P0, PT, R9, 0x1, PT ;  /* 0x000000010900780c */ /* 0x001fda0003f05270 */
[----:B------:R-:W0:Y:S08]  /*e6f0*/  @P0 LDC R3, c[0x0][0x44c] ;  /* 0x00011300ff030b82 */ /* 0x000e300000000800 */
[----:B------:R-:W1:Y:S01]  /*e700*/  @P0 LDC R5, c[0x0][0x450] ;  /* 0x00011400ff050b82 */ /* 0x000e620000000800 */
[----:B0-----:R-:W-:-:S04]  /*e710*/  @P0 IMAD.HI.U32 R0, R10, R3, RZ ;  /* 0x000000030a000227 */ /* 0x001fc800078e00ff */
[----:B------:R-:W-:Y:S01]  /*e720*/  IMAD.MOV.U32 R3, RZ, RZ, R10 ;  /* 0x000000ffff037224 */ /* 0x000fe200078e000a */
[----:B-1----:R-:W-:Y:S01]  /*e730*/  @P0 SHF.R.U32.HI R3, RZ, R5, R0 ;  /* 0x00000005ff030219 */ /* 0x002fe20000011600 */
[----:B------:R-:W-:-:S03]  /*e740*/  IMAD.MOV.U32 R5, RZ, RZ, R29 ;  /* 0x000000ffff057224 */ /* 0x000fc600078e001d */
[----:B------:R-:W-:Y:S01]  /*e750*/  SHF.R.S32.HI R0, RZ, 0x1f, R3 ;  /* 0x0000001fff007819 */ /* 0x000fe20000011403 */
[----:B------:R-:W-:-:S04]  /*e760*/  IMAD.WIDE.U32 R4, R3, UR4, R4 ;  /* 0x0000000403047c25 */ /* 0x000fc8000f8e0004 */
[----:B------:R-:W-:Y:S02]  /*e770*/  IMAD R8, R0, UR4, RZ ;  /* 0x0000000400087c24 */ /* 0x000fe4000f8e02ff */
[----:B------:R-:W-:-:S04]  /*e780*/  IMAD.WIDE.U32 R6, R3, UR6, R6 ;  /* 0x0000000603067c25 */ /* 0x000fc8000f8e0006 */
[----:B------:R-:W-:Y:S01]  /*e790*/  IMAD R0, R0, UR6, RZ ;  /* 0x0000000600007c24 */ /* 0x000fe2000f8e02ff */
[----:B------:R-:W-:Y:S01]  /*e7a0*/  IADD3 R39, P1, R6, UR8, RZ ;  /* 0x0000000806277c10 */ /* 0x000fe2000ff3e0ff */
        /* <DEDUP_REMOVED lines=12> */
.L_x_2050:
        /* <DEDUP_REMOVED lines=16> */
[C---:B------:R-:W-:Y:S01]  /*e970*/  VIADD R4, R18.reuse, 0x20 ;  /* 0x0000002012047836 */ /* 0x040fe20000000000 */
[----:B------:R-:W-:Y:S01]  /*e980*/  ULDC UR4, c[0x0][0x3f4] ;  /* 0x0000fd0000047ab9 */ /* 0x000fe20000000800 */
[C---:B------:R-:W-:Y:S01]  /*e990*/  VIADD R5, R18.reuse, 0x40 ;  /* 0x0000004012057836 */ /* 0x040fe20000000000 */
[----:B------:R-:W-:Y:S02]  /*e9a0*/  ISETP.GE.AND P2, PT, R18, UR4, PT ;  /* 0x0000000412007c0c */ /* 0x000fe4000bf46270 */
[----:B------:R-:W-:Y:S02]  /*e9b0*/  CS2R R24, SRZ ;  /* 0x0000000000187805 */ /* 0x000fe4000001ff00 */
[----:B------:R-:W-:Y:S02]  /*e9c0*/  ISETP.GE.AND P1, PT, R4, UR4, PT ;  /* 0x0000000404007c0c */ /* 0x000fe4000bf26270 */
[----:B------:R-:W-:Y:S02]  /*e9d0*/  CS2R R26, SRZ ;  /* 0x00000000001a7805 */ /* 0x000fe4000001ff00 */
[----:B------:R-:W-:-:S02]  /*e9e0*/  ISETP.GE.AND P0, PT, R5, UR4, PT ;  /* 0x0000000405007c0c */ /* 0x000fc4000bf06270 */
[----:B------:R-:W-:Y:S02]  /*e9f0*/  CS2R R4, SRZ ;  /* 0x0000000000047805 */ /* 0x000fe4000001ff00 */
[----:B------:R-:W-:Y:S02]  /*ea00*/  CS2R R28, SRZ ;  /* 0x00000000001c7805 */ /* 0x000fe4000001ff00 */
[----:B------:R-:W-:Y:S02]  /*ea10*/  CS2R R30, SRZ ;  /* 0x00000000001e7805 */ /* 0x000fe4000001ff00 */
[----:B--2---:R-:W-:Y:S01]  /*ea20*/  @!P2 IADD3 R46, P3, R18, R21, RZ ;  /* 0x00000015122ea210 */ /* 0x004fe20007f7e0ff */
[----:B------:R-:W-:-:S04]  /*ea30*/  @!P1 IMAD.SHL.U32 R20, R212, 0x10, RZ ;  /* 0x00000010d4149824 */ /* 0x000fc800078e00ff */
[----:B------:R-:W-:Y:S02]  /*ea40*/  @!P0 IMAD.SHL.U32 R38, R213, 0x10, RZ ;  /* 0x00000010d5268824 */ /* 0x000fe400078e00ff */
[C---:B-1----:R-:W-:Y:S01]  /*ea50*/  @!P2 IMAD.X R47, R3.reuse, 0x1, R19, P3 ;  /* 0x00000001032fa824 */ /* 0x042fe200018e0613 */
[----:B------:R-:W-:Y:S02]  /*ea60*/  @!P1 SHF.R.S32.HI R6, RZ, 0x1f, R20 ;  /* 0x0000001fff069819 */ /* 0x000fe40000011414 */
[C---:B------:R-:W-:Y:S02]  /*ea70*/  @!P1 IADD3 R42, P5, R20.reuse, R21, RZ ;  /* 0x00000015142a9210 */ /* 0x040fe40007fbe0ff */
[----:B----4-:R-:W-:Y:S02]  /*ea80*/  @!P1 IADD3 R20, P4, R20, R39, RZ ;  /* 0x0000002714149210 */ /* 0x010fe40007f9e0ff */
[----:B------:R-:W-:Y:S02]  /*ea90*/  CS2R R10, SRZ ;  /* 0x00000000000a7805 */ /* 0x000fe4000001ff00 */
[C---:B------:R-:W-:Y:S01]  /*eaa0*/  @!P0 IADD3 R40, P3, R38.reuse, R21, RZ ;  /* 0x0000001526288210 */ /* 0x040fe20007f7e0ff */
[----:B------:R-:W-:Y:S01]  /*eab0*/  @!P1 IMAD.X R43, R3, 0x1, R6, P5 ;  /* 0x00000001032b9824 */ /* 0x000fe200028e0606 */
[----:B------:R-:W-:Y:S01]  /*eac0*/  @!P0 SHF.R.S32.HI R8, RZ, 0x1f, R38 ;  /* 0x0000001fff088819 */ /* 0x000fe20000011426 */
[----:B---3--:R-:W-:Y:S01]  /*ead0*/  @!P1 IMAD.X R21, R37, 0x1, R6, P4 ;  /* 0x0000000125159824 */ /* 0x008fe200020e0606 */
[----:B------:R-:W-:-:S02]  /*eae0*/  @!P0 IADD3 R38, P5, R38, R39, RZ ;  /* 0x0000002726268210 */ /* 0x000fc40007fbe0ff */
[----:B------:R-:W-:Y:S02]  /*eaf0*/  CS2R R6, SRZ ;  /* 0x0000000000067805 */ /* 0x000fe4000001ff00 */
[----:B------:R-:W-:Y:S01]  /*eb00*/  @!P2 IADD3 R36, P4, R18, R39, RZ ;  /* 0x000000271224a210 */ /* 0x000fe20007f9e0ff */
[--C-:B------:R-:W-:Y:S01]  /*eb10*/  @!P0 IMAD.X R41, R3, 0x1, R8.reuse, P3 ;  /* 0x0000000103298824 */ /* 0x100fe200018e0608 */
[----:B------:R-:W-:Y:S01]  /*eb20*/  CS2R R32, SRZ ;  /* 0x0000000000207805 */ /* 0x000fe2000001ff00 */
[----:B------:R-:W-:Y:S01]  /*eb30*/  @!P0 IMAD.X R39, R37, 0x1, R8, P5 ;  /* 0x0000000125278824 */ /* 0x000fe200028e0608 */
[----:B------:R-:W-:Y:S02]  /*eb40*/  CS2R R8, SRZ ;  /* 0x0000000000087805 */ /* 0x000fe4000001ff00 */
[----:B------:R-:W-:Y:S02]  /*eb50*/  CS2R R34, SRZ ;  /* 0x0000000000227805 */ /* 0x000fe4000001ff00 */
[----:B------:R-:W-:-:S02]  /*eb60*/  CS2R R12, SRZ ;  /* 0x00000000000c7805 */ /* 0x000fc4000001ff00 */
        /* <DEDUP_REMOVED lines=8> */
.L_x_1735:
[----:B------:R-:W-:Y:S05]  /*ebf0*/  BSYNC B1 ;  /* 0x0000000000017941 */ /* 0x000fea0003800000 */
.L_x_1734:
[----:B------:R-:W-:Y:S01]  /*ec00*/  ULEA.HI UR4, UR37, UR37, URZ, 0x1 ;  /* 0x0000002525047291 */ /* 0x000fe2000f8f083f */
[----:B-1----:R-:W-:Y:S01]  /*ec10*/  VIADDMNMX R3, R0, -R211, 0x80, PT ;  /* 0x0000008000037446 */ /* 0x002fe200038009d3 */
[----:B------:R-:W-:Y:S02]  /*ec20*/  BSSY B1, `(.L_x_1736) ;  /* 0x0000008000017945 */ /* 0x000fe40003800000 */
[----:B------:R-:W-:Y:S01]  /*ec30*/  ULOP3.LUT UR4, UR4, 0xfffffffe, URZ, 0xc0, !UPT ;  /* 0xfffffffe04047892 */ /* 0x000fe2000f8ec03f */
[----:B------:R-:W-:-:S03]  /*ec40*/  ISETP.GE.AND P1, PT, R210, R3, PT ;  /* 0x00000003d200720c */ /* 0x000fc60003f26270 */
[----:B------:R-:W-:-:S06]  /*ec50*/  UIADD3 UR4, UR37, -UR4, URZ ;  /* 0x8000000425047290 */ /* 0x000fcc000fffe03f */
[----:B0-2---:R-:W-:-:S05]  /*ec60*/  IMAD.U32 R21, RZ, RZ, UR4 ;  /* 0x00000004ff157e24 */ /* 0x005fca000f8e00ff */
[----:B------:R-:W-:-:S04]  /*ec70*/  SHF.L.U32 R21, R21, 0x1f, RZ ;  /* 0x0000001f15157819 */ /* 0x000fc800000006ff */
[----:B------:R-:W0:Y:S02]  /*ec80*/  SYNCS.PHASECHK.TRANS64.TRYWAIT P0, [R16+URZ+0x2a800], R21 ;  /* 0x02a80015100075a7 */ /* 0x000e24000800017f */
[----:B0-----:R-:W-:Y:S05]  /*ec90*/  @!P0 BRA `(.L_x_1737) ;  /* 0x0000020c00888947 */ /* 0x001fea0003800000 */
.L_x_2051:
[----:B------:R-:W-:Y:S05]  /*eca0*/  BSYNC B1 ;  /* 0x0000000000017941 */ /* 0x000fea0003800000 */
.L_x_1736:
[----:B------:R-:W-:Y:S05]  /*ecb0*/  @P1 BRA `(.L_x_1722) ;  /* 0x0000002c00f41947 */ /* 0x000fea0003800000 */
[----:B------:R-:W1:Y:S01]  /*ecc0*/  LDC R3, c[0x0][0x3f4] ;  /* 0x0000fd00ff037b82 */ /* 0x000e620000000800 */
[C---:B------:R-:W-:Y:S01]  /*ecd0*/  VIADD R0, R18.reuse, 0x20 ;  /* 0x0000002012007836 */ /* 0x040fe20000000000 */
[----:B------:R-:W-:Y:S01]  /*ece0*/  BSSY B1, `(.L_x_1738) ;  /* 0x0000100000017945 */ /* 0x000fe20003800000 */
[C---:B------:R-:W-:Y:S01]  /*ecf0*/  VIADD R20, R18.reuse, 0x40 ;  /* 0x0000004012147836 */ /* 0x040fe20000000000 */
[-C--:B-1----:R-:W-:Y:S02]  /*ed00*/  ISETP.GE.AND P0, PT, R18, R3.reuse, PT ;  /* 0x000000031200720c */ /* 0x082fe40003f06270 */
[-C--:B------:R-:W-:Y:S02]  /*ed10*/  ISETP.GE.AND P1, PT, R0, R3.reuse, PT ;  /* 0x000000030000720c */ /* 0x080fe40003f26270 */
[----:B------:R-:W-:-:S09]  /*ed20*/  ISETP.GE.AND P2, PT, R20, R3, PT ;  /* 0x000000031400720c */ /* 0x000fd20003f46270 */
[----:B------:R-:W-:Y:S05]  /*ed30*/  @P0 BRA `(.L_x_1739) ;  /* 0x0000000c00e80947 */ /* 0x000fea0003800000 */
[----:B------:R-:W2:Y:S01]  /*ed40*/  LDL R67, [R1+0x34] ;  /* 0x0000340001437983 */ /* 0x000ea20000100800 */
[C---:B------:R-:W-:Y:S02]  /*ed50*/  LEA.HI R0, R45.reuse, R45, RZ, 0x1 ;  /* 0x0000002d2d007211 */ /* 0x040fe400078f08ff */
[----:B-----5:R-:W-:Y:S02]  /*ed60*/  LOP3.LUT R20, R24, 0xff, RZ, 0xc0, !PT ;  /* 0x000000ff18147812 */ /* 0x020fe400078ec0ff */
[----:B------:R-:W-:Y:S02]  /*ed70*/  LOP3.LUT R36, R0, 0xfffffffe, RZ, 0xc0, !PT ;  /* 0xfffffffe00247812 */ /* 0x000fe400078ec0ff */
[----:B------:R-:W-:Y:S02]  /*ed80*/  SHF.R.U32.HI R0, RZ, 0x8, R24 ;  /* 0x00000008ff007819 */ /* 0x000fe40000011618 */
[----:B---3--:R-:W-:Y:S01]  /*ed90*/  SHF.R.U32.HI R37, RZ, 0x8, R25 ;  /* 0x00000008ff257819 */ /* 0x008fe20000011619 */
[----:B------:R-:W-:Y:S01]  /*eda0*/  IMAD.IADD R40, R45, 0x1, -R36 ;  /* 0x000000012d287824 */ /* 0x000fe200078e0a24 */
[----:B0-----:R-:W-:-:S02]  /*edb0*/  LOP3.LUT R21, R0, 0xff, RZ, 0xc0, !PT ;  /* 0x000000ff00157812 */ /* 0x001fc400078ec0ff */
[----:B----4-:R-:W-:Y:S02]  /*edc0*/  SHF.R.U32.HI R39, RZ, 0x8, R26 ;  /* 0x00000008ff277819 */ /* 0x010fe4000001161a */
[----:B------:R-:W-:Y:S02]  /*edd0*/  LEA.HI R0, R3, R40, RZ, 0x1c ;  /* 0x0000002803007211 */ /* 0x000fe400078fe0ff */
[----:B------:R-:W-:Y:S02]  /*ede0*/  PRMT R45, R21, 0x7604, R20 ;  /* 0x00007604152d7816 */ /* 0x000fe40000000014 */
[----:B------:R-:W-:Y:S02]  /*edf0*/  SHF.R.S32.HI R21, RZ, 0x1f, R0 ;  /* 0x0000001fff157819 */ /* 0x000fe40000011400 */
[----:B------:R-:W-:Y:S02]  /*ee00*/  LOP3.LUT R36, R25, 0xff, RZ, 0xc0, !PT ;  /* 0x000000ff19247812 */ /* 0x000fe400078ec0ff */
[----:B------:R-:W-:Y:S01]  /*ee10*/  LEA.HI R20, R21, R0, RZ, 0x2 ;  /* 0x0000000015147211 */ /* 0x000fe200078f10ff */
[----:B------:R-:W-:Y:S01]  /*ee20*/  IMAD.SHL.U32 R21, R0, 0x10, RZ ;  /* 0x0000001000157824 */ /* 0x000fe200078e00ff */
[----:B------:R-:W-:-:S02]  /*ee30*/  LOP3.LUT R38, R26, 0xff, RZ, 0xc0, !PT ;  /* 0x000000ff1a267812 */ /* 0x000fc400078ec0ff */
[----:B------:R-:W-:Y:S01]  /*ee40*/  LOP3.LUT R37, R37, 0xff, RZ, 0xc0, !PT ;  /* 0x000000ff25257812 */ /* 0x000fe200078ec0ff */
[----:B------:R-:W-:Y:S01]  /*ee50*/  IMAD.SHL.U32 R20, R20, 0x800, RZ ;  /* 0x0000080014147824 */ /* 0x000fe200078e00ff */
[----:B------:R-:W-:Y:S02]  /*ee60*/  LOP3.LUT R0, R214, 0x30, R21, 0xf8, !PT ;  /* 0x00000030d6007812 */ /* 0x000fe400078ef815 */
[----:B------:R-:W-:Y:S02]  /*ee70*/  LOP3.LUT R39, R39, 0xff, RZ, 0xc0, !PT ;  /* 0x000000ff27277812 */ /* 0x000fe400078ec0ff */
[----:B------:R-:W-:Y:S02]  /*ee80*/  LOP3.LUT R0, R0, R215, RZ, 0x3c, !PT ;  /* 0x000000d700007212 */ /* 0x000fe400078e3cff */
[----:B------:R-:W-:Y:S02]  /*ee90*/  LOP3.LUT R21, R20, 0xffffe000, RZ, 0xc0, !PT ;  /* 0xffffe00014157812 */ /* 0x000fe400078ec0ff */
[----:B------:R-:W-:-:S02]  /*eea0*/  PRMT R46, R37, 0x7604, R36 ;  /* 0x00007604252e7816 */ /* 0x000fc40000000024 */
[----:B------:R-:W-:Y:S02]  /*eeb0*/  PRMT R47, R39, 0x7604, R38 ;  /* 0x00007604272f7816 */ /* 0x000fe40000000026 */
[----:B------:R-:W-:Y:S02]  /*eec0*/  SHF.R.U32.HI R37, RZ, 0x8, R27 ;  /* 0x00000008ff257819 */ /* 0x000fe4000001161b */
[----:B------:R-:W-:Y:S02]  /*eed0*/  SHF.R.U32.HI R39, RZ, 0x8, R4 ;  /* 0x00000008ff277819 */ /* 0x000fe40000011604 */
[----:B------:R-:W-:Y:S02]  /*eee0*/  IADD3 R21, R0, R216, R21 ;  /* 0x000000d800157210 */ /* 0x000fe40007ffe015 */
[----:B------:R-:W-:Y:S02]  /*eef0*/  LOP3.LUT R36, R27, 0xff, RZ, 0xc0, !PT ;  /* 0x000000ff1b247812 */ /* 0x000fe400078ec0ff */
[----:B------:R-:W-:Y:S01]  /*ef00*/  LOP3.LUT R38, R4, 0xff, RZ, 0xc0, !PT ;  /* 0x000000ff04267812 */ /* 0x000fe200078ec0ff */
[----:B------:R-:W-:Y:S01]  /*ef10*/  IMAD.IADD R0, R16, 0x1, R21 ;  /* 0x0000000110007824 */ /* 0x000fe200078e0215 */
[----:B------:R-:W-:-:S02]  /*ef20*/  LOP3.LUT R37, R37, 0xff, RZ, 0xc0, !PT ;  /* 0x000000ff25257812 */ /* 0x000fc400078ec0ff */
[----:B------:R-:W-:Y:S02]  /*ef30*/  LOP3.LUT R39, R39, 0xff, RZ, 0xc0, !PT ;  /* 0x000000ff27277812 */ /* 0x000fe400078ec0ff */
[----:B------:R-:W-:Y:S02]  /*ef40*/  SHF.R.U32.HI R40, RZ, 0x8, R5 ;  /* 0x00000008ff287819 */ /* 0x000fe40000011605 */
[----:B------:R-:W-:Y:S02]  /*ef50*/  PRMT R20, R37, 0x7604, R36 ;  /* 0x0000760425147816 */ /* 0x000fe40000000024 */
[----:B------:R-:W-:Y:S02]  /*ef60*/  PRMT R51, R39, 0x7604, R38 ;  /* 0x0000760427337816 */ /* 0x000fe40000000026 */
[----:B------:R-:W-:Y:S02]  /*ef70*/  LOP3.LUT R21, R40, 0xff, RZ, 0xc0, !PT ;  /* 0x000000ff28157812 */ /* 0x000fe400078ec0ff */
[----:B------:R-:W0:Y:S01]  /*ef80*/  LDS.128 R40, [R0+0x18400] ;  /* 0x0184000000287984 */ /* 0x000e220000000c00 */
        /* <DEDUP_REMOVED lines=8> */
[----:B------:R-:W-:Y:S02]  /*f010*/  PRMT R48, R21, 0x7604, R48 ;  /* 0x0000760415307816 */ /* 0x000fe40000000030 */
[----:B------:R-:W-:Y:S02]  /*f020*/  SHF.R.U32.HI R53, RZ, 0x10, R5 ;  /* 0x00000010ff357819 */ /* 0x000fe40000011605 */
[----:B------:R-:W-:Y:S02]  /*f030*/  SHF.R.U32.HI R21, RZ, 0x10, R25 ;  /* 0x00000010ff157819 */ /* 0x000fe40000011619 */
[----:B------:R-:W-:Y:S01]  /*f040*/  PRMT R55, R50, 0x7604, R49 ;  /* 0x0000760432377816 */ /* 0x000fe20000000031 */
[----:B------:R-:W-:Y:S01]  /*f050*/  IMAD.U32 R53, R53, 0x10000, RZ ;  /* 0x0001000035357824 */ /* 0x000fe200078e00ff */
[----:B------:R-:W-:Y:S01]  /*f060*/  SHF.R.U32.HI R49, RZ, 0x10, R27 ;  /* 0x00000010ff317819 */ /* 0x000fe2000001161b */
[----:B------:R-:W-:Y:S01]  /*f070*/  IMAD.U32 R21, R21, 0x10000, RZ ;  /* 0x0001000015157824 */ /* 0x000fe200078e00ff */
[----:B------:R-:W-:-:S02]  /*f080*/  LOP3.LUT R45, R45, 0xff0000, R24, 0xf8, !PT ;  /* 0x00ff00002d2d7812 */ /* 0x000fc400078ef818 */
[----:B------:R-:W-:Y:S01]  /*f090*/  LOP3.LUT R53, R48, 0xff0000, R53, 0xf8, !PT ;  /* 0x00ff000030357812 */ /* 0x000fe200078ef835 */
[----:B------:R-:W-:Y:S01]  /*f0a0*/  IMAD.U32 R49, R49, 0x10000, RZ ;  /* 0x0001000031317824 */ /* 0x000fe200078e00ff */
[----:B------:R-:W-:Y:S02]  /*f0b0*/  LOP3.LUT R21, R46, 0xff0000, R21, 0xf8, !PT ;  /* 0x00ff00002e157812 */ /* 0x000fe400078ef815 */
[----:B------:R-:W-:Y:S02]  /*f0c0*/  LOP3.LUT R47, R47, 0xff0000, R26, 0xf8, !PT ;  /* 0x00ff00002f2f7812 */ /* 0x000fe400078ef81a */
[----:B------:R-:W-:Y:S02]  /*f0d0*/  LOP3.LUT R49, R20, 0xff0000, R49, 0xf8, !PT ;  /* 0x00ff000014317812 */ /* 0x000fe400078ef831 */
[----:B------:R-:W-:Y:S02]  /*f0e0*/  LOP3.LUT R55, R55, 0xff0000, R6, 0xf8, !PT ;  /* 0x00ff000037377812 */ /* 0x000fe400078ef806 */
[----:B------:R-:W-:-:S02]  /*f0f0*/  SHF.R.U32.HI R57, RZ, 0x10, R7 ;  /* 0x00000010ff397819 */ /* 0x000fc40000011607 */
[----:B------:R-:W-:Y:S02]  /*f100*/  LOP3.LUT R45, R45, 0xff000000, R24, 0xf8, !PT ;  /* 0xff0000002d2d7812 */ /* 0x000fe400078ef818 */
[----:B------:R-:W-:Y:S01]  /*f110*/  LOP3.LUT R50, R53, 0xff000000, R5, 0xf8, !PT ;  /* 0xff00000035327812 */ /* 0x000fe200078ef805 */
[----:B------:R-:W-:Y:S01]  /*f120*/  IMAD.U32 R57, R57, 0x10000, RZ ;  /* 0x0001000039397824 */ /* 0x000fe200078e00ff */
[----:B------:R-:W-:Y:S02]  /*f130*/  LOP3.LUT R24, R21, 0xff000000, R25, 0xf8, !PT ;  /* 0xff00000015187812 */ /* 0x000fe400078ef819 */
[----:B------:R-:W-:Y:S02]  /*f140*/  LOP3.LUT R20, R47, 0xff000000, R26, 0xf8, !PT ;  /* 0xff0000002f147812 */ /* 0x000fe400078ef81a */
[----:B------:R-:W-:Y:S02]  /*f150*/  LOP3.LUT R54, R49, 0xff000000, R27, 0xf8, !PT ;  /* 0xff00000031367812 */ /* 0x000fe400078ef81b */
[----:B------:R-:W-:-:S02]  /*f160*/  LOP3.LUT R5, R55, 0xff000000, R6, 0xf8, !PT ;  /* 0xff00000037057812 */ /* 0x000fc400078ef806 */
[----:B------:R-:W-:Y:S02]  /*f170*/  F2FP.F16.E4M3.UNPACK_B R55, R50 ;  /* 0x00000032ff37723e */ /* 0x000fe400020006ff */
[----:B0-----:R-:W-:Y:S02]  /*f180*/  F2FP.F16.E4M3.UNPACK_B R27, R41 ;  /* 0x00000029ff1b723e */ /* 0x001fe400020006ff */
[--C-:B------:R-:W-:Y:S01]  /*f190*/  LOP3.LUT R51, R51, 0xff0000, R4.reuse, 0xf8, !PT ;  /* 0x00ff000033337812 */ /* 0x100fe200078ef804 */
[----:B------:R-:W-:Y:S01]  /*f1a0*/  HADD2.F32 R56, -RZ, R55.H0_H0 ;  /* 0x20000037ff387230 */ /* 0x000fe20000004100 */
[----:B------:R-:W-:Y:S01]  /*f1b0*/  LOP3.LUT R57, R52, 0xff0000, R57, 0xf8, !PT ;  /* 0x00ff000034397812 */ /* 0x000fe200078ef839 */
[----:B------:R-:W-:Y:S01]  /*f1c0*/  HADD2.F32 R6, -RZ, R27.H0_H0 ;  /* 0x2000001bff067230 */ /* 0x000fe20000004100 */
[----:B------:R-:W-:Y:S01]  /*f1d0*/  LOP3.LUT R46, R51, 0xff000000, R4, 0xf8, !PT ;  /* 0xff000000332e7812 */ /* 0x000fe200078ef804 */
[----:B------:R-:W-:Y:S01]  /*f1e0*/  HADD2.F32 R55, -RZ, R55.H1_H1 ;  /* 0x30000037ff377230 */ /* 0x000fe20000004100 */
[-C--:B------:R-:W-:Y:S01]  /*f1f0*/  F2FP.F16.E4M3.UNPACK_B R51, R43.reuse ;  /* 0x0000002bff33723e */ /* 0x080fe200020006ff */
[----:B------:R-:W-:Y:S01]  /*f200*/  HADD2.F32 R27, -RZ, R27.H1_H1 ;  /* 0x3000001bff1b7230 */ /* 0x000fe20000004100 */
[----:B------:R-:W-:-:S02]  /*f210*/  F2FP.F16.E4M3.UNPACK_B R53, R43.H1 ;  /* 0x0000002bff35723e */ /* 0x000fc400030006ff */
[-C--:B------:R-:W-:Y:S02]  /*f220*/  F2FP.F16.E4M3.UNPACK_B R43, R40.reuse ;  /* 0x00000028ff2b723e */ /* 0x080fe400020006ff */
[----:B------:R-:W-:Y:S01]  /*f230*/  F2FP.F16.E4M3.UNPACK_B R52, R40.H1 ;  /* 0x00000028ff34723e */ /* 0x000fe200030006ff */
[----:B------:R-:W-:Y:S01]  /*f240*/  FMUL.FTZ R40, R6, R56 ;  /* 0x0000003806287220 */ /* 0x000fe20000410000 */
[----:B------:R-:W-:Y:S01]  /*f250*/  LOP3.LUT R59, R57, 0xff000000, R7, 0xf8, !PT ;  /* 0xff000000393b7812 */ /* 0x000fe200078ef807 */
[----:B------:R-:W-:Y:S01]  /*f260*/  FMUL.FTZ R61, R27, R55 ;  /* 0x000000371b3d7220 */ /* 0x000fe20000410000 */
[----:B------:R-:W-:Y:S02]  /*f270*/  F2FP.F16.E4M3.UNPACK_B R41, R41.H1 ;  /* 0x00000029ff29723e */ /* 0x000fe400030006ff */
[-C--:B------:R-:W-:Y:S02]  /*f280*/  F2FP.F16.E4M3.UNPACK_B R7, R42.reuse ;  /* 0x0000002aff07723e */ /* 0x080fe400020006ff */
[----:B------:R-:W-:Y:S01]  /*f290*/  F2FP.F16.E4M3.UNPACK_B R42, R42.H1 ;  /* 0x0000002aff2a723e */ /* 0x000fe200030006ff */
[----:B--2---:R-:W0:Y:S02]  /*f2a0*/  LDS.128 R36, [R67+0x18400] ;  /* 0x0184000043247984 */ /* 0x004e240000000c00 */
[----:B0-----:R-:W-:-:S02]  /*f2b0*/  F2FP.F16.E4M3.UNPACK_B R26, R36 ;  /* 0x00000024ff1a723e */ /* 0x001fc400020006ff */
[----:B------:R-:W-:Y:S02]  /*f2c0*/  F2FP.F16.E4M3.UNPACK_B R47, R36.H1 ;  /* 0x00000024ff2f723e */ /* 0x000fe400030006ff */
[----:B------:R-:W-:Y:S02]  /*f2d0*/  F2FP.F16.E4M3.UNPACK_B R36, R24 ;  /* 0x00000018ff24723e */ /* 0x000fe400020006ff */
[----:B------:R-:W-:Y:S02]  /*f2e0*/  F2FP.F16.E4M3.UNPACK_B R21, R37 ;  /* 0x00000025ff15723e */ /* 0x000fe400020006ff */
[-C--:B------:R-:W-:Y:S02]  /*f2f0*/  F2FP.F16.E4M3.UNPACK_B R48, R39.reuse ;  /* 0x00000027ff30723e */ /* 0x080fe400020006ff */
[----:B------:R-:W-:Y:S01]  /*f300*/  F2FP.F16.E4M3.UNPACK_B R49, R39.H1 ;  /* 0x00000027ff31723e */ /* 0x000fe200030006ff */
[----:B------:R-:W-:Y:S01]  /*f310*/  HADD2.F32 R39, -RZ, R36.H0_H0 ;  /* 0x20000024ff277230 */ /* 0x000fe20000004100 */
[----:B------:R-:W-:Y:S01]  /*f320*/  F2FP.F16.E4M3.UNPACK_B R37, R37.H1 ;  /* 0x00000025ff25723e */ /* 0x000fe200030006ff */
[----:B------:R-:W-:Y:S01]  /*f330*/  HADD2.F32 R25, -RZ, R21.H0_H0 ;  /* 0x20000015ff197230 */ /* 0x000fe20000004100 */
[----:B------:R-:W-:-:S02]  /*f340*/  F2FP.F16.E4M3.UNPACK_B R4, R38 ;  /* 0x00000026ff04723e */ /* 0x000fc400020006ff */
[-C--:B------:R-:W-:Y:S01]  /*f350*/  FMUL.FTZ R57, R6, R39.reuse ;  /* 0x0000002706397220 */ /* 0x080fe20000410000 */
[----:B------:R-:W-:Y:S01]  /*f360*/  F2FP.F16.E4M3.UNPACK_B R38, R38.H1 ;  /* 0x00000026ff26723e */ /* 0x000fe200030006ff */
[C---:B------:R-:W-:Y:S01]  /*f370*/  FFMA.FTZ R6, R25.reuse, R39, -R40 ;  /* 0x0000002719067223 */ /* 0x040fe20000010828 */
[----:B------:R-:W-:Y:S01]  /*f380*/  F2FP.F16.E4M3.UNPACK_B R39, R24.H1 ;  /* 0x00000018ff27723e */ /* 0x000fe200030006ff */
[----:B------:R-:W-:Y:S01]  /*f390*/  FFMA.FTZ R25, R25, R56, R57 ;  /* 0x0000003819197223 */ /* 0x000fe20000010039 */
[----:B------:R-:W-:Y:S01]  /*f3a0*/  F2FP.F16.E4M3.UNPACK_B R56, R50.H1 ;  /* 0x00000032ff38723e */ /* 0x000fe200030006ff */
[----:B------:R-:W-:Y:S02]  /*f3b0*/  HADD2.F32 R40, -RZ, R36.H1_H1 ;  /* 0x30000024ff287230 */ /* 0x000fe40000004100 */
[----:B------:R-:W-:Y:S02]  /*f3c0*/  HADD2.F32 R24, -RZ, R21.H1_H1 ;  /* 0x30000015ff187230 */ /* 0x000fe40000004100 */
[----:B------:R-:W-:-:S02]  /*f3d0*/  HADD2.F32 R57, -RZ, R56.H0_H0 ;  /* 0x20000038ff397230 */ /* 0x000fc40000004100 */
[----:B------:R-:W-:Y:S01]  /*f3e0*/  FMUL.FTZ R58, R27, R40 ;  /* 0x000000281b3a7220 */ /* 0x000fe20000410000 */
[----:B------:R-:W-:Y:S02]  /*f3f0*/  HADD2.F32 R21, -RZ, R41.H0_H0 ;  /* 0x20000029ff157230 */ /* 0x000fe40000004100 */
[----:B------:R-:W-:Y:S02]  /*f400*/  HADD2.F32 R50, -RZ, R39.H0_H0 ;  /* 0x20000027ff327230 */ /* 0x000fe40000004100 */
[----:B------:R-:W-:Y:S02]  /*f410*/  HADD2.F32 R36, -RZ, R37.H0_H0 ;  /* 0x20000025ff247230 */ /* 0x000fe40000004100 */
[C---:B------:R-:W-:Y:S01]  /*f420*/  FMUL.FTZ R27, R21.reuse, R57 ;  /* 0x00000039151b7220 */ /* 0x040fe20000410000 */
[----:B------:R-:W-:Y:S02]  /*f430*/  HADD2.F32 R41, -RZ, R41.H1_H1 ;  /* 0x30000029ff297230 */ /* 0x000fe40000004100 */
[----:B------:R-:W-:Y:S01]  /*f440*/  FMUL.FTZ R60, R21, R50 ;  /* 0x00000032153c7220 */ /* 0x000fe20000410000 */
[C---:B------:R-:W-:Y:S01]  /*f450*/  FFMA.FTZ R21, R24.reuse, R40, -R61 ;  /* 0x0000002818157223 */ /* 0x040fe2000001083d */
[----:B------:R-:W-:Y:S01]  /*f460*/  FFMA.FTZ R24, R24, R55, R58 ;  /* 0x0000003718187223 */ /* 0x000fe2000001003a */
[----:B------:R-:W-:Y:S01]  /*f470*/  F2FP.F16.E4M3.UNPACK_B R55, R54 ;  /* 0x00000036ff37723e */ /* 0x000fe200020006ff */
[C---:B------:R-:W-:Y:S01]  /*f480*/  FFMA.FTZ R27, R36.reuse, R50, -R27 ;  /* 0x00000032241b7223 */ /* 0x040fe2000001081b */
[----:B------:R-:W-:Y:S01]  /*f490*/  FFMA.FTZ R36, R36, R57, R60 ;  /* 0x0000003924247223 */ /* 0x000fe2000001003c */
[----:B------:R-:W-:Y:S01]  /*f4a0*/  HADD2.F32 R58, -RZ, R56.H1_H1 ;  /* 0x30000038ff3a7230 */ /* 0x000fe20000004100 */
[-C--:B------:R-:W-:Y:S01]  /*f4b0*/  F2FP.F16.E4M3.UNPACK_B R60, R59.reuse ;  /* 0x0000003bff3c723e */ /* 0x080fe200020006ff */
[----:B------:R-:W-:Y:S01]  /*f4c0*/  HADD2.F32 R40, -RZ, R39.H1_H1 ;  /* 0x30000027ff287230 */ /* 0x000fe20000004100 */
[----:B------:R-:W-:Y:S01]  /*f4d0*/  F2FP.F16.E4M3.UNPACK_B R59, R59.H1 ;  /* 0x0000003bff3b723e */ /* 0x000fe200030006ff */
[----:B------:R-:W-:-:S02]  /*f4e0*/  HADD2.F32 R39, -RZ, R51.H0_H0 ;  /* 0x20000033ff277230 */ /* 0x000fc40000004100 */
[C---:B------:R-:W-:Y:S01]  /*f4f0*/  FMUL.FTZ R62, R41.reuse, R58 ;  /* 0x0000003a293e7220 */ /* 0x040fe20000410000 */
[----:B------:R-:W-:Y:S02]  /*f500*/  HADD2.F32 R56, -RZ, R55.H0_H0 ;  /* 0x20000037ff387230 */ /* 0x000fe40000004100 */
[----:B------:R-:W-:Y:S01]  /*f510*/  FMUL.FTZ R41, R41, R40 ;  /* 0x0000002829297220 */ /* 0x000fe20000410000 */
[----:B------:R-:W-:Y:S02]  /*f520*/  HADD2.F32 R37, -RZ, R37.H1_H1 ;  /* 0x30000025ff257230 */ /* 0x000fe40000004100 */
[----:B------:R-:W-:Y:S02]  /*f530*/  HADD2.F32 R57, -RZ, R60.H0_H0 ;  /* 0x2000003cff397230 */ /* 0x000fe40000004100 */
[----:B------:R-:W-:Y:S01]  /*f540*/  FMUL.FTZ R64, R39, R56 ;  /* 0x0000003827407220 */ /* 0x000fe20000410000 */
[----:B------:R-:W-:Y:S02]  /*f550*/  HADD2.F32 R50, -RZ, R48.H0_H0 ;  /* 0x20000030ff327230 */ /* 0x000fe40000004100 */
[C---:B------:R-:W-:Y:S01]  /*f560*/  FFMA.FTZ R40, R37.reuse, R40, -R62 ;  /* 0x0000002825287223 */ /* 0x040fe2000001083e */
[----:B------:R-:W-:Y:S01]  /*f570*/  FFMA.FTZ R41, R37, R58, R41 ;  /* 0x0000003a25297223 */ /* 0x000fe20000010029 */
[----:B------:R-:W-:Y:S01]  /*f580*/  FMUL.FTZ R61, R39, R57 ;  /* 0x00000039273d7220 */ /* 0x000fe20000410000 */
[----:B------:R-:W-:-:S02]  /*f590*/  HADD2.F32 R58, -RZ, R59.H0_H0 ;  /* 0x2000003bff3a7230 */ /* 0x000fc40000004100 */
[C---:B------:R-:W-:Y:S01]  /*f5a0*/  FFMA.FTZ R37, R50.reuse, R57, R64 ;  /* 0x0000003932257223 */ /* 0x040fe20000010040 */
[----:B------:R-:W-:Y:S01]  /*f5b0*/  HADD2.F32 R57, -RZ, R55.H1_H1 ;  /* 0x30000037ff397230 */ /* 0x000fe20000004100 */
[----:B------:R-:W-:Y:S01]  /*f5c0*/  F2FP.F16.E4M3.UNPACK_B R55, R54.H1 ;  /* 0x00000036ff37723e */ /* 0x000fe200030006ff */
[----:B------:R-:W-:Y:S01]  /*f5d0*/  FFMA.FTZ R39, R50, R56, -R61 ;  /* 0x0000003832277223 */ /* 0x000fe2000001083d */
[----:B------:R-:W-:Y:S01]  /*f5e0*/  HADD2.F32 R50, -RZ, R48.H1_H1 ;  /* 0x30000030ff327230 */ /* 0x000fe20000004100 */
[----:B------:R-:W-:Y:S01]  /*f5f0*/  F2FP.SATFINITE.E4M3.F32.PACK_AB_MERGE_C R36, R41, R36, RZ ;  /* 0x000000242924723e */ /* 0x000fe200048070ff */
[----:B------:R-:W-:Y:S02]  /*f600*/  HADD2.F32 R61, -RZ, R60.H1_H1 ;  /* 0x3000003cff3d7230 */ /* 0x000fe40000004100 */
[----:B------:R-:W-:Y:S01]  /*f610*/  HADD2.F32 R48, -RZ, R51.H1_H1 ;  /* 0x30000033ff307230 */ /* 0x000fe20000004100 */
[----:B------:R-:W-:Y:S01]  /*f620*/  F2FP.SATFINITE.E4M3.F32.PACK_AB_MERGE_C R25, R24, R25, R36 ;  /* 0x000000191819723e */ /* 0x000fe20004807024 */
[----:B------:R-:W-:-:S02]  /*f630*/  HADD2.F32 R54, -RZ, R53.H0_H0 ;  /* 0x20000035ff367230 */ /* 0x000fc40000004100 */
[----:B------:R-:W-:Y:S02]  /*f640*/  HADD2.F32 R56, -RZ, R55.H0_H0 ;  /* 0x20000037ff387230 */ /* 0x000fe40000004100 */
[C---:B------:R-:W-:Y:S01]  /*f650*/  FMUL.FTZ R63, R48.reuse, R61 ;  /* 0x0000003d303f7220 */ /* 0x040fe20000410000 */
[----:B------:R-:W-:Y:S02]  /*f660*/  HADD2.F32 R51, -RZ, R49.H0_H0 ;  /* 0x20000031ff337230 */ /* 0x000fe40000004100 */
[-C--:B------:R-:W-:Y:S01]  /*f670*/  FMUL.FTZ R60, R48, R57.reuse ;  /* 0x00000039303c7220 */ /* 0x080fe20000410000 */
[C---:B------:R-:W-:Y:S01]  /*f680*/  FMUL.FTZ R62, R54.reuse, R58 ;  /* 0x0000003a363e7220 */ /* 0x040fe20000410000 */
[----:B------:R-:W-:Y:S01]  /*f690*/  FMUL.FTZ R65, R54, R56 ;  /* 0x0000003836417220 */ /* 0x000fe20000410000 */
[C---:B------:R-:W-:Y:S01]  /*f6a0*/  FFMA.FTZ R48, R50.reuse, R57, -R63 ;  /* 0x0000003932307223 */ /* 0x040fe2000001083f */
[----:B------:R-:W-:Y:S01]  /*f6b0*/  HADD2.F32 R57, -RZ, R55.H1_H1 ;  /* 0x30000037ff397230 */ /* 0x000fe20000004100 */
[----:B------:R-:W-:Y:S01]  /*f6c0*/  F2FP.F16.E4M3.UNPACK_B R55, R45.H1 ;  /* 0x0000002dff37723e */ /* 0x000fe200030006ff */
[----:B------:R-:W-:Y:S01]  /*f6d0*/  FFMA.FTZ R65, R51, R58, R65 ;  /* 0x0000003a33417223 */ /* 0x000fe20000010041 */
[----:B------:R-:W-:Y:S01]  /*f6e0*/  F2FP.F16.E4M3.UNPACK_B R58, R46.H1 ;  /* 0x0000002eff3a723e */ /* 0x000fe200030006ff */
[----:B------:R-:W-:Y:S01]  /*f6f0*/  FFMA.FTZ R50, R50, R61, R60 ;  /* 0x0000003d32327223 */ /* 0x000fe2000001003c */
[----:B------:R-:W-:-:S02]  /*f700*/  HADD2.F32 R59, -RZ, R59.H1_H1 ;  /* 0x3000003bff3b7230 */ /* 0x000fc40000004100 */
[----:B------:R-:W-:Y:S01]  /*f710*/  FFMA.FTZ R63, R51, R56, -R62 ;  /* 0x00000038333f7223 */ /* 0x000fe2000001083e */
        /* <DEDUP_REMOVED lines=21> */
[-C--:B------:R-:W-:Y:S01]  /*f870*/  FMUL.FTZ R45, R52, R55.reuse ;  /* 0x00000037342d7220 */ /* 0x080fe20000410000 */
[----:B------:R-:W-:Y:S02]  /*f880*/  HADD2.F32 R52, -RZ, R51.H0_H0 ;  /* 0x20000033ff347230 */ /* 0x000fe40000004100 */
[----:B------:R-:W-:Y:S02]  /*f890*/  HADD2.F32 R46, -RZ, R43.H0_H0 ;  /* 0x2000002bff2e7230 */ /* 0x000fe40000004100 */
[C---:B------:R-:W-:Y:S01]  /*f8a0*/  FFMA.FTZ R55, R47.reuse, R55, -R54 ;  /* 0x000000372f377223 */ /* 0x040fe20000010836 */
[----:B------:R-:W-:Y:S01]  /*f8b0*/  FFMA.FTZ R57, R47, R58, R45 ;  /* 0x0000003a2f397223 */ /* 0x000fe2000001002d */
[----:B------:R-:W-:-:S02]  /*f8c0*/  HADD2.F32 R47, -RZ, R49.H0_H0 ;  /* 0x20000031ff2f7230 */ /* 0x000fc40000004100 */
[--C-:B------:R-:W-:Y:S02]  /*f8d0*/  HADD2.F32 R45, -RZ, R26.reuse.H0_H0 ;  /* 0x2000001aff2d7230 */ /* 0x100fe40000004100 */
[C---:B------:R-:W-:Y:S01]  /*f8e0*/  FMUL.FTZ R54, R46.reuse, R52 ;  /* 0x000000342e367220 */ /* 0x040fe20000410000 */
[----:B------:R-:W-:Y:S02]  /*f8f0*/  HADD2.F32 R51, -RZ, R51.H1_H1 ;  /* 0x30000033ff337230 */ /* 0x000fe40000004100 */
[-C--:B------:R-:W-:Y:S01]  /*f900*/  FMUL.FTZ R46, R46, R47.reuse ;  /* 0x0000002f2e2e7220 */ /* 0x080fe20000410000 */
[----:B------:R-:W-:Y:S02]  /*f910*/  HADD2.F32 R43, -RZ, R43.H1_H1 ;  /* 0x3000002bff2b7230 */ /* 0x000fe40000004100 */
[----:B------:R-:W-:Y:S01]  /*f920*/  FFMA.FTZ R54, R45, R47, -R54 ;  /* 0x0000002f2d367223 */ /* 0x000fe20000010836 */
[----:B------:R-:W-:Y:S01]  /*f930*/  HADD2.F32 R49, -RZ, R49.H1_H1 ;  /* 0x30000031ff317230 */ /* 0x000fe20000004100 */
[----:B------:R-:W-:Y:S01]  /*f940*/  F2FP.F16.E4M3.UNPACK_B R47, R5.H1 ;  /* 0x00000005ff2f723e */ /* 0x000fe200030006ff */
[----:B------:R-:W-:-:S02]  /*f950*/  HADD2.F32 R26, -RZ, R26.H1_H1 ;  /* 0x3000001aff1a7230 */ /* 0x000fc40000004100 */
[----:B------:R-:W-:Y:S01]  /*f960*/  FMUL.FTZ R53, R43, R51 ;  /* 0x000000332b357220 */ /* 0x000fe20000410000 */
[----:B------:R-:W-:Y:S01]  /*f970*/  FFMA.FTZ R52, R45, R52, R46 ;  /* 0x000000342d347223 */ /* 0x000fe2000001002e */
[-C--:B------:R-:W-:Y:S01]  /*f980*/  F2FP.F16.E4M3.UNPACK_B R45, R20.reuse.H1 ;  /* 0x00000014ff2d723e */ /* 0x080fe200030006ff */
[-C--:B------:R-:W-:Y:S01]  /*f990*/  FMUL.FTZ R46, R43, R49.reuse ;  /* 0x000000312b2e7220 */ /* 0x080fe20000410000 */
[C---:B------:R-:W-:Y:S01]  /*f9a0*/  FFMA.FTZ R53, R26.reuse, R49, -R53 ;  /* 0x000000311a357223 */ /* 0x040fe20000010835 */
[----:B------:R-:W-:Y:S01]  /*f9b0*/  HADD2.F32 R49, -RZ, R47.H0_H0 ;  /* 0x2000002fff317230 */ /* 0x000fe20000004100 */
[----:B------:R-:W-:Y:S01]  /*f9c0*/  F2FP.F16.E4M3.UNPACK_B R20, R20 ;  /* 0x00000014ff14723e */ /* 0x000fe200020006ff */
[----:B------:R-:W-:Y:S02]  /*f9d0*/  HADD2.F32 R43, -RZ, R42.H0_H0 ;  /* 0x2000002aff2b7230 */ /* 0x000fe40000004100 */
[----:B------:R-:W-:Y:S01]  /*f9e0*/  FFMA.FTZ R51, R26, R51, R46 ;  /* 0x000000331a337223 */ /* 0x000fe2000001002e */
[----:B------:R-:W-:Y:S01]  /*f9f0*/  HADD2.F32 R46, -RZ, R45.H0_H0 ;  /* 0x2000002dff2e7230 */ /* 0x000fe20000004100 */
[----:B------:R-:W-:Y:S01]  /*fa00*/  F2FP.F16.E4M3.UNPACK_B R5, R5 ;  /* 0x00000005ff05723e */ /* 0x000fe200020006ff */
[----:B------:R-:W-:-:S02]  /*fa10*/  HADD2.F32 R47, -RZ, R47.H1_H1 ;  /* 0x3000002fff2f7230 */ /* 0x000fc40000004100 */
[C---:B------:R-:W-:Y:S01]  /*fa20*/  FMUL.FTZ R59, R43.reuse, R49 ;  /* 0x000000312b3b7220 */ /* 0x040fe20000410000 */
[----:B------:R-:W-:Y:S02]  /*fa30*/  HADD2.F32 R42, -RZ, R42.H1_H1 ;  /* 0x3000002aff2a7230 */ /* 0x000fe40000004100 */
[----:B------:R-:W-:Y:S01]  /*fa40*/  FMUL.FTZ R43, R43, R46 ;  /* 0x0000002e2b2b7220 */ /* 0x000fe20000410000 */
[----:B------:R-:W-:Y:S01]  /*fa50*/  HADD2.F32 R45, -RZ, R45.H1_H1 ;  /* 0x3000002dff2d7230 */ /* 0x000fe20000004100 */
[----:B------:R-:W-:Y:S01]  /*fa60*/  F2FP.SATFINITE.E4M3.F32.PACK_AB_MERGE_C R57, R57, R60, RZ ;  /* 0x0000003c3939723e */ /* 0x000fe200048070ff */
[--C-:B------:R-:W-:Y:S02]  /*fa70*/  HADD2.F32 R26, -RZ, R38.reuse.H0_H0 ;  /* 0x20000026ff1a7230 */ /* 0x100fe40000004100 */
[C---:B------:R-:W-:Y:S01]  /*fa80*/  FMUL.FTZ R61, R42.reuse, R47 ;  /* 0x0000002f2a3d7220 */ /* 0x040fe20000410000 */
[----:B------:R-:W-:Y:S02]  /*fa90*/  HADD2.F32 R38, -RZ, R38.H1_H1 ;  /* 0x30000026ff267230 */ /* 0x000fe40000004100 */
[----:B------:R-:W-:Y:S01]  /*faa0*/  FMUL.FTZ R42, R42, R45 ;  /* 0x0000002d2a2a7220 */ /* 0x000fe20000410000 */
[----:B------:R-:W-:Y:S01]  /*fab0*/  F2FP.SATFINITE.E4M3.F32.PACK_AB_MERGE_C R24, R51, R52, R57 ;  /* 0x000000343318723e */ /* 0x000fe20004807039 */
[C---:B------:R-:W-:Y:S01]  /*fac0*/  FFMA.FTZ R59, R26.reuse, R46, -R59 ;  /* 0x0000002e1a3b7223 */ /* 0x040fe2000001083b */
[----:B------:R-:W-:Y:S01]  /*fad0*/  FFMA.FTZ R49, R26, R49, R43 ;  /* 0x000000311a317223 */ /* 0x000fe2000001002b */
[C---:B------:R-:W-:Y:S01]  /*fae0*/  FFMA.FTZ R58, R38.reuse, R45, -R61 ;  /* 0x0000002d263a7223 */ /* 0x040fe2000001083d */
[----:B------:R-:W-:Y:S01]  /*faf0*/  FFMA.FTZ R62, R38, R47, R42 ;  /* 0x0000002f263e7223 */ /* 0x000fe2000001002a */
[----:B------:R-:W-:-:S02]  /*fb00*/  HADD2.F32 R26, -RZ, R20.H0_H0 ;  /* 0x20000014ff1a7230 */ /* 0x000fc40000004100 */
[----:B------:R-:W-:Y:S01]  /*fb10*/  HADD2.F32 R38, -RZ, R20.H1_H1 ;  /* 0x30000014ff267230 */ /* 0x000fe20000004100 */
[----:B------:R-:W-:Y:S01]  /*fb20*/  F2FP.SATFINITE.E4M3.F32.PACK_AB_MERGE_C R58, R58, R59, RZ ;  /* 0x0000003b3a3a723e */ /* 0x000fe200048070ff */
[----:B------:R-:W-:Y:S01]  /*fb30*/  HADD2.F32 R42, -RZ, R5.H0_H0 ;  /* 0x20000005ff2a7230 */ /* 0x000fe20000004100 */
[----:B------:R-:W-:Y:S01]  /*fb40*/  F2FP.SATFINITE.E4M3.F32.PACK_AB_MERGE_C R49, R62, R49, RZ ;  /* 0x000000313e31723e */ /* 0x000fe200048070ff */
[----:B------:R-:W-:Y:S02]  /*fb50*/  HADD2.F32 R20, -RZ, R7.H0_H0 ;  /* 0x20000007ff147230 */ /* 0x000fe40000004100 */
[----:B------:R-:W-:Y:S02]  /*fb60*/  HADD2.F32 R43, -RZ, R5.H1_H1 ;  /* 0x30000005ff2b7230 */ /* 0x000fe40000004100 */
[----:B------:R-:W-:Y:S02]  /*fb70*/  HADD2.F32 R7, -RZ, R7.H1_H1 ;  /* 0x30000007ff077230 */ /* 0x000fe40000004100 */
[----:B------:R-:W-:Y:S01]  /*fb80*/  FMUL.FTZ R46, R20, R42 ;  /* 0x0000002a142e7220 */ /* 0x000fe20000410000 */
[----:B------:R-:W-:-:S02]  /*fb90*/  HADD2.F32 R5, -RZ, R4.H0_H0 ;  /* 0x20000004ff057230 */ /* 0x000fc40000004100 */
[----:B------:R-:W-:Y:S01]  /*fba0*/  FMUL.FTZ R45, R20, R26 ;  /* 0x0000001a142d7220 */ /* 0x000fe20000410000 */
[----:B------:R-:W-:Y:S02]  /*fbb0*/  HADD2.F32 R4, -RZ, R4.H1_H1 ;  /* 0x30000004ff047230 */ /* 0x000fe40000004100 */
[CC--:B------:R-:W-:Y:S01]  /*fbc0*/  FMUL.FTZ R47, R7.reuse, R43.reuse ;  /* 0x0000002b072f7220 */ /* 0x0c0fe20000410000 */
[----:B------:R-:W-:Y:S01]  /*fbd0*/  FMUL.FTZ R20, R7, R38 ;  /* 0x0000002607147220 */ /* 0x000fe20000410000 */
[C---:B------:R-:W-:Y:S01]  /*fbe0*/  FFMA.FTZ R46, R5.reuse, R26, -R46 ;  /* 0x0000001a052e7223 */ /* 0x040fe2000001082e */
[----:B------:R-:W-:Y:S01]  /*fbf0*/  FFMA.FTZ R26, R5, R42, R45 ;  /* 0x0000002a051a7223 */ /* 0x000fe2000001002d */
[C---:B------:R-:W-:Y:S01]  /*fc00*/  FFMA.FTZ R47, R4.reuse, R38, -R47 ;  /* 0x00000026042f7223 */ /* 0x040fe2000001082f */
        /* <DEDUP_REMOVED lines=8> */
[----:B------:R-:W-:-:S02]  /*fc90*/  F2FP.SATFINITE.E4M3.F32.PACK_AB_MERGE_C R6, R47, R46, R58 ;  /* 0x0000002e2f06723e */ /* 0x000fc4000480703a */
[----:B------:R-:W-:Y:S02]  /*fca0*/  F2FP.SATFINITE.E4M3.F32.PACK_AB_MERGE_C R27, R50, R37, R27 ;  /* 0x00000025321b723e */ /* 0x000fe4000480701b */
[----:B------:R-:W-:Y:S01]  /*fcb0*/  F2FP.SATFINITE.E4M3.F32.PACK_AB_MERGE_C R26, R43, R26, R49 ;  /* 0x0000001a2b1a723e */ /* 0x000fe20004807031 */
[----:B------:R1:W-:Y:S04]  /*fcc0*/  STS.128 [R67+0x18400], R4 ;  /* 0x0184000443007388 */ /* 0x0003e80000000c00 */
[----:B------:R1:W-:Y:S02]  /*fcd0*/  STS.128 [R0+0x18400], R24 ;  /* 0x0184001800007388 */ /* 0x0003e40000000c00 */
.L_x_1739:
[----:B------:R-:W-:Y:S05]  /*fce0*/  BSYNC B1 ;  /* 0x0000000000017941 */ /* 0x000fea0003800000 */
.L_x_1738:
[----:B------:R-:W-:Y:S04]  /*fcf0*/  BSSY B1, `(.L_x_1740) ;  /* 0x0000101000017945 */ /* 0x000fe80003800000 */
[----:B------:R-:W-:Y:S05]  /*fd00*/  @P1 BRA `(.L_x_1741) ;  /* 0x0000000c00fc1947 */ /* 0x000fea0003800000 */
[----:B------:R-:W2:Y:S01]  /*fd10*/  LDL R57, [R1+0x30] ;  /* 0x0000300001397983 */ /* 0x000ea20000100800 */
[----:B-1---5:R-:W-:Y:S02]  /*fd20*/  SHF.R.U32.HI R0, RZ, 0x8, R28 ;  /* 0x00000008ff007819 */ /* 0x022fe4000001161c */
[----:B------:R-:W-:Y:S02]  /*fd30*/  LOP3.LUT R5, R28, 0xff, RZ, 0xc0, !PT ;  /* 0x000000ff1c057812 */ /* 0x000fe400078ec0ff */
[----:B------:R-:W-:Y:S02]  /*fd40*/  LOP3.LUT R4, R0, 0xff, RZ, 0xc0, !PT ;  /* 0x000000ff00047812 */ /* 0x000fe400078ec0ff */
[----:B------:R-:W-:Y:S02]  /*fd50*/  LEA.HI R0, R3, R212, RZ, 0x1c ;  /* 0x000000d403007211 */ /* 0x000fe400078fe0ff */
[----:B---3--:R-:W-:Y:S02]  /*fd60*/  PRMT R37, R4, 0x7604, R5 ;  /* 0x0000760404257816 */ /* 0x008fe40000000005 */
[----:B------:R-:W-:-:S02]  /*fd70*/  SHF.R.S32.HI R5, RZ, 0x1f, R0 ;  /* 0x0000001fff057819 */ /* 0x000fc40000011400 */
[----:B------:R-:W-:Y:S02]  /*fd80*/  SHF.R.U32.HI R20, RZ, 0x8, R31 ;  /* 0x00000008ff147819 */ /* 0x000fe4000001161f */
[----:B------:R-:W-:Y:S01]  /*fd90*/  LEA.HI R4, R5, R0, RZ, 0x2 ;  /* 0x0000000005047211 */ /* 0x000fe200078f10ff */
[----:B------:R-:W-:Y:S01]  /*fda0*/  IMAD.SHL.U32 R5, R0, 0x10, RZ ;  /* 0x0000001000057824 */ /* 0x000fe200078e00ff */
[----:B0-----:R-:W-:Y:S02]  /*fdb0*/  LOP3.LUT R21, R31, 0xff, RZ, 0xc0, !PT ;  /* 0x000000ff1f157812 */ /* 0x001fe400078ec0ff */
[----:B------:R-:W-:Y:S01]  /*fdc0*/  LOP3.LUT R20, R20, 0xff, RZ, 0xc0, !PT ;  /* 0x000000ff14147812 */ /* 0x000fe200078ec0ff */
[----:B------:R-:W-:Y:S01]  /*fdd0*/  IMAD.SHL.U32 R4, R4, 0x800, RZ ;  /* 0x0000080004047824 */ /* 0x000fe200078e00ff */
[----:B------:R-:W-:Y:S02]  /*fde0*/  LOP3.LUT R0, R214, 0x30, R5, 0xf8, !PT ;  /* 0x00000030d6007812 */ /* 0x000fe400078ef805 */
[----:B------:R-:W-:-:S02]  /*fdf0*/  SHF.R.U32.HI R24, RZ, 0x8, R8 ;  /* 0x00000008ff187819 */ /* 0x000fc40000011608 */
[----:B------:R-:W-:Y:S02]  /*fe00*/  LOP3.LUT R0, R0, R215, RZ, 0x3c, !PT ;  /* 0x000000d700007212 */ /* 0x000fe400078e3cff */
[----:B------:R-:W-:Y:S02]  /*fe10*/  LOP3.LUT R5, R4, 0xffffe000, RZ, 0xc0, !PT ;  /* 0xffffe00004057812 */ /* 0x000fe400078ec0ff */
[----:B------:R-:W-:Y:S02]  /*fe20*/  PRMT R41, R20, 0x7604, R21 ;  /* 0x0000760414297816 */ /* 0x000fe40000000015 */
[----:B------:R-:W-:Y:S02]  /*fe30*/  SHF.R.U32.HI R6, RZ, 0x8, R29 ;  /* 0x00000008ff067819 */ /* 0x000fe4000001161d */
[----:B------:R-:W-:Y:S02]  /*fe40*/  LOP3.LUT R25, R8, 0xff, RZ, 0xc0, !PT ;  /* 0x000000ff08197812 */ /* 0x000fe400078ec0ff */
[----:B------:R-:W-:-:S02]  /*fe50*/  LOP3.LUT R24, R24, 0xff, RZ, 0xc0, !PT ;  /* 0x000000ff18187812 */ /* 0x000fc400078ec0ff */
[----:B------:R-:W-:Y:S02]  /*fe60*/  IADD3 R21, R0, R216, R5 ;  /* 0x000000d800157210 */ /* 0x000fe40007ffe005 */
[----:B------:R-:W-:Y:S02]  /*fe70*/  SHF.R.U32.HI R0, RZ, 0x8, R9 ;  /* 0x00000008ff007819 */ /* 0x000fe40000011609 */
[----:B------:R-:W-:Y:S02]  /*fe80*/  LOP3.LUT R7, R29, 0xff, RZ, 0xc0, !PT ;  /* 0x000000ff1d077812 */ /* 0x000fe400078ec0ff */
[----:B------:R-:W-:Y:S02]  /*fe90*/  LOP3.LUT R6, R6, 0xff, RZ, 0xc0, !PT ;  /* 0x000000ff06067812 */ /* 0x000fe400078ec0ff */
[----:B------:R-:W-:Y:S02]  /*fea0*/  PRMT R43, R24, 0x7604, R25 ;  /* 0x00007604182b7816 */ /* 0x000fe40000000019 */
[----:B------:R-:W-:-:S02]  /*feb0*/  LOP3.LUT R25, R9, 0xff, RZ, 0xc0, !PT ;  /* 0x000000ff09197812 */ /* 0x000fc400078ec0ff */
[----:B------:R-:W-:Y:S02]  /*fec0*/  SHF.R.U32.HI R24, RZ, 0x8, R11 ;  /* 0x00000008ff187819 */ /* 0x000fe4000001160b */
[----:B------:R-:W-:Y:S02]  /*fed0*/  LOP3.LUT R0, R0, 0xff, RZ, 0xc0, !PT ;  /* 0x000000ff00007812 */ /* 0x000fe400078ec0ff */
[----:B------:R-:W-:Y:S02]  /*fee0*/  SHF.R.U32.HI R20, RZ, 0x8, R10 ;  /* 0x00000008ff147819 */ /* 0x000fe4000001160a */
[----:B------:R-:W-:Y:S02]  /*fef0*/  PRMT R36, R6, 0x7604, R7 ;  /* 0x0000760406247816 */ /* 0x000fe40000000007 */
[----:B------:R-:W-:Y:S02]  /*ff00*/  SHF.R.U32.HI R6, RZ, 0x8, R30 ;  /* 0x00000008ff067819 */ /* 0x000fe4000001161e */
[----:B------:R-:W-:-:S02]  /*ff10*/  LOP3.LUT R27, R10, 0xff, RZ, 0xc0, !PT ;  /* 0x000000ff0a1b7812 */ /* 0x000fc400078ec0ff */
[----:B------:R-:W-:Y:S02]  /*ff20*/  LOP3.LUT R24, R24, 0xff, RZ, 0xc0, !PT ;  /* 0x000000ff18187812 */ /* 0x000fe400078ec0ff */
[----:B------:R-:W-:Y:S01]  /*ff30*/  PRMT R45, R0, 0x7604, R25 ;  /* 0x00007604002d7816 */ /* 0x000fe20000000019 */
[----:B------:R-:W-:Y:S01]  /*ff40*/  IMAD.IADD R0, R16, 0x1, R21 ;  /* 0x0000000110007824 */ /* 0x000fe200078e0215 */
[----:B------:R-:W-:Y:S02]  /*ff50*/  LOP3.LUT R20, R20, 0xff, RZ, 0xc0, !PT ;  /* 0x000000ff14147812 */ /* 0x000fe400078ec0ff */
[----:B------:R-:W-:Y:S02]  /*ff60*/  LOP3.LUT R49, R11, 0xff, RZ, 0xc0, !PT ;  /* 0x000000ff0b317812 */ /* 0x000fe400078ec0ff */
[----:B------:R-:W-:Y:S02]  /*ff70*/  LOP3.LUT R7, R30, 0xff, RZ, 0xc0, !PT ;  /* 0x000000ff1e077812 */ /* 0x000fe400078ec0ff */
[----:B------:R-:W-:-:S02]  /*ff80*/  LOP3.LUT R6, R6, 0xff, RZ, 0xc0, !PT ;  /* 0x000000ff06067812 */ /* 0x000fc400078ec0ff */
[----:B------:R-:W-:Y:S02]  /*ff90*/  PRMT R47, R20, 0x7604, R27 ;  /* 0x00007604142f7816 */ /* 0x000fe4000000001b */
[----:B------:R-:W-:Y:S02]  /*ffa0*/  PRMT R49, R24, 0x7604, R49 ;  /* 0x0000760418317816 */ /* 0x000fe40000000031 */
[----:B------:R-:W0:Y:S01]  /*ffb0*/  LDS.128 R24, [R0+0x18400] ;  /* 0x0184000000187984 */ /* 0x000e220000000c00 */
[----:B----4-:R-:W-:Y:S02]  /*ffc0*/  PRMT R39, R6, 0x7604, R7 ;  /* 0x0000760406277816 */ /* 0x010fe40000000007 */
[----:B------:R-:W-:Y:S02]  /*ffd0*/  SHF.R.U32.HI R21, RZ, 0x10, R29 ;  /* 0x00000010ff157819 */ /* 0x000fe4000001161d */
[----:B------:R-:W-:Y:S02]  /*ffe0*/  SHF.R.U32.HI R20, RZ, 0x10, R28 ;  /* 0x00000010ff147819 */ /* 0x000fe4000001161c */
[----:B------:R-:W-:-:S02]  /*fff0*/  SHF.R.U32.HI R38, RZ, 0x10, R30 ;  /* 0x00000010ff267819 */ /* 0x000fc4000001161e */
[----:B------:R-:W-:Y:S02]  /*10000*/  SHF.R.U32.HI R40, RZ, 0x10, R31 ;  /* 0x00000010ff287819 */ /* 0x000fe4000001161f */
[----:B------:R-:W-:Y:S02]  /*10010*/  LOP3.LUT R21, R21, 0xff, RZ, 0xc0, !PT ;  /* 0x000000ff15157812 */ /* 0x000fe400078ec0ff */
[----:B------:R-:W-:Y:S02]  /*10020*/  LOP3.LUT R20, R20, 0xff, RZ, 0xc0, !PT ;  /* 0x000000ff14147812 */ /* 0x000fe400078ec0ff */
[----:B------:R-:W-:Y:S02]  /*10030*/  LOP3.LUT R38, R38, 0xff, RZ, 0xc0, !PT ;  /* 0x000000ff26267812 */ /* 0x000fe400078ec0ff */
[----:B------:R-:W-:Y:S02]  /*10040*/  LOP3.LUT R40, R40, 0xff, RZ, 0xc0, !PT ;  /* 0x000000ff28287812 */ /* 0x000fe400078ec0ff */
[----:B------:R-:W-:-:S02]  /*10050*/  PRMT R21, R21, 0x7054, R36 ;  /* 0x0000705415157816 */ /* 0x000fc40000000024 */
[----:B------:R-:W-:Y:S02]  /*10060*/  SHF.R.U32.HI R36, RZ, 0x10, R9 ;  /* 0x00000010ff247819 */ /* 0x000fe40000011609 */
[----:B------:R-:W-:Y:S02]  /*10070*/  PRMT R37, R20, 0x7054, R37 ;  /* 0x0000705414257816 */ /* 0x000fe40000000025 */
[----:B------:R-:W-:Y:S02]  /*10080*/  PRMT R39, R38, 0x7054, R39 ;  /* 0x0000705426277816 */ /* 0x000fe40000000027 */
[----:B------:R-:W-:Y:S02]  /*10090*/  PRMT R41, R40, 0x7054, R41 ;  /* 0x0000705428297816 */ /* 0x000fe40000000029 */
        /* <DEDUP_REMOVED lines=8> */
[----:B------:R-:W-:Y:S02]  /*10120*/  PRMT R43, R20, 0x7054, R43 ;  /* 0x00007054142b7816 */ /* 0x000fe4000000002b */
[----:B------:R-:W-:Y:S02]  /*10130*/  PRMT R47, R38, 0x7054, R47 ;  /* 0x00007054262f7816 */ /* 0x000fe4000000002f */
[----:B------:R-:W-:Y:S02]  /*10140*/  PRMT R51, R40, 0x7054, R49 ;  /* 0x0000705428337816 */ /* 0x000fe40000000031 */
[----:B------:R-:W-:Y:S02]  /*10150*/  LOP3.LUT R46, R45, 0xff000000, R9, 0xf8, !PT ;  /* 0xff0000002d2e7812 */ /* 0x000fe400078ef809 */
[----:B------:R-:W-:Y:S02]  /*10160*/  LOP3.LUT R21, R21, 0xff000000, R29, 0xf8, !PT ;  /* 0xff00000015157812 */ /* 0x000fe400078ef81d */
[----:B------:R-:W-:-:S02]  /*10170*/  LOP3.LUT R49, R43, 0xff000000, R8, 0xf8, !PT ;  /* 0xff0000002b317812 */ /* 0x000fc400078ef808 */
[----:B------:R-:W-:Y:S02]  /*10180*/  LOP3.LUT R8, R47, 0xff000000, R10, 0xf8, !PT ;  /* 0xff0000002f087812 */ /* 0x000fe400078ef80a */
[----:B------:R-:W-:Y:S02]  /*10190*/  LOP3.LUT R51, R51, 0xff000000, R11, 0xf8, !PT ;  /* 0xff00000033337812 */ /* 0x000fe400078ef80b */
[----:B------:R-:W-:Y:S02]  /*101a0*/  LOP3.LUT R20, R39, 0xff000000, R30, 0xf8, !PT ;  /* 0xff00000027147812 */ /* 0x000fe400078ef81e */
[----:B------:R-:W-:Y:S02]  /*101b0*/  F2FP.F16.E4M3.UNPACK_B R47, R46 ;  /* 0x0000002eff2f723e */ /* 0x000fe400020006ff */
[----:B0-----:R-:W-:Y:S02]  /*101c0*/  F2FP.F16.E4M3.UNPACK_B R11, R25 ;  /* 0x00000019ff0b723e */ /* 0x001fe400020006ff */
[----:B------:R-:W-:Y:S01]  /*101d0*/  F2FP.F16.E4M3.UNPACK_B R30, R21 ;  /* 0x00000015ff1e723e */ /* 0x000fe200020006ff */
[--C-:B------:R-:W-:Y:S01]  /*101e0*/  HADD2.F32 R48, -RZ, R47.reuse.H0_H0 ;  /* 0x2000002fff307230 */ /* 0x100fe20000004100 */
[----:B------:R-:W-:Y:S01]  /*101f0*/  LOP3.LUT R36, R37, 0xff000000, R28, 0xf8, !PT ;  /* 0xff00000025247812 */ /* 0x000fe200078ef81c */
[----:B------:R-:W-:Y:S01]  /*10200*/  HADD2.F32 R47, -RZ, R47.H1_H1 ;  /* 0x3000002fff2f7230 */ /* 0x000fe20000004100 */
[-C--:B------:R-:W-:Y:S01]  /*10210*/  F2FP.F16.E4M3.UNPACK_B R42, R24.reuse ;  /* 0x00000018ff2a723e */ /* 0x080fe200020006ff */
[--C-:B------:R-:W-:Y:S01]  /*10220*/  HADD2.F32 R40, -RZ, R30.reuse.H0_H0 ;  /* 0x2000001eff287230 */ /* 0x100fe20000004100 */
[----:B------:R-:W-:Y:S01]  /*10230*/  F2FP.F16.E4M3.UNPACK_B R43, R24.H1 ;  /* 0x00000018ff2b723e */ /* 0x000fe200030006ff */
[----:B------:R-:W-:Y:S01]  /*10240*/  HADD2.F32 R30, -RZ, R30.H1_H1 ;  /* 0x3000001eff1e7230 */ /* 0x000fe20000004100 */
[----:B------:R-:W-:-:S02]  /*10250*/  F2FP.F16.E4M3.UNPACK_B R38, R27 ;  /* 0x0000001bff26723e */ /* 0x000fc400020006ff */
[----:B------:R-:W-:Y:S02]  /*10260*/  F2FP.F16.E4M3.UNPACK_B R45, R27.H1 ;  /* 0x0000001bff2d723e */ /* 0x000fe400030006ff */
[----:B------:R-:W-:Y:S02]  /*10270*/  F2FP.F16.E4M3.UNPACK_B R25, R25.H1 ;  /* 0x00000019ff19723e */ /* 0x000fe400030006ff */
[----:B------:R-:W-:Y:S02]  /*10280*/  F2FP.F16.E4M3.UNPACK_B R46, R46.H1 ;  /* 0x0000002eff2e723e */ /* 0x000fe400030006ff */
[----:B------:R-:W-:Y:S01]  /*10290*/  LOP3.LUT R41, R41, 0xff000000, R31, 0xf8, !PT ;  /* 0xff00000029297812 */ /* 0x000fe200078ef81f */
[----:B--2---:R-:W0:Y:S02]  /*102a0*/  LDS.128 R4, [R57+0x18400] ;  /* 0x0184000039047984 */ /* 0x004e240000000c00 */
[-C--:B0-----:R-:W-:Y:S02]  /*102b0*/  F2FP.F16.E4M3.UNPACK_B R10, R5.reuse ;  /* 0x00000005ff0a723e */ /* 0x081fe400020006ff */
[----:B------:R-:W-:Y:S01]  /*102c0*/  F2FP.F16.E4M3.UNPACK_B R28, R5.H1 ;  /* 0x00000005ff1c723e */ /* 0x000fe200030006ff */
[--C-:B------:R-:W-:Y:S01]  /*102d0*/  HADD2.F32 R5, -RZ, R11.reuse.H0_H0 ;  /* 0x2000000bff057230 */ /* 0x100fe20000004100 */
[-C--:B------:R-:W-:Y:S01]  /*102e0*/  F2FP.F16.E4M3.UNPACK_B R37, R7.reuse ;  /* 0x00000007ff25723e */ /* 0x080fe200020006ff */
[----:B------:R-:W-:Y:S01]  /*102f0*/  HADD2.F32 R9, -RZ, R10.H0_H0 ;  /* 0x2000000aff097230 */ /* 0x000fe20000004100 */
[----:B------:R-:W-:Y:S01]  /*10300*/  F2FP.F16.E4M3.UNPACK_B R39, R7.H1 ;  /* 0x00000007ff27723e */ /* 0x000fe200030006ff */
[----:B------:R-:W-:-:S02]  /*10310*/  HADD2.F32 R11, -RZ, R11.H1_H1 ;  /* 0x3000000bff0b7230 */ /* 0x000fc40000004100 */
[C---:B------:R-:W-:Y:S01]  /*10320*/  FMUL.FTZ R24, R5.reuse, R48 ;  /* 0x0000003005187220 */ /* 0x040fe20000410000 */
[----:B------:R-:W-:Y:S01]  /*10330*/  FMUL.FTZ R27, R5, R40 ;  /* 0x00000028051b7220 */ /* 0x000fe20000410000 */
[----:B------:R-:W-:Y:S02]  /*10340*/  F2FP.F16.E4M3.UNPACK_B R31, R4.H1 ;  /* 0x00000004ff1f723e */ /* 0x000fe400030006ff */
[C---:B------:R-:W-:Y:S01]  /*10350*/  FFMA.FTZ R5, R9.reuse, R40, -R24 ;  /* 0x0000002809057223 */ /* 0x040fe20000010818 */
[----:B------:R-:W-:Y:S01]  /*10360*/  FFMA.FTZ R9, R9, R48, R27 ;  /* 0x0000003009097223 */ /* 0x000fe2000001001b */
[----:B------:R-:W-:Y:S01]  /*10370*/  F2FP.F16.E4M3.UNPACK_B R27, R21.H1 ;  /* 0x00000015ff1b723e */ /* 0x000fe200030006ff */
[----:B------:R-:W-:Y:S02]  /*10380*/  HADD2.F32 R24, -RZ, R10.H1_H1 ;  /* 0x3000000aff187230 */ /* 0x000fe40000004100 */
[----:B------:R-:W-:Y:S01]  /*10390*/  FMUL.FTZ R53, R11, R47 ;  /* 0x0000002f0b357220 */ /* 0x000fe20000410000 */
[----:B------:R-:W-:-:S02]  /*103a0*/  HADD2.F32 R48, -RZ, R46.H0_H0 ;  /* 0x2000002eff307230 */ /* 0x000fc40000004100 */
[----:B------:R-:W-:Y:S01]  /*103b0*/  FMUL.FTZ R50, R11, R30 ;  /* 0x0000001e0b327220 */ /* 0x000fe20000410000 */
[----:B------:R-:W-:Y:S01]  /*103c0*/  HADD2.F32 R10, -RZ, R25.H0_H0 ;  /* 0x20000019ff0a7230 */ /* 0x000fe20000004100 */
[----:B------:R-:W-:Y:S01]  /*103d0*/  F2FP.F16.E4M3.UNPACK_B R29, R4 ;  /* 0x00000004ff1d723e */ /* 0x000fe200020006ff */
[----:B------:R-:W-:Y:S01]  /*103e0*/  HADD2.F32 R40, -RZ, R27.H0_H0 ;  /* 0x2000001bff287230 */ /* 0x000fe20000004100 */
[----:B------:R-:W-:Y:S01]  /*103f0*/  F2FP.F16.E4M3.UNPACK_B R4, R6 ;  /* 0x00000006ff04723e */ /* 0x000fe200020006ff */
[----:B------:R-:W-:Y:S02]  /*10400*/  HADD2.F32 R21, -RZ, R28.H0_H0 ;  /* 0x2000001cff157230 */ /* 0x000fe40000004100 */
[C---:B------:R-:W-:Y:S01]  /*10410*/  FMUL.FTZ R52, R10.reuse, R48 ;  /* 0x000000300a347220 */ /* 0x040fe20000410000 */
[----:B------:R-:W-:Y:S02]  /*10420*/  HADD2.F32 R25, -RZ, R25.H1_H1 ;  /* 0x30000019ff197230 */ /* 0x000fe40000004100 */
[----:B------:R-:W-:Y:S01]  /*10430*/  FMUL.FTZ R55, R10, R40 ;  /* 0x000000280a377220 */ /* 0x000fe20000410000 */
[C---:B------:R-:W-:Y:S01]  /*10440*/  FFMA.FTZ R10, R24.reuse, R30, -R53 ;  /* 0x0000001e180a7223 */ /* 0x040fe20000010835 */
[C---:B------:R-:W-:Y:S01]  /*10450*/  FFMA.FTZ R11, R21.reuse, R40, -R52 ;  /* 0x00000028150b7223 */ /* 0x040fe20000010834 */
[----:B------:R-:W-:Y:S01]  /*10460*/  FFMA.FTZ R24, R24, R47, R50 ;  /* 0x0000002f18187223 */ /* 0x000fe20000010032 */
[----:B------:R-:W-:Y:S01]  /*10470*/  FFMA.FTZ R21, R21, R48, R55 ;  /* 0x0000003015157223 */ /* 0x000fe20000010037 */
[----:B------:R-:W-:Y:S01]  /*10480*/  F2FP.F16.E4M3.UNPACK_B R50, R51 ;  /* 0x00000033ff32723e */ /* 0x000fe200020006ff */
[----:B------:R-:W-:Y:S01]  /*10490*/  HADD2.F32 R48, -RZ, R46.H1_H1 ;  /* 0x3000002eff307230 */ /* 0x000fe20000004100 */
[----:B------:R-:W-:Y:S01]  /*104a0*/  F2FP.F16.E4M3.UNPACK_B R46, R41 ;  /* 0x00000029ff2e723e */ /* 0x000fe200020006ff */
[----:B------:R-:W-:Y:S01]  /*104b0*/  HADD2.F32 R40, -RZ, R27.H1_H1 ;  /* 0x3000001bff287230 */ /* 0x000fe20000004100 */
[----:B------:R-:W-:Y:S01]  /*104c0*/  F2FP.F16.E4M3.UNPACK_B R51, R51.H1 ;  /* 0x00000033ff33723e */ /* 0x000fe200030006ff */
[----:B------:R-:W-:-:S02]  /*104d0*/  HADD2.F32 R30, -RZ, R28.H1_H1 ;  /* 0x3000001cff1e7230 */ /* 0x000fc40000004100 */
[C---:B------:R-:W-:Y:S01]  /*104e0*/  FMUL.FTZ R53, R25.reuse, R48 ;  /* 0x0000003019357220 */ /* 0x040fe20000410000 */
[----:B------:R-:W-:Y:S02]  /*104f0*/  HADD2.F32 R52, -RZ, R50.H0_H0 ;  /* 0x20000032ff347230 */ /* 0x000fe40000004100 */
[----:B------:R-:W-:Y:S01]  /*10500*/  FMUL.FTZ R25, R25, R40 ;  /* 0x0000002819197220 */ /* 0x000fe20000410000 */
[----:B------:R-:W-:Y:S01]  /*10510*/  HADD2.F32 R28, -RZ, R38.H0_H0 ;  /* 0x20000026ff1c7230 */ /* 0x000fe20000004100 */
[----:B------:R-:W-:Y:S01]  /*10520*/  F2FP.F16.E4M3.UNPACK_B R7, R6.H1 ;  /* 0x00000006ff07723e */ /* 0x000fe200030006ff */
[----:B------:R-:W-:Y:S01]  /*10530*/  HADD2.F32 R47, -RZ, R46.H0_H0 ;  /* 0x2000002eff2f7230 */ /* 0x000fe20000004100 */
[----:B------:R-:W-:Y:S01]  /*10540*/  F2FP.F16.E4M3.UNPACK_B R6, R26 ;  /* 0x0000001aff06723e */ /* 0x000fe200020006ff */
[----:B------:R-:W-:Y:S02]  /*10550*/  HADD2.F32 R27, -RZ, R37.H0_H0 ;  /* 0x20000025ff1b7230 */ /* 0x000fe40000004100 */
[----:B------:R-:W-:Y:S01]  /*10560*/  FMUL.FTZ R54, R28, R52 ;  /* 0x000000341c367220 */ /* 0x000fe20000410000 */
[----:B------:R-:W-:-:S02]  /*10570*/  HADD2.F32 R50, -RZ, R50.H1_H1 ;  /* 0x30000032ff327230 */ /* 0x000fc40000004100 */
[-C--:B------:R-:W-:Y:S01]  /*10580*/  FMUL.FTZ R55, R28, R47.reuse ;  /* 0x0000002f1c377220 */ /* 0x080fe20000410000 */
[C---:B------:R-:W-:Y:S01]  /*10590*/  FFMA.FTZ R28, R30.reuse, R40, -R53 ;  /* 0x000000281e1c7223 */ /* 0x040fe20000010835 */
[----:B------:R-:W-:Y:S01]  /*105a0*/  FFMA.FTZ R30, R30, R48, R25 ;  /* 0x000000301e1e7223 */ /* 0x000fe20000010019 */
[C---:B------:R-:W-:Y:S01]  /*105b0*/  FFMA.FTZ R25, R27.reuse, R47, -R54 ;  /* 0x0000002f1b197223 */ /* 0x040fe20000010836 */
[----:B------:R-:W-:Y:S01]  /*105c0*/  HADD2.F32 R47, -RZ, R46.H1_H1 ;  /* 0x3000002eff2f7230 */ /* 0x000fe20000004100 */
[----:B------:R-:W-:Y:S01]  /*105d0*/  F2FP.F16.E4M3.UNPACK_B R46, R41.H1 ;  /* 0x00000029ff2e723e */ /* 0x000fe200030006ff */
[----:B------:R-:W-:Y:S02]  /*105e0*/  HADD2.F32 R38, -RZ, R38.H1_H1 ;  /* 0x30000026ff267230 */ /* 0x000fe40000004100 */
[----:B------:R-:W-:Y:S01]  /*105f0*/  FFMA.FTZ R27, R27, R52, R55 ;  /* 0x000000341b1b7223 */ /* 0x000fe20000010037 */
[----:B------:R-:W-:Y:S01]  /*10600*/  HADD2.F32 R37, -RZ, R37.H1_H1 ;  /* 0x30000025ff257230 */ /* 0x000fe20000004100 */
[----:B------:R-:W-:Y:S01]  /*10610*/  F2FP.F16.E4M3.UNPACK_B R26, R26.H1 ;  /* 0x0000001aff1a723e */ /* 0x000fe200030006ff */
[----:B------:R-:W-:-:S02]  /*10620*/  HADD2.F32 R52, -RZ, R51.H0_H0 ;  /* 0x20000033ff347230 */ /* 0x000fc40000004100 */
[C---:B------:R-:W-:Y:S01]  /*10630*/  FMUL.FTZ R54, R38.reuse, R50 ;  /* 0x0000003226367220 */ /* 0x040fe20000410000 */
[----:B------:R-:W-:Y:S02]  /*10640*/  HADD2.F32 R40, -RZ, R45.H0_H0 ;  /* 0x2000002dff287230 */ /* 0x000fe40000004100 */
[-C--:B------:R-:W-:Y:S01]  /*10650*/  FMUL.FTZ R53, R38, R47.reuse ;  /* 0x0000002f26357220 */ /* 0x080fe20000410000 */
[--C-:B------:R-:W-:Y:S02]  /*10660*/  HADD2.F32 R48, -RZ, R46.reuse.H0_H0 ;  /* 0x2000002eff307230 */ /* 0x100fe40000004100 */
[C---:B------:R-:W-:Y:S01]  /*10670*/  FFMA.FTZ R38, R37.reuse, R47, -R54 ;  /* 0x0000002f25267223 */ /* 0x040fe20000010836 */
[----:B------:R-:W-:Y:S02]  /*10680*/  HADD2.F32 R41, -RZ, R39.H0_H0 ;  /* 0x20000027ff297230 */ /* 0x000fe40000004100 */
[C---:B------:R-:W-:Y:S01]  /*10690*/  FMUL.FTZ R56, R40.reuse, R52 ;  /* 0x0000003428387220 */ /* 0x040fe20000410000 */
[----:B------:R-:W-:Y:S01]  /*106a0*/  F2FP.F16.E4M3.UNPACK_B R47, R49.H1 ;  /* 0x00000031ff2f723e */ /* 0x000fe200030006ff */
[----:B------:R-:W-:Y:S01]  /*106b0*/  FMUL.FTZ R55, R40, R48 ;  /* 0x0000003028377220 */ /* 0x000fe20000410000 */
[----:B------:R-:W-:Y:S01]  /*106c0*/  FFMA.FTZ R40, R37, R50, R53 ;  /* 0x0000003225287223 */ /* 0x000fe20000010035 */
[----:B------:R-:W-:-:S02]  /*106d0*/  HADD2.F32 R50, -RZ, R46.H1_H1 ;  /* 0x3000002eff327230 */ /* 0x000fc40000004100 */
[C---:B------:R-:W-:Y:S01]  /*106e0*/  FFMA.FTZ R53, R41.reuse, R48, -R56 ;  /* 0x0000003029357223 */ /* 0x040fe20000010838 */
[----:B------:R-:W-:Y:S01]  /*106f0*/  FFMA.FTZ R55, R41, R52, R55 ;  /* 0x0000003429377223 */ /* 0x000fe20000010037 */
[----:B------:R-:W-:Y:S01]  /*10700*/  F2FP.F16.E4M3.UNPACK_B R46, R36.H1 ;  /* 0x00000024ff2e723e */ /* 0x000fe200030006ff */
[----:B------:R-:W-:Y:S01]  /*10710*/  HADD2.F32 R52, -RZ, R47.H0_H0 ;  /* 0x2000002fff347230 */ /* 0x000fe20000004100 */
[----:B------:R-:W-:Y:S01]  /*10720*/  F2FP.F16.E4M3.UNPACK_B R49, R49 ;  /* 0x00000031ff31723e */ /* 0x000fe200020006ff */
[----:B------:R-:W-:Y:S01]  /*10730*/  HADD2.F32 R41, -RZ, R43.H0_H0 ;  /* 0x2000002bff297230 */ /* 0x000fe20000004100 */
[----:B------:R-:W-:Y:S01]  /*10740*/  F2FP.SATFINITE.E4M3.F32.PACK_AB_MERGE_C R11, R28, R11, RZ ;  /* 0x0000000b1c0b723e */ /* 0x000fe200048070ff */
[----:B------:R-:W-:Y:S01]  /*10750*/  HADD2.F32 R48, -RZ, R46.H0_H0 ;  /* 0x2000002eff307230 */ /* 0x000fe20000004100 */
[----:B------:R-:W-:Y:S01]  /*10760*/  F2FP.SATFINITE.E4M3.F32.PACK_AB_MERGE_C R21, R30, R21, RZ ;  /* 0x000000151e15723e */ /* 0x000fe200048070ff */
[----:B------:R-:W-:Y:S02]  /*10770*/  HADD2.F32 R37, -RZ, R31.H0_H0 ;  /* 0x2000001fff257230 */ /* 0x000fe40000004100 */
[----:B------:R-:W-:Y:S01]  /*10780*/  FMUL.FTZ R56, R41, R52 ;  /* 0x0000003429387220 */ /* 0x000fe20000410000 */
[----:B------:R-:W-:-:S02]  /*10790*/  HADD2.F32 R54, -RZ, R51.H1_H1 ;  /* 0x30000033ff367230 */ /* 0x000fc40000004100 */
[-C--:B------:R-:W-:Y:S01]  /*107a0*/  FMUL.FTZ R41, R41, R48.reuse ;  /* 0x0000003029297220 */ /* 0x080fe20000410000 */
[----:B------:R-:W-:Y:S02]  /*107b0*/  HADD2.F32 R45, -RZ, R45.H1_H1 ;  /* 0x3000002dff2d7230 */ /* 0x000fe40000004100 */
[C---:B------:R-:W-:Y:S01]  /*107c0*/  FFMA.FTZ R56, R37.reuse, R48, -R56 ;  /* 0x0000003025387223 */ /* 0x040fe20000010838 */
[----:B------:R-:W-:Y:S02]  /*107d0*/  HADD2.F32 R39, -RZ, R39.H1_H1 ;  /* 0x30000027ff277230 */ /* 0x000fe40000004100 */
[----:B------:R-:W-:Y:S01]  /*107e0*/  FFMA.FTZ R52, R37, R52, R41 ;  /* 0x0000003425347223 */ /* 0x000fe20000010029 */
[----:B------:R-:W-:Y:S02]  /*107f0*/  HADD2.F32 R48, -RZ, R47.H1_H1 ;  /* 0x3000002fff307230 */ /* 0x000fe40000004100 */
[----:B------:R-:W-:Y:S01]  /*10800*/  FMUL.FTZ R58, R45, R54 ;  /* 0x000000362d3a7220 */ /* 0x000fe20000410000 */
[----:B------:R-:W-:-:S02]  /*10810*/  HADD2.F32 R43, -RZ, R43.H1_H1 ;  /* 0x3000002bff2b7230 */ /* 0x000fc40000004100 */
[-C--:B------:R-:W-:Y:S01]  /*10820*/  FMUL.FTZ R45, R45, R50.reuse ;  /* 0x000000322d2d7220 */ /* 0x080fe20000410000 */
[----:B------:R-:W-:Y:S02]  /*10830*/  HADD2.F32 R46, -RZ, R46.H1_H1 ;  /* 0x3000002eff2e7230 */ /* 0x000fe40000004100 */
[----:B------:R-:W-:Y:S01]  /*10840*/  FFMA.FTZ R60, R39, R50, -R58 ;  /* 0x00000032273c7223 */ /* 0x000fe2000001083a */
[----:B------:R-:W-:Y:S02]  /*10850*/  HADD2.F32 R31, -RZ, R31.H1_H1 ;  /* 0x3000001fff1f7230 */ /* 0x000fe40000004100 */
[C---:B------:R-:W-:Y:S01]  /*10860*/  FMUL.FTZ R50, R43.reuse, R48 ;  /* 0x000000302b327220 */ /* 0x040fe20000410000 */
[----:B------:R-:W-:Y:S01]  /*10870*/  F2FP.F16.E4M3.UNPACK_B R37, R36 ;  /* 0x00000024ff25723e */ /* 0x000fe200020006ff */
[----:B------:R-:W-:Y:S01]  /*10880*/  FMUL.FTZ R43, R43, R46 ;  /* 0x0000002e2b2b7220 */ /* 0x000fe20000410000 */
[----:B------:R-:W-:Y:S02]  /*10890*/  HADD2.F32 R41, -RZ, R49.H0_H0 ;  /* 0x20000031ff297230 */ /* 0x000fe40000004100 */
[----:B------:R-:W-:Y:S01]  /*108a0*/  FFMA.FTZ R62, R39, R54, R45 ;  /* 0x00000036273e7223 */ /* 0x000fe2000001002d */
[----:B------:R-:W-:-:S02]  /*108b0*/  HADD2.F32 R36, -RZ, R42.H0_H0 ;  /* 0x2000002aff247230 */ /* 0x000fc40000004100 */
[C---:B------:R-:W-:Y:S01]  /*108c0*/  FFMA.FTZ R45, R31.reuse, R46, -R50 ;  /* 0x0000002e1f2d7223 */ /* 0x040fe20000010832 */
[----:B------:R-:W-:Y:S01]  /*108d0*/  FFMA.FTZ R47, R31, R48, R43 ;  /* 0x000000301f2f7223 */ /* 0x000fe2000001002b */
[----:B------:R-:W-:Y:S01]  /*108e0*/  HADD2.F32 R39, -RZ, R37.H0_H0 ;  /* 0x20000025ff277230 */ /* 0x000fe20000004100 */
[----:B------:R-:W-:Y:S01]  /*108f0*/  F2FP.SATFINITE.E4M3.F32.PACK_AB_MERGE_C R55, R62, R55, RZ ;  /* 0x000000373e37723e */ /* 0x000fe200048070ff */
        /* <DEDUP_REMOVED lines=11> */
[-C--:B------:R-:W-:Y:S01]  /*109b0*/  F2FP.F16.E4M3.UNPACK_B R36, R20.reuse.H1 ;  /* 0x00000014ff24723e */ /* 0x080fe200030006ff */
[-C--:B------:R-:W-:Y:S01]  /*109c0*/  FMUL.FTZ R42, R42, R37.reuse ;  /* 0x000000252a2a7220 */ /* 0x080fe20000410000 */
[----:B------:R-:W-:Y:S01]  /*109d0*/  FFMA.FTZ R48, R29, R37, -R46 ;  /* 0x000000251d307223 */ /* 0x000fe2000001082e */
[----:B------:R-:W-:Y:S01]  /*109e0*/  HADD2.F32 R46, -RZ, R39.H0_H0 ;  /* 0x20000027ff2e7230 */ /* 0x000fe20000004100 */
[----:B------:R-:W-:Y:S01]  /*109f0*/  F2FP.F16.E4M3.UNPACK_B R20, R20 ;  /* 0x00000014ff14723e */ /* 0x000fe200020006ff */
        /* <DEDUP_REMOVED lines=12> */
[----:B------:R-:W-:Y:S02]  /*10ac0*/  HADD2.F32 R7, -RZ, R7.H1_H1 ;  /* 0x30000007ff077230 */ /* 0x000fe40000004100 */
[C---:B------:R-:W-:Y:S01]  /*10ad0*/  FMUL.FTZ R42, R26.reuse, R39 ;  /* 0x000000271a2a7220 */ /* 0x040fe20000410000 */
[----:B------:R-:W-:Y:S02]  /*10ae0*/  HADD2.F32 R29, -RZ, R20.H1_H1 ;  /* 0x30000014ff1d7230 */ /* 0x000fe40000004100 */
[-C--:B------:R-:W-:Y:S01]  /*10af0*/  FMUL.FTZ R26, R26, R36.reuse ;  /* 0x000000241a1a7220 */ /* 0x080fe20000410000 */
[----:B------:R-:W-:Y:S02]  /*10b00*/  HADD2.F32 R31, -RZ, R8.H1_H1 ;  /* 0x30000008ff1f7230 */ /* 0x000fe40000004100 */
[C---:B------:R-:W-:Y:S01]  /*10b10*/  FFMA.FTZ R49, R7.reuse, R36, -R42 ;  /* 0x0000002407317223 */ /* 0x040fe2000001082a */
[----:B------:R-:W-:Y:S01]  /*10b20*/  F2FP.SATFINITE.E4M3.F32.PACK_AB_MERGE_C R5, R10, R5, R11 ;  /* 0x000000050a05723e */ /* 0x000fe2000480700b */
[----:B------:R-:W-:Y:S01]  /*10b30*/  FFMA.FTZ R51, R7, R39, R26 ;  /* 0x0000002707337223 */ /* 0x000fe2000001001a */
[----:B------:R-:W-:Y:S01]  /*10b40*/  HADD2.F32 R26, -RZ, R20.H0_H0 ;  /* 0x20000014ff1a7230 */ /* 0x000fe20000004100 */
[----:B------:R-:W-:Y:S01]  /*10b50*/  F2FP.SATFINITE.E4M3.F32.PACK_AB_MERGE_C R9, R24, R9, R21 ;  /* 0x000000091809723e */ /* 0x000fe20004807015 */
[----:B------:R-:W-:Y:S01]  /*10b60*/  HADD2.F32 R20, -RZ, R8.H0_H0 ;  /* 0x20000008ff147230 */ /* 0x000fe20000004100 */
[----:B------:R-:W-:Y:S01]  /*10b70*/  F2FP.SATFINITE.E4M3.F32.PACK_AB_MERGE_C R49, R49, R54, RZ ;  /* 0x000000363131723e */ /* 0x000fe200048070ff */
[--C-:B------:R-:W-:Y:S01]  /*10b80*/  HADD2.F32 R7, -RZ, R6.reuse.H0_H0 ;  /* 0x20000006ff077230 */ /* 0x100fe20000004100 */
[----:B------:R-:W-:Y:S01]  /*10b90*/  F2FP.SATFINITE.E4M3.F32.PACK_AB_MERGE_C R51, R51, R58, RZ ;  /* 0x0000003a3333723e */ /* 0x000fe200048070ff */
[----:B------:R-:W-:Y:S01]  /*10ba0*/  HADD2.F32 R8, -RZ, R6.H1_H1 ;  /* 0x30000006ff087230 */ /* 0x000fe20000004100 */
[----:B------:R-:W-:Y:S01]  /*10bb0*/  F2FP.SATFINITE.E4M3.F32.PACK_AB_MERGE_C R11, R40, R27, R55 ;  /* 0x0000001b280b723e */ /* 0x000fe20004807037 */
[----:B------:R-:W-:-:S02]  /*10bc0*/  HADD2.F32 R6, -RZ, R4.H0_H0 ;  /* 0x20000004ff067230 */ /* 0x000fc40000004100 */
[C---:B------:R-:W-:Y:S01]  /*10bd0*/  FMUL.FTZ R37, R7.reuse, R20 ;  /* 0x0000001407257220 */ /* 0x040fe20000410000 */
[----:B------:R-:W-:Y:S02]  /*10be0*/  HADD2.F32 R4, -RZ, R4.H1_H1 ;  /* 0x30000004ff047230 */ /* 0x000fe40000004100 */
[-C--:B------:R-:W-:Y:S01]  /*10bf0*/  FMUL.FTZ R7, R7, R26.reuse ;  /* 0x0000001a07077220 */ /* 0x080fe20000410000 */
        /* <DEDUP_REMOVED lines=9> */
[----:B------:R-:W-:Y:S02]  /*10c90*/  F2FP.SATFINITE.E4M3.F32.PACK_AB_MERGE_C R7, R38, R25, R7 ;  /* 0x000000192607723e */ /* 0x000fe40004807007 */
[----:B------:R-:W-:Y:S02]  /*10ca0*/  F2FP.SATFINITE.E4M3.F32.PACK_AB_MERGE_C R4, R48, R43, R4 ;  /* 0x0000002b3004723e */ /* 0x000fe40004807004 */
[----:B------:R-:W-:Y:S02]  /*10cb0*/  F2FP.SATFINITE.E4M3.F32.PACK_AB_MERGE_C R6, R6, R37, R49 ;  /* 0x000000250606723e */ /* 0x000fe40004807031 */
[----:B------:R-:W-:-:S02]  /*10cc0*/  F2FP.SATFINITE.E4M3.F32.PACK_AB_MERGE_C R8, R50, R41, R8 ;  /* 0x000000293208723e */ /* 0x000fc40004807008 */
[----:B------:R-:W-:Y:S01]  /*10cd0*/  F2FP.SATFINITE.E4M3.F32.PACK_AB_MERGE_C R10, R31, R20, R51 ;  /* 0x000000141f0a723e */ /* 0x000fe20004807033 */
[----:B------:R2:W-:Y:S04]  /*10ce0*/  STS.128 [R57+0x18400], R4 ;  /* 0x0184000439007388 */ /* 0x0005e80000000c00 */
[----:B------:R2:W-:Y:S02]  /*10cf0*/  STS.128 [R0+0x18400], R8 ;  /* 0x0184000800007388 */ /* 0x0005e40000000c00 */
.L_x_1741:
[----:B------:R-:W-:Y:S05]  /*10d00*/  BSYNC B1 ;  /* 0x0000000000017941 */ /* 0x000fea0003800000 */
.L_x_1740:
[----:B------:R-:W-:Y:S05]  /*10d10*/  @P2 BRA `(.L_x_1722) ;  /* 0x0000000c00dc2947 */ /* 0x000fea0003800000 */
[----:B------:R-:W3:Y:S01]  /*10d20*/  LDL R47, [R1+0x2c] ;  /* 0x00002c00012f7983 */ /* 0x000ee20000100800 */
[----:B-12--5:R-:W-:Y:S02]  /*10d30*/  SHF.R.U32.HI R4, RZ, 0x8, R32 ;  /* 0x00000008ff047819 */ /* 0x026fe40000011620 */
[----:B------:R-:W-:Y:S02]  /*10d40*/  LOP3.LUT R0, R32, 0xff, RZ, 0xc0, !PT ;  /* 0x000000ff20007812 */ /* 0x000fe400078ec0ff */
[----:B------:R-:W-:Y:S02]  /*10d50*/  SHF.R.U32.HI R8, RZ, 0x8, R34 ;  /* 0x00000008ff087819 */ /* 0x000fe40000011622 */
[----:B------:R-:W-:Y:S02]  /*10d60*/  LOP3.LUT R5, R4, 0xff, RZ, 0xc0, !PT ;  /* 0x000000ff04057812 */ /* 0x000fe400078ec0ff */
[----:B------:R-:W-:Y:S02]  /*10d70*/  LEA.HI R3, R3, R213, RZ, 0x1c ;  /* 0x000000d503037211 */ /* 0x000fe400078fe0ff */
[----:B------:R-:W-:-:S02]  /*10d80*/  LOP3.LUT R4, R34, 0xff, RZ, 0xc0, !PT ;  /* 0x000000ff22047812 */ /* 0x000fc400078ec0ff */
[----:B------:R-:W-:Y:S02]  /*10d90*/  LOP3.LUT R9, R8, 0xff, RZ, 0xc0, !PT ;  /* 0x000000ff08097812 */ /* 0x000fe400078ec0ff */
[----:B0-----:R-:W-:Y:S02]  /*10da0*/  PRMT R21, R5, 0x7604, R0 ;  /* 0x0000760405157816 */ /* 0x001fe40000000000 */
[----:B------:R-:W-:Y:S02]  /*10db0*/  SHF.R.S32.HI R0, RZ, 0x1f, R3 ;  /* 0x0000001fff007819 */ /* 0x000fe40000011403 */
[----:B------:R-:W-:Y:S02]  /*10dc0*/  PRMT R25, R9, 0x7604, R4 ;  /* 0x0000760409197816 */ /* 0x000fe40000000004 */
[----:B------:R-:W-:Y:S01]  /*10dd0*/  LEA.HI R4, R0, R3, RZ, 0x2 ;  /* 0x0000000300047211 */ /* 0x000fe200078f10ff */
[----:B------:R-:W-:Y:S01]  /*10de0*/  IMAD.SHL.U32 R3, R3, 0x10, RZ ;  /* 0x0000001003037824 */ /* 0x000fe200078e00ff */
[----:B------:R-:W-:-:S02]  /*10df0*/  SHF.R.U32.HI R7, RZ, 0x8, R33 ;  /* 0x00000008ff077819 */ /* 0x000fc40000011621 */
[----:B------:R-:W-:Y:S01]  /*10e00*/  LOP3.LUT R6, R33, 0xff, RZ, 0xc0, !PT ;  /* 0x000000ff21067812 */ /* 0x000fe200078ec0ff */
[----:B------:R-:W-:Y:S01]  /*10e10*/  IMAD.SHL.U32 R4, R4, 0x800, RZ ;  /* 0x0000080004047824 */ /* 0x000fe200078e00ff */
[----:B------:R-:W-:Y:S02]  /*10e20*/  LOP3.LUT R0, R214, 0x30, R3, 0xf8, !PT ;  /* 0x00000030d6007812 */ /* 0x000fe400078ef803 */
[----:B------:R-:W-:Y:S02]  /*10e30*/  LOP3.LUT R7, R7, 0xff, RZ, 0xc0, !PT ;  /* 0x000000ff07077812 */ /* 0x000fe400078ec0ff */
[----:B------:R-:W-:Y:S02]  /*10e40*/  SHF.R.U32.HI R8, RZ, 0x8, R12 ;  /* 0x00000008ff087819 */ /* 0x000fe4000001160c */
[----:B------:R-:W-:Y:S02]  /*10e50*/  LOP3.LUT R0, R0, R215, RZ, 0x3c, !PT ;  /* 0x000000d700007212 */ /* 0x000fe400078e3cff */
[----:B------:R-:W-:-:S02]  /*10e60*/  LOP3.LUT R3, R4, 0xffffe000, RZ, 0xc0, !PT ;  /* 0xffffe00004037812 */ /* 0x000fc400078ec0ff */
[----:B------:R-:W-:Y:S02]  /*10e70*/  PRMT R20, R7, 0x7604, R6 ;  /* 0x0000760407147816 */ /* 0x000fe40000000006 */
[----:B------:R-:W-:Y:S02]  /*10e80*/  LOP3.LUT R7, R12, 0xff, RZ, 0xc0, !PT ;  /* 0x000000ff0c077812 */ /* 0x000fe400078ec0ff */
[----:B------:R-:W-:Y:S02]  /*10e90*/  LOP3.LUT R8, R8, 0xff, RZ, 0xc0, !PT ;  /* 0x000000ff08087812 */ /* 0x000fe400078ec0ff */
[----:B------:R-:W-:Y:S02]  /*10ea0*/  IADD3 R3, R0, R216, R3 ;  /* 0x000000d800037210 */ /* 0x000fe40007ffe003 */
[----:B------:R-:W-:Y:S02]  /*10eb0*/  PRMT R29, R8, 0x7604, R7 ;  /* 0x00007604081d7816 */ /* 0x000fe40000000007 */
[----:B------:R-:W-:Y:S01]  /*10ec0*/  SHF.R.U32.HI R6, RZ, 0x8, R35 ;  /* 0x00000008ff067819 */ /* 0x000fe20000011623 */
[----:B------:R-:W-:Y:S01]  /*10ed0*/  IMAD.IADD R0, R16, 0x1, R3 ;  /* 0x0000000110007824 */ /* 0x000fe200078e0203 */
[----:B------:R-:W-:-:S02]  /*10ee0*/  SHF.R.U32.HI R8, RZ, 0x8, R13 ;  /* 0x00000008ff087819 */ /* 0x000fc4000001160d */
[----:B------:R-:W-:Y:S02]  /*10ef0*/  LOP3.LUT R5, R35, 0xff, RZ, 0xc0, !PT ;  /* 0x000000ff23057812 */ /* 0x000fe400078ec0ff */
[----:B------:R-:W-:Y:S02]  /*10f00*/  LOP3.LUT R6, R6, 0xff, RZ, 0xc0, !PT ;  /* 0x000000ff06067812 */ /* 0x000fe400078ec0ff */
[----:B------:R-:W-:Y:S02]  /*10f10*/  LOP3.LUT R3, R8, 0xff, RZ, 0xc0, !PT ;  /* 0x000000ff08037812 */ /* 0x000fe400078ec0ff */
[----:B------:R-:W0:Y:S01]  /*10f20*/  LDS.128 R8, [R0+0x18400] ;  /* 0x0184000000087984 */ /* 0x000e220000000c00 */
[----:B------:R-:W-:Y:S02]  /*10f30*/  PRMT R24, R6, 0x7604, R5 ;  /* 0x0000760406187816 */ /* 0x000fe40000000005 */
[----:B------:R-:W-:Y:S02]  /*10f40*/  SHF.R.U32.HI R31, RZ, 0x8, R15 ;  /* 0x00000008ff1f7819 */ /* 0x000fe4000001160f */
[----:B------:R-:W-:-:S02]  /*10f50*/  LOP3.LUT R30, R15, 0xff, RZ, 0xc0, !PT ;  /* 0x000000ff0f1e7812 */ /* 0x000fc400078ec0ff */
[----:B------:R-:W-:Y:S02]  /*10f60*/  LOP3.LUT R31, R31, 0xff, RZ, 0xc0, !PT ;  /* 0x000000ff1f1f7812 */ /* 0x000fe400078ec0ff */
[----:B------:R-:W-:Y:S02]  /*10f70*/  LOP3.LUT R26, R13, 0xff, RZ, 0xc0, !PT ;  /* 0x000000ff0d1a7812 */ /* 0x000fe400078ec0ff */
[----:B------:R-:W-:Y:S02]  /*10f80*/  SHF.R.U32.HI R28, RZ, 0x8, R14 ;  /* 0x00000008ff1c7819 */ /* 0x000fe4000001160e */
[----:B------:R-:W-:Y:S02]  /*10f90*/  PRMT R30, R31, 0x7604, R30 ;  /* 0x000076041f1e7816 */ /* 0x000fe4000000001e */
[----:B------:R-:W-:Y:S02]  /*10fa0*/  PRMT R26, R3, 0x7604, R26 ;  /* 0x00007604031a7816 */ /* 0x000fe4000000001a */
[----:B------:R-:W-:-:S02]  /*10fb0*/  SHF.R.U32.HI R31, RZ, 0x10, R13 ;  /* 0x00000010ff1f7819 */ /* 0x000fc4000001160d */
[----:B------:R-:W-:Y:S02]  /*10fc0*/  SHF.R.U32.HI R3, RZ, 0x10, R33 ;  /* 0x00000010ff037819 */ /* 0x000fe40000011621 */
[----:B------:R-:W-:Y:S01]  /*10fd0*/  LOP3.LUT R27, R14, 0xff, RZ, 0xc0, !PT ;  /* 0x000000ff0e1b7812 */ /* 0x000fe200078ec0ff */
[----:B------:R-:W-:Y:S01]  /*10fe0*/  IMAD.U32 R31, R31, 0x10000, RZ ;  /* 0x000100001f1f7824 */ /* 0x000fe200078e00ff */
[----:B------:R-:W-:Y:S01]  /*10ff0*/  LOP3.LUT R28, R28, 0xff, RZ, 0xc0, !PT ;  /* 0x000000ff1c1c7812 */ /* 0x000fe200078ec0ff */
[----:B------:R-:W-:Y:S01]  /*11000*/  IMAD.U32 R3, R3, 0x10000, RZ ;  /* 0x0001000003037824 */ /* 0x000fe200078e00ff */
[----:B----4-:R-:W-:Y:S02]  /*11010*/  SHF.R.U32.HI R39, RZ, 0x10, R15 ;  /* 0x00000010ff277819 */ /* 0x010fe4000001160f */
[----:B---3--:R-:W-:Y:S02]  /*11020*/  PRMT R37, R28, 0x7604, R27 ;  /* 0x000076041c257816 */ /* 0x008fe4000000001b */
        /* <DEDUP_REMOVED lines=9> */
[----:B------:R-:W-:-:S02]  /*110c0*/  LOP3.LUT R27, R24, 0xff0000, R27, 0xf8, !PT ;  /* 0x00ff0000181b7812 */ /* 0x000fc400078ef81b */
[----:B------:R-:W-:Y:S02]  /*110d0*/  LOP3.LUT R3, R25, 0xff000000, R34, 0xf8, !PT ;  /* 0xff00000019037812 */ /* 0x000fe400078ef822 */
[----:B------:R-:W-:Y:S02]  /*110e0*/  F2FP.F16.E4M3.UNPACK_B R40, R39 ;  /* 0x00000027ff28723e */ /* 0x000fe400020006ff */
[----:B0-----:R-:W-:Y:S02]  /*110f0*/  F2FP.F16.E4M3.UNPACK_B R24, R9 ;  /* 0x00000009ff18723e */ /* 0x001fe400020006ff */
[----:B------:R-:W-:Y:S02]  /*11100*/  F2FP.F16.E4M3.UNPACK_B R34, R36 ;  /* 0x00000024ff22723e */ /* 0x000fe400020006ff */
[----:B------:R-:W-:Y:S01]  /*11110*/  LOP3.LUT R42, R41, 0xff000000, R15, 0xf8, !PT ;  /* 0xff000000292a7812 */ /* 0x000fe200078ef80f */
[--C-:B------:R-:W-:Y:S01]  /*11120*/  HADD2.F32 R41, -RZ, R40.reuse.H0_H0 ;  /* 0x20000028ff297230 */ /* 0x100fe20000004100 */
[----:B------:R-:W-:Y:S01]  /*11130*/  LOP3.LUT R33, R37, 0xff0000, R14, 0xf8, !PT ;  /* 0x00ff000025217812 */ /* 0x000fe200078ef80e */
[----:B------:R-:W-:Y:S01]  /*11140*/  HADD2.F32 R40, -RZ, R40.H1_H1 ;  /* 0x30000028ff287230 */ /* 0x000fe20000004100 */
[----:B------:R-:W-:-:S02]  /*11150*/  LOP3.LUT R21, R21, 0xff0000, R32, 0xf8, !PT ;  /* 0x00ff000015157812 */ /* 0x000fc400078ef820 */
[----:B------:R-:W-:Y:S01]  /*11160*/  LOP3.LUT R37, R27, 0xff000000, R35, 0xf8, !PT ;  /* 0xff0000001b257812 */ /* 0x000fe200078ef823 */
[--C-:B------:R-:W-:Y:S01]  /*11170*/  HADD2.F32 R35, -RZ, R34.reuse.H0_H0 ;  /* 0x20000022ff237230 */ /* 0x100fe20000004100 */
[----:B------:R-:W-:Y:S01]  /*11180*/  LOP3.LUT R21, R21, 0xff000000, R32, 0xf8, !PT ;  /* 0xff00000015157812 */ /* 0x000fe200078ef820 */
[----:B------:R-:W-:Y:S01]  /*11190*/  HADD2.F32 R34, -RZ, R34.H1_H1 ;  /* 0x30000022ff227230 */ /* 0x000fe20000004100 */
[----:B------:R-:W-:Y:S02]  /*111a0*/  LOP3.LUT R29, R29, 0xff0000, R12, 0xf8, !PT ;  /* 0x00ff00001d1d7812 */ /* 0x000fe400078ef80c */
[----:B------:R-:W-:Y:S02]  /*111b0*/  F2FP.F16.E4M3.UNPACK_B R25, R9.H1 ;  /* 0x00000009ff19723e */ /* 0x000fe400030006ff */
[-C--:B------:R-:W-:Y:S02]  /*111c0*/  F2FP.F16.E4M3.UNPACK_B R31, R8.reuse ;  /* 0x00000008ff1f723e */ /* 0x080fe400020006ff */
[----:B------:R-:W-:-:S02]  /*111d0*/  F2FP.F16.E4M3.UNPACK_B R32, R8.H1 ;  /* 0x00000008ff20723e */ /* 0x000fc400030006ff */
[----:B------:R-:W-:Y:S02]  /*111e0*/  F2FP.F16.E4M3.UNPACK_B R39, R39.H1 ;  /* 0x00000027ff27723e */ /* 0x000fe400030006ff */
[----:B------:R-:W-:Y:S02]  /*111f0*/  F2FP.F16.E4M3.UNPACK_B R36, R36.H1 ;  /* 0x00000024ff24723e */ /* 0x000fe400030006ff */
[----:B------:R-:W-:Y:S02]  /*11200*/  LOP3.LUT R38, R29, 0xff000000, R12, 0xf8, !PT ;  /* 0xff0000001d267812 */ /* 0x000fe400078ef80c */
[----:B------:R-:W-:Y:S02]  /*11210*/  LOP3.LUT R12, R33, 0xff000000, R14, 0xf8, !PT ;  /* 0xff000000210c7812 */ /* 0x000fe400078ef80e */
[-C--:B------:R-:W-:Y:S02]  /*11220*/  F2FP.F16.E4M3.UNPACK_B R30, R11.reuse ;  /* 0x0000000bff1e723e */ /* 0x080fe400020006ff */
[----:B------:R-:W-:Y:S01]  /*11230*/  F2FP.F16.E4M3.UNPACK_B R33, R11.H1 ;  /* 0x0000000bff21723e */ /* 0x000fe200030006ff */
[--C-:B------:R-:W-:Y:S01]  /*11240*/  HADD2.F32 R11, -RZ, R36.reuse.H0_H0 ;  /* 0x20000024ff0b7230 */ /* 0x100fe20000004100 */
[----:B------:R-:W-:Y:S01]  /*11250*/  F2FP.F16.E4M3.UNPACK_B R14, R10.H1 ;  /* 0x0000000aff0e723e */ /* 0x000fe200030006ff */
[----:B------:R-:W-:Y:S01]  /*11260*/  HADD2.F32 R36, -RZ, R36.H1_H1 ;  /* 0x30000024ff247230 */ /* 0x000fe20000004100 */
[----:B------:R-:W0:Y:S02]  /*11270*/  LDS.128 R4, [R47+0x18400] ;  /* 0x018400002f047984 */ /* 0x000e240000000c00 */
        /* <DEDUP_REMOVED lines=9> */
[----:B------:R-:W-:Y:S01]  /*11310*/  F2FP.F16.E4M3.UNPACK_B R26, R4 ;  /* 0x00000004ff1a723e */ /* 0x000fe200020006ff */
[----:B------:R-:W-:-:S02]  /*11320*/  HADD2.F32 R13, -RZ, R13.H1_H1 ;  /* 0x3000000dff0d7230 */ /* 0x000fc40000004100 */
[C---:B------:R-:W-:Y:S01]  /*11330*/  FFMA.FTZ R5, R20.reuse, R35, -R9 ;  /* 0x0000002314057223 */ /* 0x040fe20000010809 */
[----:B------:R-:W-:Y:S01]  /*11340*/  F2FP.F16.E4M3.UNPACK_B R27, R4.H1 ;  /* 0x00000004ff1b723e */ /* 0x000fe200030006ff */
[----:B------:R-:W-:Y:S01]  /*11350*/  FFMA.FTZ R9, R20, R41, R8 ;  /* 0x0000002914097223 */ /* 0x000fe20000010008 */
[-C--:B------:R-:W-:Y:S01]  /*11360*/  F2FP.F16.E4M3.UNPACK_B R4, R6.reuse ;  /* 0x00000006ff04723e */ /* 0x080fe200020006ff */
[----:B------:R-:W-:Y:S01]  /*11370*/  HADD2.F32 R35, -RZ, R39.H0_H0 ;  /* 0x20000027ff237230 */ /* 0x000fe20000004100 */
[----:B------:R-:W-:Y:S01]  /*11380*/  F2FP.F16.E4M3.UNPACK_B R7, R6.H1 ;  /* 0x00000006ff07723e */ /* 0x000fe200030006ff */
[----:B------:R-:W-:Y:S01]  /*11390*/  HADD2.F32 R8, -RZ, R25.H0_H0 ;  /* 0x20000019ff087230 */ /* 0x000fe20000004100 */
[----:B------:R-:W-:Y:S01]  /*113a0*/  F2FP.F16.E4M3.UNPACK_B R6, R10 ;  /* 0x0000000aff06723e */ /* 0x000fe200020006ff */
[C---:B------:R-:W-:Y:S01]  /*113b0*/  FMUL.FTZ R10, R24.reuse, R40 ;  /* 0x00000028180a7220 */ /* 0x040fe20000410000 */
[----:B------:R-:W-:Y:S01]  /*113c0*/  FMUL.FTZ R41, R24, R34 ;  /* 0x0000002218297220 */ /* 0x000fe20000410000 */
[----:B------:R-:W-:-:S02]  /*113d0*/  HADD2.F32 R20, -RZ, R15.H0_H0 ;  /* 0x2000000fff147230 */ /* 0x000fc40000004100 */
[C---:B------:R-:W-:Y:S01]  /*113e0*/  FMUL.FTZ R43, R8.reuse, R35 ;  /* 0x00000023082b7220 */ /* 0x040fe20000410000 */
[-C--:B------:R-:W-:Y:S01]  /*113f0*/  FMUL.FTZ R24, R8, R11.reuse ;  /* 0x0000000b08187220 */ /* 0x080fe20000410000 */
[C---:B------:R-:W-:Y:S01]  /*11400*/  FFMA.FTZ R8, R13.reuse, R34, -R10 ;  /* 0x000000220d087223 */ /* 0x040fe2000001080a */
[----:B------:R-:W-:Y:S01]  /*11410*/  FFMA.FTZ R10, R13, R40, R41 ;  /* 0x000000280d0a7223 */ /* 0x000fe20000010029 */
[-C--:B------:R-:W-:Y:S01]  /*11420*/  F2FP.F16.E4M3.UNPACK_B R40, R42.reuse ;  /* 0x0000002aff28723e */ /* 0x080fe200020006ff */
[C---:B------:R-:W-:Y:S01]  /*11430*/  FFMA.FTZ R11, R20.reuse, R11, -R43 ;  /* 0x0000000b140b7223 */ /* 0x040fe2000001082b */
[----:B------:R-:W-:Y:S01]  /*11440*/  F2FP.F16.E4M3.UNPACK_B R34, R37 ;  /* 0x00000025ff22723e */ /* 0x000fe200020006ff */
[----:B------:R-:W-:Y:S01]  /*11450*/  FFMA.FTZ R13, R20, R35, R24 ;  /* 0x00000023140d7223 */ /* 0x000fe20000010018 */
[----:B------:R-:W-:Y:S01]  /*11460*/  HADD2.F32 R39, -RZ, R39.H1_H1 ;  /* 0x30000027ff277230 */ /* 0x000fe20000004100 */
[----:B------:R-:W-:Y:S01]  /*11470*/  F2FP.F16.E4M3.UNPACK_B R42, R42.H1 ;  /* 0x0000002aff2a723e */ /* 0x000fe200030006ff */
[----:B------:R-:W-:Y:S01]  /*11480*/  HADD2.F32 R20, -RZ, R25.H1_H1 ;  /* 0x30000019ff147230 */ /* 0x000fe20000004100 */
[----:B------:R-:W-:Y:S01]  /*11490*/  F2FP.F16.E4M3.UNPACK_B R37, R37.H1 ;  /* 0x00000025ff25723e */ /* 0x000fe200030006ff */
[----:B------:R-:W-:-:S02]  /*114a0*/  HADD2.F32 R41, -RZ, R40.H0_H0 ;  /* 0x20000028ff297230 */ /* 0x000fc40000004100 */
[----:B------:R-:W-:Y:S02]  /*114b0*/  HADD2.F32 R24, -RZ, R30.H0_H0 ;  /* 0x2000001eff187230 */ /* 0x000fe40000004100 */
[C---:B------:R-:W-:Y:S01]  /*114c0*/  FMUL.FTZ R46, R20.reuse, R39 ;  /* 0x00000027142e7220 */ /* 0x040fe20000410000 */
[----:B------:R-:W-:Y:S02]  /*114d0*/  HADD2.F32 R35, -RZ, R34.H0_H0 ;  /* 0x20000022ff237230 */ /* 0x000fe40000004100 */
[----:B------:R-:W-:Y:S01]  /*114e0*/  FMUL.FTZ R48, R20, R36 ;  /* 0x0000002414307220 */ /* 0x000fe20000410000 */
[----:B------:R-:W-:Y:S02]  /*114f0*/  HADD2.F32 R15, -RZ, R15.H1_H1 ;  /* 0x3000000fff0f7230 */ /* 0x000fe40000004100 */
[C---:B------:R-:W-:Y:S01]  /*11500*/  FMUL.FTZ R50, R24.reuse, R41 ;  /* 0x0000002918327220 */ /* 0x040fe20000410000 */
[--C-:B------:R-:W-:Y:S02]  /*11510*/  HADD2.F32 R25, -RZ, R28.reuse.H0_H0 ;  /* 0x2000001cff197230 */ /* 0x100fe40000004100 */
[----:B------:R-:W-:Y:S01]  /*11520*/  FMUL.FTZ R52, R24, R35 ;  /* 0x0000002318347220 */ /* 0x000fe20000410000 */
[----:B------:R-:W-:-:S02]  /*11530*/  HADD2.F32 R28, -RZ, R28.H1_H1 ;  /* 0x3000001cff1c7230 */ /* 0x000fc40000004100 */
[C---:B------:R-:W-:Y:S01]  /*11540*/  FFMA.FTZ R20, R15.reuse, R36, -R46 ;  /* 0x000000240f147223 */ /* 0x040fe2000001082e */
[----:B------:R-:W-:Y:S01]  /*11550*/  FFMA.FTZ R24, R15, R39, R48 ;  /* 0x000000270f187223 */ /* 0x000fe20000010030 */
[C---:B------:R-:W-:Y:S01]  /*11560*/  FFMA.FTZ R15, R25.reuse, R35, -R50 ;  /* 0x00000023190f7223 */ /* 0x040fe20000010832 */
[----:B------:R-:W-:Y:S01]  /*11570*/  FFMA.FTZ R25, R25, R41, R52 ;  /* 0x0000002919197223 */ /* 0x000fe20000010034 */
[----:B------:R-:W-:Y:S01]  /*11580*/  HADD2.F32 R41, -RZ, R40.H1_H1 ;  /* 0x30000028ff297230 */ /* 0x000fe20000004100 */
[----:B------:R-:W-:Y:S01]  /*11590*/  F2FP.SATFINITE.E4M3.F32.PACK_AB_MERGE_C R11, R20, R11, RZ ;  /* 0x0000000b140b723e */ /* 0x000fe200048070ff */
[----:B------:R-:W-:Y:S01]  /*115a0*/  HADD2.F32 R39, -RZ, R34.H1_H1 ;  /* 0x30000022ff277230 */ /* 0x000fe20000004100 */
[----:B------:R-:W-:Y:S01]  /*115b0*/  F2FP.SATFINITE.E4M3.F32.PACK_AB_MERGE_C R13, R24, R13, RZ ;  /* 0x0000000d180d723e */ /* 0x000fe200048070ff */
[----:B------:R-:W-:Y:S01]  /*115c0*/  HADD2.F32 R40, -RZ, R42.H0_H0 ;  /* 0x2000002aff287230 */ /* 0x000fe20000004100 */
[----:B------:R-:W-:Y:S01]  /*115d0*/  F2FP.SATFINITE.E4M3.F32.PACK_AB_MERGE_C R5, R8, R5, R11 ;  /* 0x000000050805723e */ /* 0x000fe2000480700b */
[----:B------:R-:W-:Y:S01]  /*115e0*/  HADD2.F32 R35, -RZ, R33.H0_H0 ;  /* 0x20000021ff237230 */ /* 0x000fe20000004100 */
[----:B------:R-:W-:Y:S01]  /*115f0*/  F2FP.SATFINITE.E4M3.F32.PACK_AB_MERGE_C R9, R10, R9, R13 ;  /* 0x000000090a09723e */ /* 0x000fe2000480700d */
[----:B------:R-:W-:-:S02]  /*11600*/  HADD2.F32 R34, -RZ, R30.H1_H1 ;  /* 0x3000001eff227230 */ /* 0x000fc40000004100 */
[----:B------:R-:W-:Y:S02]  /*11610*/  HADD2.F32 R36, -RZ, R37.H0_H0 ;  /* 0x20000025ff247230 */ /* 0x000fe40000004100 */
[C---:B------:R-:W-:Y:S01]  /*11620*/  FMUL.FTZ R45, R35.reuse, R40 ;  /* 0x00000028232d7220 */ /* 0x040fe20000410000 */
[----:B------:R-:W-:Y:S02]  /*11630*/  HADD2.F32 R30, -RZ, R29.H0_H0 ;  /* 0x2000001dff1e7230 */ /* 0x000fe40000004100 */
[C---:B------:R-:W-:Y:S01]  /*11640*/  FMUL.FTZ R43, R34.reuse, R41 ;  /* 0x00000029222b7220 */ /* 0x040fe20000410000 */
[----:B------:R-:W-:Y:S01]  /*11650*/  FMUL.FTZ R34, R34, R39 ;  /* 0x0000002722227220 */ /* 0x000fe20000410000 */
[-C--:B------:R-:W-:Y:S01]  /*11660*/  FMUL.FTZ R35, R35, R36.reuse ;  /* 0x0000002423237220 */ /* 0x080fe20000410000 */
[----:B------:R-:W-:Y:S02]  /*11670*/  HADD2.F32 R42, -RZ, R42.H1_H1 ;  /* 0x3000002aff2a7230 */ /* 0x000fe40000004100 */
[----:B------:R-:W-:Y:S01]  /*11680*/  FFMA.FTZ R45, R30, R36, -R45 ;  /* 0x000000241e2d7223 */ /* 0x000fe2000001082d */
[----:B------:R-:W-:-:S02]  /*11690*/  HADD2.F32 R36, -RZ, R37.H1_H1 ;  /* 0x30000025ff247230 */ /* 0x000fc40000004100 */
[C---:B------:R-:W-:Y:S01]  /*116a0*/  FFMA.FTZ R50, R28.reuse, R41, R34 ;  /* 0x000000291c327223 */ /* 0x040fe20000010022 */
[----:B------:R-:W-:Y:S01]  /*116b0*/  F2FP.F16.E4M3.UNPACK_B R37, R38.H1 ;  /* 0x00000026ff25723e */ /* 0x000fe200030006ff */
[----:B------:R-:W-:Y:S01]  /*116c0*/  FFMA.FTZ R48, R28, R39, -R43 ;  /* 0x000000271c307223 */ /* 0x000fe2000001082b */
[----:B------:R-:W-:Y:S01]  /*116d0*/  F2FP.F16.E4M3.UNPACK_B R34, R21.H1 ;  /* 0x00000015ff22723e */ /* 0x000fe200030006ff */
[----:B------:R-:W-:Y:S02]  /*116e0*/  HADD2.F32 R33, -RZ, R33.H1_H1 ;  /* 0x30000021ff217230 */ /* 0x000fe40000004100 */
[----:B------:R-:W-:Y:S01]  /*116f0*/  FFMA.FTZ R43, R30, R40, R35 ;  /* 0x000000281e2b7223 */ /* 0x000fe20000010023 */
[----:B------:R-:W-:Y:S01]  /*11700*/  HADD2.F32 R39, -RZ, R37.H0_H0 ;  /* 0x20000025ff277230 */ /* 0x000fe20000004100 */
[----:B------:R-:W-:Y:S01]  /*11710*/  F2FP.F16.E4M3.UNPACK_B R38, R38 ;  /* 0x00000026ff26723e */ /* 0x000fe200020006ff */
[----:B------:R-:W-:Y:S02]  /*11720*/  HADD2.F32 R30, -RZ, R32.H0_H0 ;  /* 0x20000020ff1e7230 */ /* 0x000fe40000004100 */
[----:B------:R-:W-:Y:S01]  /*11730*/  FMUL.FTZ R40, R33, R42 ;  /* 0x0000002a21287220 */ /* 0x000fe20000410000 */
[----:B------:R-:W-:-:S02]  /*11740*/  HADD2.F32 R35, -RZ, R34.H0_H0 ;  /* 0x20000022ff237230 */ /* 0x000fc40000004100 */
[-C--:B------:R-:W-:Y:S01]  /*11750*/  FMUL.FTZ R41, R33, R36.reuse ;  /* 0x0000002421297220 */ /* 0x080fe20000410000 */
[----:B------:R-:W-:Y:S02]  /*11760*/  HADD2.F32 R29, -RZ, R29.H1_H1 ;  /* 0x3000001dff1d7230 */ /* 0x000fe40000004100 */
[C---:B------:R-:W-:Y:S01]  /*11770*/  FMUL.FTZ R33, R30.reuse, R39 ;  /* 0x000000271e217220 */ /* 0x040fe20000410000 */
[----:B------:R-:W-:Y:S02]  /*11780*/  HADD2.F32 R37, -RZ, R37.H1_H1 ;  /* 0x30000025ff257230 */ /* 0x000fe40000004100 */
[----:B------:R-:W-:Y:S01]  /*11790*/  FMUL.FTZ R30, R30, R35 ;  /* 0x000000231e1e7220 */ /* 0x000fe20000410000 */
[----:B------:R-:W-:Y:S02]  /*117a0*/  HADD2.F32 R32, -RZ, R32.H1_H1 ;  /* 0x30000020ff207230 */ /* 0x000fe40000004100 */
[----:B------:R-:W-:Y:S01]  /*117b0*/  FFMA.FTZ R52, R29, R36, -R40 ;  /* 0x000000241d347223 */ /* 0x000fe20000010828 */
[----:B------:R-:W-:-:S02]  /*117c0*/  HADD2.F32 R34, -RZ, R34.H1_H1 ;  /* 0x30000022ff227230 */ /* 0x000fc40000004100 */
[----:B------:R-:W-:Y:S01]  /*117d0*/  FFMA.FTZ R54, R29, R42, R41 ;  /* 0x0000002a1d367223 */ /* 0x000fe20000010029 */
[--C-:B------:R-:W-:Y:S02]  /*117e0*/  HADD2.F32 R28, -RZ, R27.reuse.H0_H0 ;  /* 0x2000001bff1c7230 */ /* 0x100fe40000004100 */
[C---:B------:R-:W-:Y:S01]  /*117f0*/  FMUL.FTZ R36, R32.reuse, R37 ;  /* 0x0000002520247220 */ /* 0x040fe20000410000 */
[----:B------:R-:W-:Y:S01]  /*11800*/  HADD2.F32 R27, -RZ, R27.H1_H1 ;  /* 0x3000001bff1b7230 */ /* 0x000fe20000004100 */
[----:B------:R-:W-:Y:S01]  /*11810*/  F2FP.F16.E4M3.UNPACK_B R29, R21 ;  /* 0x00000015ff1d723e */ /* 0x000fe200020006ff */
[-C--:B------:R-:W-:Y:S01]  /*11820*/  FMUL.FTZ R32, R32, R34.reuse ;  /* 0x0000002220207220 */ /* 0x080fe20000410000 */
[C---:B------:R-:W-:Y:S01]  /*11830*/  FFMA.FTZ R35, R28.reuse, R35, -R33 ;  /* 0x000000231c237223 */ /* 0x040fe20000010821 */
[----:B------:R-:W-:Y:S01]  /*11840*/  FFMA.FTZ R39, R28, R39, R30 ;  /* 0x000000271c277223 */ /* 0x000fe2000001001e */
[----:B------:R-:W-:Y:S02]  /*11850*/  HADD2.F32 R30, -RZ, R38.H0_H0 ;  /* 0x20000026ff1e7230 */ /* 0x000fe40000004100 */
[----:B------:R-:W-:Y:S01]  /*11860*/  FFMA.FTZ R40, R27, R34, -R36 ;  /* 0x000000221b287223 */ /* 0x000fe20000010824 */
[----:B------:R-:W-:-:S02]  /*11870*/  HADD2.F32 R28, -RZ, R31.H0_H0 ;  /* 0x2000001fff1c7230 */ /* 0x000fc40000004100 */
[----:B------:R-:W-:Y:S01]  /*11880*/  FFMA.FTZ R42, R27, R37, R32 ;  /* 0x000000251b2a7223 */ /* 0x000fe20000010020 */
[----:B------:R-:W-:Y:S01]  /*11890*/  HADD2.F32 R27, -RZ, R29.H0_H0 ;  /* 0x2000001dff1b7230 */ /* 0x000fe20000004100 */
[----:B------:R-:W-:Y:S01]  /*118a0*/  F2FP.SATFINITE.E4M3.F32.PACK_AB_MERGE_C R43, R54, R43, RZ ;  /* 0x0000002b362b723e */ /* 0x000fe200048070ff */
[----:B------:R-:W-:Y:S02]  /*118b0*/  HADD2.F32 R21, -RZ, R26.H0_H0 ;  /* 0x2000001aff157230 */ /* 0x000fe40000004100 */
        /* <DEDUP_REMOVED lines=10> */
[----:B------:R-:W-:Y:S01]  /*11960*/  F2FP.F16.E4M3.UNPACK_B R21, R3.H1 ;  /* 0x00000003ff15723e */ /* 0x000fe200030006ff */
[-C--:B------:R-:W-:Y:S01]  /*11970*/  FMUL.FTZ R31, R31, R29.reuse ;  /* 0x0000001d1f1f7220 */ /* 0x080fe20000410000 */
[C---:B------:R-:W-:Y:S01]  /*11980*/  FFMA.FTZ R36, R26.reuse, R29, -R27 ;  /* 0x0000001d1a247223 */ /* 0x040fe2000001081b */
[----:B------:R-:W-:Y:S01]  /*11990*/  HADD2.F32 R30, -RZ, R32.H0_H0 ;  /* 0x20000020ff1e7230 */ /* 0x000fe20000004100 */
[----:B------:R-:W-:Y:S01]  /*119a0*/  F2FP.F16.E4M3.UNPACK_B R3, R3 ;  /* 0x00000003ff03723e */ /* 0x000fe200020006ff */
[----:B------:R-:W-:Y:S02]  /*119b0*/  HADD2.F32 R27, -RZ, R14.H0_H0 ;  /* 0x2000000eff1b7230 */ /* 0x000fe40000004100 */
[----:B------:R-:W-:Y:S01]  /*119c0*/  FFMA.FTZ R31, R26, R38, R31 ;  /* 0x000000261a1f7223 */ /* 0x000fe2000001001f */
[--C-:B------:R-:W-:Y:S01]  /*119d0*/  HADD2.F32 R26, -RZ, R21.reuse.H0_H0 ;  /* 0x20000015ff1a7230 */ /* 0x100fe20000004100 */
[----:B------:R-:W-:Y:S01]  /*119e0*/  F2FP.SATFINITE.E4M3.F32.PACK_AB_MERGE_C R39, R42, R39, RZ ;  /* 0x000000272a27723e */ /* 0x000fe200048070ff */
[----:B------:R-:W-:-:S02]  /*119f0*/  HADD2.F32 R28, -RZ, R21.H1_H1 ;  /* 0x30000015ff1c7230 */ /* 0x000fc40000004100 */
[C---:B------:R-:W-:Y:S01]  /*11a00*/  FMUL.FTZ R38, R27.reuse, R30 ;  /* 0x0000001e1b267220 */ /* 0x040fe20000410000 */
[--C-:B------:R-:W-:Y:S02]  /*11a10*/  HADD2.F32 R21, -RZ, R7.reuse.H0_H0 ;  /* 0x20000007ff157230 */ /* 0x100fe40000004100 */
[-C--:B------:R-:W-:Y:S01]  /*11a20*/  FMUL.FTZ R46, R27, R26.reuse ;  /* 0x0000001a1b2e7220 */ /* 0x080fe20000410000 */
[----:B------:R-:W-:Y:S01]  /*11a30*/  HADD2.F32 R32, -RZ, R32.H1_H1 ;  /* 0x30000020ff207230 */ /* 0x000fe20000004100 */
[----:B------:R-:W-:Y:S01]  /*11a40*/  F2FP.SATFINITE.E4M3.F32.PACK_AB_MERGE_C R11, R50, R25, R43 ;  /* 0x00000019320b723e */ /* 0x000fe2000480702b */
[----:B------:R-:W-:Y:S02]  /*11a50*/  HADD2.F32 R14, -RZ, R14.H1_H1 ;  /* 0x3000000eff0e7230 */ /* 0x000fe40000004100 */
[C---:B------:R-:W-:Y:S01]  /*11a60*/  FFMA.FTZ R38, R21.reuse, R26, -R38 ;  /* 0x0000001a15267223 */ /* 0x040fe20000010826 */
[----:B------:R-:W-:Y:S02]  /*11a70*/  HADD2.F32 R7, -RZ, R7.H1_H1 ;  /* 0x30000007ff077230 */ /* 0x000fe40000004100 */
[----:B------:R-:W-:Y:S01]  /*11a80*/  FFMA.FTZ R46, R21, R30, R46 ;  /* 0x0000001e152e7223 */ /* 0x000fe2000001002e */
[----:B------:R-:W-:-:S02]  /*11a90*/  HADD2.F32 R21, -RZ, R3.H1_H1 ;  /* 0x30000003ff157230 */ /* 0x000fc40000004100 */
[C---:B------:R-:W-:Y:S01]  /*11aa0*/  FMUL.FTZ R26, R14.reuse, R32 ;  /* 0x000000200e1a7220 */ /* 0x040fe20000410000 */
[----:B------:R-:W-:Y:S01]  /*11ab0*/  FMUL.FTZ R27, R14, R28 ;  /* 0x0000001c0e1b7220 */ /* 0x000fe20000410000 */
[----:B------:R-:W-:Y:S01]  /*11ac0*/  F2FP.F16.E4M3.UNPACK_B R14, R12 ;  /* 0x0000000cff0e723e */ /* 0x000fe200020006ff */
[----:B------:R-:W-:Y:S02]  /*11ad0*/  HADD2.F32 R12, -RZ, R3.H0_H0 ;  /* 0x20000003ff0c7230 */ /* 0x000fe40000004100 */
[C---:B------:R-:W-:Y:S01]  /*11ae0*/  FFMA.FTZ R37, R7.reuse, R28, -R26 ;  /* 0x0000001c07257223 */ /* 0x040fe2000001081a */
[----:B------:R-:W-:Y:S01]  /*11af0*/  FFMA.FTZ R41, R7, R32, R27 ;  /* 0x0000002007297223 */ /* 0x000fe2000001001b */
[----:B------:R-:W-:Y:S01]  /*11b00*/  HADD2.F32 R7, -RZ, R6.H0_H0 ;  /* 0x20000006ff077230 */ /* 0x000fe20000004100 */
[----:B------:R-:W-:Y:S01]  /*11b10*/  F2FP.SATFINITE.E4M3.F32.PACK_AB_MERGE_C R8, R31, R34, R39 ;  /* 0x000000221f08723e */ /* 0x000fe20004807027 */
[--C-:B------:R-:W-:Y:S01]  /*11b20*/  HADD2.F32 R26, -RZ, R14.reuse.H0_H0 ;  /* 0x2000000eff1a7230 */ /* 0x100fe20000004100 */
[----:B------:R-:W-:Y:S01]  /*11b30*/  F2FP.SATFINITE.E4M3.F32.PACK_AB_MERGE_C R37, R37, R38, RZ ;  /* 0x000000262525723e */ /* 0x000fe200048070ff */
[----:B------:R-:W-:Y:S01]  /*11b40*/  HADD2.F32 R27, -RZ, R14.H1_H1 ;  /* 0x3000000eff1b7230 */ /* 0x000fe20000004100 */
[----:B------:R-:W-:Y:S01]  /*11b50*/  F2FP.SATFINITE.E4M3.F32.PACK_AB_MERGE_C R41, R41, R46, RZ ;  /* 0x0000002e2929723e */ /* 0x000fe200048070ff */
[----:B------:R-:W-:-:S02]  /*11b60*/  HADD2.F32 R6, -RZ, R6.H1_H1 ;  /* 0x30000006ff067230 */ /* 0x000fc40000004100 */
[C---:B------:R-:W-:Y:S01]  /*11b70*/  FMUL.FTZ R14, R7.reuse, R26 ;  /* 0x0000001a070e7220 */ /* 0x040fe20000410000 */
[--C-:B------:R-:W-:Y:S02]  /*11b80*/  HADD2.F32 R3, -RZ, R4.reuse.H0_H0 ;  /* 0x20000004ff037230 */ /* 0x100fe40000004100 */
[-C--:B------:R-:W-:Y:S01]  /*11b90*/  FMUL.FTZ R7, R7, R12.reuse ;  /* 0x0000000c07077220 */ /* 0x080fe20000410000 */
        /* <DEDUP_REMOVED lines=9> */
[----:B------:R-:W-:Y:S02]  /*11c30*/  F2FP.SATFINITE.E4M3.F32.PACK_AB_MERGE_C R7, R48, R15, R7 ;  /* 0x0000000f3007723e */ /* 0x000fe40004807007 */
[----:B------:R-:W-:Y:S02]  /*11c40*/  F2FP.SATFINITE.E4M3.F32.PACK_AB_MERGE_C R4, R36, R33, R4 ;  /* 0x000000212404723e */ /* 0x000fe40004807004 */
[----:B------:R-:W-:Y:S02]  /*11c50*/  F2FP.SATFINITE.E4M3.F32.PACK_AB_MERGE_C R6, R29, R6, R37 ;  /* 0x000000061d06723e */ /* 0x000fe40004807025 */
[----:B------:R-:W-:-:S03]  /*11c60*/  F2FP.SATFINITE.E4M3.F32.PACK_AB_MERGE_C R10, R28, R3, R41 ;  /* 0x000000031c0a723e */ /* 0x000fc60004807029 */
[----:B------:R0:W-:Y:S04]  /*11c70*/  STS.128 [R47+0x18400], R4 ;  /* 0x018400042f007388 */ /* 0x0001e80000000c00 */
[----:B------:R0:W-:Y:S02]  /*11c80*/  STS.128 [R0+0x18400], R8 ;  /* 0x0184000800007388 */ /* 0x0001e40000000c00 */
.L_x_1722:
[----:B------:R-:W-:Y:S05]  /*11c90*/  BSYNC B0 ;  /* 0x0000000000007941 */ /* 0x000fea0003800000 */
.L_x_1715:
        /* <DEDUP_REMOVED lines=8> */
.L_x_1713:
[----:B0-23--:R-:W-:-:S05]  /*11d20*/  IMAD.U32 R0, RZ, RZ, UR40 ;  /* 0x00000028ff007e24 */ /* 0x00dfca000f8e00ff */
[----:B------:R-:W-:-:S13]  /*11d30*/  ISETP.NE.AND P0, PT, R0, 0x3, PT ;  /* 0x000000030000780c */ /* 0x000fda0003f05270 */
[----:B------:R-:W-:Y:S05]  /*11d40*/  @!P0 BRA `(.L_x_1742) ;  /* 0x0000000000048947 */ /* 0x000fea0003800000 */
[----:B------:R-:W-:Y:S01]  /*11d50*/  BPT.TRAP 0x1 ;  /* 0x000000040000795c */ /* 0x000fe20000300000 */
.L_x_1742:
[----:B-----5:R-:W-:Y:S01]  /*11d60*/  IMAD R21, R17, 0x8, R16 ;  /* 0x0000000811157824 */ /* 0x020fe200078e0210 */
[----:B------:R-:W-:-:S04]  /*11d70*/  SHF.L.U32 R0, R23, 0x1f, RZ ;  /* 0x0000001f17007819 */ /* 0x000fc800000006ff */
[----:B------:R0:W2:Y:S01]  /*11d80*/  SYNCS.PHASECHK.TRANS64.TRYWAIT P1, [R21+URZ+0x2a830], R0 ;  /* 0x02a83000150075a7 */ /* 0x0000a2000802017f */
[----:B------:R-:W-:Y:S05]  /*11d90*/  @!P0 BRA `(.L_x_1743) ;  /* 0x0000000000048947 */ /* 0x000fea0003800000 */
[----:B------:R-:W-:Y:S01]  /*11da0*/  BPT.TRAP 0x1 ;  /* 0x000000040000795c */ /* 0x000fe20000300000 */
.L_x_1743:
[----:B--2---:R-:W-:Y:S05]  /*11db0*/  @P1 BRA `(.L_x_1744) ;  /* 0x0000000000081947 */ /* 0x004fea0003800000 */
[----:B------:R-:W2:Y:S02]  /*11dc0*/  SYNCS.PHASECHK.TRANS64.TRYWAIT P1, [R21+URZ+0x2a830], R0 ;  /* 0x02a83000150075a7 */ /* 0x000ea4000802017f */
[----:B--2---:R-:W-:Y:S05]  /*11dd0*/  @!P1 BRA `(.L_x_1745) ;  /* 0x000001dc004c9947 */ /* 0x004fea0003800000 */
.L_x_1744:
[----:B------:R-:W-:Y:S05]  /*11de0*/  WARPSYNC.ALL ;  /* 0x0000000000007948 */ /* 0x000fea0003800000 */
[----:B0-2---:R-:W-:Y:S01]  /*11df0*/  VIADD R0, R16, 0x1e400 ;  /* 0x0001e40010007836 */ /* 0x005fe20000000000 */
[----:B------:R-:W-:Y:S01]  /*11e00*/  R2UR UR24, R44 ;  /* 0x000000002c1872ca */ /* 0x000fe200000e0000 */
[----:B----4-:R-:W-:Y:S01]  /*11e10*/  IMAD.MOV.U32 R7, RZ, RZ, -0x7fffffe0 ;  /* 0x80000020ff077424 */ /* 0x010fe200078e00ff */
[----:B------:R-:W-:Y:S01]  /*11e20*/  WARPGROUP.ARRIVE ;  /* 0x00000000000079c5 */ /* 0x000fe20000000000 */
[----:B------:R-:W-:Y:S01]  /*11e30*/  UMOV UR25, 0x80000020 ;  /* 0x8000002000197882 */ /* 0x000fe20000000000 */
[----:B------:R-:W-:Y:S01]  /*11e40*/  SHF.R.U32.HI R0, RZ, 0x4, R0 ;  /* 0x00000004ff007819 */ /* 0x000fe20000011600 */
[----:B------:R-:W-:Y:S01]  /*11e50*/  IMAD.MOV.U32 R9, RZ, RZ, -0x7fffffe0 ;  /* 0x80000020ff097424 */ /* 0x000fe200078e00ff */
[----:B------:R-:W-:Y:S01]  /*11e60*/  R2UR UR27, R7 ;  /* 0x00000000071b72ca */ /* 0x000fe200000e0000 */
[----:B------:R-:W-:Y:S01]  /*11e70*/  UMOV UR5, 0x80000020 ;  /* 0x8000002000057882 */ /* 0x000fe20000000000 */
[----:B------:R-:W-:Y:S01]  /*11e80*/  LOP3.LUT R0, R0, 0x3fff, RZ, 0xc0, !PT ;  /* 0x00003fff00007812 */ /* 0x000fe200078ec0ff */
[----:B------:R-:W-:Y:S01]  /*11e90*/  UMOV UR9, 0x80000020 ;  /* 0x8000002000097882 */ /* 0x000fe20000000000 */
[----:B------:R-:W-:Y:S01]  /*11ea0*/  R2UR UR7, R9 ;  /* 0x00000000090772ca */ /* 0x000fe200000e0000 */
[----:B------:R-:W-:Y:S01]  /*11eb0*/  IMAD.MOV.U32 R9, RZ, RZ, -0x7fffffe0 ;  /* 0x80000020ff097424 */ /* 0x000fe200078e00ff */
[----:B------:R-:W-:Y:S01]  /*11ec0*/  LOP3.LUT R5, R0, 0x10000, RZ, 0xfc, !PT ;  /* 0x0001000000057812 */ /* 0x000fe200078efcff */
[----:B------:R-:W-:Y:S01]  /*11ed0*/  ULOP3.LUT UR24, UR24, 0x10000, URZ, 0xfc, !UPT ;  /* 0x0001000018187892 */ /* 0x000fe2000f8efc3f */
[----:B------:R-:W-:Y:S01]  /*11ee0*/  IMAD.MOV.U32 R7, RZ, RZ, -0x7fffffe0 ;  /* 0x80000020ff077424 */ /* 0x000fe200078e00ff */
[----:B------:R-:W-:Y:S01]  /*11ef0*/  UMOV UR13, 0x80000020 ;  /* 0x80000020000d7882 */ /* 0x000fe20000000000 */
[----:B------:R-:W-:Y:S01]  /*11f00*/  R2UR UR11, R9 ;  /* 0x00000000090b72ca */ /* 0x000fe200000e0000 */
[----:B------:R-:W-:Y:S01]  /*11f10*/  IMAD R6, R17, 0x600, R5 ;  /* 0x0000060011067824 */ /* 0x000fe200078e0205 */
[----:B------:R-:W-:Y:S01]  /*11f20*/  UIADD3 UR4, UR24, 0x2, URZ ;  /* 0x0000000218047890 */ /* 0x000fe2000fffe03f */
[----:B------:R-:W-:Y:S01]  /*11f30*/  IMAD.MOV.U32 R9, RZ, RZ, -0x7fffffe0 ;  /* 0x80000020ff097424 */ /* 0x000fe200078e00ff */
[----:B------:R-:W-:Y:S01]  /*11f40*/  UIADD3 UR8, UR24, 0x200, URZ ;  /* 0x0000020018087890 */ /* 0x000fe2000fffe03f */
[C---:B------:R-:W-:Y:S01]  /*11f50*/  VIADD R8, R6.reuse, 0x2 ;  /* 0x0000000206087836 */ /* 0x040fe20000000000 */
[----:B------:R-:W-:Y:S01]  /*11f60*/  R2UR UR26, R6 ;  /* 0x00000000061a72ca */ /* 0x000fe200000e0000 */
[----:B------:R-:W-:Y:S01]  /*11f70*/  UIADD3 UR12, UR24, 0x202, URZ ;  /* 0x00000202180c7890 */ /* 0x000fe2000fffe03f */
[----:B------:R-:W-:Y:S01]  /*11f80*/  R2UR UR15, R9 ;  /* 0x00000000090f72ca */ /* 0x000fe200000e0000 */
[----:B------:R-:W-:Y:S01]  /*11f90*/  IMAD.MOV.U32 R9, RZ, RZ, -0x7fffffe0 ;  /* 0x80000020ff097424 */ /* 0x000fe200078e00ff */
[----:B------:R-:W-:Y:S01]  /*11fa0*/  R2UR UR6, R8 ;  /* 0x00000000080672ca */ /* 0x000fe200000e0000 */
[----:B------:R-:W-:Y:S01]  /*11fb0*/  VIADD R8, R6, 0x200 ;  /* 0x0000020006087836 */ /* 0x000fe20000000000 */
[----:B------:R-:W-:Y:S01]  /*11fc0*/  UIADD3 UR16, UR24, 0x400, URZ ;  /* 0x0000040018107890 */ /* 0x000fe2000fffe03f */
[----:B------:R-:W-:Y:S01]  /*11fd0*/  R2UR UR23, R7 ;  /* 0x00000000071772ca */ /* 0x000fe200000e0000 */
[----:B------:R-:W-:Y:S01]  /*11fe0*/  UMOV UR17, 0x80000020 ;  /* 0x8000002000117882 */ /* 0x000fe20000000000 */
[----:B------:R-:W-:Y:S01]  /*11ff0*/  R2UR UR19, R9 ;  /* 0x00000000091372ca */ /* 0x000fe200000e0000 */
[----:B------:R-:W-:Y:S01]  /*12000*/  UIADD3 UR20, UR24, 0x402, URZ ;  /* 0x0000040218147890 */ /* 0x000fe2000fffe03f */
[----:B------:R-:W-:Y:S01]  /*12010*/  R2UR UR10, R8 ;  /* 0x00000000080a72ca */ /* 0x000fe200000e0000 */
[----:B------:R-:W-:Y:S01]  /*12020*/  VIADD R8, R6, 0x202 ;  /* 0x0000020206087836 */ /* 0x000fe20000000000 */
[----:B------:R-:W-:Y:S01]  /*12030*/  QGMMA.64x128x32.F32.E4M3.E4M3 R24, gdesc[UR24], RZ, !UPT, gsb0 ;  /* 0x01e00000181879f3 */ /* 0x000fe2000c0008ff */
[----:B------:R-:W-:-:S03]  /*12040*/  UMOV UR21, 0x80000020 ;  /* 0x8000002000157882 */ /* 0x000fc60000000000 */
[----:B------:R-:W-:Y:S01]  /*12050*/  R2UR UR14, R8 ;  /* 0x00000000080e72ca */ /* 0x000fe200000e0000 */
[C---:B------:R-:W-:Y:S02]  /*12060*/  VIADD R8, R6.reuse, 0x400 ;  /* 0x0000040006087836 */ /* 0x040fe40000000000 */
[----:B------:R-:W-:-:S03]  /*12070*/  VIADD R6, R6, 0x402 ;  /* 0x0000040206067836 */ /* 0x000fc60000000000 */
[----:B------:R-:W-:Y:S02]  /*12080*/  R2UR UR18, R8 ;  /* 0x00000000081272ca */ /* 0x000fe400000e0000 */
[----:B------:R-:W-:Y:S01]  /*12090*/  R2UR UR22, R6 ;  /* 0x00000000061672ca */ /* 0x000fe200000e0000 */
        /* <DEDUP_REMOVED lines=18> */
.L_x_1746:
[----:B------:R-:W2:Y:S01]  /*121c0*/  LDL R8, [R1] ;  /* 0x0000000001087983 */ /* 0x000ea20000100800 */
[----:B------:R-:W0:Y:S01]  /*121d0*/  LDC R6, c[0x0][0x448] ;  /* 0x00011200ff067b82 */ /* 0x000e220000000800 */
[C---:B------:R-:W-:Y:S01]  /*121e0*/  FMUL.FTZ R91, R2.reuse, R33 ;  /* 0x00000021025b7220 */ /* 0x040fe20000410000 */
[C---:B------:R-:W-:Y:S01]  /*121f0*/  FMUL.FTZ R33, R2.reuse, R62 ;  /* 0x0000003e02217220 */ /* 0x040fe20000410000 */
[C---:B------:R-:W-:Y:S01]  /*12200*/  FMUL.FTZ R62, R2.reuse, R65 ;  /* 0x00000041023e7220 */ /* 0x040fe20000410000 */
[C---:B------:R-:W-:Y:S01]  /*12210*/  FMUL.FTZ R65, R2.reuse, R68 ;  /* 0x0000004402417220 */ /* 0x040fe20000410000 */
[C---:B------:R-:W-:Y:S01]  /*12220*/  FMUL.FTZ R101, R2.reuse, R48 ;  /* 0x0000003002657220 */ /* 0x040fe20000410000 */
[C---:B------:R-:W-:Y:S01]  /*12230*/  FMUL.FTZ R10, R2.reuse, R30 ;  /* 0x0000001e020a7220 */ /* 0x040fe20000410000 */
[----:B------:R-:W-:Y:S02]  /*12240*/  VIADD R21, R21, 0x2a840 ;  /* 0x0002a84015157836 */ /* 0x000fe40000000000 */
        /* <DEDUP_REMOVED lines=16> */
[----:B0-----:R-:W-:Y:S01]  /*12350*/  ISETP.NE.AND P1, PT, R6, 0x1, PT ;  /* 0x000000010600780c */ /* 0x001fe20003f25270 */
        /* <DEDUP_REMOVED lines=12> */
[----:B------:R-:W0:Y:S01]  /*12420*/  @P1 LDC R7, c[0x0][0x44c] ;  /* 0x00011300ff071b82 */ /* 0x000e220000000800 */
[C---:B------:R-:W-:Y:S01]  /*12430*/  FMUL.FTZ R98, R2.reuse, R45 ;  /* 0x0000002d02627220 */ /* 0x040fe20000410000 */
[C---:B------:R-:W-:Y:S01]  /*12440*/  FMUL.FTZ R25, R2.reuse, R46 ;  /* 0x0000002e02197220 */ /* 0x040fe20000410000 */
[C---:B------:R-:W-:Y:S01]  /*12450*/  FMUL.FTZ R32, R2.reuse, R59 ;  /* 0x0000003b02207220 */ /* 0x040fe20000410000 */
[C---:B------:R-:W-:Y:S01]  /*12460*/  FMUL.FTZ R35, R2.reuse, R66 ;  /* 0x0000004202237220 */ /* 0x040fe20000410000 */
[C---:B------:R-:W-:Y:S01]  /*12470*/  FMUL.FTZ R61, R2.reuse, R69 ;  /* 0x00000045023d7220 */ /* 0x040fe20000410000 */
[C---:B------:R-:W-:Y:S01]  /*12480*/  FMUL.FTZ R38, R2.reuse, R70 ;  /* 0x0000004602267220 */ /* 0x040fe20000410000 */
[C---:B------:R-:W-:Y:S01]  /*12490*/  FMUL.FTZ R63, R2.reuse, R72 ;  /* 0x00000048023f7220 */ /* 0x040fe20000410000 */
[----:B------:R-:W1:Y:S01]  /*124a0*/  @P1 LDC R9, c[0x0][0x450] ;  /* 0x00011400ff091b82 */ /* 0x000e620000000800 */
        /* <DEDUP_REMOVED lines=23> */
[----:B------:R-:W3:Y:S01]  /*12620*/  MUFU.TANH R4, R4 ;  /* 0x0000000400047308 */ /* 0x000ee20000002400 */
[----:B------:R-:W-:Y:S01]  /*12630*/  ULDC UR41, c[0x0][0x9dc] ;  /* 0x0002770000297ab9 */ /* 0x000fe20000000800 */
[----:B------:R-:W-:Y:S01]  /*12640*/  LEA R64, R94, 0xffffff80, 0x7 ;  /* 0xffffff805e407811 */ /* 0x000fe200078e38ff */
[----:B------:R-:W-:-:S05]  /*12650*/  ULOP3.LUT UR41, URZ, UR41, URZ, 0x33, !UPT ;  /* 0x000000293f297292 */ /* 0x000fca000f8e333f */
        /* <DEDUP_REMOVED lines=27> */
[----:B------:R-:W3:Y:S01]  /*12810*/  MUFU.TANH R100, R100 ;  /* 0x0000006400647308 */ /* 0x000ee20000002400 */
[----:B--2---:R-:W-:-:S07]  /*12820*/  IMAD.IADD R68, R8, 0x1, R211 ;  /* 0x0000000108447824 */ /* 0x004fce00078e02d3 */
[----:B------:R-:W2:Y:S01]  /*12830*/  MUFU.TANH R96, R96 ;  /* 0x0000006000607308 */ /* 0x000ea20000002400 */
[----:B0-----:R-:W-:Y:S02]  /*12840*/  @P1 IMAD.HI.U32 R8, R68, R7, RZ ;  /* 0x0000000744081227 */ /* 0x001fe400078e00ff */
[----:B------:R-:W0:Y:S03]  /*12850*/  LDC.64 R6, c[0x0][0x9e0] ;  /* 0x00027800ff067b82 */ /* 0x000e260000000a00 */
[----:B-1----:R-:W-:Y:S01]  /*12860*/  @P1 SHF.R.U32.HI R68, RZ, R9, R8 ;  /* 0x00000009ff441219 */ /* 0x002fe20000011608 */
[----:B------:R-:W-:Y:S01]  /*12870*/  IMAD.U32 R8, RZ, RZ, UR38 ;  /* 0x00000026ff087e24 */ /* 0x000fe2000f8e00ff */
[----:B------:R-:W1:Y:S01]  /*12880*/  MUFU.TANH R29, R29 ;  /* 0x0000001d001d7308 */ /* 0x000e620000002400 */
[----:B------:R-:W-:Y:S02]  /*12890*/  IMAD.MOV.U32 R9, RZ, RZ, -0x80 ;  /* 0xffffff80ff097424 */ /* 0x000fe400078e00ff */
[----:B------:R-:W5:Y:S01]  /*128a0*/  SHFL.IDX PT, R48, R68, RZ, 0x1c1f ;  /* 0x001c1fff44307589 */ /* 0x000f6200000e0000 */
[----:B------:R-:W-:Y:S01]  /*128b0*/  PRMT R8, R8, 0x654, R21 ;  /* 0x0000065408087816 */ /* 0x000fe20000000015 */
[----:B------:R-:W-:-:S03]  /*128c0*/  IMAD R76, R94, R9, 0x80 ;  /* 0x000000805e4c7424 */ /* 0x000fc600078e0209 */
[----:B------:R4:W-:Y:S01]  /*128d0*/  SYNCS.ARRIVE.TRANS64.RED.A1T0 RZ, [R8+URZ], RZ ;  /* 0x000000ff08ff79a7 */ /* 0x0009e2000810043f */
[----:B------:R-:W0:Y:S01]  /*128e0*/  MUFU.TANH R30, R30 ;  /* 0x0000001e001e7308 */ /* 0x000e220000002400 */
[C-C-:B------:R-:W-:Y:S02]  /*128f0*/  IADD3 R75, -R201.reuse, R203, R76.reuse ;  /* 0x000000cbc94b7210 */ /* 0x140fe40007ffe14c */
[----:B----4-:R-:W-:-:S05]  /*12900*/  IADD3 R8, -R201, 0x1, R76 ;  /* 0x00000001c9087810 */ /* 0x010fca0007ffe14c */
[----:B------:R-:W4:Y:S01]  /*12910*/  MUFU.TANH R55, R55 ;  /* 0x0000003700377308 */ /* 0x000f220000002400 */
[----:B0-----:R-:W-:Y:S02]  /*12920*/  ISETP.GE.AND P2, PT, R7, 0x1, PT ;  /* 0x000000010700780c */ /* 0x001fe40003f46270 */
[----:B------:R-:W-:-:S05]  /*12930*/  IADD3 R9, -R202, R8, R203 ;  /* 0x00000008ca097210 */ /* 0x000fca0007ffe1cb */
[----:B------:R-:W0:Y:S01]  /*12940*/  MUFU.TANH R56, R56 ;  /* 0x0000003800387308 */ /* 0x000e220000002400 */
[C---:B------:R-:W-:Y:S02]  /*12950*/  IMAD.IADD R74, R9.reuse, 0x1, R6 ;  /* 0x00000001094a7824 */ /* 0x040fe400078e0206 */
[----:B------:R-:W-:-:S03]  /*12960*/  VIADD R71, R9, UR41 ;  /* 0x0000002909477c36 */ /* 0x000fc60008000000 */
[----:B-----5:R-:W-:Y:S01]  /*12970*/  VIADDMNMX R78, R48, R74, R75, PT ;  /* 0x0000004a304e7246 */ /* 0x020fe2000380014b */
[----:B------:R-:W-:Y:S01]  /*12980*/  IMAD.IADD R79, R71, 0x1, R48 ;  /* 0x00000001474f7824 */ /* 0x000fe200078e0230 */
        /* <DEDUP_REMOVED lines=29> */
[----:B------:R-:W0:Y:S01]  /*12b60*/  MUFU.TANH R46, R46 ;  /* 0x0000002e002e7308 */ /* 0x000e220000002400 */
[----:B-1234-:R-:W-:Y:S05]  /*12b70*/  @!P2 BRA `(.L_x_1747) ;  /* 0x000000000050a947 */ /* 0x01efea0003800000 */
[----:B------:R-:W-:Y:S01]  /*12b80*/  IADD3 R47, -R202, R203, R48 ;  /* 0x000000cbca2f7210 */ /* 0x000fe20007ffe130 */
[----:B------:R-:W-:Y:S03]  /*12b90*/  BSSY B0, `(.L_x_1748) ;  /* 0x000000e000007945 */ /* 0x000fe60003800000 */
[----:B------:R-:W-:-:S13]  /*12ba0*/  ISETP.GT.AND P3, PT, R47, -0x1, PT ;  /* 0xffffffff2f00780c */ /* 0x000fda0003f64270 */
[----:B------:R-:W-:Y:S05]  /*12bb0*/  @P3 BRA `(.L_x_1749) ;  /* 0x00000000001c3947 */ /* 0x000fea0003800000 */
[----:B------:R-:W-:Y:S02]  /*12bc0*/  ISETP.NE.AND P3, PT, R7, 0x1, PT ;  /* 0x000000010700780c */ /* 0x000fe40003f65270 */
[----:B------:R-:W-:-:S11]  /*12bd0*/  LOP3.LUT R47, RZ, R47, RZ, 0x33, !PT ;  /* 0x0000002fff2f7212 */ /* 0x000fd600078e33ff */
[----:B------:R-:W1:Y:S02]  /*12be0*/  @P3 LDC.64 R8, c[0x0][0x9e8] ;  /* 0x00027a00ff083b82 */ /* 0x000e640000000a00 */
[----:B-1----:R-:W-:-:S05]  /*12bf0*/  @P3 IMAD.HI.U32 R8, R47, R8, RZ ;  /* 0x000000082f083227 */ /* 0x002fca00078e00ff */
[----:B------:R-:W-:-:S04]  /*12c00*/  @P3 SHF.R.U32.HI R47, RZ, R9, R8 ;  /* 0x00000009ff2f3219 */ /* 0x000fc80000011608 */
[----:B------:R-:W-:Y:S01]  /*12c10*/  LOP3.LUT R47, RZ, R47, RZ, 0x33, !PT ;  /* 0x0000002fff2f7212 */ /* 0x000fe200078e33ff */
[----:B------:R-:W-:Y:S06]  /*12c20*/  BRA `(.L_x_1750) ;  /* 0x0000000000107947 */ /* 0x000fec0003800000 */
.L_x_1749:
[----:B------:R-:W-:-:S13]  /*12c30*/  ISETP.NE.AND P3, PT, R7, 0x1, PT ;  /* 0x000000010700780c */ /* 0x000fda0003f65270 */
[----:B------:R-:W1:Y:S02]  /*12c40*/  @P3 LDC.64 R8, c[0x0][0x9e8] ;  /* 0x00027a00ff083b82 */ /* 0x000e640000000a00 */
[----:B-1----:R-:W-:-:S05]  /*12c50*/  @P3 IMAD.HI.U32 R8, R47, R8, RZ ;  /* 0x000000082f083227 */ /* 0x002fca00078e00ff */
[----:B------:R-:W-:-:S07]  /*12c60*/  @P3 SHF.R.U32.HI R47, RZ, R9, R8 ;  /* 0x00000009ff2f3219 */ /* 0x000fce0000011608 */
.L_x_1750:
[----:B------:R-:W-:Y:S05]  /*12c70*/  BSYNC B0 ;  /* 0x0000000000007941 */ /* 0x000fea0003800000 */
.L_x_1748:
[----:B------:R-:W-:-:S04]  /*12c80*/  IMAD R8, R47, R7, -R64 ;  /* 0x000000072f087224 */ /* 0x000fc800078e0a40 */
[----:B------:R-:W-:-:S05]  /*12c90*/  IMAD.IADD R8, R8, 0x1, -R201 ;  /* 0x0000000108087824 */ /* 0x000fca00078e0ac9 */
[----:B------:R-:W-:Y:S02]  /*12ca0*/  VIMNMX R79, R79, R8, !PT ;  /* 0x000000084f4f7248 */ /* 0x000fe40007fe0100 */
[----:B------:R-:W-:-:S07]  /*12cb0*/  VIADDMNMX R78, R8, R7, R78, PT ;  /* 0x00000007084e7246 */ /* 0x000fce000380014e */
.L_x_1747:
[C---:B------:R-:W-:Y:S01]  /*12cc0*/  ISETP.GE.AND P3, PT, R76.reuse, 0x2, PT ;  /* 0x000000024c00780c */ /* 0x040fe20003f66270 */
[----:B------:R-:W1:Y:S01]  /*12cd0*/  SHFL.IDX PT, R68, R68, 0x1, 0x1c1f ;  /* 0x003c1f0044447f89 */ /* 0x000e6200000e0000 */
[----:B------:R-:W-:Y:S02]  /*12ce0*/  ISETP.GE.AND P5, PT, R76, 0x9, PT ;  /* 0x000000094c00780c */ /* 0x000fe40003fa6270 */
[----:B------:R-:W-:Y:S02]  /*12cf0*/  ISETP.GT.AND P4, PT, R79, 0x1, !P3 ;  /* 0x000000014f00780c */ /* 0x000fe40005f84270 */
[----:B------:R-:W-:Y:S02]  /*12d00*/  P2R R111, PR, RZ, 0x20 ;  /* 0x00000020ff6f7803 */ /* 0x000fe40000000000 */
[----:B------:R-:W-:-:S04]  /*12d10*/  ISETP.LT.OR P4, PT, R78, 0x2, P4 ;  /* 0x000000024e00780c */ /* 0x000fc80002781670 */
[----:B------:R-:W-:Y:S02]  /*12d20*/  FSEL R88, R88, -INF , !P4 ;  /* 0xff80000058587808 */ /* 0x000fe40006000000 */
[----:B------:R-:W-:Y:S02]  /*12d30*/  ISETP.GT.AND P4, PT, R79, 0x8, !P5 ;  /* 0x000000084f00780c */ /* 0x000fe40006f84270 */
[----:B------:R-:W-:Y:S02]  /*12d40*/  ISETP.GE.AND P5, PT, R76, 0xa, PT ;  /* 0x0000000a4c00780c */ /* 0x000fe40003fa6270 */
[----:B------:R-:W-:Y:S02]  /*12d50*/  ISETP.LT.OR P4, PT, R78, 0x9, P4 ;  /* 0x000000094e00780c */ /* 0x000fe40002781670 */
[----:B------:R-:W-:Y:S02]  /*12d60*/  P2R R110, PR, RZ, 0x20 ;  /* 0x00000020ff6e7803 */ /* 0x000fe40000000000 */
[----:B------:R-:W-:-:S02]  /*12d70*/  FSEL R90, R90, -INF , !P4 ;  /* 0xff8000005a5a7808 */ /* 0x000fc40006000000 */
[----:B------:R-:W-:Y:S01]  /*12d80*/  ISETP.GT.AND P4, PT, R79, 0x9, !P5 ;  /* 0x000000094f00780c */ /* 0x000fe20006f84270 */
[----:B-1----:R-:W-:Y:S01]  /*12d90*/  IMAD.IADD R71, R71, 0x1, R68 ;  /* 0x0000000147477824 */ /* 0x002fe200078e0244 */
[----:B------:R-:W-:Y:S02]  /*12da0*/  ISETP.GE.AND P5, PT, R76, 0x11, PT ;  /* 0x000000114c00780c */ /* 0x000fe40003fa6270 */
[----:B------:R-:W-:Y:S02]  /*12db0*/  ISETP.LT.OR P4, PT, R78, 0xa, P4 ;  /* 0x0000000a4e00780c */ /* 0x000fe40002781670 */
[----:B------:R-:W-:Y:S02]  /*12dc0*/  P2R R109, PR, RZ, 0x20 ;  /* 0x00000020ff6d7803 */ /* 0x000fe40000000000 */
[----:B------:R-:W-:Y:S02]  /*12dd0*/  FSEL R89, R89, -INF , !P4 ;  /* 0xff80000059597808 */ /* 0x000fe40006000000 */
[----:B------:R-:W-:-:S02]  /*12de0*/  ISETP.GT.AND P4, PT, R79, 0x10, !P5 ;  /* 0x000000104f00780c */ /* 0x000fc40006f84270 */
[----:B------:R-:W-:Y:S02]  /*12df0*/  ISETP.GE.AND P5, PT, R76, 0x12, PT ;  /* 0x000000124c00780c */ /* 0x000fe40003fa6270 */
[----:B------:R-:W-:Y:S02]  /*12e00*/  ISETP.LT.OR P4, PT, R78, 0x11, P4 ;  /* 0x000000114e00780c */ /* 0x000fe40002781670 */
[----:B------:R-:W-:Y:S02]  /*12e10*/  P2R R108, PR, RZ, 0x20 ;  /* 0x00000020ff6c7803 */ /* 0x000fe40000000000 */
[----:B------:R-:W-:Y:S02]  /*12e20*/  FSEL R92, R92, -INF , !P4 ;  /* 0xff8000005c5c7808 */ /* 0x000fe40006000000 */
[----:B------:R-:W-:Y:S02]  /*12e30*/  ISETP.GT.AND P4, PT, R79, 0x11, !P5 ;  /* 0x000000114f00780c */ /* 0x000fe40006f84270 */
[----:B------:R-:W-:-:S02]  /*12e40*/  ISETP.GE.AND P5, PT, R76, 0x19, PT ;  /* 0x000000194c00780c */ /* 0x000fc40003fa6270 */
[----:B------:R-:W-:Y:S02]  /*12e50*/  ISETP.LT.OR P4, PT, R78, 0x12, P4 ;  /* 0x000000124e00780c */ /* 0x000fe40002781670 */
[----:B------:R-:W-:Y:S02]  /*12e60*/  P2R R113, PR, RZ, 0x20 ;  /* 0x00000020ff717803 */ /* 0x000fe40000000000 */
[----:B------:R-:W-:Y:S02]  /*12e70*/  FSEL R91, R91, -INF , !P4 ;  /* 0xff8000005b5b7808 */ /* 0x000fe40006000000 */
[----:B------:R-:W-:Y:S02]  /*12e80*/  ISETP.GT.AND P4, PT, R79, 0x18, !P5 ;  /* 0x000000184f00780c */ /* 0x000fe40006f84270 */
[----:B------:R-:W-:Y:S02]  /*12e90*/  ISETP.GE.AND P5, PT, R76, 0x1a, PT ;  /* 0x0000001a4c00780c */ /* 0x000fe40003fa6270 */
[----:B------:R-:W-:-:S02]  /*12ea0*/  ISETP.LT.OR P4, PT, R78, 0x19, P4 ;  /* 0x000000194e00780c */ /* 0x000fc40002781670 */
[----:B------:R-:W-:Y:S02]  /*12eb0*/  P2R R107, PR, RZ, 0x20 ;  /* 0x00000020ff6b7803 */ /* 0x000fe40000000000 */
[----:B------:R-:W-:Y:S02]  /*12ec0*/  FSEL R93, R93, -INF , !P4 ;  /* 0xff8000005d5d7808 */ /* 0x000fe40006000000 */
[----:B------:R-:W-:Y:S02]  /*12ed0*/  ISETP.GT.AND P4, PT, R79, 0x19, !P5 ;  /* 0x000000194f00780c */ /* 0x000fe40006f84270 */
[----:B------:R-:W-:Y:S02]  /*12ee0*/  ISETP.GE.AND P5, PT, R76, 0x21, PT ;  /* 0x000000214c00780c */ /* 0x000fe40003fa6270 */
[----:B------:R-:W-:Y:S02]  /*12ef0*/  ISETP.LT.OR P4, PT, R78, 0x1a, P4 ;  /* 0x0000001a4e00780c */ /* 0x000fe40002781670 */
[----:B------:R-:W-:-:S02]  /*12f00*/  P2R R106, PR, RZ, 0x20 ;  /* 0x00000020ff6a7803 */ /* 0x000fc40000000000 */
[----:B------:R-:W-:Y:S02]  /*12f10*/  FSEL R36, R36, -INF , !P4 ;  /* 0xff80000024247808 */ /* 0x000fe40006000000 */
[----:B------:R-:W-:Y:S02]  /*12f20*/  ISETP.GT.AND P4, PT, R79, 0x20, !P5 ;  /* 0x000000204f00780c */ /* 0x000fe40006f84270 */
[----:B------:R-:W-:Y:S02]  /*12f30*/  ISETP.GE.AND P5, PT, R76, 0x22, PT ;  /* 0x000000224c00780c */ /* 0x000fe40003fa6270 */
[----:B------:R-:W-:Y:S02]  /*12f40*/  ISETP.LT.OR P4, PT, R78, 0x21, P4 ;  /* 0x000000214e00780c */ /* 0x000fe40002781670 */
[----:B------:R-:W-:Y:S02]  /*12f50*/  P2R R105, PR, RZ, 0x20 ;  /* 0x00000020ff697803 */ /* 0x000fe40000000000 */
[----:B------:R-:W-:-:S02]  /*12f60*/  FSEL R47, R103, -INF , !P4 ;  /* 0xff800000672f7808 */ /* 0x000fc40006000000 */
[----:B------:R-:W-:Y:S02]  /*12f70*/  ISETP.GT.AND P4, PT, R79, 0x21, !P5 ;  /* 0x000000214f00780c */ /* 0x000fe40006f84270 */
        /* <DEDUP_REMOVED lines=29> */
[C---:B------:R-:W-:Y:S02]  /*13150*/  ISETP.GT.AND P4, PT, R79.reuse, 0x39, !P5 ;  /* 0x000000394f00780c */ /* 0x040fe40006f84270 */
[----:B------:R-:W-:Y:S02]  /*13160*/  ISETP.GE.AND P5, PT, R76, 0x41, PT ;  /* 0x000000414c00780c */ /* 0x000fe40003fa6270 */
[----:B------:R-:W-:Y:S02]  /*13170*/  ISETP.LT.OR P4, PT, R78, 0x3a, P4 ;  /* 0x0000003a4e00780c */ /* 0x000fe40002781670 */
[----:B------:R-:W-:Y:S02]  /*13180*/  VIADDMNMX R74, R68, R74, R75, PT ;  /* 0x0000004a444a7246 */ /* 0x000fe4000380014b */
        /* <DEDUP_REMOVED lines=10> */
[----:B0-----:R-:W-:Y:S02]  /*13230*/  FSEL R56, R56, -INF , !P4 ;  /* 0xff80000038387808 */ /* 0x001fe40006000000 */
        /* <DEDUP_REMOVED lines=15> */
[C---:B------:R-:W-:Y:S02]  /*13330*/  ISETP.GT.AND P4, PT, R79.reuse, 0x51, !P5 ;  /* 0x000000514f00780c */ /* 0x040fe40006f84270 */
        /* <DEDUP_REMOVED lines=55> */
[----:B------:R-:W-:Y:S01]  /*136b0*/  FSEL R72, R72, -INF , !P6 ;  /* 0xff80000048487808 */ /* 0x000fe20007000000 */
[----:B------:R-:W-:Y:S08]  /*136c0*/  @!P2 BRA `(.L_x_1751) ;  /* 0x000000000050a947 */ /* 0x000ff00003800000 */
[----:B------:R-:W-:Y:S01]  /*136d0*/  IADD3 R75, -R202, R203, R68 ;  /* 0x000000cbca4b7210 */ /* 0x000fe20007ffe144 */
[----:B------:R-:W-:Y:S03]  /*136e0*/  BSSY B0, `(.L_x_1752) ;  /* 0x000000e000007945 */ /* 0x000fe60003800000 */
[----:B------:R-:W-:-:S13]  /*136f0*/  ISETP.GT.AND P6, PT, R75, -0x1, PT ;  /* 0xffffffff4b00780c */ /* 0x000fda0003fc4270 */
        /* <DEDUP_REMOVED lines=8> */
.L_x_1753:
[----:B------:R-:W-:-:S13]  /*13780*/  ISETP.NE.AND P6, PT, R7, 0x1, PT ;  /* 0x000000010700780c */ /* 0x000fda0003fc5270 */
[----:B------:R-:W0:Y:S02]  /*13790*/  @P6 LDC.64 R8, c[0x0][0x9e8] ;  /* 0x00027a00ff086b82 */ /* 0x000e240000000a00 */
[----:B0-----:R-:W-:-:S05]  /*137a0*/  @P6 IMAD.HI.U32 R8, R75, R8, RZ ;  /* 0x000000084b086227 */ /* 0x001fca00078e00ff */
[----:B------:R-:W-:-:S07]  /*137b0*/  @P6 SHF.R.U32.HI R75, RZ, R9, R8 ;  /* 0x00000009ff4b6219 */ /* 0x000fce0000011608 */
.L_x_1754:
[----:B------:R-:W-:Y:S05]  /*137c0*/  BSYNC B0 ;  /* 0x0000000000007941 */ /* 0x000fea0003800000 */
.L_x_1752:
[----:B------:R-:W-:-:S04]  /*137d0*/  IMAD R64, R75, R7, -R64 ;  /* 0x000000074b407224 */ /* 0x000fc800078e0a40 */
[----:B------:R-:W-:-:S05]  /*137e0*/  IMAD.IADD R64, R64, 0x1, -R201 ;  /* 0x0000000140407824 */ /* 0x000fca00078e0ac9 */
[----:B------:R-:W-:Y:S02]  /*137f0*/  VIMNMX R71, R71, R64, !PT ;  /* 0x0000004047477248 */ /* 0x000fe40007fe0100 */
[----:B------:R-:W-:-:S07]  /*13800*/  VIADDMNMX R74, R64, R7, R74, PT ;  /* 0x00000007404a7246 */ /* 0x000fce000380014a */
.L_x_1751:
[----:B------:R-:W-:Y:S01]  /*13810*/  ISETP.GT.AND P3, PT, R71, 0x1, !P3 ;  /* 0x000000014700780c */ /* 0x000fe20005f64270 */
[----:B------:R-:W-:Y:S01]  /*13820*/  ULDC UR35, c[0x0][0x988] ;  /* 0x0002620000237ab9 */ /* 0x000fe20000000800 */
[----:B------:R-:W-:Y:S02]  /*13830*/  ISETP.NE.AND P6, PT, R113, RZ, PT ;  /* 0x000000ff7100720c */ /* 0x000fe40003fc5270 */
[----:B------:R-:W-:Y:S02]  /*13840*/  ISETP.LT.OR P3, PT, R74, 0x2, P3 ;  /* 0x000000024a00780c */ /* 0x000fe40001f61670 */
[----:B------:R-:W-:Y:S02]  /*13850*/  FMNMX.FTZ R9, R77, R88, !PT ;  /* 0x000000584d097209 */ /* 0x000fe40007810000 */
        /* <DEDUP_REMOVED lines=29> */
[----:B------:R-:W-:Y:S02]  /*13a30*/  ISETP.GT.AND P3, PT, R71, 0x18, !P6 ;  /* 0x000000184700780c */ /* 0x000fe40007764270 */
[----:B------:R-:W-:Y:S02]  /*13a40*/  ISETP.NE.AND P6, PT, R114, RZ, PT ;  /* 0x000000ff7200720c */ /* 0x000fe40003fc5270 */
        /* <DEDUP_REMOVED lines=49> */
[C---:B------:R-:W-:Y:S02]  /*13d60*/  ISETP.LT.OR P3, PT, R74.reuse, 0x32, P3 ;  /* 0x000000324a00780c */ /* 0x040fe40001f61670 */
[----:B------:R-:W-:Y:S01]  /*13d70*/  ISETP.LT.OR P5, PT, R74, 0x79, P5 ;  /* 0x000000794a00780c */ /* 0x000fe20002fa1670 */
[----:B------:R-:W0:Y:S01]  /*13d80*/  SHFL.BFLY PT, R10, R9, 0x2, 0x1f ;  /* 0x0c401f00090a7f89 */ /* 0x000e2200000e0000 */
[----:B------:R-:W-:Y:S02]  /*13d90*/  FSEL R28, R28, -INF , !P3 ;  /* 0xff8000001c1c7808 */ /* 0x000fe40005800000 */
[----:B------:R-:W-:Y:S02]  /*13da0*/  ISETP.NE.AND P3, PT, R98, RZ, PT ;  /* 0x000000ff6200720c */ /* 0x000fe40003f65270 */
[----:B------:R-:W-:Y:S02]  /*13db0*/  FSEL R44, R44, -INF , !P4 ;  /* 0xff8000002c2c7808 */ /* 0x000fe40006000000 */
[----:B------:R-:W-:-:S02]  /*13dc0*/  ISETP.GT.AND P3, PT, R71, 0x38, !P3 ;  /* 0x000000384700780c */ /* 0x000fc40005f64270 */
[----:B------:R-:W-:Y:S02]  /*13dd0*/  FSEL R21, R21, -INF , !P5 ;  /* 0xff80000015157808 */ /* 0x000fe40006800000 */
[----:B------:R-:W-:-:S04]  /*13de0*/  ISETP.LT.OR P3, PT, R74, 0x39, P3 ;  /* 0x000000394a00780c */ /* 0x000fc80001f61670 */
[----:B------:R-:W-:Y:S02]  /*13df0*/  FSEL R29, R29, -INF , !P3 ;  /* 0xff8000001d1d7808 */ /* 0x000fe40005800000 */
[----:B------:R-:W-:-:S04]  /*13e00*/  ISETP.NE.AND P3, PT, R97, RZ, PT ;  /* 0x000000ff6100720c */ /* 0x000fc80003f65270 */
[----:B------:R-:W-:Y:S02]  /*13e10*/  ISETP.GT.AND P3, PT, R71, 0x39, !P3 ;  /* 0x000000394700780c */ /* 0x000fe40005f64270 */
[----:B0-----:R-:W-:Y:S02]  /*13e20*/  FMNMX.FTZ R14, R9, R10, !PT ;  /* 0x0000000a090e7209 */ /* 0x001fe40007810000 */
[----:B------:R-:W-:-:S03]  /*13e30*/  ISETP.LT.OR P3, PT, R74, 0x3a, P3 ;  /* 0x0000003a4a00780c */ /* 0x000fc60001f61670 */
[----:B------:R-:W0:Y:S01]  /*13e40*/  SHFL.BFLY PT, R75, R14, 0x1, 0x1f ;  /* 0x0c201f000e4b7f89 */ /* 0x000e2200000e0000 */
        /* <DEDUP_REMOVED lines=8> */
[----:B0-----:R-:W-:Y:S01]  /*13ed0*/  FMNMX.FTZ R10, R14, R75, !PT ;  /* 0x0000004b0e0a7209 */ /* 0x001fe20007810000 */
[----:B------:R-:W-:Y:S01]  /*13ee0*/  IMAD.U32 R75, RZ, RZ, UR35 ;  /* 0x00000023ff4b7e24 */ /* 0x000fe2000f8e00ff */
[----:B------:R-:W-:-:S02]  /*13ef0*/  FSEL R32, R32, -INF , !P3 ;  /* 0xff80000020207808 */ /* 0x000fc40005800000 */
        /* <DEDUP_REMOVED lines=45> */
[----:B------:R-:W-:-:S04]  /*141d0*/  FSETP.NEU.FTZ.AND P3, PT, R10, -INF , PT ;  /* 0xff8000000a00780b */ /* 0x000fc80003f7d000 */
[----:B------:R-:W-:Y:S02]  /*141e0*/  FSEL R78, R78, RZ, P3 ;  /* 0x000000ff4e4e7208 */ /* 0x000fe40001800000 */
[----:B------:R-:W-:Y:S02]  /*141f0*/  ISETP.GT.AND P3, PT, R71, RZ, !P6 ;  /* 0x000000ff4700720c */ /* 0x000fe40007764270 */
[----:B------:R-:W-:Y:S01]  /*14200*/  ISETP.NE.AND P6, PT, R76, RZ, PT ;  /* 0x000000ff4c00720c */ /* 0x000fe20003fc5270 */
[----:B------:R-:W-:-:S01]  /*14210*/  FFMA.FTZ R82, R36, UR35, -R78 ;  /* 0x0000002324527c23 */ /* 0x000fc2000801084e */
[----:B------:R-:W-:Y:S01]  /*14220*/  ISETP.LT.OR P3, PT, R74, 0x1, P3 ;  /* 0x000000014a00780c */ /* 0x000fe20001f61670 */
[----:B------:R-:W-:-:S01]  /*14230*/  FFMA.FTZ R36, R47, UR35, -R78 ;  /* 0x000000232f247c23 */ /* 0x000fc2000801084e */
[--C-:B------:R-:W-:Y:S01]  /*14240*/  FFMA.FTZ R9, R88, UR35, -R78.reuse ;  /* 0x0000002358097c23 */ /* 0x100fe2000801084e */
[----:B------:R-:W-:-:S01]  /*14250*/  FFMA.FTZ R64, R90, UR35, -R78 ;  /* 0x000000235a407c23 */ /* 0x000fc2000801084e */
[----:B------:R-:W-:Y:S01]  /*14260*/  FSEL R80, R0, -INF , !P3 ;  /* 0xff80000000507808 */ /* 0x000fe20005800000 */
[----:B------:R-:W-:-:S01]  /*14270*/  FFMA.FTZ R0, R77, UR35, -R78 ;  /* 0x000000234d007c23 */ /* 0x000fc2000801084e */
[----:B------:R-:W-:Y:S01]  /*14280*/  ISETP.GT.AND P3, PT, R71, 0x79, !P6 ;  /* 0x000000794700780c */ /* 0x000fe20007764270 */
[----:B------:R-:W-:-:S01]  /*14290*/  FFMA.FTZ R75, R89, UR35, -R78 ;  /* 0x00000023594b7c23 */ /* 0x000fc2000801084e */
[----:B------:R-:W-:Y:S01]  /*142a0*/  FMNMX.FTZ R77, R80, R3, !PT ;  /* 0x00000003504d7209 */ /* 0x000fe20007810000 */
[----:B------:R-:W-:Y:S01]  /*142b0*/  MUFU.EX2 R9, R9 ;  /* 0x0000000900097308 */ /* 0x000fe20000000800 */
[----:B------:R-:W-:Y:S01]  /*142c0*/  ISETP.LT.OR P3, PT, R74, 0x7a, P3 ;  /* 0x0000007a4a00780c */ /* 0x000fe20001f61670 */
[--C-:B------:R-:W-:Y:S01]  /*142d0*/  FFMA.FTZ R68, R92, UR35, -R78.reuse ;  /* 0x000000235c447c23 */ /* 0x100fe2000801084e */
[----:B------:R-:W-:Y:S01]  /*142e0*/  FMNMX.FTZ R14, R4, R77, !PT ;  /* 0x0000004d040e7209 */ /* 0x000fe20007810000 */
[--C-:B------:R-:W-:Y:S01]  /*142f0*/  FFMA.FTZ R91, R91, UR35, -R78.reuse ;  /* 0x000000235b5b7c23 */ /* 0x100fe2000801084e */
[----:B------:R-:W-:Y:S01]  /*14300*/  FSEL R46, R46, -INF , !P3 ;  /* 0xff8000002e2e7808 */ /* 0x000fe20005800000 */
        /* <DEDUP_REMOVED lines=8> */
[----:B------:R-:W-:Y:S01]  /*14390*/  FFMA.FTZ R72, R72, UR35, -R78 ;  /* 0x0000002348487c23 */ /* 0x000fe2000801084e */
[----:B------:R-:W-:Y:S01]  /*143a0*/  FMNMX.FTZ R79, R13, R14, !PT ;  /* 0x0000000e0d4f7209 */ /* 0x000fe20007810000 */
[----:B------:R-:W-:Y:S03]  /*143b0*/  MUFU.EX2 R64, R64 ;  /* 0x0000004000407308 */ /* 0x000fe60000000800 */
[----:B------:R-:W-:-:S04]  /*143c0*/  FMNMX.FTZ R14, R8, R79, !PT ;  /* 0x0000004f080e7209 */ /* 0x000fc80007810000 */
[----:B------:R-:W-:Y:S01]  /*143d0*/  FMNMX.FTZ R79, R15, R14, !PT ;  /* 0x0000000e0f4f7209 */ /* 0x000fe20007810000 */
[----:B------:R-:W0:Y:S03]  /*143e0*/  MUFU.EX2 R75, R75 ;  /* 0x0000004b004b7308 */ /* 0x000e260000000800 */
[----:B------:R-:W-:-:S04]  /*143f0*/  FMNMX.FTZ R81, R20, R79, !PT ;  /* 0x0000004f14517209 */ /* 0x000fc80007810000 */
[----:B------:R-:W-:Y:S01]  /*14400*/  FMNMX.FTZ R14, R24, R81, !PT ;  /* 0x00000051180e7209 */ /* 0x000fe20007810000 */
[----:B------:R1:W-:Y:S03]  /*14410*/  MUFU.EX2 R79, R82 ;  /* 0x00000052004f7308 */ /* 0x0003e60000000800 */
[----:B------:R-:W-:-:S04]  /*14420*/  FMNMX.FTZ R47, R25, R14, !PT ;  /* 0x0000000e192f7209 */ /* 0x000fc80007810000 */
[----:B------:R-:W-:Y:S01]  /*14430*/  FMNMX.FTZ R14, R26, R47, !PT ;  /* 0x0000002f1a0e7209 */ /* 0x000fe20007810000 */
[----:B------:R-:W-:-:S01]  /*14440*/  FFMA.FTZ R47, R48, UR35, -R78 ;  /* 0x00000023302f7c23 */ /* 0x000fc2000801084e */
[--C-:B------:R-:W-:Y:S01]  /*14450*/  FFMA.FTZ R48, R49, UR35, -R78.reuse ;  /* 0x0000002331307c23 */ /* 0x100fe2000801084e */
[----:B-1----:R-:W-:-:S01]  /*14460*/  FFMA.FTZ R82, R54, UR35, -R78 ;  /* 0x0000002336527c23 */ /* 0x002fc2000801084e */
[----:B------:R-:W-:Y:S01]  /*14470*/  FMNMX.FTZ R81, R27, R14, !PT ;  /* 0x0000000e1b517209 */ /* 0x000fe20007810000 */
[----:B------:R-:W-:-:S01]  /*14480*/  FFMA.FTZ R54, R55, UR35, -R78 ;  /* 0x0000002337367c23 */ /* 0x000fc2000801084e */
[--C-:B------:R-:W-:Y:S01]  /*14490*/  FFMA.FTZ R55, R56, UR35, -R78.reuse ;  /* 0x0000002338377c23 */ /* 0x100fe2000801084e */
[----:B------:R-:W-:-:S01]  /*144a0*/  FFMA.FTZ R56, R57, UR35, -R78 ;  /* 0x0000002339387c23 */ /* 0x000fc2000801084e */
[----:B------:R-:W-:Y:S01]  /*144b0*/  FMNMX.FTZ R14, R28, R81, !PT ;  /* 0x000000511c0e7209 */ /* 0x000fe20007810000 */
[----:B------:R-:W-:Y:S01]  /*144c0*/  MUFU.EX2 R68, R68 ;  /* 0x0000004400447308 */ /* 0x000fe20000000800 */
[----:B0-----:R-:W-:-:S02]  /*144d0*/  F2FP.SATFINITE.E4M3.F32.PACK_AB_MERGE_C R196, R75, R64, RZ ;  /* 0x000000404bc4723e */ /* 0x001fc400048070ff */
[----:B------:R-:W-:Y:S02]  /*144e0*/  FMNMX.FTZ R49, R29, R14, !PT ;  /* 0x0000000e1d317209 */ /* 0x000fe40007810000 */
[----:B------:R-:W-:Y:S02]  /*144f0*/  F2FP.SATFINITE.E4M3.F32.PACK_AB_MERGE_C R196, R9, R0, R196 ;  /* 0x0000000009c4723e */ /* 0x000fe400048070c4 */
[----:B------:R-:W-:Y:S01]  /*14500*/  FMNMX.FTZ R14, R30, R49, !PT ;  /* 0x000000311e0e7209 */ /* 0x000fe20007810000 */
[----:B------:R-:W-:-:S01]  /*14510*/  FFMA.FTZ R49, R50, UR35, -R78 ;  /* 0x0000002332317c23 */ /* 0x000fc2000801084e */
[----:B------:R-:W-:Y:S01]  /*14520*/  FFMA.FTZ R50, R51, UR35, -R78 ;  /* 0x0000002333327c23 */ /* 0x000fe2000801084e */
[----:B------:R-:W-:Y:S01]  /*14530*/  MUFU.EX2 R77, R91 ;  /* 0x0000005b004d7308 */ /* 0x000fe20000000800 */
[----:B------:R-:W-:-:S04]  /*14540*/  FMNMX.FTZ R81, R31, R14, !PT ;  /* 0x0000000e1f517209 */ /* 0x000fc80007810000 */
[----:B------:R-:W-:-:S03]  /*14550*/  FMNMX.FTZ R14, R32, R81, !PT ;  /* 0x00000051200e7209 */ /* 0x000fc60007810000 */
[----:B------:R-:W0:Y:S01]  /*14560*/  MUFU.EX2 R76, R76 ;  /* 0x0000004c004c7308 */ /* 0x000e220000000800 */
[----:B------:R-:W-:-:S04]  /*14570*/  FMNMX.FTZ R51, R33, R14, !PT ;  /* 0x0000000e21337209 */ /* 0x000fc80007810000 */
[----:B------:R-:W-:Y:S01]  /*14580*/  FMNMX.FTZ R14, R34, R51, !PT ;  /* 0x00000033220e7209 */ /* 0x000fe20007810000 */
[----:B------:R-:W-:-:S01]  /*14590*/  FFMA.FTZ R51, R52, UR35, -R78 ;  /* 0x0000002334337c23 */ /* 0x000fc2000801084e */
[----:B------:R-:W-:Y:S01]  /*145a0*/  FFMA.FTZ R52, R53, UR35, -R78 ;  /* 0x0000002335347c23 */ /* 0x000fe2000801084e */
[----:B------:R-:W-:Y:S01]  /*145b0*/  MUFU.EX2 R36, R36 ;  /* 0x0000002400247308 */ /* 0x000fe20000000800 */
[----:B------:R-:W-:-:S04]  /*145c0*/  FMNMX.FTZ R14, R35, R14, !PT ;  /* 0x0000000e230e7209 */ /* 0x000fc80007810000 */
[----:B------:R-:W-:-:S03]  /*145d0*/  FMNMX.FTZ R81, R37, R14, !PT ;  /* 0x0000000e25517209 */ /* 0x000fc60007810000 */
[----:B------:R-:W-:Y:S01]  /*145e0*/  MUFU.EX2 R47, R47 ;  /* 0x0000002f002f7308 */ /* 0x000fe20000000800 */
[----:B------:R-:W-:Y:S02]  /*145f0*/  FMNMX.FTZ R14, R38, R81, !PT ;  /* 0x00000051260e7209 */ /* 0x000fe40007810000 */
[----:B0-----:R-:W-:Y:S02]  /*14600*/  F2FP.SATFINITE.E4M3.F32.PACK_AB_MERGE_C R198, R79, R76, RZ ;  /* 0x0000004c4fc6723e */ /* 0x001fe400048070ff */
[----:B------:R-:W-:Y:S02]  /*14610*/  FMNMX.FTZ R53, R39, R14, !PT ;  /* 0x0000000e27357209 */ /* 0x000fe40007810000 */
[----:B------:R-:W-:Y:S01]  /*14620*/  F2FP.SATFINITE.E4M3.F32.PACK_AB_MERGE_C R198, R77, R68, R198 ;  /* 0x000000444dc6723e */ /* 0x000fe200048070c6 */
[----:B------:R-:W-:Y:S01]  /*14630*/  MUFU.EX2 R48, R48 ;  /* 0x0000003000307308 */ /* 0x000fe20000000800 */
[----:B------:R-:W-:-:S04]  /*14640*/  FMNMX.FTZ R14, R40, R53, !PT ;  /* 0x00000035280e7209 */ /* 0x000fc80007810000 */
[----:B------:R-:W-:-:S03]  /*14650*/  FMNMX.FTZ R81, R41, R14, !PT ;  /* 0x0000000e29517209 */ /* 0x000fc60007810000 */
[----:B------:R-:W0:Y:S01]  /*14660*/  MUFU.EX2 R49, R49 ;  /* 0x0000003100317308 */ /* 0x000e220000000800 */
[----:B------:R-:W-:Y:S01]  /*14670*/  FMNMX.FTZ R14, R42, R81, !PT ;  /* 0x000000512a0e7209 */ /* 0x000fe20007810000 */
[----:B------:R-:W-:-:S03]  /*14680*/  FADD.FTZ R81, R0, R9 ;  /* 0x0000000900517221 */ /* 0x000fc60000010000 */
[----:B------:R-:W-:-:S03]  /*14690*/  FMNMX.FTZ R14, R43, R14, !PT ;  /* 0x0000000e2b0e7209 */ /* 0x000fc60007810000 */
[----:B------:R-:W-:Y:S01]  /*146a0*/  MUFU.EX2 R50, R50 ;  /* 0x0000003200327308 */ /* 0x000fe20000000800 */
[----:B------:R-:W-:-:S04]  /*146b0*/  FMNMX.FTZ R71, R45, R14, !PT ;  /* 0x0000000e2d477209 */ /* 0x000fc80007810000 */
[----:B------:R-:W-:-:S03]  /*146c0*/  FMNMX.FTZ R14, R44, R71, !PT ;  /* 0x000000472c0e7209 */ /* 0x000fc60007810000 */
[----:B------:R-:W-:Y:S01]  /*146d0*/  MUFU.EX2 R51, R51 ;  /* 0x0000003300337308 */ /* 0x000fe20000000800 */
[----:B------:R-:W-:Y:S02]  /*146e0*/  FMNMX.FTZ R57, R21, R14, !PT ;  /* 0x0000000e15397209 */ /* 0x000fe40007810000 */
[----:B0-----:R-:W-:Y:S02]  /*146f0*/  F2FP.SATFINITE.E4M3.F32.PACK_AB_MERGE_C R192, R49, R48, RZ ;  /* 0x0000003031c0723e */ /* 0x001fe400048070ff */
[----:B------:R-:W-:Y:S01]  /*14700*/  FMNMX.FTZ R14, R46, R57, !PT ;  /* 0x000000392e0e7209 */ /* 0x000fe20007810000 */
[--C-:B------:R-:W-:Y:S01]  /*14710*/  FFMA.FTZ R57, R58, UR35, -R78.reuse ;  /* 0x000000233a397c23 */ /* 0x100fe2000801084e */
[----:B------:R-:W-:-:S01]  /*14720*/  FFMA.FTZ R58, R59, UR35, -R78 ;  /* 0x000000233b3a7c23 */ /* 0x000fc2000801084e */
[--C-:B------:R-:W-:Y:S01]  /*14730*/  FFMA.FTZ R59, R62, UR35, -R78.reuse ;  /* 0x000000233e3b7c23 */ /* 0x100fe2000801084e */
[----:B------:R-:W-:-:S01]  /*14740*/  FFMA.FTZ R62, R65, UR35, -R78 ;  /* 0x00000023413e7c23 */ /* 0x000fc2000801084e */
[----:B------:R-:W0:Y:S01]  /*14750*/  SHFL.BFLY PT, R71, R14, 0x2, 0x1f ;  /* 0x0c401f000e477f89 */ /* 0x000e2200000e0000 */
[----:B------:R-:W-:-:S01]  /*14760*/  FFMA.FTZ R65, R67, UR35, -R78 ;  /* 0x0000002343417c23 */ /* 0x000fc2000801084e */
[--C-:B------:R-:W-:Y:S01]  /*14770*/  FFMA.FTZ R67, R70, UR35, -R78.reuse ;  /* 0x0000002346437c23 */ /* 0x100fe2000801084e */
[----:B------:R-:W-:-:S01]  /*14780*/  FFMA.FTZ R70, R69, UR35, -R78 ;  /* 0x0000002345467c23 */ /* 0x000fc2000801084e */
[----:B------:R-:W-:Y:S01]  /*14790*/  FFMA.FTZ R69, R73, UR35, -R78 ;  /* 0x0000002349457c23 */ /* 0x000fe2000801084e */
[----:B------:R-:W-:Y:S01]  /*147a0*/  MUFU.EX2 R52, R52 ;  /* 0x0000003400347308 */ /* 0x000fe20000000800 */
[----:B------:R-:W-:-:S07]  /*147b0*/  F2FP.SATFINITE.E4M3.F32.PACK_AB_MERGE_C R192, R47, R36, R192 ;  /* 0x000000242fc0723e */ /* 0x000fce00048070c0 */
[----:B------:R-:W1:Y:S08]  /*147c0*/  MUFU.EX2 R53, R82 ;  /* 0x0000005200357308 */ /* 0x000e700000000800 */
[----:B------:R-:W-:Y:S01]  /*147d0*/  MUFU.EX2 R56, R56 ;  /* 0x0000003800387308 */ /* 0x000fe20000000800 */
[----:B0-----:R-:W-:-:S05]  /*147e0*/  FMNMX.FTZ R71, R14, R71, !PT ;  /* 0x000000470e477209 */ /* 0x001fca0007810000 */
[----:B------:R-:W0:Y:S02]  /*147f0*/  SHFL.BFLY PT, R14, R71, 0x1, 0x1f ;  /* 0x0c201f00470e7f89 */ /* 0x000e2400000e0000 */
[----:B------:R-:W2:Y:S01]  /*14800*/  MUFU.EX2 R57, R57 ;  /* 0x0000003900397308 */ /* 0x000ea20000000800 */
[----:B-1----:R-:W-:-:S04]  /*14810*/  F2FP.SATFINITE.E4M3.F32.PACK_AB_MERGE_C R194, R53, R52, RZ ;  /* 0x0000003435c2723e */ /* 0x002fc800048070ff */
[----:B------:R-:W-:-:S03]  /*14820*/  F2FP.SATFINITE.E4M3.F32.PACK_AB_MERGE_C R194, R51, R50, R194 ;  /* 0x0000003233c2723e */ /* 0x000fc600048070c2 */
[----:B------:R-:W-:Y:S08]  /*14830*/  MUFU.EX2 R54, R54 ;  /* 0x0000003600367308 */ /* 0x000ff00000000800 */
[----:B------:R-:W1:Y:S01]  /*14840*/  MUFU.EX2 R55, R55 ;  /* 0x0000003700377308 */ /* 0x000e620000000800 */
[----:B--2---:R-:W-:Y:S02]  /*14850*/  F2FP.SATFINITE.E4M3.F32.PACK_AB_MERGE_C R188, R57, R56, RZ ;  /* 0x0000003839bc723e */ /* 0x004fe400048070ff */
[----:B0-----:R-:W-:-:S05]  /*14860*/  FMNMX.FTZ R14, R71, R14, !PT ;  /* 0x0000000e470e7209 */ /* 0x001fca0007810000 */
[----:B------:R-:W-:Y:S01]  /*14870*/  MUFU.EX2 R62, R62 ;  /* 0x0000003e003e7308 */ /* 0x000fe20000000800 */
[----:B------:R-:W-:Y:S02]  /*14880*/  MOV R71, UR35 ;  /* 0x0000002300477c02 */ /* 0x000fe40008000f00 */
[----:B------:R-:W-:-:S03]  /*14890*/  FSETP.NEU.FTZ.AND P3, PT, R14, -INF , PT ;  /* 0xff8000000e00780b */ /* 0x000fc60003f7d000 */
[----:B------:R-:W-:Y:S02]  /*148a0*/  FFMA.FTZ R71, R14, R71, -8 ;  /* 0xc10000000e477423 */ /* 0x000fe40000010047 */
[----:B------:R-:W-:Y:S01]  /*148b0*/  MUFU.EX2 R61, R61 ;  /* 0x0000003d003d7308 */ /* 0x000fe20000000800 */
[----:B-1----:R-:W-:Y:S02]  /*148c0*/  F2FP.SATFINITE.E4M3.F32.PACK_AB_MERGE_C R188, R55, R54, R188 ;  /* 0x0000003637bc723e */ /* 0x002fe400048070bc */
[----:B------:R-:W-:-:S05]  /*148d0*/  FSEL R71, R71, RZ, P3 ;  /* 0x000000ff47477208 */ /* 0x000fca0001800000 */
        /* <DEDUP_REMOVED lines=18> */
[----:B------:R-:W-:Y:S01]  /*14a00*/  FFMA.FTZ R26, R29, UR35, -R71 ;  /* 0x000000231d1a7c23 */ /* 0x000fe20008010847 */
[----:B------:R-:W-:-:S01]  /*14a10*/  FADD.FTZ R81, R75, R32 ;  /* 0x000000204b517221 */ /* 0x000fc20000010000 */
[--C-:B------:R-:W-:Y:S01]  /*14a20*/  FFMA.FTZ R29, R30, UR35, -R71.reuse ;  /* 0x000000231e1d7c23 */ /* 0x100fe20008010847 */
[----:B------:R-:W-:-:S01]  /*14a30*/  FFMA.FTZ R30, R33, UR35, -R71 ;  /* 0x00000023211e7c23 */ /* 0x000fc20008010847 */
[----:B------:R-:W1:Y:S01]  /*14a40*/  MUFU.EX2 R3, R3 ;  /* 0x0000000300037308 */ /* 0x000e620000000800 */
[----:B------:R-:W-:-:S01]  /*14a50*/  FFMA.FTZ R33, R34, UR35, -R71 ;  /* 0x0000002322217c23 */ /* 0x000fc20008010847 */
[----:B------:R-:W-:Y:S01]  /*14a60*/  FADD.FTZ R34, R68, R81 ;  /* 0x0000005144227221 */ /* 0x000fe20000010000 */
[----:B------:R-:W-:-:S01]  /*14a70*/  FFMA.FTZ R15, R15, UR35, -R71 ;  /* 0x000000230f0f7c23 */ /* 0x000fc20008010847 */
[--C-:B------:R-:W-:Y:S01]  /*14a80*/  FFMA.FTZ R38, R38, UR35, -R71.reuse ;  /* 0x0000002326267c23 */ /* 0x100fe20008010847 */
[----:B------:R-:W-:-:S01]  /*14a90*/  FFMA.FTZ R39, R39, UR35, -R71 ;  /* 0x0000002327277c23 */ /* 0x000fc20008010847 */
[----:B------:R-:W-:Y:S01]  /*14aa0*/  FADD.FTZ R83, R77, R34 ;  /* 0x000000224d537221 */ /* 0x000fe20000010000 */
[----:B------:R-:W-:-:S01]  /*14ab0*/  FFMA.FTZ R40, R40, UR35, -R71 ;  /* 0x0000002328287c23 */ /* 0x000fc20008010847 */
[----:B------:R-:W2:Y:S01]  /*14ac0*/  MUFU.EX2 R78, R78 ;  /* 0x0000004e004e7308 */ /* 0x000ea20000000800 */
[----:B0-----:R-:W-:-:S01]  /*14ad0*/  FADD.FTZ R32, R73, R74 ;  /* 0x0000004a49207221 */ /* 0x001fc20000010000 */
[----:B------:R-:W-:Y:S01]  /*14ae0*/  FADD.FTZ R34, R76, R83 ;  /* 0x000000534c227221 */ /* 0x000fe20000010000 */
[----:B------:R-:W-:-:S01]  /*14af0*/  FFMA.FTZ R41, R41, UR35, -R71 ;  /* 0x0000002329297c23 */ /* 0x000fc20008010847 */
[--C-:B------:R-:W-:Y:S01]  /*14b00*/  FFMA.FTZ R42, R42, UR35, -R71.reuse ;  /* 0x000000232a2a7c23 */ /* 0x100fe20008010847 */
[----:B------:R-:W-:-:S01]  /*14b10*/  FFMA.FTZ R43, R43, UR35, -R71 ;  /* 0x000000232b2b7c23 */ /* 0x000fc20008010847 */
[----:B------:R-:W-:Y:S01]  /*14b20*/  FADD.FTZ R75, R79, R34 ;  /* 0x000000224f4b7221 */ /* 0x000fe20000010000 */
[----:B------:R-:W-:-:S01]  /*14b30*/  FFMA.FTZ R45, R45, UR35, -R71 ;  /* 0x000000232d2d7c23 */ /* 0x000fc20008010847 */
[----:B------:R-:W0:Y:S01]  /*14b40*/  MUFU.EX2 R4, R4 ;  /* 0x0000000400047308 */ /* 0x000e220000000800 */
[----:B-1----:R-:W-:-:S01]  /*14b50*/  FADD.FTZ R81, R3, R32 ;  /* 0x0000002003517221 */ /* 0x002fc20000010000 */
[--C-:B------:R-:W-:Y:S01]  /*14b60*/  FFMA.FTZ R32, R35, UR35, -R71.reuse ;  /* 0x0000002323207c23 */ /* 0x100fe20008010847 */
[----:B------:R-:W-:-:S01]  /*14b70*/  FFMA.FTZ R35, R37, UR35, -R71 ;  /* 0x0000002325237c23 */ /* 0x000fc20008010847 */
[----:B------:R-:W-:Y:S01]  /*14b80*/  FADD.FTZ R64, R36, R75 ;  /* 0x0000004b24407221 */ /* 0x000fe20000010000 */
[----:B------:R-:W-:-:S01]  /*14b90*/  FFMA.FTZ R44, R44, UR35, -R71 ;  /* 0x000000232c2c7c23 */ /* 0x000fc20008010847 */
[--C-:B------:R-:W-:Y:S01]  /*14ba0*/  FFMA.FTZ R21, R21, UR35, -R71.reuse ;  /* 0x0000002315157c23 */ /* 0x100fe20008010847 */
[----:B------:R-:W-:-:S01]  /*14bb0*/  FFMA.FTZ R46, R46, UR35, -R71 ;  /* 0x000000232e2e7c23 */ /* 0x000fc20008010847 */
[----:B------:R-:W1:Y:S01]  /*14bc0*/  MUFU.EX2 R11, R11 ;  /* 0x0000000b000b7308 */ /* 0x000e620000000800 */
[----:B--2---:R-:W-:-:S01]  /*14bd0*/  FADD.FTZ R81, R78, R81 ;  /* 0x000000514e517221 */ /* 0x004fc20000010000 */
[----:B------:R-:W-:Y:S01]  /*14be0*/  FADD.FTZ R9, R47, R64 ;  /* 0x000000402f097221 */ /* 0x000fe20000010000 */
[----:B------:R-:W-:-:S04]  /*14bf0*/  F2FP.SATFINITE.E4M3.F32.PACK_AB_MERGE_C R78, R78, R3, RZ ;  /* 0x000000034e4e723e */ /* 0x000fc800048070ff */
[----:B------:R-:W-:Y:S01]  /*14c00*/  F2FP.SATFINITE.E4M3.F32.PACK_AB_MERGE_C R197, R74, R73, R78 ;  /* 0x000000494ac5723e */ /* 0x000fe2000480704e */
[----:B------:R-:W2:Y:S01]  /*14c10*/  MUFU.EX2 R12, R12 ;  /* 0x0000000c000c7308 */ /* 0x000ea20000000800 */
[----:B0-----:R-:W-:-:S07]  /*14c20*/  FADD.FTZ R34, R4, R81 ;  /* 0x0000005104227221 */ /* 0x001fce0000010000 */
        /* <DEDUP_REMOVED lines=10> */
[----:B------:R-:W-:Y:S01]  /*14cd0*/  FADD.FTZ R52, R52, R37 ;  /* 0x0000002534347221 */ /* 0x000fe20000010000 */
[----:B------:R-:W-:-:S03]  /*14ce0*/  F2FP.SATFINITE.E4M3.F32.PACK_AB_MERGE_C R12, R15, R12, RZ ;  /* 0x0000000c0f0c723e */ /* 0x000fc600048070ff */
[----:B------:R-:W-:Y:S01]  /*14cf0*/  FADD.FTZ R53, R53, R52 ;  /* 0x0000003435357221 */ /* 0x000fe20000010000 */
[----:B------:R-:W-:Y:S01]  /*14d00*/  F2FP.SATFINITE.E4M3.F32.PACK_AB_MERGE_C R199, R11, R4, R12 ;  /* 0x000000040bc7723e */ /* 0x000fe2000480700c */
[----:B------:R-:W0:Y:S01]  /*14d10*/  MUFU.EX2 R20, R20 ;  /* 0x0000001400147308 */ /* 0x000e220000000800 */
[----:B-1----:R-:W-:-:S01]  /*14d20*/  FADD.FTZ R0, R8, R9 ;  /* 0x0000000908007221 */ /* 0x002fc20000010000 */
[----:B------:R-:W-:Y:S01]  /*14d30*/  FADD.FTZ R54, R54, R53 ;  /* 0x0000003536367221 */ /* 0x000fe20000010000 */
[----:B------:R-:W1:Y:S03]  /*14d40*/  @P1 LDC R4, c[0x0][0x44c] ;  /* 0x00011300ff041b82 */ /* 0x000e660000000800 */
[----:B------:R-:W-:-:S02]  /*14d50*/  FADD.FTZ R55, R55, R54 ;  /* 0x0000003637377221 */ /* 0x000fc40000010000 */
[----:B------:R-:W3:Y:S01]  /*14d60*/  MUFU.EX2 R25, R25 ;  /* 0x0000001900197308 */ /* 0x000ee20000000800 */
[----:B--2---:R-:W-:-:S01]  /*14d70*/  FADD.FTZ R9, R13, R0 ;  /* 0x000000000d097221 */ /* 0x004fc20000010000 */
[----:B------:R-:W-:Y:S01]  /*14d80*/  FADD.FTZ R56, R56, R55 ;  /* 0x0000003738387221 */ /* 0x000fe20000010000 */
[----:B------:R-:W2:Y:S03]  /*14d90*/  @P1 LDC R12, c[0x0][0x450] ;  /* 0x00011400ff0c1b82 */ /* 0x000ea60000000800 */
[----:B------:R-:W-:-:S02]  /*14da0*/  FADD.FTZ R57, R57, R56 ;  /* 0x0000003839397221 */ /* 0x000fc40000010000 */
[----:B------:R-:W4:Y:S01]  /*14db0*/  MUFU.EX2 R24, R24 ;  /* 0x0000001800187308 */ /* 0x000f220000000800 */
[----:B0-----:R-:W-:-:S07]  /*14dc0*/  FADD.FTZ R0, R20, R9 ;  /* 0x0000000914007221 */ /* 0x001fce0000010000 */
[----:B------:R-:W0:Y:S01]  /*14dd0*/  MUFU.EX2 R27, R27 ;  /* 0x0000001b001b7308 */ /* 0x000e220000000800 */
[----:B---3--:R-:W-:-:S01]  /*14de0*/  FADD.FTZ R9, R25, R0 ;  /* 0x0000000019097221 */ /* 0x008fc20000010000 */
[----:B------:R-:W-:-:S04]  /*14df0*/  F2FP.SATFINITE.E4M3.F32.PACK_AB_MERGE_C R20, R25, R20, RZ ;  /* 0x000000141914723e */ /* 0x000fc800048070ff */
[----:B------:R-:W-:Y:S01]  /*14e00*/  F2FP.SATFINITE.E4M3.F32.PACK_AB_MERGE_C R193, R13, R8, R20 ;  /* 0x000000080dc1723e */ /* 0x000fe20004807014 */
[----:B------:R-:W-:Y:S01]  /*14e10*/  IMAD.MOV.U32 R8, RZ, RZ, R211 ;  /* 0x000000ffff087224 */ /* 0x000fe200078e00d3 */
[----:B------:R-:W3:Y:S01]  /*14e20*/  MUFU.EX2 R26, R26 ;  /* 0x0000001a001a7308 */ /* 0x000ee20000000800 */
[----:B----4-:R-:W-:-:S07]  /*14e30*/  FADD.FTZ R0, R24, R9 ;  /* 0x0000000918007221 */ /* 0x010fce0000010000 */
[----:B------:R-:W4:Y:S01]  /*14e40*/  MUFU.EX2 R29, R29 ;  /* 0x0000001d001d7308 */ /* 0x000f220000000800 */
[----:B0-----:R-:W-:-:S07]  /*14e50*/  FADD.FTZ R9, R27, R0 ;  /* 0x000000001b097221 */ /* 0x001fce0000010000 */
[----:B------:R-:W0:Y:S01]  /*14e60*/  MUFU.EX2 R28, R28 ;  /* 0x0000001c001c7308 */ /* 0x000e220000000800 */
[----:B---3--:R-:W-:-:S07]  /*14e70*/  FADD.FTZ R0, R26, R9 ;  /* 0x000000091a007221 */ /* 0x008fce0000010000 */
[----:B------:R-:W3:Y:S01]  /*14e80*/  MUFU.EX2 R31, R31 ;  /* 0x0000001f001f7308 */ /* 0x000ee20000000800 */
[----:B----4-:R-:W-:-:S01]  /*14e90*/  FADD.FTZ R9, R29, R0 ;  /* 0x000000001d097221 */ /* 0x010fc20000010000 */
[----:B------:R-:W-:-:S04]  /*14ea0*/  F2FP.SATFINITE.E4M3.F32.PACK_AB_MERGE_C R26, R29, R26, RZ ;  /* 0x0000001a1d1a723e */ /* 0x000fc800048070ff */
[----:B------:R-:W-:Y:S02]  /*14eb0*/  F2FP.SATFINITE.E4M3.F32.PACK_AB_MERGE_C R195, R27, R24, R26 ;  /* 0x000000181bc3723e */ /* 0x000fe4000480701a */
[----:B------:R-:W4:Y:S01]  /*14ec0*/  MUFU.EX2 R30, R30 ;  /* 0x0000001e001e7308 */ /* 0x000f220000000800 */
[----:B0-----:R-:W-:-:S01]  /*14ed0*/  FADD.FTZ R0, R28, R9 ;  /* 0x000000091c007221 */ /* 0x001fc20000010000 */
[----:B------:R-:W-:-:S06]  /*14ee0*/  F2FP.SATFINITE.E4M3.F32.PACK_AB_MERGE_C R9, R61, R62, RZ ;  /* 0x0000003e3d09723e */ /* 0x000fcc00048070ff */
[----:B------:R-:W0:Y:S01]  /*14ef0*/  MUFU.EX2 R33, R33 ;  /* 0x0000002100217308 */ /* 0x000e220000000800 */
[----:B---3--:R-:W-:-:S07]  /*14f00*/  FADD.FTZ R3, R31, R0 ;  /* 0x000000001f037221 */ /* 0x008fce0000010000 */
[----:B------:R-:W-:Y:S01]  /*14f10*/  MUFU.EX2 R58, R58 ;  /* 0x0000003a003a7308 */ /* 0x000fe20000000800 */
[----:B----4-:R-:W-:-:S07]  /*14f20*/  FADD.FTZ R0, R30, R3 ;  /* 0x000000031e007221 */ /* 0x010fce0000010000 */
[----:B------:R-:W3:Y:S01]  /*14f30*/  MUFU.EX2 R59, R59 ;  /* 0x0000003b003b7308 */ /* 0x000ee20000000800 */
[----:B0-----:R-:W-:-:S01]  /*14f40*/  FADD.FTZ R3, R33, R0 ;  /* 0x0000000021037221 */ /* 0x001fc20000010000 */
[----:B------:R-:W-:-:S04]  /*14f50*/  F2FP.SATFINITE.E4M3.F32.PACK_AB_MERGE_C R30, R33, R30, RZ ;  /* 0x0000001e211e723e */ /* 0x000fc800048070ff */
[----:B------:R-:W-:Y:S02]  /*14f60*/  F2FP.SATFINITE.E4M3.F32.PACK_AB_MERGE_C R189, R31, R28, R30 ;  /* 0x0000001c1fbd723e */ /* 0x000fe4000480701e */
[----:B------:R-:W0:Y:S08]  /*14f70*/  MUFU.EX2 R32, R32 ;  /* 0x0000002000207308 */ /* 0x000e300000000800 */
[----:B------:R-:W4:Y:S01]  /*14f80*/  MUFU.EX2 R35, R35 ;  /* 0x0000002300237308 */ /* 0x000f220000000800 */
[----:B---3--:R-:W-:Y:S01]  /*14f90*/  F2FP.SATFINITE.E4M3.F32.PACK_AB_MERGE_C R190, R59, R58, R9 ;  /* 0x0000003a3bbe723e */ /* 0x008fe20004807009 */
[----:B------:R-:W-:Y:S01]  /*14fa0*/  FADD.FTZ R58, R58, R57 ;  /* 0x000000393a3a7221 */ /* 0x000fe20000010000 */
[----:B-1----:R-:W-:-:S04]  /*14fb0*/  @P1 IMAD.HI.U32 R9, R211, R4, RZ ;  /* 0x00000004d3091227 */ /* 0x002fc800078e00ff */
[----:B------:R-:W-:Y:S01]  /*14fc0*/  FADD.FTZ R59, R59, R58 ;  /* 0x0000003a3b3b7221 */ /* 0x000fe20000010000 */
[----:B------:R-:W1:Y:S01]  /*14fd0*/  MUFU.EX2 R38, R38 ;  /* 0x0000002600267308 */ /* 0x000e620000000800 */
[----:B0-----:R-:W-:-:S02]  /*14fe0*/  FADD.FTZ R0, R32, R3 ;  /* 0x0000000320007221 */ /* 0x001fc40000010000 */
[----:B------:R-:W-:Y:S01]  /*14ff0*/  FADD.FTZ R62, R62, R59 ;  /* 0x0000003b3e3e7221 */ /* 0x000fe20000010000 */
[----:B--2---:R-:W-:-:S03]  /*15000*/  @P1 SHF.R.U32.HI R8, RZ, R12, R9 ;  /* 0x0000000cff081219 */ /* 0x004fc60000011609 */
[----:B------:R-:W-:Y:S01]  /*15010*/  FADD.FTZ R62, R61, R62 ;  /* 0x0000003e3d3e7221 */ /* 0x000fe20000010000 */
[----:B------:R-:W-:Y:S01]  /*15020*/  MUFU.EX2 R65, R65 ;  /* 0x0000004100417308 */ /* 0x000fe20000000800 */
[----:B----4-:R-:W-:-:S01]  /*15030*/  FADD.FTZ R3, R35, R0 ;  /* 0x0000000023037221 */ /* 0x010fc20000010000 */
[----:B------:R-:W-:-:S04]  /*15040*/  IMAD.IADD R9, R95, 0x1, R8 ;  /* 0x000000015f097824 */ /* 0x000fc800078e0208 */
[----:B------:R-:W-:Y:S02]  /*15050*/  IMAD.IADD R6, R9, 0x1, R6 ;  /* 0x0000000109067824 */ /* 0x000fe400078e0206 */
[----:B------:R-:W0:Y:S01]  /*15060*/  MUFU.EX2 R66, R66 ;  /* 0x0000004200427308 */ /* 0x000e220000000800 */
[----:B-1----:R-:W-:-:S07]  /*15070*/  FADD.FTZ R0, R38, R3 ;  /* 0x0000000326007221 */ /* 0x002fce0000010000 */
[----:B------:R-:W1:Y:S08]  /*15080*/  MUFU.EX2 R39, R39 ;  /* 0x0000002700277308 */ /* 0x000e700000000800 */
        /* <DEDUP_REMOVED lines=32> */
[----:B0-----:R-:W-:-:S01]  /*15290*/  FADD.FTZ R3, R45, R0 ;  /* 0x000000002d037221 */ /* 0x001fc20000010000 */
[----:B------:R-:W-:-:S06]  /*152a0*/  FADD.FTZ R69, R69, R70 ;  /* 0x0000004645457221 */ /* 0x000fcc0000010000 */
[----:B------:R-:W0:Y:S01]  /*152b0*/  MUFU.EX2 R46, R46 ;  /* 0x0000002e002e7308 */ /* 0x000e220000000800 */
[----:B--2---:R-:W-:-:S04]  /*152c0*/  FADD.FTZ R0, R44, R3 ;  /* 0x000000032c007221 */ /* 0x004fc80000010000 */
[----:B-1----:R-:W-:Y:S01]  /*152d0*/  FADD.FTZ R3, R21, R0 ;  /* 0x0000000015037221 */ /* 0x002fe20000010000 */
[----:B------:R-:W-:Y:S01]  /*152e0*/  VIADD R0, R94, 0xfffffffe ;  /* 0xfffffffe5e007836 */ /* 0x000fe20000000000 */
[C---:B0-----:R-:W-:Y:S02]  /*152f0*/  F2FP.SATFINITE.E4M3.F32.PACK_AB_MERGE_C R4, R46.reuse, R21, RZ ;  /* 0x000000152e04723e */ /* 0x041fe400048070ff */
[----:B------:R-:W-:-:S02]  /*15300*/  FADD.FTZ R3, R46, R3 ;  /* 0x000000032e037221 */ /* 0x000fc40000010000 */
[----:B------:R-:W-:Y:S01]  /*15310*/  F2FP.SATFINITE.E4M3.F32.PACK_AB_MERGE_C R187, R44, R45, R4 ;  /* 0x0000002d2cbb723e */ /* 0x000fe20004807004 */
[----:B------:R-:W-:-:S01]  /*15320*/  FADD.FTZ R4, R72, R69 ;  /* 0x0000004548047221 */ /* 0x000fc20000010000 */
        /* <DEDUP_REMOVED lines=12> */
.L_x_1757:
[----:B------:R-:W-:-:S13]  /*153f0*/  ISETP.NE.AND P3, PT, R7, 0x1, PT ;  /* 0x000000010700780c */ /* 0x000fda0003f65270 */
[----:B------:R-:W0:Y:S02]  /*15400*/  @P3 LDC.64 R12, c[0x0][0x9e8] ;  /* 0x00027a00ff0c3b82 */ /* 0x000e240000000a00 */
[----:B0-----:R-:W-:-:S05]  /*15410*/  @P3 IMAD.HI.U32 R12, R8, R12, RZ ;  /* 0x0000000c080c3227 */ /* 0x001fca00078e00ff */
[----:B------:R-:W-:-:S07]  /*15420*/  @P3 SHF.R.U32.HI R8, RZ, R13, R12 ;  /* 0x0000000dff083219 */ /* 0x000fce000001160c */
.L_x_1758:
[----:B------:R-:W-:Y:S05]  /*15430*/  BSYNC B0 ;  /* 0x0000000000007941 */ /* 0x000fea0003800000 */
.L_x_1756:
[----:B------:R-:W-:-:S05]  /*15440*/  IMAD R7, R8, R7, R7 ;  /* 0x0000000708077224 */ /* 0x000fca00078e0207 */
[----:B------:R-:W-:-:S07]  /*15450*/  VIMNMX R6, R6, R7, PT ;  /* 0x0000000706067248 */ /* 0x000fce0003fe0100 */
.L_x_1755:
[----:B------:R-:W-:Y:S01]  /*15460*/  SHF.R.S32.HI R7, RZ, 0x1f, R6 ;  /* 0x0000001fff077819 */ /* 0x000fe20000011406 */
[----:B------:R-:W-:Y:S01]  /*15470*/  ULDC UR32, c[0x0][0x9e4] ;  /* 0x0002790000207ab9 */ /* 0x000fe20000000800 */
[----:B------:R-:W-:Y:S01]  /*15480*/  ULDC UR29, c[0x0][0x9e4] ;  /* 0x00027900001d7ab9 */ /* 0x000fe20000000800 */
[----:B------:R-:W-:Y:S01]  /*15490*/  ULDC UR28, c[0x0][0x988] ;  /* 0x00026200001c7ab9 */ /* 0x000fe20000000800 */
[----:B------:R-:W-:Y:S01]  /*154a0*/  LEA.HI R7, R7, R6, RZ, 0x7 ;  /* 0x0000000607077211 */ /* 0x000fe200078f38ff */
[----:B------:R-:W-:Y:S01]  /*154b0*/  ULDC UR31, c[0x0][0x988] ;  /* 0x00026200001f7ab9 */ /* 0x000fe20000000800 */
[----:B------:R-:W-:Y:S01]  /*154c0*/  ULDC UR30, c[0x0][0x988] ;  /* 0x00026200001e7ab9 */ /* 0x000fe20000000800 */
[----:B------:R-:W-:Y:S01]  /*154d0*/  ULDC UR34, c[0x0][0x9e0] ;  /* 0x0002780000227ab9 */ /* 0x000fe20000000800 */
[----:B------:R-:W-:Y:S01]  /*154e0*/  SHF.R.S32.HI R7, RZ, 0x7, R7 ;  /* 0x00000007ff077819 */ /* 0x000fe20000011407 */
[----:B------:R-:W-:Y:S01]  /*154f0*/  ULDC UR33, c[0x0][0x9e0] ;  /* 0x0002780000217ab9 */ /* 0x000fe20000000800 */
[----:B------:R-:W-:-:S02]  /*15500*/  CS2R R24, SRZ ;  /* 0x0000000000187805 */ /* 0x000fc4000001ff00 */
[----:B------:R-:W-:Y:S02]  /*15510*/  CS2R R26, SRZ ;  /* 0x00000000001a7805 */ /* 0x000fe4000001ff00 */
[----:B------:R-:W-:Y:S02]  /*15520*/  VIMNMX R11, R224, R7, !PT ;  /* 0x00000007e00b7248 */ /* 0x000fe40007fe0100 */
        /* <DEDUP_REMOVED lines=47> */
[----:B------:R-:W-:Y:S06]  /*15820*/  @!P3 BRA `(.L_x_1759) ;  /* 0x0000003c008cb947 */ /* 0x000fec0003800000 */
        /* <DEDUP_REMOVED lines=47> */
[----:B------:R-:W-:-:S07]  /*15b20*/  CS2R R24, SRZ ;  /* 0x0000000000187805 */ /* 0x000fce000001ff00 */
.L_x_1779:
[----:B------:R-:W-:Y:S01]  /*15b30*/  ISETP.NE.AND P3, PT, R217, RZ, PT ;  /* 0x000000ffd900720c */ /* 0x000fe20003f65270 */
[----:B------:R-:W-:Y:S01]  /*15b40*/  VIADD R12, R17, 0x1 ;  /* 0x00000001110c7836 */ /* 0x000fe20000000000 */
[----:B------:R-:W-:Y:S05]  /*15b50*/  YIELD ;  /* 0x0000000000007946 */ /* 0x000fea0003800000 */
[----:B------:R-:W-:-:S04]  /*15b60*/  ISETP.NE.AND P4, PT, R12, 0x2, PT ;  /* 0x000000020c00780c */ /* 0x000fc80003f85270 */
[----:B------:R-:W-:Y:S02]  /*15b70*/  SEL R6, RZ, 0x1, P4 ;  /* 0x00000001ff067807 */ /* 0x000fe40002000000 */
[----:B------:R-:W-:Y:S02]  /*15b80*/  SEL R12, R12, RZ, P4 ;  /* 0x000000ff0c0c7207 */ /* 0x000fe40002000000 */
[----:B------:R-:W-:Y:S01]  /*15b90*/  LOP3.LUT R13, R23, R6, RZ, 0x3c, !PT ;  /* 0x00000006170d7212 */ /* 0x000fe200078e3cff */
[----:B------:R-:W-:Y:S06]  /*15ba0*/  @P3 BRA `(.L_x_1760) ;  /* 0x0000000000303947 */ /* 0x000fec0003800000 */
[----:B------:R-:W-:Y:S05]  /*15bb0*/  @!P0 BRA `(.L_x_1761) ;  /* 0x0000000000048947 */ /* 0x000fea0003800000 */
[----:B------:R-:W-:Y:S01]  /*15bc0*/  BPT.TRAP 0x1 ;  /* 0x000000040000795c */ /* 0x000fe20000300000 */
.L_x_1761:
[----:B------:R-:W-:Y:S01]  /*15bd0*/  IMAD R7, R12, 0x8, R16 ;  /* 0x000000080c077824 */ /* 0x000fe200078e0210 */
[----:B------:R-:W-:-:S04]  /*15be0*/  SHF.L.U32 R6, R13, 0x1f, RZ ;  /* 0x0000001f0d067819 */ /* 0x000fc800000006ff */
[----:B------:R0:W1:Y:S01]  /*15bf0*/  SYNCS.PHASECHK.TRANS64.TRYWAIT P4, [R7+URZ+0x2a830], R6 ;  /* 0x02a83006070075a7 */ /* 0x000062000808017f */
[----:B------:R-:W-:Y:S05]  /*15c00*/  @!P0 BRA `(.L_x_1762) ;  /* 0x0000000000048947 */ /* 0x000fea0003800000 */
[----:B------:R-:W-:Y:S01]  /*15c10*/  BPT.TRAP 0x1 ;  /* 0x000000040000795c */ /* 0x000fe20000300000 */
.L_x_1762:
[----:B------:R-:W-:Y:S04]  /*15c20*/  BSSY B0, `(.L_x_1760) ;  /* 0x0000004000007945 */ /* 0x000fe80003800000 */
[----:B-1----:R-:W-:Y:S05]  /*15c30*/  @P4 BRA `(.L_x_1763) ;  /* 0x0000000000084947 */ /* 0x002fea0003800000 */
[----:B------:R-:W1:Y:S02]  /*15c40*/  SYNCS.PHASECHK.TRANS64.TRYWAIT P4, [R7+URZ+0x2a830], R6 ;  /* 0x02a83006070075a7 */ /* 0x000e64000808017f */
[----:B-1----:R-:W-:Y:S05]  /*15c50*/  @!P4 BRA `(.L_x_1764) ;  /* 0x0000019c00c0c947 */ /* 0x002fea0003800000 */
.L_x_1763:
[----:B------:R-:W-:Y:S05]  /*15c60*/  BSYNC B0 ;  /* 0x0000000000007941 */ /* 0x000fea0003800000 */
.L_x_1760:
[----:B01----:R-:W0:Y:S01]  /*15c70*/  S2R R6, SR_TID.X ;  /* 0x0000000000067919 */ /* 0x003e220000002100 */
[----:B------:R-:W-:Y:S05]  /*15c80*/  WARPSYNC.ALL ;  /* 0x0000000000007948 */ /* 0x000fea0003800000 */
[----:B------:R-:W-:Y:S02]  /*15c90*/  IMAD.MOV.U32 R7, RZ, RZ, -0x7fffffe0 ;  /* 0x80000020ff077424 */ /* 0x000fe400078e00ff */
[----:B------:R-:W-:Y:S02]  /*15ca0*/  IMAD.MOV.U32 R121, RZ, RZ, -0x7fffffe0 ;  /* 0x80000020ff797424 */ /* 0x000fe400078e00ff */
[----:B------:R-:W-:Y:S01]  /*15cb0*/  IMAD.MOV.U32 R21, RZ, RZ, -0x7fffffe0 ;  /* 0x80000020ff157424 */ /* 0x000fe200078e00ff */
[----:B------:R-:W-:Y:S01]  /*15cc0*/  R2UR UR27, R7 ;  /* 0x00000000071b72ca */ /* 0x000fe200000e0000 */
[----:B------:R-:W-:Y:S01]  /*15cd0*/  IMAD.MOV.U32 R9, RZ, RZ, -0x7fffffe0 ;  /* 0x80000020ff097424 */ /* 0x000fe200078e00ff */
[----:B------:R-:W-:-:S02]  /*15ce0*/  R2UR UR19, R121 ;  /* 0x00000000791372ca */ /* 0x000fc400000e0000 */
[----:B------:R-:W-:Y:S02]  /*15cf0*/  R2UR UR7, R21 ;  /* 0x00000000150772ca */ /* 0x000fe400000e0000 */
[----:B------:R-:W-:Y:S02]  /*15d00*/  R2UR UR11, R9 ;  /* 0x00000000090b72ca */ /* 0x000fe400000e0000 */
[----:B------:R-:W-:Y:S02]  /*15d10*/  R2UR UR15, R21 ;  /* 0x00000000150f72ca */ /* 0x000fe400000e0000 */
[----:B------:R-:W-:Y:S02]  /*15d20*/  R2UR UR23, R7 ;  /* 0x00000000071772ca */ /* 0x000fe400000e0000 */
[----:B0-----:R-:W-:Y:S01]  /*15d30*/  SHF.R.U32.HI R8, RZ, 0x7, R6 ;  /* 0x00000007ff087819 */ /* 0x001fe20000011606 */
[----:B------:R-:W-:-:S04]  /*15d40*/  IMAD R6, R12, 0x600, R5 ;  /* 0x000006000c067824 */ /* 0x000fc800078e0205 */
[----:B------:R-:W-:Y:S01]  /*15d50*/  VIADD R15, R8, 0x8 ;  /* 0x00000008080f7836 */ /* 0x000fe20000000000 */
[C---:B------:R-:W-:Y:S01]  /*15d60*/  R2UR UR26, R6.reuse ;  /* 0x00000000061a72ca */ /* 0x040fe200000e0000 */
[C---:B------:R-:W-:Y:S02]  /*15d70*/  VIADD R120, R6.reuse, 0x400 ;  /* 0x0000040006787836 */ /* 0x040fe40000000000 */
[C---:B------:R-:W-:Y:S01]  /*15d80*/  VIADD R20, R6.reuse, 0x2 ;  /* 0x0000000206147836 */ /* 0x040fe20000000000 */
[----:B------:R0:W-:Y:S01]  /*15d90*/  BAR.SYNC.DEFER_BLOCKING R15, 0x100 ;  /* 0x0004000f0000751d */ /* 0x0001e20000010000 */
[----:B------:R-:W-:Y:S01]  /*15da0*/  VIADD R8, R6, 0x200 ;  /* 0x0000020006087836 */ /* 0x000fe20000000000 */
[----:B------:R-:W-:Y:S02]  /*15db0*/  R2UR UR18, R120 ;  /* 0x00000000781272ca */ /* 0x000fe400000e0000 */
[----:B------:R-:W-:Y:S01]  /*15dc0*/  R2UR UR6, R20 ;  /* 0x00000000140672ca */ /* 0x000fe200000e0000 */
[----:B------:R-:W-:Y:S01]  /*15dd0*/  VIADD R20, R6, 0x202 ;  /* 0x0000020206147836 */ /* 0x000fe20000000000 */
[----:B------:R-:W-:Y:S01]  /*15de0*/  R2UR UR10, R8 ;  /* 0x00000000080a72ca */ /* 0x000fe200000e0000 */
[----:B------:R-:W-:-:S03]  /*15df0*/  VIADD R6, R6, 0x402 ;  /* 0x0000040206067836 */ /* 0x000fc60000000000 */
[----:B------:R-:W-:Y:S02]  /*15e00*/  R2UR UR14, R20 ;  /* 0x00000000140e72ca */ /* 0x000fe400000e0000 */
[----:B------:R-:W-:Y:S01]  /*15e10*/  R2UR UR22, R6 ;  /* 0x00000000061672ca */ /* 0x000fe200000e0000 */
        /* <DEDUP_REMOVED lines=21> */
.L_x_1766:
[----:B------:R-:W-:Y:S01]  /*15f70*/  SHF.L.U32 R6, R23, 0x1f, RZ ;  /* 0x0000001f17067819 */ /* 0x000fe200000006ff */
[----:B------:R-:W-:-:S04]  /*15f80*/  IMAD R7, R17, 0x8, R16 ;  /* 0x0000000811077824 */ /* 0x000fc800078e0210 */
[----:B------:R0:W1:Y:S01]  /*15f90*/  SYNCS.PHASECHK.TRANS64.TRYWAIT P3, [R7+URZ+0x2a850], R6 ;  /* 0x02a85006070075a7 */ /* 0x000062000806017f */
[----:B------:R-:W-:Y:S05]  /*15fa0*/  @!P0 BRA `(.L_x_1767) ;  /* 0x0000000000048947 */ /* 0x000fea0003800000 */
[----:B------:R-:W-:Y:S01]  /*15fb0*/  BPT.TRAP 0x1 ;  /* 0x000000040000795c */ /* 0x000fe20000300000 */
.L_x_1767:
[----:B-1----:R-:W-:Y:S05]  /*15fc0*/  @P3 BRA `(.L_x_1765) ;  /* 0x0000000000083947 */ /* 0x002fea0003800000 */
[----:B------:R-:W1:Y:S02]  /*15fd0*/  SYNCS.PHASECHK.TRANS64.TRYWAIT P3, [R7+URZ+0x2a850], R6 ;  /* 0x02a85006070075a7 */ /* 0x000e64000806017f */
[----:B-1----:R-:W-:Y:S05]  /*15fe0*/  @!P3 BRA `(.L_x_1768) ;  /* 0x0000019800f0b947 */ /* 0x002fea0003800000 */
.L_x_1765:
[----:B01----:R-:W-:Y:S01]  /*15ff0*/  VIADD R6, R16, 0x400 ;  /* 0x0000040010067836 */ /* 0x003fe20000000000 */
[----:B------:R-:W-:Y:S05]  /*16000*/  WARPSYNC.ALL ;  /* 0x0000000000007948 */ /* 0x000fea0003800000 */
[----:B------:R-:W-:Y:S01]  /*16010*/  SHF.R.U32.HI R6, RZ, 0x4, R6 ;  /* 0x00000004ff067819 */ /* 0x000fe20000011606 */
[----:B------:R-:W-:Y:S01]  /*16020*/  IMAD.MOV.U32 R7, RZ, RZ, 0x40000040 ;  /* 0x40000040ff077424 */ /* 0x000fe200078e00ff */
[----:B------:R-:W-:Y:S01]  /*16030*/  WARPGROUP.ARRIVE ;  /* 0x00000000000079c5 */ /* 0x000fe20000000000 */
[----:B------:R-:W-:Y:S01]  /*16040*/  IMAD.MOV.U32 R9, RZ, RZ, 0x40000040 ;  /* 0x40000040ff097424 */ /* 0x000fe200078e00ff */
[----:B------:R-:W-:-:S04]  /*16050*/  LOP3.LUT R6, R6, 0x3fff, RZ, 0xc0, !PT ;  /* 0x00003fff06067812 */ /* 0x000fc800078ec0ff */
[----:B------:R-:W0:Y:S01]  /*16060*/  S2R R15, SR_TID.X ;  /* 0x00000000000f7919 */ /* 0x000e220000002100 */
[----:B------:R-:W-:Y:S01]  /*16070*/  R2UR UR7, R7 ;  /* 0x00000000070772ca */ /* 0x000fe200000e0000 */
[----:B------:R-:W-:Y:S01]  /*16080*/  IMAD.MOV.U32 R7, RZ, RZ, 0x40000040 ;  /* 0x40000040ff077424 */ /* 0x000fe200078e00ff */
[----:B------:R-:W-:-:S05]  /*16090*/  LOP3.LUT R6, R6, 0x10000, RZ, 0xfc, !PT ;  /* 0x0001000006067812 */ /* 0x000fca00078efcff */
[----:B------:R-:W-:-:S04]  /*160a0*/  IMAD R6, R17, 0x600, R6 ;  /* 0x0000060011067824 */ /* 0x000fc800078e0206 */
[C---:B------:R-:W-:Y:S01]  /*160b0*/  VIADD R8, R6.reuse, 0x2 ;  /* 0x0000000206087836 */ /* 0x040fe20000000000 */
[----:B------:R-:W-:-:S13]  /*160c0*/  R2UR UR6, R6 ;  /* 0x00000000060672ca */ /* 0x000fda00000e0000 */
[----:B------:R-:W-:Y:S01]  /*160d0*/  QGMMA.64x192x32.F32.E4M3.E4M3 R24, R196, gdesc[UR4], R24, gsb0 ;  /* 0x02e00004c4187df3 */ /* 0x000fe20008000818 */
[----:B------:R-:W-:Y:S01]  /*160e0*/  R2UR UR6, R8 ;  /* 0x00000000080672ca */ /* 0x000fe200000e0000 */
[C---:B------:R-:W-:Y:S01]  /*160f0*/  VIADD R8, R6.reuse, 0x4 ;  /* 0x0000000406087836 */ /* 0x040fe20000000000 */
[----:B------:R-:W-:Y:S01]  /*16100*/  R2UR UR7, R9 ;  /* 0x00000000090772ca */ /* 0x000fe200000e0000 */
[----:B------:R-:W-:Y:S02]  /*16110*/  IMAD.MOV.U32 R9, RZ, RZ, 0x40000040 ;  /* 0x40000040ff097424 */ /* 0x000fe400078e00ff */
[----:B------:R-:W-:Y:S01]  /*16120*/  VIADD R6, R6, 0x6 ;  /* 0x0000000606067836 */ /* 0x000fe20000000000 */
[----:B0-----:R-:W-:Y:S01]  /*16130*/  SHF.R.U32.HI R15, RZ, 0x7, R15 ;  /* 0x00000007ff0f7819 */ /* 0x001fe2000001160f */
[----:B------:R-:W-:Y:S02]  /*16140*/  WARPGROUP.DEPBAR.LE gsb0, 0x0 ;  /* 0x00008000000079c5 */ /* 0x000fe40000010000 */
[----:B------:R-:W-:-:S10]  /*16150*/  WARPGROUP.ARRIVE ;  /* 0x00000000000079c5 */ /* 0x000fd40000000000 */
[----:B------:R-:W-:Y:S01]  /*16160*/  QGMMA.64x192x32.F32.E4M3.E4M3 R24, R192, gdesc[UR4], R24, gsb0 ;  /* 0x02e00004c0187df3 */ /* 0x000fe20008000818 */
[----:B------:R-:W-:Y:S02]  /*16170*/  R2UR UR6, R8 ;  /* 0x00000000080672ca */ /* 0x000fe400000e0000 */
[----:B------:R-:W-:Y:S01]  /*16180*/  R2UR UR7, R9 ;  /* 0x00000000090772ca */ /* 0x000fe200000e0000 */
[----:B------:R-:W-:Y:S02]  /*16190*/  WARPGROUP.DEPBAR.LE gsb0, 0x0 ;  /* 0x00008000000079c5 */ /* 0x000fe40000010000 */
[----:B------:R-:W-:-:S14]  /*161a0*/  WARPGROUP.ARRIVE ;  /* 0x00000000000079c5 */ /* 0x000fdc0000000000 */
[----:B------:R-:W-:Y:S01]  /*161b0*/  QGMMA.64x192x32.F32.E4M3.E4M3 R24, R188, gdesc[UR4], R24, gsb0 ;  /* 0x02e00004bc187df3 */ /* 0x000fe20008000818 */
[----:B------:R-:W-:Y:S02]  /*161c0*/  R2UR UR6, R6 ;  /* 0x00000000060672ca */ /* 0x000fe400000e0000 */
[----:B------:R-:W-:Y:S02]  /*161d0*/  R2UR UR7, R7 ;  /* 0x00000000070772ca */ /* 0x000fe400000e0000 */
[----:B------:R-:W-:Y:S01]  /*161e0*/  IADD3 R6, -R15, 0xb, RZ ;  /* 0x0000000b0f067810 */ /* 0x000fe20007ffe1ff */
[----:B------:R-:W-:Y:S02]  /*161f0*/  WARPGROUP.DEPBAR.LE gsb0, 0x0 ;  /* 0x00008000000079c5 */ /* 0x000fe40000010000 */
[----:B------:R-:W-:-:S12]  /*16200*/  WARPGROUP.ARRIVE ;  /* 0x00000000000079c5 */ /* 0x000fd80000000000 */
[----:B------:R-:W-:Y:S03]  /*16210*/  QGMMA.64x192x32.F32.E4M3.E4M3 R24, R184, gdesc[UR4], R24, gsb0 ;  /* 0x02e00004b8187df3 */ /* 0x000fe60008000818 */
[----:B------:R-:W-:Y:S02]  /*16220*/  WARPGROUP.DEPBAR.LE gsb0, 0x0 ;  /* 0x00008000000079c5 */ /* 0x000fe40000010000 */
[----:B------:R0:W-:Y:S06]  /*16230*/  BAR.ARV R6, 0x100 ;  /* 0x000400060000751d */ /* 0x0001ec0000002000 */
[----:B------:R-:W-:Y:S05]  /*16240*/  @!P0 BRA `(.L_x_1769) ;  /* 0x0000000000048947 */ /* 0x000fea0003800000 */
[----:B------:R-:W-:Y:S01]  /*16250*/  BPT.TRAP 0x1 ;  /* 0x000000040000795c */ /* 0x000fe20000300000 */
.L_x_1769:
[----:B0-----:R-:W2:Y:S01]  /*16260*/  LDL R6, [R1] ;  /* 0x0000000001067983 */ /* 0x001ea20000100800 */
        /* <DEDUP_REMOVED lines=37> */
[C---:B------:R-:W-:Y:S01]  /*164c0*/  FMUL.FTZ R9, R2.reuse, R122 ;  /* 0x0000007a02097220 */ /* 0x040fe20000410000 */
[C---:B------:R-:W-:Y:S01]  /*164d0*/  FMUL.FTZ R15, R2.reuse, R123 ;  /* 0x0000007b020f7220 */ /* 0x040fe20000410000 */
[C---:B------:R-:W-:Y:S01]  /*164e0*/  FMUL.FTZ R179, R2.reuse, R181 ;  /* 0x000000b502b37220 */ /* 0x040fe20000410000 */
[----:B------:R-:W-:Y:S01]  /*164f0*/  FMUL.FTZ R176, R2, R182 ;  /* 0x000000b602b07220 */ /* 0x000fe20000410000 */
[----:B------:R-:W-:Y:S01]  /*16500*/  IMAD R122, R12, 0x8, R16 ;  /* 0x000000080c7a7824 */ /* 0x000fe200078e0210 */
[----:B------:R-:W-:Y:S01]  /*16510*/  IADD3 R181, -R201, 0x1, -R175 ;  /* 0x00000001c9b57810 */ /* 0x000fe20007ffe9af */
[----:B------:R-:W3:Y:S01]  /*16520*/  MUFU.TANH R9, R9 ;  /* 0x0000000900097308 */ /* 0x000ee20000002400 */
[----:B------:R-:W-:Y:S02]  /*16530*/  IMAD.U32 R123, RZ, RZ, UR38 ;  /* 0x00000026ff7b7e24 */ /* 0x000fe4000f8e00ff */
[----:B------:R-:W-:Y:S01]  /*16540*/  VIADD R122, R122, 0x2a840 ;  /* 0x0002a8407a7a7836 */ /* 0x000fe20000000000 */
[----:B------:R-:W-:-:S04]  /*16550*/  IADD3 R181, -R202, R181, R203 ;  /* 0x000000b5cab57210 */ /* 0x000fc80007ffe1cb */
[----:B------:R-:W4:Y:S01]  /*16560*/  MUFU.TANH R15, R15 ;  /* 0x0000000f000f7308 */ /* 0x000f220000002400 */
[----:B------:R-:W-:-:S04]  /*16570*/  PRMT R122, R123, 0x654, R122 ;  /* 0x000006547b7a7816 */ /* 0x000fc8000000007a */
[----:B------:R0:W-:Y:S03]  /*16580*/  SYNCS.ARRIVE.TRANS64.RED.A1T0 RZ, [R122+URZ], RZ ;  /* 0x000000ff7aff79a7 */ /* 0x0001e6000810043f */
        /* <DEDUP_REMOVED lines=29> */
[----:B------:R-:W1:Y:S01]  /*16760*/  MUFU.TANH R169, R169 ;  /* 0x000000a900a97308 */ /* 0x000e620000002400 */
[----:B--2---:R-:W-:-:S07]  /*16770*/  IMAD.IADD R6, R6, 0x1, R211 ;  /* 0x0000000106067824 */ /* 0x004fce00078e02d3 */
[----:B------:R-:W2:Y:S01]  /*16780*/  MUFU.TANH R170, R170 ;  /* 0x000000aa00aa7308 */ /* 0x000ea20000002400 */
[----:B0-----:R-:W-:-:S05]  /*16790*/  @P1 IMAD.HI.U32 R8, R6, R8, RZ ;  /* 0x0000000806081227 */ /* 0x001fca00078e00ff */
[----:B-1----:R-:W-:Y:S01]  /*167a0*/  @P1 SHF.R.U32.HI R6, RZ, R7, R8 ;  /* 0x00000007ff061219 */ /* 0x002fe20000011608 */
        /* <DEDUP_REMOVED lines=27> */
[----:B------:R-:W1:Y:S01]  /*16960*/  MUFU.TANH R7, R7 ;  /* 0x0000000700077308 */ /* 0x000e620000002400 */
[----:B------:R-:W-:-:S02]  /*16970*/  VIADD R180, R181, UR34 ;  /* 0x00000022b5b47c36 */ /* 0x000fc40008000000 */
[----:B------:R-:W-:-:S05]  /*16980*/  VIADD R181, R181, UR41 ;  /* 0x00000029b5b57c36 */ /* 0x000fca0008000000 */
[----:B------:R-:W1:Y:S01]  /*16990*/  MUFU.TANH R8, R8 ;  /* 0x0000000800087308 */ /* 0x000e620000002400 */
[--C-:B0-----:R-:W-:Y:S02]  /*169a0*/  IMAD.IADD R182, R180, 0x1, R184.reuse ;  /* 0x00000001b4b67824 */ /* 0x101fe400078e02b8 */
[----:B------:R-:W-:-:S05]  /*169b0*/  IMAD.IADD R183, R181, 0x1, R184 ;  /* 0x00000001b5b77824 */ /* 0x000fca00078e02b8 */
        /* <DEDUP_REMOVED lines=29> */
[----:B-1234-:R-:W-:Y:S05]  /*16b90*/  @!P2 BRA `(.L_x_1770) ;  /* 0x000000000058a947 */ /* 0x01efea0003800000 */
[----:B------:R-:W-:Y:S01]  /*16ba0*/  IADD3 R184, -R202, R203, R184 ;  /* 0x000000cbcab87210 */ /* 0x000fe20007ffe1b8 */
[----:B------:R-:W-:Y:S03]  /*16bb0*/  BSSY B0, `(.L_x_1771) ;  /* 0x0000010000007945 */ /* 0x000fe60003800000 */
        /* <DEDUP_REMOVED lines=10> */
.L_x_1772:
[----:B------:R-:W-:-:S05]  /*16c60*/  IMAD.U32 R185, RZ, RZ, UR32 ;  /* 0x00000020ffb97e24 */ /* 0x000fca000f8e00ff */
[----:B------:R-:W-:-:S13]  /*16c70*/  ISETP.NE.AND P3, PT, R185, 0x1, PT ;  /* 0x00000001b900780c */ /* 0x000fda0003f65270 */
[----:B------:R-:W1:Y:S02]  /*16c80*/  @P3 LDC.64 R122, c[0x0][0x9e8] ;  /* 0x00027a00ff7a3b82 */ /* 0x000e640000000a00 */
[----:B-1----:R-:W-:-:S05]  /*16c90*/  @P3 IMAD.HI.U32 R122, R184, R122, RZ ;  /* 0x0000007ab87a3227 */ /* 0x002fca00078e00ff */
[----:B------:R-:W-:-:S07]  /*16ca0*/  @P3 SHF.R.U32.HI R184, RZ, R123, R122 ;  /* 0x0000007bffb83219 */ /* 0x000fce000001167a */
.L_x_1773:
[----:B------:R-:W-:Y:S05]  /*16cb0*/  BSYNC B0 ;  /* 0x0000000000007941 */ /* 0x000fea0003800000 */
.L_x_1771:
[----:B------:R-:W-:-:S04]  /*16cc0*/  IMAD R184, R184, R185, -R175 ;  /* 0x000000b9b8b87224 */ /* 0x000fc800078e0aaf */
[----:B------:R-:W-:-:S05]  /*16cd0*/  IMAD.IADD R184, R184, 0x1, -R201 ;  /* 0x00000001b8b87824 */ /* 0x000fca00078e0ac9 */
[----:B------:R-:W-:Y:S02]  /*16ce0*/  VIMNMX R183, R183, R184, !PT ;  /* 0x000000b8b7b77248 */ /* 0x000fe40007fe0100 */
[----:B------:R-:W-:-:S07]  /*16cf0*/  VIADDMNMX R182, R184, R185, R182, PT ;  /* 0x000000b9b8b67246 */ /* 0x000fce00038001b6 */
.L_x_1770:
[----:B------:R-:W-:Y:S01]  /*16d00*/  ISETP.GT.AND P3, PT, R0, -0x1, PT ;  /* 0xffffffff0000780c */ /* 0x000fe20003f64270 */
[----:B------:R-:W1:Y:S03]  /*16d10*/  SHFL.IDX PT, R6, R6, 0x1, 0x1c1f ;  /* 0x003c1f0006067f89 */ /* 0x000e6600000e0000 */
[C---:B------:R-:W-:Y:S02]  /*16d20*/  ISETP.GT.AND P5, PT, R183.reuse, RZ, P3 ;  /* 0x000000ffb700720c */ /* 0x040fe40001fa4270 */
[----:B------:R-:W-:Y:S02]  /*16d30*/  ISETP.GT.AND P4, PT, R183, 0x1, P3 ;  /* 0x00000001b700780c */ /* 0x000fe40001f84270 */
[C---:B------:R-:W-:Y:S02]  /*16d40*/  ISETP.LT.OR P5, PT, R182.reuse, 0x1, P5 ;  /* 0x00000001b600780c */ /* 0x040fe40002fa1670 */
[----:B------:R-:W-:-:S02]  /*16d50*/  ISETP.LT.OR P4, PT, R182, 0x2, P4 ;  /* 0x00000002b600780c */ /* 0x000fc40002781670 */
[----:B------:R-:W-:Y:S02]  /*16d60*/  FSEL R122, R7, -INF , !P5 ;  /* 0xff800000077a7808 */ /* 0x000fe40006800000 */
[----:B------:R-:W-:Y:S02]  /*16d70*/  FSEL R8, R8, -INF , !P4 ;  /* 0xff80000008087808 */ /* 0x000fe40006000000 */
[C---:B------:R-:W-:Y:S02]  /*16d80*/  ISETP.GT.AND P5, PT, R183.reuse, 0x8, P3 ;  /* 0x00000008b700780c */ /* 0x040fe40001fa4270 */
[----:B------:R-:W-:Y:S02]  /*16d90*/  ISETP.GT.AND P4, PT, R183, 0x9, P3 ;  /* 0x00000009b700780c */ /* 0x000fe40001f84270 */
[C---:B------:R-:W-:Y:S02]  /*16da0*/  ISETP.LT.OR P5, PT, R182.reuse, 0x9, P5 ;  /* 0x00000009b600780c */ /* 0x040fe40002fa1670 */
[----:B------:R-:W-:-:S02]  /*16db0*/  ISETP.LT.OR P4, PT, R182, 0xa, P4 ;  /* 0x0000000ab600780c */ /* 0x000fc40002781670 */
[----:B------:R-:W-:Y:S01]  /*16dc0*/  FSEL R20, R20, -INF , !P5 ;  /* 0xff80000014147808 */ /* 0x000fe20006800000 */
[--C-:B-1----:R-:W-:Y:S01]  /*16dd0*/  IMAD.IADD R180, R180, 0x1, R6.reuse ;  /* 0x00000001b4b47824 */ /* 0x102fe200078e0206 */
[----:B------:R-:W-:Y:S01]  /*16de0*/  FSEL R21, R21, -INF , !P4 ;  /* 0xff80000015157808 */ /* 0x000fe20006000000 */
[----:B------:R-:W-:Y:S01]  /*16df0*/  IMAD.IADD R181, R181, 0x1, R6 ;  /* 0x00000001b5b57824 */ /* 0x000fe200078e0206 */
[C---:B------:R-:W-:Y:S02]  /*16e00*/  ISETP.GT.AND P5, PT, R183.reuse, 0x10, P3 ;  /* 0x00000010b700780c */ /* 0x040fe40001fa4270 */
[----:B------:R-:W-:Y:S02]  /*16e10*/  ISETP.GT.AND P4, PT, R183, 0x11, P3 ;  /* 0x00000011b700780c */ /* 0x000fe40001f84270 */
[C---:B------:R-:W-:Y:S02]  /*16e20*/  ISETP.LT.OR P5, PT, R182.reuse, 0x11, P5 ;  /* 0x00000011b600780c */ /* 0x040fe40002fa1670 */
[----:B------:R-:W-:-:S02]  /*16e30*/  ISETP.LT.OR P4, PT, R182, 0x12, P4 ;  /* 0x00000012b600780c */ /* 0x000fc40002781670 */
[----:B0-----:R-:W-:Y:S02]  /*16e40*/  FSEL R121, R121, -INF , !P5 ;  /* 0xff80000079797808 */ /* 0x001fe40006800000 */
[----:B------:R-:W-:Y:S02]  /*16e50*/  FSEL R124, R124, -INF , !P4 ;  /* 0xff8000007c7c7808 */ /* 0x000fe40006000000 */
[C---:B------:R-:W-:Y:S02]  /*16e60*/  ISETP.GT.AND P5, PT, R183.reuse, 0x18, P3 ;  /* 0x00000018b700780c */ /* 0x040fe40001fa4270 */
        /* <DEDUP_REMOVED lines=76> */
[----:B------:R-:W-:Y:S01]  /*17330*/  FSEL R179, R179, -INF , !P4 ;  /* 0xff800000b3b37808 */ /* 0x000fe20006000000 */
[----:B------:R-:W-:Y:S08]  /*17340*/  @!P2 BRA `(.L_x_1774) ;  /* 0x000000000058a947 */ /* 0x000ff00003800000 */
[----:B------:R-:W-:Y:S01]  /*17350*/  IADD3 R123, -R202, R203, R6 ;  /* 0x000000cbca7b7210 */ /* 0x000fe20007ffe106 */
[----:B------:R-:W-:Y:S03]  /*17360*/  BSSY B0, `(.L_x_1775) ;  /* 0x0000010000007945 */ /* 0x000fe60003800000 */
        /* <DEDUP_REMOVED lines=10> */
.L_x_1776:
[----:B------:R-:W-:-:S05]  /*17410*/  IMAD.U32 R182, RZ, RZ, UR32 ;  /* 0x00000020ffb67e24 */ /* 0x000fca000f8e00ff */
[----:B------:R-:W-:-:S13]  /*17420*/  ISETP.NE.AND P4, PT, R182, 0x1, PT ;  /* 0x00000001b600780c */ /* 0x000fda0003f85270 */
[----:B------:R-:W0:Y:S02]  /*17430*/  @P4 LDC.64 R6, c[0x0][0x9e8] ;  /* 0x00027a00ff064b82 */ /* 0x000e240000000a00 */
[----:B0-----:R-:W-:-:S05]  /*17440*/  @P4 IMAD.HI.U32 R6, R123, R6, RZ ;  /* 0x000000067b064227 */ /* 0x001fca00078e00ff */
[----:B------:R-:W-:-:S07]  /*17450*/  @P4 SHF.R.U32.HI R123, RZ, R7, R6 ;  /* 0x00000007ff7b4219 */ /* 0x000fce0000011606 */
.L_x_1777:
[----:B------:R-:W-:Y:S05]  /*17460*/  BSYNC B0 ;  /* 0x0000000000007941 */ /* 0x000fea0003800000 */
.L_x_1775:
[----:B------:R-:W-:-:S04]  /*17470*/  IMAD R123, R123, R182, -R175 ;  /* 0x000000b67b7b7224 */ /* 0x000fc800078e0aaf */
[----:B------:R-:W-:-:S05]  /*17480*/  IMAD.IADD R123, R123, 0x1, -R201 ;  /* 0x000000017b7b7824 */ /* 0x000fca00078e0ac9 */
[----:B------:R-:W-:Y:S02]  /*17490*/  VIMNMX R181, R181, R123, !PT ;  /* 0x0000007bb5b57248 */ /* 0x000fe40007fe0100 */
[----:B------:R-:W-:-:S07]  /*174a0*/  VIADDMNMX R180, R123, R182, R180, PT ;  /* 0x000000b67bb47246 */ /* 0x000fce00038001b4 */
.L_x_1774:
[----:B------:R-:W-:Y:S01]  /*174b0*/  FMNMX.FTZ R6, R122, R10, !PT ;  /* 0x0000000a7a067209 */ /* 0x000fe20007810000 */
[----:B------:R-:W-:-:S03]  /*174c0*/  UMOV UR35, UR31 ;  /* 0x0000001f00237c82 */ /* 0x000fc60008000000 */
        /* <DEDUP_REMOVED lines=34> */
[----:B0-----:R-:W-:-:S04]  /*176f0*/  FMNMX.FTZ R6, R6, R7, !PT ;  /* 0x0000000706067209 */ /* 0x001fc80007810000 */
[----:B------:R-:W-:-:S04]  /*17700*/  FSETP.NEU.FTZ.AND P4, PT, R6, -INF , PT ;  /* 0xff8000000600780b */ /* 0x000fc80003f9d000 */
[----:B------:R-:W-:-:S05]  /*17710*/  FSEL R7, R6, RZ, P4 ;  /* 0x000000ff06077208 */ /* 0x000fca0002000000 */
[----:B------:R-:W-:Y:S01]  /*17720*/  FADD.FTZ R7, -R7, R10 ;  /* 0x0000000a07077221 */ /* 0x000fe20000010100 */
[----:B------:R-:W-:-:S03]  /*17730*/  IMAD.U32 R10, RZ, RZ, UR35 ;  /* 0x00000023ff0a7e24 */ /* 0x000fc6000f8e00ff */
[----:B------:R-:W-:Y:S01]  /*17740*/  FMUL.FTZ R7, R7, UR35 ;  /* 0x0000002307077c20 */ /* 0x000fe20008410000 */
[----:B------:R-:W-:-:S05]  /*17750*/  FFMA.FTZ R10, R6, R10, -8 ;  /* 0xc1000000060a7423 */ /* 0x000fca000001000a */
[----:B------:R-:W-:Y:S01]  /*17760*/  FSEL R123, R10, RZ, P4 ;  /* 0x000000ff0a7b7208 */ /* 0x000fe20002000000 */
[----:B------:R-:W-:Y:S01]  /*17770*/  MUFU.EX2 R7, R7 ;  /* 0x0000000700077308 */ /* 0x000fe20000000800 */
[----:B------:R-:W-:-:S03]  /*17780*/  ISETP.GT.AND P4, PT, R181, 0x1, P3 ;  /* 0x00000001b500780c */ /* 0x000fc60001f84270 */
[--C-:B------:R-:W-:Y:S01]  /*17790*/  FFMA.FTZ R141, R141, UR35, -R123.reuse ;  /* 0x000000238d8d7c23 */ /* 0x100fe2000801087b */
[----:B------:R-:W-:Y:S01]  /*177a0*/  ISETP.LT.OR P5, PT, R180, 0x2, P4 ;  /* 0x00000002b400780c */ /* 0x000fe200027a1670 */
[--C-:B------:R-:W-:Y:S01]  /*177b0*/  FFMA.FTZ R122, R122, UR35, -R123.reuse ;  /* 0x000000237a7a7c23 */ /* 0x100fe2000801087b */
[----:B------:R-:W-:Y:S01]  /*177c0*/  ISETP.GT.AND P4, PT, R181, 0x8, P3 ;  /* 0x00000008b500780c */ /* 0x000fe20001f84270 */
[--C-:B------:R-:W-:Y:S01]  /*177d0*/  FFMA.FTZ R8, R8, UR35, -R123.reuse ;  /* 0x0000002308087c23 */ /* 0x100fe2000801087b */
[----:B------:R-:W-:Y:S01]  /*177e0*/  FSEL R15, R15, -INF , !P5 ;  /* 0xff8000000f0f7808 */ /* 0x000fe20006800000 */
[--C-:B------:R-:W-:Y:S01]  /*177f0*/  FFMA.FTZ R20, R20, UR35, -R123.reuse ;  /* 0x0000002314147c23 */ /* 0x100fe2000801087b */
[----:B------:R-:W-:Y:S01]  /*17800*/  ISETP.GT.AND P5, PT, R181, 0x9, P3 ;  /* 0x00000009b500780c */ /* 0x000fe20001fa4270 */
[----:B------:R-:W0:Y:S01]  /*17810*/  MUFU.EX2 R122, R122 ;  /* 0x0000007a007a7308 */ /* 0x000e220000000800 */
[C---:B------:R-:W-:Y:S01]  /*17820*/  ISETP.LT.OR P4, PT, R180.reuse, 0x9, P4 ;  /* 0x00000009b400780c */ /* 0x040fe20002781670 */
[--C-:B------:R-:W-:Y:S01]  /*17830*/  FFMA.FTZ R21, R21, UR35, -R123.reuse ;  /* 0x0000002315157c23 */ /* 0x100fe2000801087b */
[----:B------:R-:W-:Y:S01]  /*17840*/  ISETP.LT.OR P5, PT, R180, 0xa, P5 ;  /* 0x0000000ab400780c */ /* 0x000fe20002fa1670 */
[--C-:B------:R-:W-:Y:S01]  /*17850*/  FFMA.FTZ R121, R121, UR35, -R123.reuse ;  /* 0x0000002379797c23 */ /* 0x100fe2000801087b */
[----:B------:R-:W-:Y:S01]  /*17860*/  FSEL R23, R23, -INF , !P4 ;  /* 0xff80000017177808 */ /* 0x000fe20006000000 */
[--C-:B------:R-:W-:Y:S01]  /*17870*/  FFMA.FTZ R124, R124, UR35, -R123.reuse ;  /* 0x000000237c7c7c23 */ /* 0x100fe2000801087b */
[----:B------:R-:W-:Y:S01]  /*17880*/  FSEL R120, R120, -INF , !P5 ;  /* 0xff80000078787808 */ /* 0x000fe20006800000 */
[----:B------:R-:W1:Y:S01]  /*17890*/  MUFU.EX2 R8, R8 ;  /* 0x0000000800087308 */ /* 0x000e620000000800 */
[----:B------:R-:W-:Y:S01]  /*178a0*/  ISETP.GT.AND P5, PT, R181, 0x11, P3 ;  /* 0x00000011b500780c */ /* 0x000fe20001fa4270 */
[--C-:B------:R-:W-:Y:S01]  /*178b0*/  FFMA.FTZ R127, R127, UR35, -R123.reuse ;  /* 0x000000237f7f7c23 */ /* 0x100fe2000801087b */
[----:B------:R-:W-:Y:S01]  /*178c0*/  ISETP.GT.AND P4, PT, R181, 0x10, P3 ;  /* 0x00000010b500780c */ /* 0x000fe20001f84270 */
[--C-:B------:R-:W-:Y:S01]  /*178d0*/  FFMA.FTZ R128, R128, UR35, -R123.reuse ;  /* 0x0000002380807c23 */ /* 0x100fe2000801087b */
[C---:B------:R-:W-:Y:S01]  /*178e0*/  ISETP.LT.OR P5, PT, R180.reuse, 0x12, P5 ;  /* 0x00000012b400780c */ /* 0x040fe20002fa1670 */
[--C-:B------:R-:W-:Y:S01]  /*178f0*/  FFMA.FTZ R131, R131, UR35, -R123.reuse ;  /* 0x0000002383837c23 */ /* 0x100fe2000801087b */
[----:B------:R-:W-:Y:S01]  /*17900*/  ISETP.LT.OR P4, PT, R180, 0x11, P4 ;  /* 0x00000011b400780c */ /* 0x000fe20002781670 */
[----:B------:R-:W-:Y:S01]  /*17910*/  MUFU.EX2 R20, R20 ;  /* 0x0000001400147308 */ /* 0x000fe20000000800 */
[----:B------:R-:W-:Y:S01]  /*17920*/  FSEL R126, R126, -INF , !P5 ;  /* 0xff8000007e7e7808 */ /* 0x000fe20006800000 */
[----:B0-----:R-:W-:Y:S01]  /*17930*/  FFMA.FTZ R4, R7, R4, R122 ;  /* 0x0000000407047223 */ /* 0x001fe2000001007a */
[----:B------:R-:W-:Y:S01]  /*17940*/  ISETP.GT.AND P5, PT, R181, 0x19, P3 ;  /* 0x00000019b500780c */ /* 0x000fe20001fa4270 */
[--C-:B------:R-:W-:Y:S01]  /*17950*/  FFMA.FTZ R132, R132, UR35, -R123.reuse ;  /* 0x0000002384847c23 */ /* 0x100fe2000801087b */
[----:B------:R-:W-:Y:S01]  /*17960*/  FSEL R125, R125, -INF , !P4 ;  /* 0xff8000007d7d7808 */ /* 0x000fe20006000000 */
[--C-:B------:R-:W-:Y:S01]  /*17970*/  FFMA.FTZ R137, R137, UR35, -R123.reuse ;  /* 0x0000002389897c23 */ /* 0x100fe2000801087b */
[----:B------:R-:W-:Y:S01]  /*17980*/  ISETP.LT.OR P5, PT, R180, 0x1a, P5 ;  /* 0x0000001ab400780c */ /* 0x000fe20002fa1670 */
[----:B------:R-:W-:Y:S01]  /*17990*/  MUFU.EX2 R21, R21 ;  /* 0x0000001500157308 */ /* 0x000fe20000000800 */
[C---:B------:R-:W-:Y:S01]  /*179a0*/  ISETP.GT.AND P4, PT, R181.reuse, 0x18, P3 ;  /* 0x00000018b500780c */ /* 0x040fe20001f84270 */
[----:B-1----:R-:W-:Y:S01]  /*179b0*/  FADD.FTZ R4, R8, R4 ;  /* 0x0000000408047221 */ /* 0x002fe20000010000 */
[----:B------:R-:W-:Y:S01]  /*179c0*/  FSEL R130, R130, -INF , !P5 ;  /* 0xff80000082827808 */ /* 0x000fe20006800000 */
[--C-:B------:R-:W-:Y:S01]  /*179d0*/  FFMA.FTZ R138, R138, UR35, -R123.reuse ;  /* 0x000000238a8a7c23 */ /* 0x100fe2000801087b */
[----:B------:R-:W-:Y:S01]  /*179e0*/  ISETP.GT.AND P5, PT, R181, 0x21, P3 ;  /* 0x00000021b500780c */ /* 0x000fe20001fa4270 */
[--C-:B------:R-:W-:Y:S01]  /*179f0*/  FFMA.FTZ R142, R142, UR35, -R123.reuse ;  /* 0x000000238e8e7c23 */ /* 0x100fe2000801087b */
[C---:B------:R-:W-:Y:S01]  /*17a00*/  ISETP.LT.OR P4, PT, R180.reuse, 0x19, P4 ;  /* 0x00000019b400780c */ /* 0x040fe20002781670 */
[----:B------:R-:W-:Y:S01]  /*17a10*/  MUFU.EX2 R121, R121 ;  /* 0x0000007900797308 */ /* 0x000fe20000000800 */
[----:B------:R-:W-:Y:S01]  /*17a20*/  ISETP.LT.OR P5, PT, R180, 0x22, P5 ;  /* 0x00000022b400780c */ /* 0x000fe20002fa1670 */
[--C-:B------:R-:W-:Y:S01]  /*17a30*/  FFMA.FTZ R145, R145, UR35, -R123.reuse ;  /* 0x0000002391917c23 */ /* 0x100fe2000801087b */
[----:B------:R-:W-:Y:S01]  /*17a40*/  FSEL R129, R129, -INF , !P4 ;  /* 0xff80000081817808 */ /* 0x000fe20006000000 */
[--C-:B------:R-:W-:Y:S01]  /*17a50*/  FFMA.FTZ R146, R146, UR35, -R123.reuse ;  /* 0x0000002392927c23 */ /* 0x100fe2000801087b */
[----:B------:R-:W-:Y:S01]  /*17a60*/  FSEL R134, R134, -INF , !P5 ;  /* 0xff80000086867808 */ /* 0x000fe20006800000 */
[--C-:B------:R-:W-:Y:S01]  /*17a70*/  FFMA.FTZ R149, R149, UR35, -R123.reuse ;  /* 0x0000002395957c23 */ /* 0x100fe2000801087b */
[C---:B------:R-:W-:Y:S01]  /*17a80*/  ISETP.GT.AND P5, PT, R181.reuse, 0x29, P3 ;  /* 0x00000029b500780c */ /* 0x040fe20001fa4270 */
[----:B------:R-:W-:Y:S01]  /*17a90*/  MUFU.EX2 R124, R124 ;  /* 0x0000007c007c7308 */ /* 0x000fe20000000800 */
[----:B------:R-:W-:Y:S01]  /*17aa0*/  ISETP.GT.AND P4, PT, R181, 0x20, P3 ;  /* 0x00000020b500780c */ /* 0x000fe20001f84270 */
[--C-:B------:R-:W-:Y:S01]  /*17ab0*/  FFMA.FTZ R150, R150, UR35, -R123.reuse ;  /* 0x0000002396967c23 */ /* 0x100fe2000801087b */
[C---:B------:R-:W-:Y:S01]  /*17ac0*/  ISETP.LT.OR P5, PT, R180.reuse, 0x2a, P5 ;  /* 0x0000002ab400780c */ /* 0x040fe20002fa1670 */
[--C-:B------:R-:W-:Y:S01]  /*17ad0*/  FFMA.FTZ R153, R153, UR35, -R123.reuse ;  /* 0x0000002399997c23 */ /* 0x100fe2000801087b */
[----:B------:R-:W-:Y:S01]  /*17ae0*/  ISETP.LT.OR P4, PT, R180, 0x21, P4 ;  /* 0x00000021b400780c */ /* 0x000fe20002781670 */
[--C-:B------:R-:W-:Y:S01]  /*17af0*/  FFMA.FTZ R154, R154, UR35, -R123.reuse ;  /* 0x000000239a9a7c23 */ /* 0x100fe2000801087b */
[----:B------:R-:W-:Y:S01]  /*17b00*/  FSEL R136, R136, -INF , !P5 ;  /* 0xff80000088887808 */ /* 0x000fe20006800000 */
[----:B------:R-:W-:Y:S01]  /*17b10*/  MUFU.EX2 R127, R127 ;  /* 0x0000007f007f7308 */ /* 0x000fe20000000800 */
[----:B------:R-:W-:Y:S01]  /*17b20*/  ISETP.GT.AND P5, PT, R181, 0x31, P3 ;  /* 0x00000031b500780c */ /* 0x000fe20001fa4270 */
[--C-:B------:R-:W-:Y:S01]  /*17b30*/  FFMA.FTZ R157, R157, UR35, -R123.reuse ;  /* 0x000000239d9d7c23 */ /* 0x100fe2000801087b */
[----:B------:R-:W-:Y:S01]  /*17b40*/  FSEL R133, R133, -INF , !P4 ;  /* 0xff80000085857808 */ /* 0x000fe20006000000 */
[--C-:B------:R-:W-:Y:S01]  /*17b50*/  FFMA.FTZ R158, R158, UR35, -R123.reuse ;  /* 0x000000239e9e7c23 */ /* 0x100fe2000801087b */
[----:B------:R-:W-:Y:S01]  /*17b60*/  ISETP.LT.OR P5, PT, R180, 0x32, P5 ;  /* 0x00000032b400780c */ /* 0x000fe20002fa1670 */
[--C-:B------:R-:W-:Y:S01]  /*17b70*/  FFMA.FTZ R161, R161, UR35, -R123.reuse ;  /* 0x00000023a1a17c23 */ /* 0x100fe2000801087b */
[C---:B------:R-:W-:Y:S01]  /*17b80*/  ISETP.GT.AND P4, PT, R181.reuse, 0x28, P3 ;  /* 0x00000028b500780c */ /* 0x040fe20001f84270 */
[----:B------:R-:W-:Y:S01]  /*17b90*/  MUFU.EX2 R128, R128 ;  /* 0x0000008000807308 */ /* 0x000fe20000000800 */
[----:B------:R-:W-:Y:S01]  /*17ba0*/  FSEL R140, R140, -INF , !P5 ;  /* 0xff8000008c8c7808 */ /* 0x000fe20006800000 */
[--C-:B------:R-:W-:Y:S01]  /*17bb0*/  FFMA.FTZ R162, R162, UR35, -R123.reuse ;  /* 0x00000023a2a27c23 */ /* 0x100fe2000801087b */
[----:B------:R-:W-:Y:S01]  /*17bc0*/  ISETP.GT.AND P5, PT, R181, 0x39, P3 ;  /* 0x00000039b500780c */ /* 0x000fe20001fa4270 */
[--C-:B------:R-:W-:Y:S01]  /*17bd0*/  FFMA.FTZ R165, R165, UR35, -R123.reuse ;  /* 0x00000023a5a57c23 */ /* 0x100fe2000801087b */
[----:B------:R-:W-:Y:S01]  /*17be0*/  ISETP.LT.OR P4, PT, R180, 0x29, P4 ;  /* 0x00000029b400780c */ /* 0x000fe20002781670 */
[--C-:B------:R-:W-:Y:S01]  /*17bf0*/  FFMA.FTZ R166, R166, UR35, -R123.reuse ;  /* 0x00000023a6a67c23 */ /* 0x100fe2000801087b */
[----:B------:R-:W-:Y:S01]  /*17c00*/  ISETP.LT.OR P5, PT, R180, 0x3a, P5 ;  /* 0x0000003ab400780c */ /* 0x000fe20002fa1670 */
[----:B------:R-:W-:Y:S01]  /*17c10*/  MUFU.EX2 R131, R131 ;  /* 0x0000008300837308 */ /* 0x000fe20000000800 */
[----:B------:R-:W-:Y:S01]  /*17c20*/  FSEL R135, R135, -INF , !P4 ;  /* 0xff80000087877808 */ /* 0x000fe20006000000 */
[--C-:B------:R-:W-:Y:S01]  /*17c30*/  FFMA.FTZ R169, R169, UR35, -R123.reuse ;  /* 0x00000023a9a97c23 */ /* 0x100fe2000801087b */
[----:B------:R-:W-:Y:S01]  /*17c40*/  FSEL R144, R144, -INF , !P5 ;  /* 0xff80000090907808 */ /* 0x000fe20006800000 */
[--C-:B------:R-:W-:Y:S01]  /*17c50*/  FFMA.FTZ R170, R170, UR35, -R123.reuse ;  /* 0x00000023aaaa7c23 */ /* 0x100fe2000801087b */
[----:B------:R-:W-:Y:S01]  /*17c60*/  ISETP.GT.AND P5, PT, R181, 0x41, P3 ;  /* 0x00000041b500780c */ /* 0x000fe20001fa4270 */
[--C-:B------:R-:W-:Y:S01]  /*17c70*/  FFMA.FTZ R173, R173, UR35, -R123.reuse ;  /* 0x00000023adad7c23 */ /* 0x100fe2000801087b */
[----:B------:R-:W-:Y:S01]  /*17c80*/  ISETP.GT.AND P4, PT, R181, 0x30, P3 ;  /* 0x00000030b500780c */ /* 0x000fe20001f84270 */
[----:B------:R-:W-:Y:S01]  /*17c90*/  MUFU.EX2 R132, R132 ;  /* 0x0000008400847308 */ /* 0x000fe20000000800 */
[----:B------:R-:W-:Y:S01]  /*17ca0*/  ISETP.LT.OR P5, PT, R180, 0x42, P5 ;  /* 0x00000042b400780c */ /* 0x000fe20002fa1670 */
[--C-:B------:R-:W-:Y:S01]  /*17cb0*/  FFMA.FTZ R174, R174, UR35, -R123.reuse ;  /* 0x00000023aeae7c23 */ /* 0x100fe2000801087b */
[----:B------:R-:W-:Y:S01]  /*17cc0*/  ISETP.LT.OR P4, PT, R180, 0x31, P4 ;  /* 0x00000031b400780c */ /* 0x000fe20002781670 */
[--C-:B------:R-:W-:Y:S01]  /*17cd0*/  FFMA.FTZ R178, R178, UR35, -R123.reuse ;  /* 0x00000023b2b27c23 */ /* 0x100fe2000801087b */
[----:B------:R-:W-:Y:S01]  /*17ce0*/  FSEL R148, R148, -INF , !P5 ;  /* 0xff80000094947808 */ /* 0x000fe20006800000 */
[----:B------:R-:W-:Y:S01]  /*17cf0*/  FFMA.FTZ R123, R179, UR35, -R123 ;  /* 0x00000023b37b7c23 */ /* 0x000fe2000801087b */
[----:B------:R-:W-:Y:S01]  /*17d00*/  ISETP.GT.AND P5, PT, R181, 0x49, P3 ;  /* 0x00000049b500780c */ /* 0x000fe20001fa4270 */
[----:B------:R-:W-:Y:S01]  /*17d10*/  MUFU.EX2 R137, R137 ;  /* 0x0000008900897308 */ /* 0x000fe20000000800 */
[----:B------:R-:W-:-:S02]  /*17d20*/  FSEL R139, R139, -INF , !P4 ;  /* 0xff8000008b8b7808 */ /* 0x000fc40006000000 */
[----:B------:R-:W-:Y:S02]  /*17d30*/  ISETP.LT.OR P5, PT, R180, 0x4a, P5 ;  /* 0x0000004ab400780c */ /* 0x000fe40002fa1670 */
[C---:B------:R-:W-:Y:S02]  /*17d40*/  ISETP.GT.AND P4, PT, R181.reuse, 0x38, P3 ;  /* 0x00000038b500780c */ /* 0x040fe40001f84270 */
[----:B------:R-:W-:Y:S01]  /*17d50*/  FSEL R152, R152, -INF , !P5 ;  /* 0xff80000098987808 */ /* 0x000fe20006800000 */
[----:B------:R-:W-:Y:S01]  /*17d60*/  MUFU.EX2 R138, R138 ;  /* 0x0000008a008a7308 */ /* 0x000fe20000000800 */
[----:B------:R-:W-:Y:S02]  /*17d70*/  ISETP.GT.AND P5, PT, R181, 0x51, P3 ;  /* 0x00000051b500780c */ /* 0x000fe40001fa4270 */
[C---:B------:R-:W-:Y:S02]  /*17d80*/  ISETP.LT.OR P4, PT, R180.reuse, 0x39, P4 ;  /* 0x00000039b400780c */ /* 0x040fe40002781670 */
[----:B------:R-:W-:-:S02]  /*17d90*/  ISETP.LT.OR P5, PT, R180, 0x52, P5 ;  /* 0x00000052b400780c */ /* 0x000fc40002fa1670 */
[----:B------:R-:W-:Y:S01]  /*17da0*/  FSEL R143, R143, -INF , !P4 ;  /* 0xff8000008f8f7808 */ /* 0x000fe20006000000 */
[----:B------:R-:W-:Y:S01]  /*17db0*/  MUFU.EX2 R142, R142 ;  /* 0x0000008e008e7308 */ /* 0x000fe20000000800 */
[----:B------:R-:W-:Y:S02]  /*17dc0*/  FSEL R156, R156, -INF , !P5 ;  /* 0xff8000009c9c7808 */ /* 0x000fe40006800000 */
[C---:B------:R-:W-:Y:S02]  /*17dd0*/  ISETP.GT.AND P5, PT, R181.reuse, 0x59, P3 ;  /* 0x00000059b500780c */ /* 0x040fe40001fa4270 */
[----:B------:R-:W-:Y:S02]  /*17de0*/  ISETP.GT.AND P4, PT, R181, 0x40, P3 ;  /* 0x00000040b500780c */ /* 0x000fe40001f84270 */
[C---:B------:R-:W-:Y:S01]  /*17df0*/  ISETP.LT.OR P5, PT, R180.reuse, 0x5a, P5 ;  /* 0x0000005ab400780c */ /* 0x040fe20002fa1670 */
[----:B------:R-:W-:Y:S01]  /*17e00*/  MUFU.EX2 R145, R145 ;  /* 0x0000009100917308 */ /* 0x000fe20000000800 */
[----:B------:R-:W-:-:S02]  /*17e10*/  ISETP.LT.OR P4, PT, R180, 0x41, P4 ;  /* 0x00000041b400780c */ /* 0x000fc40002781670 */
[----:B------:R-:W-:Y:S02]  /*17e20*/  FSEL R160, R160, -INF , !P5 ;  /* 0xff800000a0a07808 */ /* 0x000fe40006800000 */
[----:B------:R-:W-:Y:S02]  /*17e30*/  ISETP.GT.AND P5, PT, R181, 0x61, P3 ;  /* 0x00000061b500780c */ /* 0x000fe40001fa4270 */
[----:B------:R-:W-:Y:S01]  /*17e40*/  FSEL R147, R147, -INF , !P4 ;  /* 0xff80000093937808 */ /* 0x000fe20006000000 */
[----:B------:R-:W-:Y:S01]  /*17e50*/  MUFU.EX2 R146, R146 ;  /* 0x0000009200927308 */ /* 0x000fe20000000800 */
[----:B------:R-:W-:Y:S02]  /*17e60*/  ISETP.LT.OR P5, PT, R180, 0x62, P5 ;  /* 0x00000062b400780c */ /* 0x000fe40002fa1670 */
[----:B------:R-:W-:Y:S02]  /*17e70*/  ISETP.GT.AND P4, PT, R181, 0x48, P3 ;  /* 0x00000048b500780c */ /* 0x000fe40001f84270 */
[----:B------:R-:W-:-:S02]  /*17e80*/  FSEL R164, R164, -INF , !P5 ;  /* 0xff800000a4a47808 */ /* 0x000fc40006800000 */
[----:B------:R-:W-:Y:S01]  /*17e90*/  ISETP.GT.AND P5, PT, R181, 0x69, P3 ;  /* 0x00000069b500780c */ /* 0x000fe20001fa4270 */
[----:B------:R-:W-:Y:S01]  /*17ea0*/  MUFU.EX2 R149, R149 ;  /* 0x0000009500957308 */ /* 0x000fe20000000800 */
[C---:B------:R-:W-:Y:S02]  /*17eb0*/  ISETP.LT.OR P4, PT, R180.reuse, 0x49, P4 ;  /* 0x00000049b400780c */ /* 0x040fe40002781670 */
[----:B------:R-:W-:Y:S02]  /*17ec0*/  ISETP.LT.OR P5, PT, R180, 0x6a, P5 ;  /* 0x0000006ab400780c */ /* 0x000fe40002fa1670 */
[----:B------:R-:W-:Y:S02]  /*17ed0*/  FSEL R151, R151, -INF , !P4 ;  /* 0xff80000097977808 */ /* 0x000fe40006000000 */
[----:B------:R-:W-:Y:S01]  /*17ee0*/  FSEL R168, R168, -INF , !P5 ;  /* 0xff800000a8a87808 */ /* 0x000fe20006800000 */
[----:B------:R-:W-:Y:S01]  /*17ef0*/  MUFU.EX2 R150, R150 ;  /* 0x0000009600967308 */ /* 0x000fe20000000800 */
[----:B------:R-:W-:-:S02]  /*17f00*/  ISETP.GT.AND P5, PT, R181, RZ, P3 ;  /* 0x000000ffb500720c */ /* 0x000fc40001fa4270 */
[----:B------:R-:W-:Y:S02]  /*17f10*/  ISETP.GT.AND P4, PT, R181, 0x50, P3 ;  /* 0x00000050b500780c */ /* 0x000fe40001f84270 */
[C---:B------:R-:W-:Y:S02]  /*17f20*/  ISETP.LT.OR P5, PT, R180.reuse, 0x1, P5 ;  /* 0x00000001b400780c */ /* 0x040fe40002fa1670 */
[----:B------:R-:W-:Y:S01]  /*17f30*/  ISETP.LT.OR P4, PT, R180, 0x51, P4 ;  /* 0x00000051b400780c */ /* 0x000fe20002781670 */
[----:B------:R-:W-:Y:S01]  /*17f40*/  MUFU.EX2 R153, R153 ;  /* 0x0000009900997308 */ /* 0x000fe20000000800 */
[----:B------:R-:W-:Y:S02]  /*17f50*/  FSEL R9, R9, -INF , !P5 ;  /* 0xff80000009097808 */ /* 0x000fe40006800000 */
[----:B------:R-:W-:Y:S02]  /*17f60*/  FSEL R155, R155, -INF , !P4 ;  /* 0xff8000009b9b7808 */ /* 0x000fe40006000000 */
[----:B------:R-:W-:-:S02]  /*17f70*/  FMNMX.FTZ R10, R9, R14, !PT ;  /* 0x0000000e090a7209 */ /* 0x000fc40007810000 */
[----:B------:R-:W-:Y:S01]  /*17f80*/  ISETP.GT.AND P4, PT, R181, 0x58, P3 ;  /* 0x00000058b500780c */ /* 0x000fe20001f84270 */
[----:B------:R-:W-:Y:S01]  /*17f90*/  MUFU.EX2 R154, R154 ;  /* 0x0000009a009a7308 */ /* 0x000fe20000000800 */
[----:B------:R-:W-:Y:S02]  /*17fa0*/  FMNMX.FTZ R10, R15, R10, !PT ;  /* 0x0000000a0f0a7209 */ /* 0x000fe40007810000 */
[----:B------:R-:W-:Y:S02]  /*17fb0*/  ISETP.LT.OR P4, PT, R180, 0x59, P4 ;  /* 0x00000059b400780c */ /* 0x000fe40002781670 */
[----:B------:R-:W-:Y:S02]  /*17fc0*/  FMNMX.FTZ R10, R23, R10, !PT ;  /* 0x0000000a170a7209 */ /* 0x000fe40007810000 */
[----:B------:R-:W-:Y:S01]  /*17fd0*/  FSEL R159, R159, -INF , !P4 ;  /* 0xff8000009f9f7808 */ /* 0x000fe20006000000 */
[----:B------:R-:W-:Y:S01]  /*17fe0*/  MUFU.EX2 R157, R157 ;  /* 0x0000009d009d7308 */ /* 0x000fe20000000800 */
[----:B------:R-:W-:-:S02]  /*17ff0*/  FMNMX.FTZ R10, R120, R10, !PT ;  /* 0x0000000a780a7209 */ /* 0x000fc40007810000 */
[----:B------:R-:W-:Y:S02]  /*18000*/  ISETP.GT.AND P4, PT, R181, 0x60, P3 ;  /* 0x00000060b500780c */ /* 0x000fe40001f84270 */
[----:B------:R-:W-:Y:S02]  /*18010*/  FMNMX.FTZ R10, R125, R10, !PT ;  /* 0x0000000a7d0a7209 */ /* 0x000fe40007810000 */
[----:B------:R-:W-:Y:S01]  /*18020*/  ISETP.LT.OR P4, PT, R180, 0x61, P4 ;  /* 0x00000061b400780c */ /* 0x000fe20002781670 */
[----:B------:R-:W-:Y:S01]  /*18030*/  MUFU.EX2 R158, R158 ;  /* 0x0000009e009e7308 */ /* 0x000fe20000000800 */
[----:B------:R-:W-:Y:S02]  /*18040*/  FMNMX.FTZ R10, R126, R10, !PT ;  /* 0x0000000a7e0a7209 */ /* 0x000fe40007810000 */
        /* <DEDUP_REMOVED lines=17> */
[C---:B------:R-:W-:Y:S01]  /*18160*/  ISETP.GT.AND P4, PT, R181.reuse, 0x71, P3 ;  /* 0x00000071b500780c */ /* 0x040fe20001f84270 */
[----:B------:R-:W-:Y:S01]  /*18170*/  MUFU.EX2 R166, R166 ;  /* 0x000000a600a67308 */ /* 0x000fe20000000800 */
[----:B------:R-:W-:Y:S02]  /*18180*/  FMNMX.FTZ R10, R140, R10, !PT ;  /* 0x0000000a8c0a7209 */ /* 0x000fe40007810000 */
[----:B------:R-:W-:Y:S02]  /*18190*/  ISETP.GT.AND P5, PT, R181, 0x78, P3 ;  /* 0x00000078b500780c */ /* 0x000fe40001fa4270 */
[----:B------:R-:W-:Y:S02]  /*181a0*/  FMNMX.FTZ R10, R143, R10, !PT ;  /* 0x0000000a8f0a7209 */ /* 0x000fe40007810000 */
[----:B------:R-:W-:Y:S01]  /*181b0*/  ISETP.LT.OR P4, PT, R180, 0x72, P4 ;  /* 0x00000072b400780c */ /* 0x000fe20002781670 */
        /* <DEDUP_REMOVED lines=9> */
[----:B------:R-:W-:Y:S01]  /*18250*/  ISETP.LT.OR P3, PT, R180, 0x7a, P3 ;  /* 0x0000007ab400780c */ /* 0x000fe20001f61670 */
[----:B------:R-:W-:Y:S01]  /*18260*/  MUFU.EX2 R173, R173 ;  /* 0x000000ad00ad7308 */ /* 0x000fe20000000800 */
[----:B------:R-:W-:Y:S02]  /*18270*/  FMNMX.FTZ R10, R152, R10, !PT ;  /* 0x0000000a980a7209 */ /* 0x000fe40007810000 */
[----:B------:R-:W-:Y:S02]  /*18280*/  FSEL R176, R176, -INF , !P5 ;  /* 0xff800000b0b07808 */ /* 0x000fe40006800000 */
[----:B------:R-:W-:Y:S02]  /*18290*/  FMNMX.FTZ R10, R155, R10, !PT ;  /* 0x0000000a9b0a7209 */ /* 0x000fe40007810000 */
[----:B------:R-:W-:Y:S01]  /*182a0*/  FSEL R177, R177, -INF , !P3 ;  /* 0xff800000b1b17808 */ /* 0x000fe20005800000 */
        /* <DEDUP_REMOVED lines=16> */
[----:B------:R0:W-:Y:S03]  /*183b0*/  MUFU.EX2 R10, R141 ;  /* 0x0000008d000a7308 */ /* 0x0001e60000000800 */
[----:B0-----:R-:W0:Y:S02]  /*183c0*/  SHFL.BFLY PT, R141, R175, 0x1, 0x1f ;  /* 0x0c201f00af8d7f89 */ /* 0x001e2400000e0000 */
        /* <DEDUP_REMOVED lines=8> */
[----:B------:R-:W-:Y:S04]  /*18450*/  MUFU.EX2 R14, R14 ;  /* 0x0000000e000e7308 */ /* 0x000fe80000000800 */
[----:B------:R-:W-:-:S01]  /*18460*/  FFMA.FTZ R9, R9, UR35, -R180 ;  /* 0x0000002309097c23 */ /* 0x000fc200080108b4 */
[--C-:B------:R-:W-:Y:S01]  /*18470*/  FFMA.FTZ R15, R15, UR35, -R180.reuse ;  /* 0x000000230f0f7c23 */ /* 0x100fe200080108b4 */
[----:B------:R-:W-:-:S01]  /*18480*/  FFMA.FTZ R23, R23, UR35, -R180 ;  /* 0x0000002317177c23 */ /* 0x000fc200080108b4 */
        /* <DEDUP_REMOVED lines=29> */
[----:B------:R-:W-:Y:S01]  /*18660*/  FADD.FTZ R3, R20, R4 ;  /* 0x0000000414037221 */ /* 0x000fe20000010000 */
[----:B------:R-:W-:-:S01]  /*18670*/  FFMA.FTZ R167, R167, UR35, -R180 ;  /* 0x00000023a7a77c23 */ /* 0x000fc200080108b4 */
[--C-:B------:R-:W-:Y:S01]  /*18680*/  FFMA.FTZ R168, R168, UR35, -R180.reuse ;  /* 0x00000023a8a87c23 */ /* 0x100fe200080108b4 */
[----:B------:R-:W-:-:S01]  /*18690*/  FFMA.FTZ R171, R171, UR35, -R180 ;  /* 0x00000023abab7c23 */ /* 0x000fc200080108b4 */
[----:B------:R-:W-:Y:S01]  /*186a0*/  FADD.FTZ R3, R21, R3 ;  /* 0x0000000315037221 */ /* 0x000fe20000010000 */
[----:B------:R-:W-:-:S01]  /*186b0*/  FFMA.FTZ R172, R172, UR35, -R180 ;  /* 0x00000023acac7c23 */ /* 0x000fc200080108b4 */
[----:B------:R-:W1:Y:S01]  /*186c0*/  MUFU.EX2 R125, R125 ;  /* 0x0000007d007d7308 */ /* 0x000e620000000800 */
[----:B--2---:R-:W-:-:S01]  /*186d0*/  FADD.FTZ R4, R23, R175 ;  /* 0x000000af17047221 */ /* 0x004fc20000010000 */
[----:B------:R-:W-:Y:S01]  /*186e0*/  FADD.FTZ R3, R121, R3 ;  /* 0x0000000379037221 */ /* 0x000fe20000010000 */
[----:B------:R-:W-:-:S01]  /*186f0*/  FFMA.FTZ R176, R176, UR35, -R180 ;  /* 0x00000023b0b07c23 */ /* 0x000fc200080108b4 */
[----:B------:R-:W-:-:S02]  /*18700*/  FFMA.FTZ R177, R177, UR35, -R180 ;  /* 0x00000023b1b17c23 */ /* 0x000fc400080108b4 */
[----:B------:R-:W-:-:S02]  /*18710*/  FADD.FTZ R3, R124, R3 ;  /* 0x000000037c037221 */ /* 0x000fc40000010000 */
        /* <DEDUP_REMOVED lines=50> */
[----:B------:R-:W-:-:S06]  /*18a40*/  FADD.FTZ R3, R178, R3 ;  /* 0x00000003b2037221 */ /* 0x000fcc0000010000 */
        /* <DEDUP_REMOVED lines=28> */
[----:B0-----:R-:W-:Y:S01]  /*18c10*/  FADD.FTZ R175, R176, R4 ;  /* 0x00000004b0af7221 */ /* 0x001fe20000010000 */
[----:B------:R-:W-:-:S03]  /*18c20*/  FADD.FTZ R4, R123, R3 ;  /* 0x000000037b047221 */ /* 0x000fc60000010000 */
[----:B-1----:R-:W-:Y:S01]  /*18c30*/  FADD.FTZ R3, R177, R175 ;  /* 0x000000afb1037221 */ /* 0x002fe20000010000 */
[----:B------:R-:W-:Y:S06]  /*18c40*/  @!P0 BRA `(.L_x_1778) ;  /* 0x0000000000048947 */ /* 0x000fec0003800000 */
[----:B------:R-:W-:Y:S01]  /*18c50*/  BPT.TRAP 0x1 ;  /* 0x000000040000795c */ /* 0x000fe20000300000 */
.L_x_1778:
[----:B------:R-:W-:Y:S01]  /*18c60*/  IMAD R17, R17, 0x8, R16 ;  /* 0x0000000811117824 */ /* 0x000fe200078e0210 */
[----:B------:R-:W-:Y:S01]  /*18c70*/  ISETP.GT.AND P3, PT, R0, R11, PT ;  /* 0x0000000b0000720c */ /* 0x000fe20003f64270 */
[----:B------:R-:W-:Y:S01]  /*18c80*/  IMAD.U32 R175, RZ, RZ, UR38 ;  /* 0x00000026ffaf7e24 */ /* 0x000fe2000f8e00ff */
[----:B------:R-:W-:Y:S01]  /*18c90*/  F2FP.SATFINITE.E4M3.F32.PACK_AB_MERGE_C R20, R21, R20, RZ ;  /* 0x000000141514723e */ /* 0x000fe200048070ff */
[----:B------:R-:W-:Y:S01]  /*18ca0*/  VIADD R17, R17, 0x2a860 ;  /* 0x0002a86011117836 */ /* 0x000fe20000000000 */
        /* <DEDUP_REMOVED lines=30> */
[----:B------:R-:W-:Y:S01]  /*18e90*/  PRMT R17, R175, 0x654, R17 ;  /* 0x00000654af117816 */ /* 0x000fe20000000011 */
[----:B------:R-:W-:Y:S01]  /*18ea0*/  FMUL.FTZ R55, R55, R14 ;  /* 0x0000000e37377220 */ /* 0x000fe20000410000 */
[----:B------:R-:W-:Y:S01]  /*18eb0*/  F2FP.SATFINITE.E4M3.F32.PACK_AB_MERGE_C R8, R8, R122, R20 ;  /* 0x0000007a0808723e */ /* 0x000fe20004807014 */
[-C--:B------:R-:W-:Y:S01]  /*18ec0*/  FMUL.FTZ R58, R58, R14.reuse ;  /* 0x0000000e3a3a7220 */ /* 0x080fe20000410000 */
[----:B------:R-:W-:Y:S01]  /*18ed0*/  F2FP.SATFINITE.E4M3.F32.PACK_AB_MERGE_C R9, R15, R9, R23 ;  /* 0x000000090f09723e */ /* 0x000fe20004807017 */
[----:B------:R0:W-:Y:S01]  /*18ee0*/  SYNCS.ARRIVE.TRANS64.RED.A1T0 RZ, [R17+URZ], RZ ;  /* 0x000000ff11ff79a7 */ /* 0x0001e2000810043f */
        /* <DEDUP_REMOVED lines=94> */
[----:B------:R-:W-:Y:S01]  /*194d0*/  MOV R198, R127 ;  /* 0x0000007f00c67202 */ /* 0x000fe20000000f00 */
[----:B------:R-:W-:-:S02]  /*194e0*/  IMAD.MOV.U32 R14, RZ, RZ, R141 ;  /* 0x000000ffff0e7224 */ /* 0x000fc400078e008d */
[----:B------:R-:W-:Y:S02]  /*194f0*/  IMAD.MOV.U32 R10, RZ, RZ, R6 ;  /* 0x000000ffff0a7224 */ /* 0x000fe400078e0006 */
[----:B------:R-:W-:Y:S02]  /*19500*/  IMAD.MOV.U32 R23, RZ, RZ, R13 ;  /* 0x000000ffff177224 */ /* 0x000fe400078e000d */
[----:B0-----:R-:W-:Y:S02]  /*19510*/  IMAD.MOV.U32 R17, RZ, RZ, R12 ;  /* 0x000000ffff117224 */ /* 0x001fe400078e000c */
        /* <DEDUP_REMOVED lines=15> */
[----:B------:R-:W-:Y:S06]  /*19610*/  @P3 BRA `(.L_x_1779) ;  /* 0xffffffc400443947 */ /* 0x000fec000383ffff */
[----:B------:R-:W-:Y:S02]  /*19620*/  IMAD.MOV.U32 R14, RZ, RZ, R141 ;  /* 0x000000ffff0e7224 */ /* 0x000fe400078e008d */
[----:B------:R-:W-:Y:S02]  /*19630*/  IMAD.MOV.U32 R10, RZ, RZ, R6 ;  /* 0x000000ffff0a7224 */ /* 0x000fe400078e0006 */
[----:B------:R-:W-:Y:S02]  /*19640*/  IMAD.MOV.U32 R17, RZ, RZ, R12 ;  /* 0x000000ffff117224 */ /* 0x000fe400078e000c */
[----:B------:R-:W-:-:S07]  /*19650*/  IMAD.MOV.U32 R23, RZ, RZ, R13 ;  /* 0x000000ffff177224 */ /* 0x000fce00078e000d */
.L_x_1759:
[----:B------:R-:W0:Y:S01]  /*19660*/  LDC R6, c[0x0][0x448] ;  /* 0x00011200ff067b82 */ /* 0x000e220000000800 */
[----:B------:R-:W-:-:S07]  /*19670*/  ULDC UR6, c[0x0][0x9dc] ;  /* 0x0002770000067ab9 */ /* 0x000fce0000000800 */
[----:B------:R-:W1:Y:S01]  /*19680*/  LDC R12, c[0x0][0x9e4] ;  /* 0x00027900ff0c7b82 */ /* 0x000e620000000800 */
[----:B0-----:R-:W-:Y:S01]  /*19690*/  ISETP.NE.AND P4, PT, R6, 0x1, PT ;  /* 0x000000010600780c */ /* 0x001fe20003f85270 */
[----:B------:R-:W-:Y:S01]  /*196a0*/  VIADD R6, R211, 0x7f ;  /* 0x0000007fd3067836 */ /* 0x000fe20000000000 */
[----:B-1----:R-:W-:-:S11]  /*196b0*/  ISETP.GE.AND P5, PT, R12, 0x1, PT ;  /* 0x000000010c00780c */ /* 0x002fd60003fa6270 */
[----:B------:R-:W0:Y:S08]  /*196c0*/  @P4 LDC R7, c[0x0][0x44c] ;  /* 0x00011300ff074b82 */ /* 0x000e300000000800 */
[----:B------:R-:W1:Y:S01]  /*196d0*/  @P4 LDC R8, c[0x0][0x450] ;  /* 0x00011400ff084b82 */ /* 0x000e620000000800 */
[----:B0-----:R-:W-:-:S05]  /*196e0*/  @P4 IMAD.HI.U32 R7, R6, R7, RZ ;  /* 0x0000000706074227 */ /* 0x001fca00078e00ff */
[----:B-1----:R-:W-:Y:S02]  /*196f0*/  @P4 SHF.R.U32.HI R6, RZ, R8, R7 ;  /* 0x00000008ff064219 */ /* 0x002fe40000011607 */
[----:B------:R-:W-:-:S05]  /*19700*/  IADD3 R7, R203, 0x1, -R202 ;  /* 0x00000001cb077810 */ /* 0x000fca0007ffe8ca */
[----:B------:R-:W-:-:S04]  /*19710*/  IMAD.IADD R6, R7, 0x1, R6 ;  /* 0x0000000107067824 */ /* 0x000fc800078e0206 */
[----:B------:R-:W-:Y:S01]  /*19720*/  VIADD R8, R6, -UR6 ;  /* 0x8000000606087c36 */ /* 0x000fe20008000000 */
[----:B------:R-:W-:Y:S06]  /*19730*/  @!P5 BRA `(.L_x_1780) ;  /* 0x000000000048d947 */ /* 0x000fec0003800000 */
[----:B------:R-:W-:Y:S01]  /*19740*/  IMAD.MOV.U32 R9, RZ, RZ, R6 ;  /* 0x000000ffff097224 */ /* 0x000fe200078e0006 */
[----:B------:R-:W-:Y:S04]  /*19750*/  BSSY B0, `(.L_x_1781) ;  /* 0x000000e000007945 */ /* 0x000fe80003800000 */
        /* <DEDUP_REMOVED lines=9> */
.L_x_1782:
[----:B------:R-:W-:-:S13]  /*197f0*/  ISETP.NE.AND P1, PT, R12, 0x1, PT ;  /* 0x000000010c00780c */ /* 0x000fda0003f25270 */
[----:B------:R-:W0:Y:S02]  /*19800*/  @P1 LDC.64 R6, c[0x0][0x9e8] ;  /* 0x00027a00ff061b82 */ /* 0x000e240000000a00 */
[----:B0-----:R-:W-:-:S05]  /*19810*/  @P1 IMAD.HI.U32 R6, R9, R6, RZ ;  /* 0x0000000609061227 */ /* 0x001fca00078e00ff */
[----:B------:R-:W-:-:S07]  /*19820*/  @P1 SHF.R.U32.HI R9, RZ, R7, R6 ;  /* 0x00000007ff091219 */ /* 0x000fce0000011606 */
.L_x_1783:
[----:B------:R-:W-:Y:S05]  /*19830*/  BSYNC B0 ;  /* 0x0000000000007941 */ /* 0x000fea0003800000 */
.L_x_1781:
[----:B------:R-:W-:-:S05]  /*19840*/  IMAD R9, R9, R12, RZ ;  /* 0x0000000c09097224 */ /* 0x000fca00078e02ff */
[----:B------:R-:W-:-:S07]  /*19850*/  VIMNMX R8, R8, R9, !PT ;  /* 0x0000000908087248 */ /* 0x000fce0007fe0100 */
.L_x_1780:
[----:B------:R-:W-:-:S05]  /*19860*/  VIADD R8, R8, 0x7f ;  /* 0x0000007f08087836 */ /* 0x000fca0000000000 */
[----:B------:R-:W-:-:S04]  /*19870*/  SHF.R.S32.HI R7, RZ, 0x1f, R8 ;  /* 0x0000001fff077819 */ /* 0x000fc80000011408 */
[----:B------:R-:W-:-:S04]  /*19880*/  LEA.HI R7, R7, R8, RZ, 0x7 ;  /* 0x0000000807077211 */ /* 0x000fc800078f38ff */
[----:B------:R-:W-:-:S04]  /*19890*/  SHF.R.S32.HI R7, RZ, 0x7, R7 ;  /* 0x00000007ff077819 */ /* 0x000fc80000011407 */
[----:B------:R-:W-:-:S04]  /*198a0*/  VIMNMX R13, R224, R7, !PT ;  /* 0x00000007e00d7248 */ /* 0x000fc80007fe0100 */
[----:B------:R-:W-:-:S13]  /*198b0*/  ISETP.GE.AND P1, PT, R0, R13, PT ;  /* 0x0000000d0000720c */ /* 0x000fda0003f26270 */
[----:B------:R-:W-:Y:S05]  /*198c0*/  @!P1 BRA `(.L_x_1784) ;  /* 0x0000002800c49947 */ /* 0x000fea0003800000 */
[----:B------:R-:W-:Y:S02]  /*198d0*/  IMAD.MOV.U32 R12, RZ, RZ, R14 ;  /* 0x000000ffff0c7224 */ /* 0x000fe400078e000e */
[----:B------:R-:W-:Y:S02]  /*198e0*/  IMAD.MOV.U32 R11, RZ, RZ, R10 ;  /* 0x000000ffff0b7224 */ /* 0x000fe400078e000a */
[----:B------:R-:W-:Y:S02]  /*198f0*/  IMAD.MOV.U32 R6, RZ, RZ, R23 ;  /* 0x000000ffff067224 */ /* 0x000fe400078e0017 */
[----:B------:R-:W-:-:S07]  /*19900*/  IMAD.MOV.U32 R15, RZ, RZ, R17 ;  /* 0x000000ffff0f7224 */ /* 0x000fce00078e0011 */
.L_x_1796:
[----:B------:R-:W-:Y:S01]  /*19910*/  ISETP.NE.AND P1, PT, R15, 0x1, PT ;  /* 0x000000010f00780c */ /* 0x000fe20003f25270 */
[----:B------:R-:W-:Y:S05]  /*19920*/  YIELD ;  /* 0x0000000000007946 */ /* 0x000fea0003800000 */
[----:B------:R-:W-:Y:S02]  /*19930*/  SEL R23, RZ, 0x1, P1 ;  /* 0x00000001ff177807 */ /* 0x000fe40000800000 */
[----:B------:R-:W-:Y:S02]  /*19940*/  ISETP.NE.AND P1, PT, R217, RZ, PT ;  /* 0x000000ffd900720c */ /* 0x000fe40003f25270 */
[----:B------:R-:W-:-:S11]  /*19950*/  LOP3.LUT R23, R6, R23, RZ, 0x3c, !PT ;  /* 0x0000001706177212 */ /* 0x000fd600078e3cff */
[----:B------:R-:W-:Y:S05]  /*19960*/  @P1 BRA `(.L_x_1785) ;  /* 0x00000000003c1947 */ /* 0x000fea0003800000 */
[----:B------:R-:W-:Y:S05]  /*19970*/  @!P0 BRA `(.L_x_1786) ;  /* 0x0000000000048947 */ /* 0x000fea0003800000 */
[----:B------:R-:W-:Y:S01]  /*19980*/  BPT.TRAP 0x1 ;  /* 0x000000040000795c */ /* 0x000fe20000300000 */
.L_x_1786:
[----:B------:R-:W-:Y:S01]  /*19990*/  VIADD R7, R15, 0x1 ;  /* 0x000000010f077836 */ /* 0x000fe20000000000 */
[----:B------:R-:W-:-:S04]  /*199a0*/  SHF.L.U32 R8, R23, 0x1f, RZ ;  /* 0x0000001f17087819 */ /* 0x000fc800000006ff */
[----:B------:R-:W-:-:S04]  /*199b0*/  ISETP.NE.AND P2, PT, R7, 0x2, PT ;  /* 0x000000020700780c */ /* 0x000fc80003f45270 */
[----:B------:R-:W-:-:S05]  /*199c0*/  SEL R7, R7, RZ, P2 ;  /* 0x000000ff07077207 */ /* 0x000fca0001000000 */
[----:B------:R-:W-:-:S04]  /*199d0*/  IMAD R7, R7, 0x8, R16 ;  /* 0x0000000807077824 */ /* 0x000fc800078e0210 */
[----:B------:R0:W1:Y:S01]  /*199e0*/  SYNCS.PHASECHK.TRANS64.TRYWAIT P2, [R7+URZ+0x2a830], R8 ;  /* 0x02a83008070075a7 */ /* 0x000062000804017f */
[----:B------:R-:W-:Y:S05]  /*199f0*/  @!P0 BRA `(.L_x_1787) ;  /* 0x0000000000048947 */ /* 0x000fea0003800000 */
[----:B------:R-:W-:Y:S01]  /*19a00*/  BPT.TRAP 0x1 ;  /* 0x000000040000795c */ /* 0x000fe20000300000 */
.L_x_1787:
[----:B------:R-:W-:Y:S04]  /*19a10*/  BSSY B0, `(.L_x_1785) ;  /* 0x0000004000007945 */ /* 0x000fe80003800000 */
[----:B-1----:R-:W-:Y:S05]  /*19a20*/  @P2 BRA `(.L_x_1788) ;  /* 0x0000000000082947 */ /* 0x002fea0003800000 */
[----:B------:R-:W1:Y:S02]  /*19a30*/  SYNCS.PHASECHK.TRANS64.TRYWAIT P2, [R7+URZ+0x2a830], R8 ;  /* 0x02a83008070075a7 */ /* 0x000e64000804017f */
[----:B-1----:R-:W-:Y:S05]  /*19a40*/  @!P2 BRA `(.L_x_1789) ;  /* 0x00000160006ca947 */ /* 0x002fea0003800000 */
.L_x_1788:
[----:B------:R-:W-:Y:S05]  /*19a50*/  BSYNC B0 ;  /* 0x0000000000007941 */ /* 0x000fea0003800000 */
.L_x_1785:
[----:B01----:R-:W0:Y:S01]  /*19a60*/  S2R R7, SR_TID.X ;  /* 0x0000000000077919 */ /* 0x003e220000002100 */
[----:B------:R-:W-:Y:S01]  /*19a70*/  VIADD R17, R15, 0x1 ;  /* 0x000000010f117836 */ /* 0x000fe20000000000 */
[----:B------:R-:W-:Y:S05]  /*19a80*/  WARPSYNC.ALL ;  /* 0x0000000000007948 */ /* 0x000fea0003800000 */
[C---:B------:R-:W-:Y:S01]  /*19a90*/  ISETP.NE.AND P2, PT, R17.reuse, 0x2, PT ;  /* 0x000000021100780c */ /* 0x040fe20003f45270 */
[----:B------:R-:W-:Y:S02]  /*19aa0*/  IMAD.MOV.U32 R9, RZ, RZ, -0x7fffffe0 ;  /* 0x80000020ff097424 */ /* 0x000fe400078e00ff */
[----:B------:R-:W-:Y:S01]  /*19ab0*/  IMAD.MOV.U32 R121, RZ, RZ, -0x7fffffe0 ;  /* 0x80000020ff797424 */ /* 0x000fe200078e00ff */
[----:B------:R-:W-:Y:S01]  /*19ac0*/  SEL R17, R17, RZ, P2 ;  /* 0x000000ff11117207 */ /* 0x000fe20001000000 */
[----:B------:R-:W-:Y:S01]  /*19ad0*/  IMAD.MOV.U32 R123, RZ, RZ, -0x7fffffe0 ;  /* 0x80000020ff7b7424 */ /* 0x000fe200078e00ff */
[----:B------:R-:W-:Y:S01]  /*19ae0*/  R2UR UR27, R9 ;  /* 0x00000000091b72ca */ /* 0x000fe200000e0000 */
[----:B------:R-:W-:Y:S01]  /*19af0*/  IMAD.MOV.U32 R21, RZ, RZ, -0x7fffffe0 ;  /* 0x80000020ff157424 */ /* 0x000fe200078e00ff */
[----:B------:R-:W-:Y:S01]  /*19b00*/  R2UR UR7, R121 ;  /* 0x00000000790772ca */ /* 0x000fe200000e0000 */
[----:B------:R-:W-:Y:S01]  /*19b10*/  IMAD R8, R17, 0x600, R5 ;  /* 0x0000060011087824 */ /* 0x000fe200078e0205 */
[----:B------:R-:W-:-:S02]  /*19b20*/  R2UR UR15, R121 ;  /* 0x00000000790f72ca */ /* 0x000fc400000e0000 */
[----:B------:R-:W-:Y:S01]  /*19b30*/  R2UR UR19, R123 ;  /* 0x000000007b1372ca */ /* 0x000fe200000e0000 */
[C---:B------:R-:W-:Y:S01]  /*19b40*/  VIADD R120, R8.reuse, 0x2 ;  /* 0x0000000208787836 */ /* 0x040fe20000000000 */
[C---:B------:R-:W-:Y:S01]  /*19b50*/  R2UR UR26, R8.reuse ;  /* 0x00000000081a72ca */ /* 0x040fe200000e0000 */
[C---:B------:R-:W-:Y:S01]  /*19b60*/  VIADD R122, R8.reuse, 0x400 ;  /* 0x00000400087a7836 */ /* 0x040fe20000000000 */
[----:B------:R-:W-:Y:S01]  /*19b70*/  R2UR UR11, R21 ;  /* 0x00000000150b72ca */ /* 0x000fe200000e0000 */
[----:B------:R-:W-:Y:S01]  /*19b80*/  VIADD R20, R8, 0x200 ;  /* 0x0000020008147836 */ /* 0x000fe20000000000 */
[----:B------:R-:W-:Y:S01]  /*19b90*/  R2UR UR6, R120 ;  /* 0x00000000780672ca */ /* 0x000fe200000e0000 */
[----:B------:R-:W-:Y:S01]  /*19ba0*/  VIADD R120, R8, 0x202 ;  /* 0x0000020208787836 */ /* 0x000fe20000000000 */
[----:B------:R-:W-:Y:S01]  /*19bb0*/  R2UR UR18, R122 ;  /* 0x000000007a1272ca */ /* 0x000fe200000e0000 */
[----:B------:R-:W-:Y:S01]  /*19bc0*/  VIADD R8, R8, 0x402 ;  /* 0x0000040208087836 */ /* 0x000fe20000000000 */
[----:B------:R-:W-:-:S02]  /*19bd0*/  R2UR UR10, R20 ;  /* 0x00000000140a72ca */ /* 0x000fc400000e0000 */
[----:B------:R-:W-:Y:S02]  /*19be0*/  R2UR UR14, R120 ;  /* 0x00000000780e72ca */ /* 0x000fe400000e0000 */
[----:B0-----:R-:W-:Y:S02]  /*19bf0*/  SHF.R.U32.HI R7, RZ, 0x7, R7 ;  /* 0x00000007ff077819 */ /* 0x001fe40000011607 */
[----:B------:R-:W-:Y:S02]  /*19c00*/  R2UR UR22, R8 ;  /* 0x00000000081672ca */ /* 0x000fe400000e0000 */
[----:B------:R-:W-:Y:S01]  /*19c10*/  R2UR UR23, R9 ;  /* 0x00000000091772ca */ /* 0x000fe200000e0000 */
[----:B------:R-:W-:-:S05]  /*19c20*/  VIADD R7, R7, 0x8 ;  /* 0x0000000807077836 */ /* 0x000fca0000000000 */
        /* <DEDUP_REMOVED lines=22> */
.L_x_1791:
[----:B------:R-:W-:Y:S01]  /*19d90*/  SHF.L.U32 R6, R6, 0x1f, RZ ;  /* 0x0000001f06067819 */ /* 0x000fe200000006ff */
[----:B------:R-:W-:-:S04]  /*19da0*/  IMAD R7, R15, 0x8, R16 ;  /* 0x000000080f077824 */ /* 0x000fc800078e0210 */
[----:B------:R0:W1:Y:S01]  /*19db0*/  SYNCS.PHASECHK.TRANS64.TRYWAIT P1, [R7+URZ+0x2a850], R6 ;  /* 0x02a85006070075a7 */ /* 0x000062000802017f */
[----:B------:R-:W-:Y:S05]  /*19dc0*/  @!P0 BRA `(.L_x_1792) ;  /* 0x0000000000048947 */ /* 0x000fea0003800000 */
[----:B------:R-:W-:Y:S01]  /*19dd0*/  BPT.TRAP 0x1 ;  /* 0x000000040000795c */ /* 0x000fe20000300000 */
.L_x_1792:
[----:B-1----:R-:W-:Y:S05]  /*19de0*/  @P1 BRA `(.L_x_1790) ;  /* 0x0000000000081947 */ /* 0x002fea0003800000 */
[----:B------:R-:W1:Y:S02]  /*19df0*/  SYNCS.PHASECHK.TRANS64.TRYWAIT P1, [R7+URZ+0x2a850], R6 ;  /* 0x02a85006070075a7 */ /* 0x000e64000802017f */
[----:B-1----:R-:W-:Y:S05]  /*19e00*/  @!P1 BRA `(.L_x_1793) ;  /* 0x0000015c00909947 */ /* 0x002fea0003800000 */
.L_x_1790:
        /* <DEDUP_REMOVED lines=39> */
.L_x_1794:
[C---:B0-----:R-:W-:Y:S01]  /*1a080*/  FMUL.FTZ R6, R2.reuse, R120 ;  /* 0x0000007802067220 */ /* 0x041fe20000410000 */
[C---:B------:R-:W-:Y:S01]  /*1a090*/  FMUL.FTZ R7, R2.reuse, R121 ;  /* 0x0000007902077220 */ /* 0x040fe20000410000 */
[C---:B------:R-:W-:Y:S01]  /*1a0a0*/  FMUL.FTZ R20, R2.reuse, R124 ;  /* 0x0000007c02147220 */ /* 0x040fe20000410000 */
[----:B------:R-:W-:Y:S02]  /*1a0b0*/  IMAD R10, R17, 0x8, R16 ;  /* 0x00000008110a7824 */ /* 0x000fe400078e0210 */
[----:B------:R-:W-:Y:S01]  /*1a0c0*/  FMUL.FTZ R21, R2, R125 ;  /* 0x0000007d02157220 */ /* 0x000fe20000410000 */
[----:B------:R-:W-:Y:S01]  /*1a0d0*/  IMAD.U32 R14, RZ, RZ, UR38 ;  /* 0x00000026ff0e7e24 */ /* 0x000fe2000f8e00ff */
[----:B------:R-:W0:Y:S01]  /*1a0e0*/  MUFU.TANH R6, R6 ;  /* 0x0000000600067308 */ /* 0x000e220000002400 */
[----:B------:R-:W-:Y:S02]  /*1a0f0*/  VIADD R10, R10, 0x2a840 ;  /* 0x0002a8400a0a7836 */ /* 0x000fe40000000000 */
[C---:B------:R-:W-:Y:S01]  /*1a100*/  FMUL.FTZ R8, R2.reuse, R122 ;  /* 0x0000007a02087220 */ /* 0x040fe20000410000 */
[C---:B------:R-:W-:Y:S01]  /*1a110*/  FMUL.FTZ R122, R2.reuse, R128 ;  /* 0x00000080027a7220 */ /* 0x040fe20000410000 */
[C---:B------:R-:W-:Y:S01]  /*1a120*/  FMUL.FTZ R9, R2.reuse, R123 ;  /* 0x0000007b02097220 */ /* 0x040fe20000410000 */
[----:B------:R-:W-:Y:S01]  /*1a130*/  FMUL.FTZ R123, R2, R129 ;  /* 0x00000081027b7220 */ /* 0x000fe20000410000 */
[----:B------:R-:W-:Y:S01]  /*1a140*/  PRMT R10, R14, 0x654, R10 ;  /* 0x000006540e0a7816 */ /* 0x000fe2000000000a */
[C---:B------:R-:W-:Y:S01]  /*1a150*/  FMUL.FTZ R120, R2.reuse, R126 ;  /* 0x0000007e02787220 */ /* 0x040fe20000410000 */
[----:B------:R-:W1:Y:S01]  /*1a160*/  MUFU.TANH R7, R7 ;  /* 0x0000000700077308 */ /* 0x000e620000002400 */
[C---:B------:R-:W-:Y:S01]  /*1a170*/  FMUL.FTZ R126, R2.reuse, R132 ;  /* 0x00000084027e7220 */ /* 0x040fe20000410000 */
[----:B------:R0:W-:Y:S01]  /*1a180*/  SYNCS.ARRIVE.TRANS64.RED.A1T0 RZ, [R10+URZ], RZ ;  /* 0x000000ff0aff79a7 */ /* 0x0001e2000810043f */
[C---:B------:R-:W-:Y:S01]  /*1a190*/  FMUL.FTZ R121, R2.reuse, R127 ;  /* 0x0000007f02797220 */ /* 0x040fe20000410000 */
[C---:B------:R-:W-:Y:S01]  /*1a1a0*/  FMUL.FTZ R127, R2.reuse, R133 ;  /* 0x00000085027f7220 */ /* 0x040fe20000410000 */
[C---:B------:R-:W-:Y:S01]  /*1a1b0*/  FMUL.FTZ R128, R2.reuse, R136 ;  /* 0x0000008802807220 */ /* 0x040fe20000410000 */
[C---:B------:R-:W-:Y:S01]  /*1a1c0*/  FMUL.FTZ R129, R2.reuse, R137 ;  /* 0x0000008902817220 */ /* 0x040fe20000410000 */
[C---:B------:R-:W-:Y:S01]  /*1a1d0*/  FMUL.FTZ R124, R2.reuse, R130 ;  /* 0x00000082027c7220 */ /* 0x040fe20000410000 */
[----:B------:R-:W2:Y:S01]  /*1a1e0*/  MUFU.TANH R20, R20 ;  /* 0x0000001400147308 */ /* 0x000ea20000002400 */
[----:B------:R-:W-:Y:S01]  /*1a1f0*/  FMUL.FTZ R130, R2, R140 ;  /* 0x0000008c02827220 */ /* 0x000fe20000410000 */
[----:B0-----:R-:W-:Y:S01]  /*1a200*/  FMNMX.FTZ R10, R6, R11, !PT ;  /* 0x0000000b060a7209 */ /* 0x001fe20007810000 */
        /* <DEDUP_REMOVED lines=63> */
[----:B------:R-:W-:Y:S01]  /*1a600*/  FMUL.FTZ R178, R2, R183 ;  /* 0x000000b702b27220 */ /* 0x000fe20000410000 */
[----:B------:R-:W-:-:S05]  /*1a610*/  UMOV UR35, UR30 ;  /* 0x0000001e00237c82 */ /* 0x000fca0008000000 */
        /* <DEDUP_REMOVED lines=45> */
[----:B-1----:R-:W-:-:S05]  /*1a8f0*/  FMNMX.FTZ R14, R169, R10, !PT ;  /* 0x0000000aa90e7209 */ /* 0x002fca0007810000 */
[----:B------:R-:W1:Y:S02]  /*1a900*/  SHFL.BFLY PT, R10, R14, 0x2, 0x1f ;  /* 0x0c401f000e0a7f89 */ /* 0x000e6400000e0000 */
[----:B------:R-:W3:Y:S08]  /*1a910*/  MUFU.TANH R120, R120 ;  /* 0x0000007800787308 */ /* 0x000ef00000002400 */
[----:B------:R-:W4:Y:S08]  /*1a920*/  MUFU.TANH R121, R121 ;  /* 0x0000007900797308 */ /* 0x000f300000002400 */
[----:B------:R-:W5:Y:S01]  /*1a930*/  MUFU.TANH R124, R124 ;  /* 0x0000007c007c7308 */ /* 0x000f620000002400 */
[----:B-1----:R-:W-:-:S07]  /*1a940*/  FMNMX.FTZ R10, R14, R10, !PT ;  /* 0x0000000a0e0a7209 */ /* 0x002fce0007810000 */
[----:B------:R-:W1:Y:S01]  /*1a950*/  MUFU.TANH R125, R125 ;  /* 0x0000007d007d7308 */ /* 0x000e620000002400 */
[----:B------:R-:W2:Y:S07]  /*1a960*/  SHFL.BFLY PT, R14, R10, 0x1, 0x1f ;  /* 0x0c201f000a0e7f89 */ /* 0x000eae00000e0000 */
[----:B------:R-:W1:Y:S08]  /*1a970*/  MUFU.TANH R134, R134 ;  /* 0x0000008600867308 */ /* 0x000e700000002400 */
[----:B------:R-:W1:Y:S08]  /*1a980*/  MUFU.TANH R135, R135 ;  /* 0x0000008700877308 */ /* 0x000e700000002400 */
[----:B------:R-:W1:Y:S01]  /*1a990*/  MUFU.TANH R138, R138 ;  /* 0x0000008a008a7308 */ /* 0x000e620000002400 */
[----:B--2---:R-:W-:-:S02]  /*1a9a0*/  FMNMX.FTZ R10, R10, R14, !PT ;  /* 0x0000000e0a0a7209 */ /* 0x004fc40007810000 */
[----:B------:R-:W-:-:S05]  /*1a9b0*/  FMNMX.FTZ R14, R8, R12, !PT ;  /* 0x0000000c080e7209 */ /* 0x000fca0007810000 */
[----:B------:R-:W2:Y:S01]  /*1a9c0*/  MUFU.TANH R139, R139 ;  /* 0x0000008b008b7308 */ /* 0x000ea20000002400 */
[----:B0-----:R-:W-:Y:S01]  /*1a9d0*/  FMNMX.FTZ R14, R9, R14, !PT ;  /* 0x0000000e090e7209 */ /* 0x001fe20007810000 */
[----:B------:R-:W-:-:S03]  /*1a9e0*/  FADD.FTZ R11, -R10, R11 ;  /* 0x0000000b0a0b7221 */ /* 0x000fc60000010100 */
[----:B---3--:R-:W-:Y:S01]  /*1a9f0*/  FMNMX.FTZ R14, R120, R14, !PT ;  /* 0x0000000e780e7209 */ /* 0x008fe20007810000 */
[----:B------:R-:W-:Y:S02]  /*1aa00*/  FMUL.FTZ R11, R11, UR35 ;  /* 0x000000230b0b7c20 */ /* 0x000fe40008410000 */
[----:B------:R-:W0:Y:S01]  /*1aa10*/  MUFU.TANH R142, R142 ;  /* 0x0000008e008e7308 */ /* 0x000e220000002400 */
[----:B----4-:R-:W-:-:S04]  /*1aa20*/  FMNMX.FTZ R14, R121, R14, !PT ;  /* 0x0000000e790e7209 */ /* 0x010fc80007810000 */
[----:B-----5:R-:W-:-:S03]  /*1aa30*/  FMNMX.FTZ R14, R124, R14, !PT ;  /* 0x0000000e7c0e7209 */ /* 0x020fc60007810000 */
[----:B------:R-:W3:Y:S01]  /*1aa40*/  MUFU.TANH R143, R143 ;  /* 0x0000008f008f7308 */ /* 0x000ee20000002400 */
[----:B-1----:R-:W-:-:S04]  /*1aa50*/  FMNMX.FTZ R14, R125, R14, !PT ;  /* 0x0000000e7d0e7209 */ /* 0x002fc80007810000 */
[----:B------:R-:W-:-:S03]  /*1aa60*/  FMNMX.FTZ R14, R134, R14, !PT ;  /* 0x0000000e860e7209 */ /* 0x000fc60007810000 */
[----:B------:R-:W1:Y:S01]  /*1aa70*/  MUFU.TANH R146, R146 ;  /* 0x0000009200927308 */ /* 0x000e620000002400 */
[----:B------:R-:W-:-:S04]  /*1aa80*/  FMNMX.FTZ R14, R135, R14, !PT ;  /* 0x0000000e870e7209 */ /* 0x000fc80007810000 */
[----:B------:R-:W-:-:S03]  /*1aa90*/  FMNMX.FTZ R14, R138, R14, !PT ;  /* 0x0000000e8a0e7209 */ /* 0x000fc60007810000 */
[----:B------:R-:W4:Y:S01]  /*1aaa0*/  MUFU.TANH R147, R147 ;  /* 0x0000009300937308 */ /* 0x000f220000002400 */
[----:B--2---:R-:W-:-:S04]  /*1aab0*/  FMNMX.FTZ R14, R139, R14, !PT ;  /* 0x0000000e8b0e7209 */ /* 0x004fc80007810000 */
[----:B0-----:R-:W-:-:S03]  /*1aac0*/  FMNMX.FTZ R14, R142, R14, !PT ;  /* 0x0000000e8e0e7209 */ /* 0x001fc60007810000 */
[----:B------:R-:W0:Y:S01]  /*1aad0*/  MUFU.TANH R150, R150 ;  /* 0x0000009600967308 */ /* 0x000e220000002400 */
[----:B---3--:R-:W-:-:S04]  /*1aae0*/  FMNMX.FTZ R14, R143, R14, !PT ;  /* 0x0000000e8f0e7209 */ /* 0x008fc80007810000 */
[----:B-1----:R-:W-:-:S03]  /*1aaf0*/  FMNMX.FTZ R14, R146, R14, !PT ;  /* 0x0000000e920e7209 */ /* 0x002fc60007810000 */
[----:B------:R-:W1:Y:S01]  /*1ab00*/  MUFU.TANH R151, R151 ;  /* 0x0000009700977308 */ /* 0x000e620000002400 */
[----:B----4-:R-:W-:-:S07]  /*1ab10*/  FMNMX.FTZ R14, R147, R14, !PT ;  /* 0x0000000e930e7209 */ /* 0x010fce0007810000 */
        /* <DEDUP_REMOVED lines=32> */
[----:B------:R-:W-:Y:S01]  /*1ad20*/  MUFU.EX2 R11, R11 ;  /* 0x0000000b000b7308 */ /* 0x000fe20000000800 */
[----:B-1----:R-:W-:-:S04]  /*1ad30*/  FMNMX.FTZ R14, R176, R14, !PT ;  /* 0x0000000eb00e7209 */ /* 0x002fc80007810000 */
[----:B--2---:R-:W-:-:S05]  /*1ad40*/  FMNMX.FTZ R14, R178, R14, !PT ;  /* 0x0000000eb20e7209 */ /* 0x004fca0007810000 */
[----:B------:R-:W0:Y:S02]  /*1ad50*/  SHFL.BFLY PT, R177, R14, 0x2, 0x1f ;  /* 0x0c401f000eb17f89 */ /* 0x000e2400000e0000 */
[----:B0-----:R-:W-:-:S05]  /*1ad60*/  FMNMX.FTZ R14, R14, R177, !PT ;  /* 0x000000b10e0e7209 */ /* 0x001fca0007810000 */
[----:B------:R-:W0:Y:S02]  /*1ad70*/  SHFL.BFLY PT, R177, R14, 0x1, 0x1f ;  /* 0x0c201f000eb17f89 */ /* 0x000e2400000e0000 */
[----:B0-----:R-:W-:Y:S01]  /*1ad80*/  FMNMX.FTZ R14, R14, R177, !PT ;  /* 0x000000b10e0e7209 */ /* 0x001fe20007810000 */
[----:B------:R-:W-:-:S04]  /*1ad90*/  IMAD.U32 R177, RZ, RZ, UR35 ;  /* 0x00000023ffb17e24 */ /* 0x000fc8000f8e00ff */
[----:B------:R-:W-:Y:S01]  /*1ada0*/  FFMA.FTZ R177, R10, R177, -8 ;  /* 0xc10000000ab17423 */ /* 0x000fe200000100b1 */
        /* <DEDUP_REMOVED lines=34> */
[----:B------:R-:W-:Y:S01]  /*1afd0*/  FMUL.FTZ R12, R12, UR35 ;  /* 0x000000230c0c7c20 */ /* 0x000fe20008410000 */
[----:B------:R-:W0:Y:S01]  /*1afe0*/  MUFU.EX2 R6, R6 ;  /* 0x0000000600067308 */ /* 0x000e220000000800 */
[----:B------:R-:W-:-:S04]  /*1aff0*/  FFMA.FTZ R177, R14, R177, -8 ;  /* 0xc10000000eb17423 */ /* 0x000fc800000100b1 */
[--C-:B------:R-:W-:Y:S01]  /*1b000*/  FFMA.FTZ R8, R8, UR35, -R177.reuse ;  /* 0x0000002308087c23 */ /* 0x100fe200080108b1 */
[----:B------:R-:W-:-:S02]  /*1b010*/  FFMA.FTZ R9, R9, UR35, -R177 ;  /* 0x0000002309097c23 */ /* 0x000fc400080108b1 */
        /* <DEDUP_REMOVED lines=36> */
[----:B------:R-:W-:Y:S01]  /*1b260*/  FFMA.FTZ R177, R178, UR35, -R177 ;  /* 0x00000023b2b17c23 */ /* 0x000fe200080108b1 */
[----:B0-----:R-:W-:-:S03]  /*1b270*/  FADD.FTZ R4, R7, R4 ;  /* 0x0000000407047221 */ /* 0x001fc60000010000 */
        /* <DEDUP_REMOVED lines=122> */
.L_x_1795:
        /* <DEDUP_REMOVED lines=35> */
[----:B------:R-:W-:Y:S01]  /*1bc50*/  PRMT R15, R178, 0x654, R15 ;  /* 0x00000654b20f7816 */ /* 0x000fe2000000000f */
[-C--:B------:R-:W-:Y:S01]  /*1bc60*/  FMUL.FTZ R53, R53, R11.reuse ;  /* 0x0000000b35357220 */ /* 0x080fe20000410000 */
        /* <DEDUP_REMOVED lines=97> */
[----:B------:R-:W-:Y:S01]  /*1c280*/  IADD3 R0, R0, -0x1, RZ ;  /* 0xffffffff00007810 */ /* 0x000fe20007ffe0ff */
        /* <DEDUP_REMOVED lines=19> */
[----:B------:R-:W-:Y:S01]  /*1c3c0*/  IMAD.MOV.U32 R187, RZ, RZ, R176 ;  /* 0x000000ffffbb7224 */ /* 0x000fe200078e00b0 */
[----:B------:R-:W-:Y:S06]  /*1c3d0*/  @P1 BRA `(.L_x_1796) ;  /* 0xffffffd4004c1947 */ /* 0x000fec000383ffff */
.L_x_1784:
[----:B------:R-:W-:-:S13]  /*1c3e0*/  ISETP.GE.AND P1, PT, R0, R224, PT ;  /* 0x000000e00000720c */ /* 0x000fda0003f26270 */
[----:B------:R-:W-:Y:S05]  /*1c3f0*/  @!P1 BRA `(.L_x_1797) ;  /* 0x0000003800dc9947 */ /* 0x000fea0003800000 */
[----:B------:R-:W-:Y:S02]  /*1c400*/  IMAD.MOV.U32 R11, RZ, RZ, R14 ;  /* 0x000000ffff0b7224 */ /* 0x000fe400078e000e */
[----:B------:R-:W-:Y:S02]  /*1c410*/  IMAD.MOV.U32 R12, RZ, RZ, R10 ;  /* 0x000000ffff0c7224 */ /* 0x000fe400078e000a */
[----:B------:R-:W-:Y:S02]  /*1c420*/  IMAD.MOV.U32 R6, RZ, RZ, R23 ;  /* 0x000000ffff067224 */ /* 0x000fe400078e0017 */
[----:B------:R-:W-:-:S07]  /*1c430*/  IMAD.MOV.U32 R13, RZ, RZ, R17 ;  /* 0x000000ffff0d7224 */ /* 0x000fce00078e0011 */
.L_x_1817:
        /* <DEDUP_REMOVED lines=8> */
.L_x_1799:
        /* <DEDUP_REMOVED lines=8> */
.L_x_1800:
[----:B------:R-:W-:Y:S04]  /*1c540*/  BSSY B0, `(.L_x_1798) ;  /* 0x0000004000007945 */ /* 0x000fe80003800000 */
[----:B-1----:R-:W-:Y:S05]  /*1c550*/  @P2 BRA `(.L_x_1801) ;  /* 0x0000000000082947 */ /* 0x002fea0003800000 */
[----:B------:R-:W1:Y:S02]  /*1c560*/  SYNCS.PHASECHK.TRANS64.TRYWAIT P2, [R7+URZ+0x2a830], R8 ;  /* 0x02a83008070075a7 */ /* 0x000e64000804017f */
[----:B-1----:R-:W-:Y:S05]  /*1c570*/  @!P2 BRA `(.L_x_1802) ;  /* 0x0000013400c8a947 */ /* 0x002fea0003800000 */
.L_x_1801:
[----:B------:R-:W-:Y:S05]  /*1c580*/  BSYNC B0 ;  /* 0x0000000000007941 */ /* 0x000fea0003800000 */
.L_x_1798:
        /* <DEDUP_REMOVED lines=19> */
[----:B------:R-:W-:Y:S02]  /*1c6c0*/  R2UR UR18, R120 ;  /* 0x00000000781272ca */ /* 0x000fe400000e0000 */
[----:B------:R-:W-:Y:S01]  /*1c6d0*/  R2UR UR6, R20 ;  /* 0x00000000140672ca */ /* 0x000fe200000e0000 */
[----:B------:R-:W-:Y:S01]  /*1c6e0*/  VIADD R20, R8, 0x202 ;  /* 0x0000020208147836 */ /* 0x000fe20000000000 */
[----:B------:R-:W-:Y:S01]  /*1c6f0*/  R2UR UR10, R14 ;  /* 0x000000000e0a72ca */ /* 0x000fe200000e0000 */
[----:B------:R-:W-:Y:S01]  /*1c700*/  VIADD R8, R8, 0x402 ;  /* 0x0000040208087836 */ /* 0x000fe20000000000 */
[----:B------:R-:W-:-:S02]  /*1c710*/  R2UR UR23, R9 ;  /* 0x00000000091772ca */ /* 0x000fc400000e0000 */
        /* <DEDUP_REMOVED lines=26> */
.L_x_1804:
[----:B------:R-:W-:Y:S01]  /*1c8c0*/  SHF.L.U32 R6, R6, 0x1f, RZ ;  /* 0x0000001f06067819 */ /* 0x000fe200000006ff */
[----:B------:R-:W-:-:S04]  /*1c8d0*/  IMAD R7, R13, 0x8, R16 ;  /* 0x000000080d077824 */ /* 0x000fc800078e0210 */
[----:B------:R0:W1:Y:S01]  /*1c8e0*/  SYNCS.PHASECHK.TRANS64.TRYWAIT P1, [R7+URZ+0x2a850], R6 ;  /* 0x02a85006070075a7 */ /* 0x000062000802017f */
[----:B------:R-:W-:Y:S05]  /*1c8f0*/  @!P0 BRA `(.L_x_1805) ;  /* 0x0000000000048947 */ /* 0x000fea0003800000 */
[----:B------:R-:W-:Y:S01]  /*1c900*/  BPT.TRAP 0x1 ;  /* 0x000000040000795c */ /* 0x000fe20000300000 */
.L_x_1805:
[----:B-1----:R-:W-:Y:S05]  /*1c910*/  @P1 BRA `(.L_x_1803) ;  /* 0x0000000000081947 */ /* 0x002fea0003800000 */
[----:B------:R-:W1:Y:S02]  /*1c920*/  SYNCS.PHASECHK.TRANS64.TRYWAIT P1, [R7+URZ+0x2a850], R6 ;  /* 0x02a85006070075a7 */ /* 0x000e64000802017f */
[----:B-1----:R-:W-:Y:S05]  /*1c930*/  @!P1 BRA `(.L_x_1806) ;  /* 0x0000013000ec9947 */ /* 0x002fea0003800000 */
.L_x_1803:
        /* <DEDUP_REMOVED lines=39> */
.L_x_1807:
[----:B0-----:R-:W2:Y:S01]  /*1cbb0*/  LDL R6, [R1] ;  /* 0x0000000001067983 */ /* 0x001ea20000100800 */
[----:B------:R-:W0:Y:S01]  /*1cbc0*/  @P4 LDC R8, c[0x0][0x44c] ;  /* 0x00011300ff084b82 */ /* 0x000e220000000800 */
[C---:B------:R-:W-:Y:S01]  /*1cbd0*/  FMUL.FTZ R9, R2.reuse, R121 ;  /* 0x0000007902097220 */ /* 0x040fe20000410000 */
[C---:B------:R-:W-:Y:S01]  /*1cbe0*/  FMUL.FTZ R14, R2.reuse, R123 ;  /* 0x0000007b020e7220 */ /* 0x040fe20000410000 */
[C---:B------:R-:W-:Y:S01]  /*1cbf0*/  FMUL.FTZ R121, R2.reuse, R130 ;  /* 0x0000008202797220 */ /* 0x040fe20000410000 */
[C---:B------:R-:W-:Y:S01]  /*1cc00*/  FMUL.FTZ R130, R2.reuse, R136 ;  /* 0x0000008802827220 */ /* 0x040fe20000410000 */
[----:B------:R-:W-:Y:S02]  /*1cc10*/  IMAD.U32 R123, RZ, RZ, UR38 ;  /* 0x00000026ff7b7e24 */ /* 0x000fe4000f8e00ff */
        /* <DEDUP_REMOVED lines=50> */
[----:B------:R-:W-:Y:S01]  /*1cf40*/  IADD3 R180, -R201, 0x1, -R176 ;  /* 0x00000001c9b47810 */ /* 0x000fe20007ffe9b0 */
[----:B------:R-:W3:Y:S03]  /*1cf50*/  MUFU.TANH R9, R9 ;  /* 0x0000000900097308 */ /* 0x000ee60000002400 */
[----:B------:R-:W-:-:S05]  /*1cf60*/  IADD3 R180, -R202, R180, R203 ;  /* 0x000000b4cab47210 */ /* 0x000fca0007ffe1cb */
[----:B------:R-:W4:Y:S01]  /*1cf70*/  MUFU.TANH R14, R14 ;  /* 0x0000000e000e7308 */ /* 0x000f220000002400 */
[C---:B------:R-:W-:Y:S02]  /*1cf80*/  VIADD R179, R180.reuse, UR33 ;  /* 0x00000021b4b37c36 */ /* 0x040fe40008000000 */
[----:B------:R-:W-:-:S05]  /*1cf90*/  VIADD R180, R180, UR41 ;  /* 0x00000029b4b47c36 */ /* 0x000fca0008000000 */
        /* <DEDUP_REMOVED lines=27> */
[----:B------:R-:W1:Y:S08]  /*1d150*/  MUFU.TANH R152, R152 ;  /* 0x0000009800987308 */ /* 0x000e700000002400 */
[----:B------:R-:W3:Y:S01]  /*1d160*/  MUFU.TANH R149, R149 ;  /* 0x0000009500957308 */ /* 0x000ee20000002400 */
[----:B--2---:R-:W-:-:S04]  /*1d170*/  IMAD.IADD R6, R6, 0x1, R211 ;  /* 0x0000000106067824 */ /* 0x004fc800078e02d3 */
[----:B0-----:R-:W-:-:S03]  /*1d180*/  @P4 IMAD.HI.U32 R8, R6, R8, RZ ;  /* 0x0000000806084227 */ /* 0x001fc600078e00ff */
[----:B------:R-:W0:Y:S02]  /*1d190*/  MUFU.TANH R151, R151 ;  /* 0x0000009700977308 */ /* 0x000e240000002400 */
[----:B-1----:R-:W-:Y:S01]  /*1d1a0*/  @P4 SHF.R.U32.HI R6, RZ, R7, R8 ;  /* 0x00000007ff064219 */ /* 0x002fe20000011608 */
[C---:B------:R-:W-:Y:S01]  /*1d1b0*/  FMUL.FTZ R8, R2.reuse, R122 ;  /* 0x0000007a02087220 */ /* 0x040fe20000410000 */
[----:B------:R-:W-:Y:S02]  /*1d1c0*/  IMAD R122, R17, 0x8, R16 ;  /* 0x00000008117a7824 */ /* 0x000fe400078e0210 */
[C---:B------:R-:W-:Y:S01]  /*1d1d0*/  FMUL.FTZ R7, R2.reuse, R120 ;  /* 0x0000007802077220 */ /* 0x040fe20000410000 */
[C---:B------:R-:W-:Y:S01]  /*1d1e0*/  FMUL.FTZ R120, R2.reuse, R128 ;  /* 0x0000008002787220 */ /* 0x040fe20000410000 */
[----:B------:R-:W-:Y:S01]  /*1d1f0*/  FMUL.FTZ R128, R2, R133 ;  /* 0x0000008502807220 */ /* 0x000fe20000410000 */
[----:B------:R-:W-:Y:S02]  /*1d200*/  VIADD R122, R122, 0x2a840 ;  /* 0x0002a8407a7a7836 */ /* 0x000fe40000000000 */
[C---:B------:R-:W-:Y:S01]  /*1d210*/  FMUL.FTZ R133, R2.reuse, R142 ;  /* 0x0000008e02857220 */ /* 0x040fe20000410000 */
[C---:B------:R-:W-:Y:S01]  /*1d220*/  FMUL.FTZ R142, R2.reuse, R145 ;  /* 0x00000091028e7220 */ /* 0x040fe20000410000 */
[C---:B------:R-:W-:Y:S01]  /*1d230*/  FMUL.FTZ R145, R2.reuse, R154 ;  /* 0x0000009a02917220 */ /* 0x040fe20000410000 */
[C---:B------:R-:W-:Y:S01]  /*1d240*/  FMUL.FTZ R154, R2.reuse, R157 ;  /* 0x0000009d029a7220 */ /* 0x040fe20000410000 */
[----:B------:R-:W-:Y:S01]  /*1d250*/  PRMT R123, R123, 0x654, R122 ;  /* 0x000006547b7b7816 */ /* 0x000fe2000000007a */
[C---:B------:R-:W-:Y:S01]  /*1d260*/  FMUL.FTZ R157, R2.reuse, R166 ;  /* 0x000000a6029d7220 */ /* 0x040fe20000410000 */
[----:B------:R-:W1:Y:S01]  /*1d270*/  SHFL.IDX PT, R122, R6, RZ, 0x1c1f ;  /* 0x001c1fff067a7589 */ /* 0x000e6200000e0000 */
[C---:B------:R-:W-:Y:S01]  /*1d280*/  FMUL.FTZ R166, R2.reuse, R169 ;  /* 0x000000a902a67220 */ /* 0x040fe20000410000 */
[C---:B------:R-:W-:Y:S01]  /*1d290*/  FMUL.FTZ R169, R2.reuse, R178 ;  /* 0x000000b202a97220 */ /* 0x040fe20000410000 */
[----:B------:R-:W-:Y:S01]  /*1d2a0*/  FMUL.FTZ R178, R2, R181 ;  /* 0x000000b502b27220 */ /* 0x000fe20000410000 */
[----:B------:R-:W2:Y:S01]  /*1d2b0*/  MUFU.TANH R7, R7 ;  /* 0x0000000700077308 */ /* 0x000ea20000002400 */
[----:B------:R0:W-:Y:S07]  /*1d2c0*/  SYNCS.ARRIVE.TRANS64.RED.A1T0 RZ, [R123+URZ], RZ ;  /* 0x000000ff7bff79a7 */ /* 0x0001ee000810043f */
[----:B------:R-:W0:Y:S08]  /*1d2d0*/  MUFU.TANH R8, R8 ;  /* 0x0000000800087308 */ /* 0x000e300000002400 */
[----:B------:R-:W0:Y:S01]  /*1d2e0*/  MUFU.TANH R120, R120 ;  /* 0x0000007800787308 */ /* 0x000e220000002400 */
[----:B-1----:R-:W-:-:S02]  /*1d2f0*/  IMAD.IADD R181, R179, 0x1, R122 ;  /* 0x00000001b3b57824 */ /* 0x002fc400078e027a */
[----:B------:R-:W-:-:S05]  /*1d300*/  IMAD.IADD R182, R180, 0x1, R122 ;  /* 0x00000001b4b67824 */ /* 0x000fca00078e027a */
[----:B------:R-:W1:Y:S08]  /*1d310*/  MUFU.TANH R128, R128 ;  /* 0x0000008000807308 */ /* 0x000e700000002400 */
        /* <DEDUP_REMOVED lines=36> */
[----:B0-----:R-:W0:Y:S02]  /*1d560*/  @P1 LDC.64 R122, c[0x0][0x9e8] ;  /* 0x00027a00ff7a1b82 */ /* 0x001e240000000a00 */
[----:B0-----:R-:W-:-:S05]  /*1d570*/  @P1 IMAD.HI.U32 R122, R183, R122, RZ ;  /* 0x0000007ab77a1227 */ /* 0x001fca00078e00ff */
[----:B------:R-:W-:-:S04]  /*1d580*/  @P1 SHF.R.U32.HI R183, RZ, R123, R122 ;  /* 0x0000007bffb71219 */ /* 0x000fc8000001167a */
[----:B------:R-:W-:Y:S01]  /*1d590*/  LOP3.LUT R183, RZ, R183, RZ, 0x33, !PT ;  /* 0x000000b7ffb77212 */ /* 0x000fe200078e33ff */
[----:B------:R-:W-:Y:S06]  /*1d5a0*/  BRA `(.L_x_1811) ;  /* 0x0000000000147947 */ /* 0x000fec0003800000 */
.L_x_1810:
[----:B------:R-:W-:-:S04]  /*1d5b0*/  MOV R184, UR29 ;  /* 0x0000001d00b87c02 */ /* 0x000fc80008000f00 */
[----:B------:R-:W-:-:S13]  /*1d5c0*/  ISETP.NE.AND P1, PT, R184, 0x1, PT ;  /* 0x00000001b800780c */ /* 0x000fda0003f25270 */
[----:B0-----:R-:W0:Y:S02]  /*1d5d0*/  @P1 LDC.64 R122, c[0x0][0x9e8] ;  /* 0x00027a00ff7a1b82 */ /* 0x001e240000000a00 */
[----:B0-----:R-:W-:-:S05]  /*1d5e0*/  @P1 IMAD.HI.U32 R122, R183, R122, RZ ;  /* 0x0000007ab77a1227 */ /* 0x001fca00078e00ff */
[----:B------:R-:W-:-:S07]  /*1d5f0*/  @P1 SHF.R.U32.HI R183, RZ, R123, R122 ;  /* 0x0000007bffb71219 */ /* 0x000fce000001167a */
.L_x_1811:
[----:B------:R-:W-:Y:S05]  /*1d600*/  BSYNC B0 ;  /* 0x0000000000007941 */ /* 0x000fea0003800000 */
.L_x_1809:
[----:B------:R-:W-:-:S04]  /*1d610*/  IMAD R183, R183, R184, -R176 ;  /* 0x000000b8b7b77224 */ /* 0x000fc800078e0ab0 */
[----:B------:R-:W-:-:S05]  /*1d620*/  IMAD.IADD R183, R183, 0x1, -R201 ;  /* 0x00000001b7b77824 */ /* 0x000fca00078e0ac9 */
[----:B------:R-:W-:Y:S02]  /*1d630*/  VIMNMX R182, R182, R183, !PT ;  /* 0x000000b7b6b67248 */ /* 0x000fe40007fe0100 */
[----:B------:R-:W-:-:S07]  /*1d640*/  VIADDMNMX R181, R183, R184, R181, PT ;  /* 0x000000b8b7b57246 */ /* 0x000fce00038001b5 */
.L_x_1808:
        /* <DEDUP_REMOVED lines=12> */
[----:B0-----:R-:W-:Y:S01]  /*1d710*/  FSEL R123, R10, -INF , !P3 ;  /* 0xff8000000a7b7808 */ /* 0x001fe20005800000 */
[--C-:B-1----:R-:W-:Y:S01]  /*1d720*/  IMAD.IADD R179, R179, 0x1, R6.reuse ;  /* 0x00000001b3b37824 */ /* 0x102fe200078e0206 */
[----:B------:R-:W-:Y:S01]  /*1d730*/  FSEL R20, R20, -INF , !P2 ;  /* 0xff80000014147808 */ /* 0x000fe20005000000 */
[----:B------:R-:W-:Y:S01]  /*1d740*/  IMAD.IADD R180, R180, 0x1, R6 ;  /* 0x00000001b4b47824 */ /* 0x000fe200078e0206 */
        /* <DEDUP_REMOVED lines=97> */
.L_x_1814:
[----:B------:R-:W-:-:S05]  /*1dd60*/  IMAD.U32 R181, RZ, RZ, UR29 ;  /* 0x0000001dffb57e24 */ /* 0x000fca000f8e00ff */
[----:B------:R-:W-:-:S13]  /*1dd70*/  ISETP.NE.AND P2, PT, R181, 0x1, PT ;  /* 0x00000001b500780c */ /* 0x000fda0003f45270 */
[----:B------:R-:W0:Y:S02]  /*1dd80*/  @P2 LDC.64 R6, c[0x0][0x9e8] ;  /* 0x00027a00ff062b82 */ /* 0x000e240000000a00 */
[----:B0-----:R-:W-:-:S05]  /*1dd90*/  @P2 IMAD.HI.U32 R6, R10, R6, RZ ;  /* 0x000000060a062227 */ /* 0x001fca00078e00ff */
[----:B------:R-:W-:-:S07]  /*1dda0*/  @P2 SHF.R.U32.HI R10, RZ, R7, R6 ;  /* 0x00000007ff0a2219 */ /* 0x000fce0000011606 */
.L_x_1815:
[----:B------:R-:W-:Y:S05]  /*1ddb0*/  BSYNC B0 ;  /* 0x0000000000007941 */ /* 0x000fea0003800000 */
.L_x_1813:
[----:B------:R-:W-:-:S04]  /*1ddc0*/  IMAD R10, R10, R181, -R176 ;  /* 0x000000b50a0a7224 */ /* 0x000fc800078e0ab0 */
[----:B------:R-:W-:-:S05]  /*1ddd0*/  IMAD.IADD R10, R10, 0x1, -R201 ;  /* 0x000000010a0a7824 */ /* 0x000fca00078e0ac9 */
[----:B------:R-:W-:Y:S02]  /*1dde0*/  VIMNMX R180, R180, R10, !PT ;  /* 0x0000000ab4b47248 */ /* 0x000fe40007fe0100 */
[----:B------:R-:W-:-:S07]  /*1ddf0*/  VIADDMNMX R179, R10, R181, R179, PT ;  /* 0x000000b50ab37246 */ /* 0x000fce00038001b3 */
.L_x_1812:
        /* <DEDUP_REMOVED lines=39> */
[----:B------:R-:W-:-:S03]  /*1e070*/  FFMA.FTZ R7, R10, R7, -8 ;  /* 0xc10000000a077423 */ /* 0x000fc60000010007 */
[----:B------:R-:W-:Y:S02]  /*1e080*/  FSEL R6, R10, RZ, P2 ;  /* 0x000000ff0a067208 */ /* 0x000fe40001000000 */
[----:B------:R-:W-:Y:S02]  /*1e090*/  FSEL R7, R7, RZ, P2 ;  /* 0x000000ff07077208 */ /* 0x000fe40001000000 */
[----:B------:R-:W-:Y:S01]  /*1e0a0*/  ISETP.GT.AND P2, PT, R180, 0x1, P1 ;  /* 0x00000001b400780c */ /* 0x000fe20000f44270 */
[----:B------:R-:W-:-:S02]  /*1e0b0*/  FADD.FTZ R6, -R6, R12 ;  /* 0x0000000c06067221 */ /* 0x000fc40000010100 */
[--C-:B------:R-:W-:Y:S01]  /*1e0c0*/  FFMA.FTZ R122, R122, UR35, -R7.reuse ;  /* 0x000000237a7a7c23 */ /* 0x100fe20008010807 */
[----:B------:R-:W-:Y:S01]  /*1e0d0*/  ISETP.LT.OR P3, PT, R179, 0x2, P2 ;  /* 0x00000002b300780c */ /* 0x000fe20001761670 */
[----:B------:R-:W-:Y:S01]  /*1e0e0*/  FMUL.FTZ R6, R6, UR35 ;  /* 0x0000002306067c20 */ /* 0x000fe20008410000 */
[----:B------:R-:W-:Y:S01]  /*1e0f0*/  ISETP.GT.AND P2, PT, R180, 0x8, P1 ;  /* 0x00000008b400780c */ /* 0x000fe20000f44270 */
[--C-:B------:R-:W-:Y:S01]  /*1e100*/  FFMA.FTZ R9, R9, UR35, -R7.reuse ;  /* 0x0000002309097c23 */ /* 0x100fe20008010807 */
[----:B------:R-:W-:Y:S01]  /*1e110*/  FSEL R12, R14, -INF , !P3 ;  /* 0xff8000000e0c7808 */ /* 0x000fe20005800000 */
        /* <DEDUP_REMOVED lines=8> */
[----:B------:R-:W0:Y:S01]  /*1e1a0*/  MUFU.EX2 R6, R6 ;  /* 0x0000000600067308 */ /* 0x000e220000000800 */
[----:B------:R-:W-:Y:S01]  /*1e1b0*/  FSEL R21, R21, -INF , !P3 ;  /* 0xff80000015157808 */ /* 0x000fe20005800000 */
[--C-:B------:R-:W-:Y:S01]  /*1e1c0*/  FFMA.FTZ R124, R124, UR35, -R7.reuse ;  /* 0x000000237c7c7c23 */ /* 0x100fe20008010807 */
[----:B------:R-:W-:Y:S01]  /*1e1d0*/  ISETP.GT.AND P3, PT, R180, 0x11, P1 ;  /* 0x00000011b400780c */ /* 0x000fe20000f64270 */
[--C-:B------:R-:W-:Y:S01]  /*1e1e0*/  FFMA.FTZ R126, R126, UR35, -R7.reuse ;  /* 0x000000237e7e7c23 */ /* 0x100fe20008010807 */
[----:B------:R-:W-:Y:S01]  /*1e1f0*/  ISETP.GT.AND P2, PT, R180, 0x10, P1 ;  /* 0x00000010b400780c */ /* 0x000fe20000f44270 */
[--C-:B------:R-:W-:Y:S01]  /*1e200*/  FFMA.FTZ R128, R128, UR35, -R7.reuse ;  /* 0x0000002380807c23 */ /* 0x100fe20008010807 */
[C---:B------:R-:W-:Y:S01]  /*1e210*/  ISETP.LT.OR P3, PT, R179.reuse, 0x12, P3 ;  /* 0x00000012b300780c */ /* 0x040fe20001f61670 */
[----:B------:R-:W1:Y:S01]  /*1e220*/  MUFU.EX2 R9, R9 ;  /* 0x0000000900097308 */ /* 0x000e620000000800 */
[----:B------:R-:W-:Y:S01]  /*1e230*/  ISETP.LT.OR P2, PT, R179, 0x11, P2 ;  /* 0x00000011b300780c */ /* 0x000fe20001741670 */
[--C-:B------:R-:W-:Y:S01]  /*1e240*/  FFMA.FTZ R130, R130, UR35, -R7.reuse ;  /* 0x0000002382827c23 */ /* 0x100fe20008010807 */
[----:B------:R-:W-:Y:S01]  /*1e250*/  FSEL R125, R125, -INF , !P3 ;  /* 0xff8000007d7d7808 */ /* 0x000fe20005800000 */
[--C-:B------:R-:W-:Y:S01]  /*1e260*/  FFMA.FTZ R134, R134, UR35, -R7.reuse ;  /* 0x0000002386867c23 */ /* 0x100fe20008010807 */
[----:B------:R-:W-:Y:S01]  /*1e270*/  ISETP.GT.AND P3, PT, R180, 0x19, P1 ;  /* 0x00000019b400780c */ /* 0x000fe20000f64270 */
[--C-:B------:R-:W-:Y:S01]  /*1e280*/  FFMA.FTZ R136, R136, UR35, -R7.reuse ;  /* 0x0000002388887c23 */ /* 0x100fe20008010807 */
[----:B------:R-:W-:Y:S01]  /*1e290*/  FSEL R121, R121, -INF , !P2 ;  /* 0xff80000079797808 */ /* 0x000fe20005000000 */
[----:B------:R-:W-:Y:S01]  /*1e2a0*/  MUFU.EX2 R123, R123 ;  /* 0x0000007b007b7308 */ /* 0x000fe20000000800 */
[----:B------:R-:W-:Y:S01]  /*1e2b0*/  ISETP.LT.OR P3, PT, R179, 0x1a, P3 ;  /* 0x0000001ab300780c */ /* 0x000fe20001f61670 */
[----:B0-----:R-:W-:Y:S01]  /*1e2c0*/  FFMA.FTZ R4, R6, R4, R122 ;  /* 0x0000000406047223 */ /* 0x001fe2000001007a */
[----:B------:R-:W-:Y:S01]  /*1e2d0*/  ISETP.GT.AND P2, PT, R180, 0x18, P1 ;  /* 0x00000018b400780c */ /* 0x000fe20000f44270 */
[--C-:B------:R-:W-:Y:S01]  /*1e2e0*/  FFMA.FTZ R138, R138, UR35, -R7.reuse ;  /* 0x000000238a8a7c23 */ /* 0x100fe20008010807 */
[----:B------:R-:W-:Y:S01]  /*1e2f0*/  FSEL R129, R129, -INF , !P3 ;  /* 0xff80000081817808 */ /* 0x000fe20005800000 */
[--C-:B------:R-:W-:Y:S01]  /*1e300*/  FFMA.FTZ R140, R140, UR35, -R7.reuse ;  /* 0x000000238c8c7c23 */ /* 0x100fe20008010807 */
[----:B------:R-:W-:Y:S01]  /*1e310*/  ISETP.GT.AND P3, PT, R180, 0x21, P1 ;  /* 0x00000021b400780c */ /* 0x000fe20000f64270 */
[----:B------:R-:W-:Y:S01]  /*1e320*/  MUFU.EX2 R20, R20 ;  /* 0x0000001400147308 */ /* 0x000fe20000000800 */
[----:B------:R-:W-:Y:S01]  /*1e330*/  ISETP.LT.OR P2, PT, R179, 0x19, P2 ;  /* 0x00000019b300780c */ /* 0x000fe20001741670 */
[----:B-1----:R-:W-:Y:S01]  /*1e340*/  FADD.FTZ R4, R9, R4 ;  /* 0x0000000409047221 */ /* 0x002fe20000010000 */
[----:B------:R-:W-:Y:S01]  /*1e350*/  ISETP.LT.OR P3, PT, R179, 0x22, P3 ;  /* 0x00000022b300780c */ /* 0x000fe20001f61670 */
[--C-:B------:R-:W-:Y:S01]  /*1e360*/  FFMA.FTZ R142, R142, UR35, -R7.reuse ;  /* 0x000000238e8e7c23 */ /* 0x100fe20008010807 */
[----:B------:R-:W-:Y:S01]  /*1e370*/  FSEL R127, R127, -INF , !P2 ;  /* 0xff8000007f7f7808 */ /* 0x000fe20005000000 */
[--C-:B------:R-:W-:Y:S01]  /*1e380*/  FFMA.FTZ R144, R144, UR35, -R7.reuse ;  /* 0x0000002390907c23 */ /* 0x100fe20008010807 */
[----:B------:R-:W-:Y:S01]  /*1e390*/  FSEL R132, R132, -INF , !P3 ;  /* 0xff80000084847808 */ /* 0x000fe20005800000 */
[----:B------:R-:W-:Y:S01]  /*1e3a0*/  MUFU.EX2 R120, R120 ;  /* 0x0000007800787308 */ /* 0x000fe20000000800 */
        /* <DEDUP_REMOVED lines=9> */
[--C-:B------:R-:W-:Y:S01]  /*1e440*/  FFMA.FTZ R152, R152, UR35, -R7.reuse ;  /* 0x0000002398987c23 */ /* 0x100fe20008010807 */
[----:B------:R-:W-:Y:S01]  /*1e450*/  ISETP.GT.AND P3, PT, R180, 0x31, P1 ;  /* 0x00000031b400780c */ /* 0x000fe20000f64270 */
[--C-:B------:R-:W-:Y:S01]  /*1e460*/  FFMA.FTZ R154, R154, UR35, -R7.reuse ;  /* 0x000000239a9a7c23 */ /* 0x100fe20008010807 */
[----:B------:R-:W-:Y:S01]  /*1e470*/  FSEL R131, R131, -INF , !P2 ;  /* 0xff80000083837808 */ /* 0x000fe20005000000 */
[--C-:B------:R-:W-:Y:S01]  /*1e480*/  FFMA.FTZ R156, R156, UR35, -R7.reuse ;  /* 0x000000239c9c7c23 */ /* 0x100fe20008010807 */
[----:B------:R-:W-:Y:S01]  /*1e490*/  ISETP.LT.OR P3, PT, R179, 0x32, P3 ;  /* 0x00000032b300780c */ /* 0x000fe20001f61670 */
[----:B------:R-:W-:Y:S01]  /*1e4a0*/  MUFU.EX2 R126, R126 ;  /* 0x0000007e007e7308 */ /* 0x000fe20000000800 */
[----:B------:R-:W-:Y:S01]  /*1e4b0*/  ISETP.GT.AND P2, PT, R180, 0x28, P1 ;  /* 0x00000028b400780c */ /* 0x000fe20000f44270 */
[--C-:B------:R-:W-:Y:S01]  /*1e4c0*/  FFMA.FTZ R158, R158, UR35, -R7.reuse ;  /* 0x000000239e9e7c23 */ /* 0x100fe20008010807 */
        /* <DEDUP_REMOVED lines=25> */
[----:B------:R-:W-:Y:S01]  /*1e660*/  FFMA.FTZ R7, R178, UR35, -R7 ;  /* 0x00000023b2077c23 */ /* 0x000fe20008010807 */
[----:B------:R-:W-:-:S02]  /*1e670*/  ISETP.LT.OR P3, PT, R179, 0x4a, P3 ;  /* 0x0000004ab300780c */ /* 0x000fc40001f61670 */
[C---:B------:R-:W-:Y:S01]  /*1e680*/  ISETP.GT.AND P2, PT, R180.reuse, 0x38, P1 ;  /* 0x00000038b400780c */ /* 0x040fe20000f44270 */
[----:B------:R-:W-:Y:S01]  /*1e690*/  MUFU.EX2 R136, R136 ;  /* 0x0000008800887308 */ /* 0x000fe20000000800 */
[----:B------:R-:W-:Y:S02]  /*1e6a0*/  FSEL R151, R151, -INF , !P3 ;  /* 0xff80000097977808 */ /* 0x000fe40005800000 */
[----:B------:R-:W-:Y:S02]  /*1e6b0*/  ISETP.GT.AND P3, PT, R180, 0x51, P1 ;  /* 0x00000051b400780c */ /* 0x000fe40000f64270 */
[C---:B------:R-:W-:Y:S02]  /*1e6c0*/  ISETP.LT.OR P2, PT, R179.reuse, 0x39, P2 ;  /* 0x00000039b300780c */ /* 0x040fe40001741670 */
[----:B------:R-:W-:Y:S01]  /*1e6d0*/  ISETP.LT.OR P3, PT, R179, 0x52, P3 ;  /* 0x00000052b300780c */ /* 0x000fe20001f61670 */
[----:B------:R-:W-:Y:S01]  /*1e6e0*/  MUFU.EX2 R138, R138 ;  /* 0x0000008a008a7308 */ /* 0x000fe20000000800 */
[----:B------:R-:W-:-:S02]  /*1e6f0*/  FSEL R141, R141, -INF , !P2 ;  /* 0xff8000008d8d7808 */ /* 0x000fc40005000000 */
[----:B------:R-:W-:Y:S02]  /*1e700*/  FSEL R155, R155, -INF , !P3 ;  /* 0xff8000009b9b7808 */ /* 0x000fe40005800000 */
[C---:B------:R-:W-:Y:S02]  /*1e710*/  ISETP.GT.AND P3, PT, R180.reuse, 0x59, P1 ;  /* 0x00000059b400780c */ /* 0x040fe40000f64270 */
[----:B------:R-:W-:Y:S01]  /*1e720*/  ISETP.GT.AND P2, PT, R180, 0x40, P1 ;  /* 0x00000040b400780c */ /* 0x000fe20000f44270 */
[----:B------:R-:W-:Y:S01]  /*1e730*/  MUFU.EX2 R140, R140 ;  /* 0x0000008c008c7308 */ /* 0x000fe20000000800 */
[C---:B------:R-:W-:Y:S02]  /*1e740*/  ISETP.LT.OR P3, PT, R179.reuse, 0x5a, P3 ;  /* 0x0000005ab300780c */ /* 0x040fe40001f61670 */
[----:B------:R-:W-:Y:S02]  /*1e750*/  ISETP.LT.OR P2, PT, R179, 0x41, P2 ;  /* 0x00000041b300780c */ /* 0x000fe40001741670 */
[----:B------:R-:W-:-:S02]  /*1e760*/  FSEL R159, R159, -INF , !P3 ;  /* 0xff8000009f9f7808 */ /* 0x000fc40005800000 */
[C---:B------:R-:W-:Y:S01]  /*1e770*/  ISETP.GT.AND P3, PT, R180.reuse, 0x61, P1 ;  /* 0x00000061b400780c */ /* 0x040fe20000f64270 */
[----:B------:R-:W-:Y:S01]  /*1e780*/  MUFU.EX2 R142, R142 ;  /* 0x0000008e008e7308 */ /* 0x000fe20000000800 */
[----:B------:R-:W-:Y:S02]  /*1e790*/  FSEL R145, R145, -INF , !P2 ;  /* 0xff80000091917808 */ /* 0x000fe40005000000 */
[----:B------:R-:W-:Y:S02]  /*1e7a0*/  ISETP.LT.OR P3, PT, R179, 0x62, P3 ;  /* 0x00000062b300780c */ /* 0x000fe40001f61670 */
[C---:B------:R-:W-:Y:S02]  /*1e7b0*/  ISETP.GT.AND P2, PT, R180.reuse, 0x48, P1 ;  /* 0x00000048b400780c */ /* 0x040fe40000f44270 */
[----:B------:R-:W-:Y:S01]  /*1e7c0*/  FSEL R163, R163, -INF , !P3 ;  /* 0xff800000a3a37808 */ /* 0x000fe20005800000 */
[----:B------:R-:W-:Y:S01]  /*1e7d0*/  MUFU.EX2 R144, R144 ;  /* 0x0000009000907308 */ /* 0x000fe20000000800 */
[----:B------:R-:W-:-:S02]  /*1e7e0*/  ISETP.GT.AND P3, PT, R180, 0x69, P1 ;  /* 0x00000069b400780c */ /* 0x000fc40000f64270 */
[C---:B------:R-:W-:Y:S02]  /*1e7f0*/  ISETP.LT.OR P2, PT, R179.reuse, 0x49, P2 ;  /* 0x00000049b300780c */ /* 0x040fe40001741670 */
[----:B------:R-:W-:Y:S02]  /*1e800*/  ISETP.LT.OR P3, PT, R179, 0x6a, P3 ;  /* 0x0000006ab300780c */ /* 0x000fe40001f61670 */
[----:B------:R-:W-:Y:S01]  /*1e810*/  FSEL R149, R149, -INF , !P2 ;  /* 0xff80000095957808 */ /* 0x000fe20005000000 */
[----:B------:R-:W-:Y:S01]  /*1e820*/  MUFU.EX2 R146, R146 ;  /* 0x0000009200927308 */ /* 0x000fe20000000800 */
[----:B------:R-:W-:Y:S02]  /*1e830*/  FSEL R167, R167, -INF , !P3 ;  /* 0xff800000a7a77808 */ /* 0x000fe40005800000 */
[C---:B------:R-:W-:Y:S02]  /*1e840*/  ISETP.GT.AND P3, PT, R180.reuse, RZ, P1 ;  /* 0x000000ffb400720c */ /* 0x040fe40000f64270 */
[----:B------:R-:W-:-:S02]  /*1e850*/  ISETP.GT.AND P2, PT, R180, 0x50, P1 ;  /* 0x00000050b400780c */ /* 0x000fc40000f44270 */
[C---:B------:R-:W-:Y:S01]  /*1e860*/  ISETP.LT.OR P3, PT, R179.reuse, 0x1, P3 ;  /* 0x00000001b300780c */ /* 0x040fe20001f61670 */
[----:B------:R-:W-:Y:S01]  /*1e870*/  MUFU.EX2 R148, R148 ;  /* 0x0000009400947308 */ /* 0x000fe20000000800 */
[----:B------:R-:W-:Y:S02]  /*1e880*/  ISETP.LT.OR P2, PT, R179, 0x51, P2 ;  /* 0x00000051b300780c */ /* 0x000fe40001741670 */
[----:B------:R-:W-:Y:S02]  /*1e890*/  FSEL R8, R8, -INF , !P3 ;  /* 0xff80000008087808 */ /* 0x000fe40005800000 */
[----:B------:R-:W-:Y:S02]  /*1e8a0*/  FSEL R153, R153, -INF , !P2 ;  /* 0xff80000099997808 */ /* 0x000fe40005000000 */
[----:B------:R-:W-:Y:S01]  /*1e8b0*/  FMNMX.FTZ R14, R8, R11, !PT ;  /* 0x0000000b080e7209 */ /* 0x000fe20007810000 */
[----:B------:R-:W-:Y:S01]  /*1e8c0*/  MUFU.EX2 R150, R150 ;  /* 0x0000009600967308 */ /* 0x000fe20000000800 */
[----:B------:R-:W-:-:S02]  /*1e8d0*/  ISETP.GT.AND P2, PT, R180, 0x58, P1 ;  /* 0x00000058b400780c */ /* 0x000fc40000f44270 */
[----:B------:R-:W-:Y:S02]  /*1e8e0*/  FMNMX.FTZ R14, R12, R14, !PT ;  /* 0x0000000e0c0e7209 */ /* 0x000fe40007810000 */
[----:B------:R-:W-:Y:S02]  /*1e8f0*/  ISETP.LT.OR P2, PT, R179, 0x59, P2 ;  /* 0x00000059b300780c */ /* 0x000fe40001741670 */
[----:B------:R-:W-:Y:S01]  /*1e900*/  FMNMX.FTZ R14, R15, R14, !PT ;  /* 0x0000000e0f0e7209 */ /* 0x000fe20007810000 */
[----:B------:R-:W-:Y:S01]  /*1e910*/  MUFU.EX2 R152, R152 ;  /* 0x0000009800987308 */ /* 0x000fe20000000800 */
[----:B------:R-:W-:Y:S02]  /*1e920*/  FSEL R157, R157, -INF , !P2 ;  /* 0xff8000009d9d7808 */ /* 0x000fe40005000000 */
[----:B------:R-:W-:Y:S02]  /*1e930*/  FMNMX.FTZ R14, R21, R14, !PT ;  /* 0x0000000e150e7209 */ /* 0x000fe40007810000 */
[----:B------:R-:W-:-:S02]  /*1e940*/  ISETP.GT.AND P2, PT, R180, 0x60, P1 ;  /* 0x00000060b400780c */ /* 0x000fc40000f44270 */
[----:B------:R-:W-:Y:S01]  /*1e950*/  FMNMX.FTZ R14, R121, R14, !PT ;  /* 0x0000000e790e7209 */ /* 0x000fe20007810000 */
[----:B------:R-:W-:Y:S01]  /*1e960*/  MUFU.EX2 R154, R154 ;  /* 0x0000009a009a7308 */ /* 0x000fe20000000800 */
[----:B------:R-:W-:Y:S02]  /*1e970*/  ISETP.LT.OR P2, PT, R179, 0x61, P2 ;  /* 0x00000061b300780c */ /* 0x000fe40001741670 */
[----:B------:R-:W-:Y:S02]  /*1e980*/  FMNMX.FTZ R14, R125, R14, !PT ;  /* 0x0000000e7d0e7209 */ /* 0x000fe40007810000 */
        /* <DEDUP_REMOVED lines=20> */
[C---:B------:R-:W-:Y:S02]  /*1ead0*/  ISETP.GT.AND P3, PT, R180.reuse, 0x78, P1 ;  /* 0x00000078b400780c */ /* 0x040fe40000f64270 */
[----:B------:R-:W-:Y:S01]  /*1eae0*/  FMNMX.FTZ R14, R141, R14, !PT ;  /* 0x0000000e8d0e7209 */ /* 0x000fe20007810000 */
[----:B------:R-:W-:Y:S01]  /*1eaf0*/  MUFU.EX2 R164, R164 ;  /* 0x000000a400a47308 */ /* 0x000fe20000000800 */
[----:B------:R-:W-:Y:S02]  /*1eb00*/  ISETP.LT.OR P2, PT, R179, 0x72, P2 ;  /* 0x00000072b300780c */ /* 0x000fe40001741670 */
        /* <DEDUP_REMOVED lines=9> */
[----:B------:R-:W-:-:S02]  /*1eba0*/  ISETP.LT.OR P1, PT, R179, 0x7a, P1 ;  /* 0x0000007ab300780c */ /* 0x000fc40000f21670 */
[----:B------:R-:W-:Y:S02]  /*1ebb0*/  FMNMX.FTZ R14, R151, R14, !PT ;  /* 0x0000000e970e7209 */ /* 0x000fe40007810000 */
[----:B------:R-:W-:Y:S02]  /*1ebc0*/  FSEL R173, R173, -INF , !P3 ;  /* 0xff800000adad7808 */ /* 0x000fe40005800000 */
[----:B------:R-:W-:Y:S01]  /*1ebd0*/  FMNMX.FTZ R14, R153, R14, !PT ;  /* 0x0000000e990e7209 */ /* 0x000fe20007810000 */
[----:B------:R-:W-:Y:S01]  /*1ebe0*/  MUFU.EX2 R170, R170 ;  /* 0x000000aa00aa7308 */ /* 0x000fe20000000800 */
[----:B------:R-:W-:Y:S02]  /*1ebf0*/  FSEL R175, R175, -INF , !P1 ;  /* 0xff800000afaf7808 */ /* 0x000fe40004800000 */
        /* <DEDUP_REMOVED lines=63> */
[----:B------:R-:W-:Y:S01]  /*1eff0*/  FFMA.FTZ R175, R175, UR35, -R176 ;  /* 0x00000023afaf7c23 */ /* 0x000fe200080108b0 */
[----:B-1----:R-:W-:-:S01]  /*1f000*/  FADD.FTZ R176, R12, R3 ;  /* 0x000000030cb07221 */ /* 0x002fc20000010000 */
[----:B------:R-:W1:Y:S01]  /*1f010*/  MUFU.EX2 R121, R121 ;  /* 0x0000007900797308 */ /* 0x000e620000000800 */
[----:B------:R-:W-:-:S02]  /*1f020*/  FADD.FTZ R3, R123, R4 ;  /* 0x000000047b037221 */ /* 0x000fc40000010000 */
[----:B--2---:R-:W-:Y:S02]  /*1f030*/  FADD.FTZ R4, R15, R176 ;  /* 0x000000b00f047221 */ /* 0x004fe40000010000 */
        /* <DEDUP_REMOVED lines=87> */
.L_x_1816:
[----:B------:R-:W-:Y:S01]  /*1f5b0*/  IMAD R13, R13, 0x8, R16 ;  /* 0x000000080d0d7824 */ /* 0x000fe200078e0210 */
[----:B------:R-:W-:Y:S01]  /*1f5c0*/  ISETP.GT.AND P1, PT, R0, R224, PT ;  /* 0x000000e00000720c */ /* 0x000fe20003f24270 */
[----:B------:R-:W-:Y:S01]  /*1f5d0*/  IMAD.U32 R176, RZ, RZ, UR38 ;  /* 0x00000026ffb07e24 */ /* 0x000fe2000f8e00ff */
[----:B------:R-:W-:Y:S01]  /*1f5e0*/  F2FP.SATFINITE.E4M3.F32.PACK_AB_MERGE_C R20, R20, R123, RZ ;  /* 0x0000007b1414723e */ /* 0x000fe200048070ff */
[----:B------:R-:W-:Y:S01]  /*1f5f0*/  VIADD R13, R13, 0x2a860 ;  /* 0x0002a8600d0d7836 */ /* 0x000fe20000000000 */
        /* <DEDUP_REMOVED lines=31> */
[----:B------:R-:W-:Y:S01]  /*1f7f0*/  FMUL.FTZ R53, R53, R6 ;  /* 0x0000000635357220 */ /* 0x000fe20000410000 */
[----:B------:R-:W-:Y:S01]  /*1f800*/  F2FP.SATFINITE.E4M3.F32.PACK_AB_MERGE_C R9, R9, R122, R20 ;  /* 0x0000007a0909723e */ /* 0x000fe20004807014 */
[----:B------:R-:W-:Y:S01]  /*1f810*/  FMUL.FTZ R56, R56, R6 ;  /* 0x0000000638387220 */ /* 0x000fe20000410000 */
[----:B------:R-:W-:Y:S01]  /*1f820*/  F2FP.SATFINITE.E4M3.F32.PACK_AB_MERGE_C R15, R12, R8, R15 ;  /* 0x000000080c0f723e */ /* 0x000fe2000480700f */
[----:B------:R0:W-:Y:S01]  /*1f830*/  SYNCS.ARRIVE.TRANS64.RED.A1T0 RZ, [R13+URZ], RZ ;  /* 0x000000ff0dff79a7 */ /* 0x0001e2000810043f */
        /* <DEDUP_REMOVED lines=96> */
[----:B------:R-:W-:Y:S02]  /*1fe40*/  IMAD.MOV.U32 R6, RZ, RZ, R23 ;  /* 0x000000ffff067224 */ /* 0x000fe400078e0017 */
[----:B0-----:R-:W-:Y:S02]  /*1fe50*/  IMAD.MOV.U32 R13, RZ, RZ, R17 ;  /* 0x000000ffff0d7224 */ /* 0x001fe400078e0011 */
        /* <DEDUP_REMOVED lines=15> */
[----:B------:R-:W-:Y:S01]  /*1ff50*/  IMAD.MOV.U32 R187, RZ, RZ, R173 ;  /* 0x000000ffffbb7224 */ /* 0x000fe200078e00ad */
[----:B------:R-:W-:Y:S06]  /*1ff60*/  @P1 BRA `(.L_x_1817) ;  /* 0xffffffc400341947 */ /* 0x000fec000383ffff */
.L_x_1797:
[----:B------:R-:W-:Y:S05]  /*1ff70*/  WARPSYNC.ALL ;  /* 0x0000000000007948 */ /* 0x000fea0003800000 */
[----:B------:R-:W-:Y:S06]  /*1ff80*/  BAR.ARV 0x8, 0x180 ;  /* 0x0206000000007b1d */ /* 0x000fec0000002000 */
[----:B------:R-:W-:Y:S05]  /*1ff90*/  @!P0 BRA `(.L_x_1818) ;  /* 0x0000000000048947 */ /* 0x000fea0003800000 */
[----:B------:R-:W-:Y:S01]  /*1ffa0*/  BPT.TRAP 0x1 ;  /* 0x000000040000795c */ /* 0x000fe20000300000 */
.L_x_1818:
[----:B------:R-:W-:Y:S01]  /*1ffb0*/  IMAD R2, R17, 0x8, R16 ;  /* 0x0000000811027824 */ /* 0x000fe200078e0210 */
[----:B------:R-:W-:-:S04]  /*1ffc0*/  SHF.L.U32 R5, R23, 0x1f, RZ ;  /* 0x0000001f17057819 */ /* 0x000fc800000006ff */
[----:B------:R0:W1:Y:S01]  /*1ffd0*/  SYNCS.PHASECHK.TRANS64.TRYWAIT P1, [R2+URZ+0x2a850], R5 ;  /* 0x02a85005020075a7 */ /* 0x000062000802017f */
[----:B------:R-:W-:Y:S05]  /*1ffe0*/  @!P0 BRA `(.L_x_1819) ;  /* 0x0000000000048947 */ /* 0x000fea0003800000 */
[----:B------:R-:W-:Y:S01]  /*1fff0*/  BPT.TRAP 0x1 ;  /* 0x000000040000795c */ /* 0x000fe20000300000 */
.L_x_1819:
[----:B------:R-:W-:-:S05]  /*20000*/  VIADD R16, R16, 0x400 ;  /* 0x0000040010107836 */ /* 0x000fca0000000000 */
[----:B------:R-:W-:-:S04]  /*20010*/  SHF.R.U32.HI R16, RZ, 0x4, R16 ;  /* 0x00000004ff107819 */ /* 0x000fc80000011610 */
[----:B------:R-:W-:-:S04]  /*20020*/  LOP3.LUT R16, R16, 0x3fff, RZ, 0xc0, !PT ;  /* 0x00003fff10107812 */ /* 0x000fc800078ec0ff */
[----:B------:R-:W-:Y:S01]  /*20030*/  LOP3.LUT R16, R16, 0x10000, RZ, 0xfc, !PT ;  /* 0x0001000010107812 */ /* 0x000fe200078efcff */
[----:B-1----:R-:W-:Y:S06]  /*20040*/  @P1 BRA `(.L_x_1820) ;  /* 0x0000000000081947 */ /* 0x002fec0003800000 */
[----:B------:R-:W1:Y:S02]  /*20050*/  SYNCS.PHASECHK.TRANS64.TRYWAIT P1, [R2+URZ+0x2a850], R5 ;  /* 0x02a85005020075a7 */ /* 0x000e64000802017f */
[----:B-1----:R-:W-:Y:S05]  /*20060*/  @!P1 BRA `(.L_x_1821) ;  /* 0x000000fc00349947 */ /* 0x002fea0003800000 */
.L_x_1820:
[----:B------:R-:W-:Y:S01]  /*20070*/  IMAD R6, R17, 0x600, R16 ;  /* 0x0000060011067824 */ /* 0x000fe200078e0210 */
[----:B------:R-:W-:Y:S05]  /*20080*/  WARPSYNC.ALL ;  /* 0x0000000000007948 */ /* 0x000fea0003800000 */
[----:B------:R-:W-:Y:S01]  /*20090*/  IMAD.MOV.U32 R7, RZ, RZ, 0x40000040 ;  /* 0x40000040ff077424 */ /* 0x000fe200078e00ff */
[C---:B------:R-:W-:Y:S01]  /*200a0*/  R2UR UR6, R6.reuse ;  /* 0x00000000060672ca */ /* 0x040fe200000e0000 */
[----:B------:R-:W-:Y:S01]  /*200b0*/  WARPGROUP.ARRIVE ;  /* 0x00000000000079c5 */ /* 0x000fe20000000000 */
[----:B------:R-:W-:Y:S01]  /*200c0*/  VIADD R8, R6, 0x2 ;  /* 0x0000000206087836 */ /* 0x000fe20000000000 */
[----:B------:R-:W-:Y:S01]  /*200d0*/  ULDC.64 UR4, c[0x0][0x9a0] ;  /* 0x0002680000047ab9 */ /* 0x000fe20000000a00 */
[----:B------:R-:W-:Y:S01]  /*200e0*/  R2UR UR7, R7 ;  /* 0x00000000070772ca */ /* 0x000fe200000e0000 */
[----:B------:R-:W-:Y:S01]  /*200f0*/  IMAD.MOV.U32 R9, RZ, RZ, 0x40000040 ;  /* 0x40000040ff097424 */ /* 0x000fe200078e00ff */
[----:B------:R-:W-:-:S04]  /*20100*/  ISETP.NE.U32.AND P1, PT, RZ, UR4, PT ;  /* 0x00000004ff007c0c */ /* 0x000fc8000bf25070 */
[----:B------:R-:W-:-:S07]  /*20110*/  ISETP.NE.AND.EX P1, PT, RZ, UR5, PT, P1 ;  /* 0x00000005ff007c0c */ /* 0x000fce000bf25310 */
[----:B------:R-:W-:Y:S01]  /*20120*/  QGMMA.64x192x32.F32.E4M3.E4M3 R24, R196, gdesc[UR4], R24, gsb0 ;  /* 0x02e00004c4187df3 */ /* 0x000fe20008000818 */
[----:B------:R-:W-:Y:S02]  /*20130*/  R2UR UR6, R8 ;  /* 0x00000000080672ca */ /* 0x000fe400000e0000 */
[----:B------:R-:W-:-:S03]  /*20140*/  R2UR UR7, R9 ;  /* 0x00000000090772ca */ /* 0x000fc600000e0000 */
[----:B------:R-:W2:Y:S01]  /*20150*/  @P1 LDC.64 R8, c[0x0][0x9c8] ;  /* 0x00027200ff081b82 */ /* 0x000ea20000000a00 */
[----:B01----:R-:W-:-:S07]  /*20160*/  @P1 SHF.R.S32.HI R5, RZ, 0x1f, R227 ;  /* 0x0000001fff051819 */ /* 0x003fce00000114e3 */
[----:B------:R-:W0:Y:S01]  /*20170*/  @P1 LDC.64 R12, c[0x0][0x9d0] ;  /* 0x00027400ff0c1b82 */ /* 0x000e220000000a00 */
[----:B--2---:R-:W-:-:S04]  /*20180*/  @P1 IMAD R0, R5, R8, RZ ;  /* 0x0000000805001224 */ /* 0x004fc800078e02ff */
[C---:B------:R-:W-:Y:S02]  /*20190*/  @P1 IMAD R5, R227.reuse, R9, R0 ;  /* 0x00000009e3051224 */ /* 0x040fe400078e0200 */
[----:B------:R-:W-:-:S04]  /*201a0*/  @P1 IMAD.WIDE.U32 R8, R227, R8, RZ ;  /* 0x00000008e3081225 */ /* 0x000fc800078e00ff */
[----:B------:R-:W-:Y:S02]  /*201b0*/  @P1 IMAD.IADD R9, R9, 0x1, R5 ;  /* 0x0000000109091824 */ /* 0x000fe400078e0205 */
[----:B------:R-:W-:Y:S02]  /*201c0*/  IMAD.MOV.U32 R0, RZ, RZ, 0x3f800000 ;  /* 0x3f800000ff007424 */ /* 0x000fe400078e00ff */
[----:B0-----:R-:W-:-:S04]  /*201d0*/  @P1 IMAD.WIDE.U32 R8, R200, R12, R8 ;  /* 0x0000000cc8081225 */ /* 0x001fc800078e0008 */
[----:B------:R-:W-:Y:S01]  /*201e0*/  @P1 IMAD R13, R200, R13, R9 ;  /* 0x0000000dc80d1224 */ /* 0x000fe200078e0209 */
[----:B------:R-:W-:-:S04]  /*201f0*/  @P1 LEA R12, P2, R8, UR4, 0x2 ;  /* 0x00000004080c1c11 */ /* 0x000fc8000f8410ff */
[----:B------:R-:W-:-:S05]  /*20200*/  @P1 LEA.HI.X R13, R8, UR5, R13, 0x2, P2 ;  /* 0x00000005080d1c11 */ /* 0x000fca00090f140d */
[----:B------:R0:W2:Y:S01]  /*20210*/  @P1 LDG.E R0, desc[UR42][R12.64] ;  /* 0x0000002a0c001981 */ /* 0x0000a2000c1e1900 */
[----:B------:R-:W-:Y:S02]  /*20220*/  VIADD R8, R6, 0x4 ;  /* 0x0000000406087836 */ /* 0x000fe40000000000 */
[----:B------:R-:W-:Y:S01]  /*20230*/  IMAD.MOV.U32 R9, RZ, RZ, 0x40000040 ;  /* 0x40000040ff097424 */ /* 0x000fe200078e00ff */
[----:B------:R-:W-:Y:S02]  /*20240*/  WARPGROUP.DEPBAR.LE gsb0, 0x0 ;  /* 0x00008000000079c5 */ /* 0x000fe40000010000 */
[----:B------:R-:W-:-:S06]  /*20250*/  WARPGROUP.ARRIVE ;  /* 0x00000000000079c5 */ /* 0x000fcc0000000000 */
[----:B------:R-:W-:Y:S01]  /*20260*/  QGMMA.64x192x32.F32.E4M3.E4M3 R24, R192, gdesc[UR4], R24, gsb0 ;  /* 0x02e00004c0187df3 */ /* 0x000fe20008000818 */
[----:B------:R-:W-:Y:S02]  /*20270*/  R2UR UR6, R8 ;  /* 0x00000000080672ca */ /* 0x000fe400000e0000 */
[----:B------:R-:W-:Y:S01]  /*20280*/  R2UR UR7, R9 ;  /* 0x00000000090772ca */ /* 0x000fe200000e0000 */
[----:B------:R-:W-:Y:S02]  /*20290*/  VIADD R6, R6, 0x6 ;  /* 0x0000000606067836 */ /* 0x000fe40000000000 */
[----:B------:R-:W-:Y:S01]  /*202a0*/  IMAD.MOV.U32 R7, RZ, RZ, 0x40000040 ;  /* 0x40000040ff077424 */ /* 0x000fe200078e00ff */
[----:B------:R-:W1:Y:S04]  /*202b0*/  SHFL.BFLY PT, R5, R4, 0x2, 0x1f ;  /* 0x0c401f0004057f89 */ /* 0x000e6800000e0000 */
[----:B------:R-:W3:Y:S01]  /*202c0*/  SHFL.BFLY PT, R8, R3, 0x2, 0x1f ;  /* 0x0c401f0003087f89 */ /* 0x000ee200000e0000 */
[----:B------:R-:W-:-:S02]  /*202d0*/  WARPGROUP.DEPBAR.LE gsb0, 0x0 ;  /* 0x00008000000079c5 */ /* 0x000fc40000010000 */
[----:B------:R-:W-:-:S06]  /*202e0*/  WARPGROUP.ARRIVE ;  /* 0x00000000000079c5 */ /* 0x000fcc0000000000 */
[----:B------:R-:W-:Y:S01]  /*202f0*/  QGMMA.64x192x32.F32.E4M3.E4M3 R24, R188, gdesc[UR4], R24, gsb0 ;  /* 0x02e00004bc187df3 */ /* 0x000fe20008000818 */
[----:B------:R-:W-:Y:S02]  /*20300*/  R2UR UR6, R6 ;  /* 0x00000000060672ca */ /* 0x000fe400000e0000 */
[----:B------:R-:W-:Y:S01]  /*20310*/  R2UR UR7, R7 ;  /* 0x00000000070772ca */ /* 0x000fe200000e0000 */
[----:B-1----:R-:W-:-:S01]  /*20320*/  FADD.FTZ R5, R5, R4 ;  /* 0x0000000405057221 */ /* 0x002fc20000010000 */
[----:B---3--:R-:W-:-:S04]  /*20330*/  FADD.FTZ R8, R8, R3 ;  /* 0x0000000308087221 */ /* 0x008fc80000010000 */
[----:B------:R-:W1:Y:S04]  /*20340*/  SHFL.BFLY PT, R6, R5, 0x1, 0x1f ;  /* 0x0c201f0005067f89 */ /* 0x000e6800000e0000 */
[----:B------:R-:W3:Y:S01]  /*20350*/  SHFL.BFLY PT, R7, R8, 0x1, 0x1f ;  /* 0x0c201f0008077f89 */ /* 0x000ee200000e0000 */
[----:B-1----:R-:W-:-:S01]  /*20360*/  FADD.FTZ R9, R5, R6 ;  /* 0x0000000605097221 */ /* 0x002fc20000010000 */
[----:B---3--:R-:W-:-:S04]  /*20370*/  FADD.FTZ R11, R8, R7 ;  /* 0x00000007080b7221 */ /* 0x008fc80000010000 */
[C---:B------:R-:W-:Y:S01]  /*20380*/  FSETP.NE.FTZ.AND P1, PT, R9.reuse, RZ, PT ;  /* 0x000000ff0900720b */ /* 0x040fe20003f35000 */
[----:B0-----:R-:W-:Y:S01]  /*20390*/  FMUL.FTZ R12, R9, 0.00390625 ;  /* 0x3b800000090c7820 */ /* 0x001fe20000410000 */
[----:B------:R-:W-:Y:S01]  /*203a0*/  FMUL.FTZ R6, R11, 0.00390625 ;  /* 0x3b8000000b067820 */ /* 0x000fe20000410000 */
[----:B------:R-:W-:-:S03]  /*203b0*/  IMAD.MOV.U32 R7, RZ, RZ, RZ ;  /* 0x000000ffff077224 */ /* 0x000fc600078e00ff */
[----:B------:R-:W-:Y:S02]  /*203c0*/  FSETP.NE.FTZ.AND P2, PT, R12, RZ, PT ;  /* 0x000000ff0c00720b */ /* 0x000fe40003f55000 */
[----:B------:R-:W-:-:S05]  /*203d0*/  FSETP.NE.FTZ.AND P3, PT, R6, RZ, PT ;  /* 0x000000ff0600720b */ /* 0x000fca0003f75000 */
[----:B------:R-:W-:Y:S01]  /*203e0*/  @P1 MUFU.RCP R7, R9 ;  /* 0x0000000900071308 */ /* 0x000fe20000001000 */
[----:B------:R-:W-:Y:S01]  /*203f0*/  FSETP.NE.FTZ.AND P1, PT, R11, RZ, PT ;  /* 0x000000ff0b00720b */ /* 0x000fe20003f35000 */
[----:B------:R-:W-:-:S06]  /*20400*/  IMAD.MOV.U32 R5, RZ, RZ, RZ ;  /* 0x000000ffff057224 */ /* 0x000fcc00078e00ff */
[----:B------:R-:W0:Y:S08]  /*20410*/  @P2 MUFU.LG2 R4, R12 ;  /* 0x0000000c00042308 */ /* 0x000e300000000c00 */
[----:B------:R-:W1:Y:S01]  /*20420*/  @P3 MUFU.LG2 R6, R6 ;  /* 0x0000000600063308 */ /* 0x000e620000000c00 */
[----:B------:R-:W-:-:S07]  /*20430*/  IMAD.U32 R3, RZ, RZ, UR35 ;  /* 0x00000023ff037e24 */ /* 0x000fce000f8e00ff */
[----:B------:R-:W3:Y:S01]  /*20440*/  @P1 MUFU.RCP R5, R11 ;  /* 0x0000000b00051308 */ /* 0x000ee20000001000 */
[----:B------:R-:W-:Y:S02]  /*20450*/  WARPGROUP.DEPBAR.LE gsb0, 0x0 ;  /* 0x00008000000079c5 */ /* 0x000fe40000010000 */
        /* <DEDUP_REMOVED lines=10> */
[----:B--2---:R-:W-:Y:S01]  /*20500*/  FMUL.FTZ R4, R7, R0 ;  /* 0x0000000007047220 */ /* 0x004fe20000410000 */
[----:B------:R-:W-:Y:S01]  /*20510*/  @P3 FFMA.FTZ R152, R8, R14, R9 ;  /* 0x0000000e08983223 */ /* 0x000fe20000010009 */
[----:B---3--:R-:W-:Y:S01]  /*20520*/  FMUL.FTZ R0, R5, R0 ;  /* 0x0000000005007220 */ /* 0x008fe20000410000 */
[----:B------:R-:W-:Y:S02]  /*20530*/  WARPGROUP.DEPBAR.LE gsb0, 0x0 ;  /* 0x00008000000079c5 */ /* 0x000fe40000010000 */
[----:B------:R-:W-:Y:S05]  /*20540*/  @!P0 BRA `(.L_x_1822) ;  /* 0x0000000000048947 */ /* 0x000fea0003800000 */
[----:B------:R-:W-:Y:S01]  /*20550*/  BPT.TRAP 0x1 ;  /* 0x000000040000795c */ /* 0x000fe20000300000 */
.L_x_1822:
[----:B------:R-:W-:Y:S02]  /*20560*/  VIADD R6, R2, 0x2a860 ;  /* 0x0002a86002067836 */ /* 0x000fe40000000000 */
[-C--:B------:R-:W-:Y:S01]  /*20570*/  FMUL.FTZ R134, R49, R4.reuse ;  /* 0x0000000431867220 */ /* 0x080fe20000410000 */
[----:B------:R-:W-:Y:S02]  /*20580*/  IMAD.U32 R3, RZ, RZ, UR38 ;  /* 0x00000026ff037e24 */ /* 0x000fe4000f8e00ff */
[-C--:B------:R-:W-:Y:S01]  /*20590*/  FMUL.FTZ R121, R53, R4.reuse ;  /* 0x0000000435797220 */ /* 0x080fe20000410000 */
[----:B------:R-:W-:Y:S02]  /*205a0*/  VIADD R17, R17, 0x1 ;  /* 0x0000000111117836 */ /* 0x000fe40000000000 */
[-C--:B------:R-:W-:Y:S01]  /*205b0*/  FMUL.FTZ R122, R56, R4.reuse ;  /* 0x00000004387a7220 */ /* 0x080fe20000410000 */
[-C--:B------:R-:W-:Y:S01]  /*205c0*/  FMUL.FTZ R8, R64, R4.reuse ;  /* 0x0000000440087220 */ /* 0x080fe20000410000 */
[----:B------:R-:W-:Y:S01]  /*205d0*/  PRMT R6, R3, 0x654, R6 ;  /* 0x0000065403067816 */ /* 0x000fe20000000006 */
[-C--:B------:R-:W-:Y:S01]  /*205e0*/  FMUL.FTZ R7, R93, R4.reuse ;  /* 0x000000045d077220 */ /* 0x080fe20000410000 */
[----:B------:R-:W-:Y:S01]  /*205f0*/  ISETP.NE.AND P1, PT, R17, 0x2, PT ;  /* 0x000000021100780c */ /* 0x000fe20003f25270 */
[-C--:B------:R-:W-:Y:S01]  /*20600*/  FMUL.FTZ R5, R109, R4.reuse ;  /* 0x000000046d057220 */ /* 0x080fe20000410000 */
[----:B------:R0:W-:Y:S01]  /*20610*/  SYNCS.ARRIVE.TRANS64.RED.A1T0 RZ, [R6+URZ], RZ ;  /* 0x000000ff06ff79a7 */ /* 0x0001e2000810043f */
        /* <DEDUP_REMOVED lines=42> */
[----:B------:R-:W-:Y:S01]  /*208c0*/  SEL R4, RZ, 0x1, P1 ;  /* 0x00000001ff047807 */ /* 0x000fe20000800000 */
        /* <DEDUP_REMOVED lines=48> */
[----:B------:R-:W-:Y:S01]  /*20bd0*/  FMUL.FTZ R115, R115, R0 ;  /* 0x0000000073737220 */ /* 0x000fe20000410000 */
[----:B------:R-:W-:Y:S01]  /*20be0*/  LOP3.LUT R23, R23, R4, RZ, 0x3c, !PT ;  /* 0x0000000417177212 */ /* 0x000fe200078e3cff */
[----:B------:R-:W-:Y:S01]  /*20bf0*/  UIADD3 UR37, UR37, 0x1, URZ ;  /* 0x0000000125257890 */ /* 0x000fe2000fffe03f */
[----:B0-----:R-:W-:-:S11]  /*20c00*/  SEL R17, R17, RZ, P1 ;  /* 0x000000ff11117207 */ /* 0x001fd60000800000 */
.L_x_1706:
[----:B------:R-:W-:Y:S05]  /*20c10*/  WARPSYNC.ALL ;  /* 0x0000000000007948 */ /* 0x000fea0003800000 */
[----:B------:R-:W2:Y:S01]  /*20c20*/  LDL R166, [R1+0x8] ;  /* 0x0000080001a67983 */ /* 0x000ea20000100800 */
[----:B------:R-:W0:Y:S01]  /*20c30*/  S2UR UR38, SR_CgaCtaId ;  /* 0x00000000002679c3 */ /* 0x000e220000008800 */
[----:B------:R-:W-:Y:S01]  /*20c40*/  UMOV UR4, 0x400 ;  /* 0x0000040000047882 */ /* 0x000fe20000000000 */
[----:B------:R-:W-:Y:S01]  /*20c50*/  BSSY B0, `(.L_x_1823) ;  /* 0x000059c000007945 */ /* 0x000fe20003800000 */
[----:B0-----:R-:W-:-:S06]  /*20c60*/  ULEA UR4, UR38, UR4, 0x18 ;  /* 0x0000000426047291 */ /* 0x001fcc000f8ec03f */
[----:B------:R-:W-:Y:S01]  /*20c70*/  IMAD.U32 R16, RZ, RZ, UR4 ;  /* 0x00000004ff107e24 */ /* 0x000fe2000f8e00ff */
        /* <DEDUP_REMOVED lines=9> */
[----:B------:R-:W1:Y:S01]  /*20d10*/  S2R R167, SR_TID.X ;  /* 0x0000000000a77919 */ /* 0x000e620000002100 */
[----:B------:R-:W3:Y:S01]  /*20d20*/  S2R R13, SR_SWINHI ;  /* 0x00000000000d7919 */ /* 0x000ee20000002f00 */
[----:B-1----:R-:W-:-:S05]  /*20d30*/  IMAD.SHL.U32 R0, R167, 0x4, RZ ;  /* 0x00000004a7007824 */ /* 0x002fca00078e00ff */
[----:B------:R-:W-:Y:S02]  /*20d40*/  LOP3.LUT R0, R0, 0xc, RZ, 0xc0, !PT ;  /* 0x0000000c00007812 */ /* 0x000fe400078ec0ff */
[----:B------:R-:W-:Y:S02]  /*20d50*/  MOV R84, R16 ;  /* 0x0000001000547202 */ /* 0x000fe40000000f00 */
[----:B---3--:R-:W-:Y:S02]  /*20d60*/  MOV R85, R13 ;  /* 0x0000000d00557202 */ /* 0x008fe40000000f00 */
[----:B------:R-:W-:-:S05]  /*20d70*/  IADD3 R20, P0, R0, UR4, RZ ;  /* 0x0000000400147c10 */ /* 0x000fca000ff1e0ff */
[----:B------:R-:W-:Y:S01]  /*20d80*/  IMAD.X R21, RZ, RZ, UR5, P0 ;  /* 0x00000005ff157e24 */ /* 0x000fe200080e06ff */
[----:B------:R-:W-:-:S04]  /*20d90*/  LOP3.LUT P0, R4, R167, 0x3, RZ, 0xc0, !PT ;  /* 0x00000003a7047812 */ /* 0x000fc8000780c0ff */
[----:B------:R-:W-:Y:S01]  /*20da0*/  ISETP.EQ.OR P0, PT, R4, 0x3, !P0 ;  /* 0x000000030400780c */ /* 0x000fe20004702670 */
[----:B------:R1:W5:Y:S01]  /*20db0*/  LDG.E.CONSTANT R0, desc[UR42][R20.64] ;  /* 0x0000002a14007981 */ /* 0x000362000c1e9900 */
[----:B------:R-:W-:Y:S02]  /*20dc0*/  UMOV UR4, 0xffffffff ;  /* 0xffffffff00047882 */ /* 0x000fe40000000000 */
[----:B------:R-:W-:Y:S02]  /*20dd0*/  SEL R4, R24, R25, P0 ;  /* 0x0000001918047207 */ /* 0x000fe40000000000 */
[----:B------:R-:W-:Y:S02]  /*20de0*/  SEL R150, R25, R24, P0 ;  /* 0x0000001819967207 */ /* 0x000fe40000000000 */
[----:B------:R-:W-:Y:S02]  /*20df0*/  SEL R13, R28, R29, P0 ;  /* 0x0000001d1c0d7207 */ /* 0x000fe40000000000 */
[----:B------:R-:W-:Y:S01]  /*20e00*/  SEL R149, R29, R28, P0 ;  /* 0x0000001c1d957207 */ /* 0x000fe20000000000 */
[----:B--2---:R-:W-:-:S03]  /*20e10*/  IMAD.WIDE R62, R6, 0x2, R84 ;  /* 0x00000002063e7825 */ /* 0x004fc600078e0254 */
[C---:B------:R-:W-:Y:S02]  /*20e20*/  IADD3 R31, P3, R62.reuse, 0x8060, RZ ;  /* 0x000080603e1f7810 */ /* 0x040fe40007f7e0ff */
[----:B------:R-:W-:Y:S02]  /*20e30*/  IADD3 R25, P4, R62, 0x8040, RZ ;  /* 0x000080403e197810 */ /* 0x000fe40007f9e0ff */
[----:B-1----:R-:W-:Y:S01]  /*20e40*/  LOP3.LUT R20, R31, 0x380, RZ, 0xc0, !PT ;  /* 0x000003801f147812 */ /* 0x002fe200078ec0ff */
[----:B------:R-:W-:Y:S01]  /*20e50*/  IMAD.X R21, RZ, RZ, R63, P3 ;  /* 0x000000ffff157224 */ /* 0x000fe200018e063f */
[----:B------:R-:W-:Y:S02]  /*20e60*/  LOP3.LUT R24, R25, 0x380, RZ, 0xc0, !PT ;  /* 0x0000038019187812 */ /* 0x000fe400078ec0ff */
[----:B------:R-:W-:Y:S02]  /*20e70*/  SHF.R.U64 R20, R20, 0x3, RZ ;  /* 0x0000000314147819 */ /* 0x000fe400000012ff */
[----:B------:R-:W-:-:S02]  /*20e80*/  SHF.R.U64 R24, R24, 0x3, RZ ;  /* 0x0000000318187819 */ /* 0x000fc400000012ff */
[----:B------:R-:W-:Y:S02]  /*20e90*/  LOP3.LUT R20, R20, R31, RZ, 0x3c, !PT ;  /* 0x0000001f14147212 */ /* 0x000fe400078e3cff */
[C---:B------:R-:W-:Y:S02]  /*20ea0*/  IADD3 R27, P5, R62.reuse, 0x8020, RZ ;  /* 0x000080203e1b7810 */ /* 0x040fe40007fbe0ff */
[C---:B------:R-:W-:Y:S02]  /*20eb0*/  IADD3 R29, P1, R62.reuse, 0x8000, RZ ;  /* 0x000080003e1d7810 */ /* 0x040fe40007f3e0ff */
[C---:B------:R-:W-:Y:S02]  /*20ec0*/  IADD3 R31, P2, R62.reuse, 0x4060, RZ ;  /* 0x000040603e1f7810 */ /* 0x040fe40007f5e0ff */
[----:B------:R-:W-:Y:S02]  /*20ed0*/  IADD3 R45, P3, R62, 0x4040, RZ ;  /* 0x000040403e2d7810 */ /* 0x000fe40007f7e0ff */
[----:B------:R-:W-:-:S02]  /*20ee0*/  LOP3.LUT R24, R24, R25, RZ, 0x3c, !PT ;  /* 0x0000001918187212 */ /* 0x000fc400078e3cff */
[----:B-----5:R-:W-:Y:S02]  /*20ef0*/  LOP3.LUT R26, R27, 0x380, RZ, 0xc0, !PT ;  /* 0x000003801b1a7812 */ /* 0x020fe400078ec0ff */
[----:B------:R-:W-:Y:S02]  /*20f00*/  LOP3.LUT R28, R29, 0x380, RZ, 0xc0, !PT ;  /* 0x000003801d1c7812 */ /* 0x000fe400078ec0ff */
[----:B------:R-:W-:Y:S02]  /*20f10*/  IADD3.X R25, RZ, R63, RZ, P4, !PT ;  /* 0x0000003fff197210 */ /* 0x000fe400027fe4ff */
[----:B------:R-:W-:Y:S02]  /*20f20*/  LOP3.LUT R30, R31, 0x380, RZ, 0xc0, !PT ;  /* 0x000003801f1e7812 */ /* 0x000fe400078ec0ff */
[----:B------:R-:W-:Y:S02]  /*20f30*/  LOP3.LUT R44, R45, 0x380, RZ, 0xc0, !PT ;  /* 0x000003802d2c7812 */ /* 0x000fe400078ec0ff */
[----:B------:R-:W-:-:S02]  /*20f40*/  IADD3 R47, P4, R62, 0x4020, RZ ;  /* 0x000040203e2f7810 */ /* 0x000fc40007f9e0ff */
[----:B------:R-:W-:Y:S02]  /*20f50*/  SHF.R.U64 R26, R26, 0x3, RZ ;  /* 0x000000031a1a7819 */ /* 0x000fe400000012ff */
[----:B------:R-:W-:Y:S02]  /*20f60*/  SHF.R.U64 R28, R28, 0x3, RZ ;  /* 0x000000031c1c7819 */ /* 0x000fe400000012ff */
[----:B------:R-:W-:Y:S02]  /*20f70*/  SHF.R.U64 R30, R30, 0x3, RZ ;  /* 0x000000031e1e7819 */ /* 0x000fe400000012ff */
[----:B------:R-:W-:Y:S02]  /*20f80*/  SHF.R.U64 R44, R44, 0x3, RZ ;  /* 0x000000032c2c7819 */ /* 0x000fe400000012ff */
[----:B------:R-:W-:Y:S02]  /*20f90*/  LOP3.LUT R46, R47, 0x380, RZ, 0xc0, !PT ;  /* 0x000003802f2e7812 */ /* 0x000fe400078ec0ff */
        /* <DEDUP_REMOVED lines=8> */
[----:B------:R-:W-:-:S02]  /*21020*/  SHF.R.U64 R46, R46, 0x3, RZ ;  /* 0x000000032e2e7819 */ /* 0x000fc400000012ff */
[C---:B------:R-:W-:Y:S02]  /*21030*/  IADD3 R51, P5, R62.reuse, 0x4000, RZ ;  /* 0x000040003e337810 */ /* 0x040fe40007fbe0ff */
[C---:B------:R-:W-:Y:S02]  /*21040*/  IADD3 R55, P1, R62.reuse, 0x60, RZ ;  /* 0x000000603e377810 */ /* 0x040fe40007f3e0ff */
[C---:B------:R-:W-:Y:S02]  /*21050*/  IADD3 R59, P2, R62.reuse, 0x40, RZ ;  /* 0x000000403e3b7810 */ /* 0x040fe40007f5e0ff */
[----:B------:R-:W-:Y:S02]  /*21060*/  IADD3 R67, P3, R62, 0x20, RZ ;  /* 0x000000203e437810 */ /* 0x000fe40007f7e0ff */
[----:B------:R-:W-:Y:S02]  /*21070*/  LOP3.LUT R46, R46, R47, RZ, 0x3c, !PT ;  /* 0x0000002f2e2e7212 */ /* 0x000fe400078e3cff */
[----:B------:R-:W-:-:S02]  /*21080*/  LOP3.LUT R50, R51, 0x380, RZ, 0xc0, !PT ;  /* 0x0000038033327812 */ /* 0x000fc400078ec0ff */
[----:B------:R-:W-:Y:S02]  /*21090*/  LOP3.LUT R47, R62, 0x380, RZ, 0xc0, !PT ;  /* 0x000003803e2f7812 */ /* 0x000fe400078ec0ff */
[----:B------:R-:W-:Y:S02]  /*210a0*/  LOP3.LUT R54, R55, 0x380, RZ, 0xc0, !PT ;  /* 0x0000038037367812 */ /* 0x000fe400078ec0ff */
[----:B------:R-:W-:Y:S02]  /*210b0*/  LOP3.LUT R58, R59, 0x380, RZ, 0xc0, !PT ;  /* 0x000003803b3a7812 */ /* 0x000fe400078ec0ff */
[----:B------:R-:W-:Y:S02]  /*210c0*/  LOP3.LUT R66, R67, 0x380, RZ, 0xc0, !PT ;  /* 0x0000038043427812 */ /* 0x000fe400078ec0ff */
[----:B------:R-:W-:Y:S02]  /*210d0*/  SHF.R.U64 R50, R50, 0x3, RZ ;  /* 0x0000000332327819 */ /* 0x000fe400000012ff */
[----:B------:R-:W-:-:S02]  /*210e0*/  SHF.R.U64 R47, R47, 0x3, RZ ;  /* 0x000000032f2f7819 */ /* 0x000fc400000012ff */
[----:B------:R-:W-:Y:S02]  /*210f0*/  SHF.R.U64 R54, R54, 0x3, RZ ;  /* 0x0000000336367819 */ /* 0x000fe400000012ff */
[----:B------:R-:W-:Y:S02]  /*21100*/  SHF.R.U64 R58, R58, 0x3, RZ ;  /* 0x000000033a3a7819 */ /* 0x000fe400000012ff */
        /* <DEDUP_REMOVED lines=11> */
[----:B------:R-:W-:-:S02]  /*211c0*/  MOV R158, R62 ;  /* 0x0000003e009e7202 */ /* 0x000fc40000000f00 */
[----:B------:R-:W-:Y:S02]  /*211d0*/  MOV R165, R20 ;  /* 0x0000001400a57202 */ /* 0x000fe40000000f00 */
        /* <DEDUP_REMOVED lines=9> */
[----:B------:R-:W-:Y:S01]  /*21270*/  MOV R154, R66 ;  /* 0x00000042009a7202 */ /* 0x000fe20000000f00 */
[----:B------:R-:W-:Y:S06]  /*21280*/  BRA.DIV UR4, `(.L_x_1825) ;  /* 0x000000ea04c07947 */ /* 0x000fec000b800000 */
[----:B------:R-:W-:Y:S02]  /*21290*/  SEL R86, R108, R5, P0 ;  /* 0x000000056c567207 */ /* 0x000fe40000000000 */
[----:B------:R-:W-:Y:S02]  /*212a0*/  SEL R63, R41, R87, P0 ;  /* 0x00000057293f7207 */ /* 0x000fe40000000000 */
[----:B------:R-:W-:Y:S02]  /*212b0*/  SEL R6, R2, R129, P0 ;  /* 0x0000008102067207 */ /* 0x000fe40000000000 */
[----:B------:R-:W-:Y:S01]  /*212c0*/  SEL R148, R129, R2, P0 ;  /* 0x0000000281947207 */ /* 0x000fe20000000000 */
[----:B------:R-:W-:Y:S01]  /*212d0*/  SHFL.IDX PT, R86, R86, R0, 0x1c1f ;  /* 0x001c1f0056567589 */ /* 0x000fe200000e0000 */
        /* <DEDUP_REMOVED lines=50> */
[----:B------:R-:W-:Y:S01]  /*21600*/  SEL R30, R57, R131, P0 ;  /* 0x00000083391e7207 */ /* 0x000fe20000000000 */
[----:B------:R-:W-:Y:S01]  /*21610*/  IMAD.MOV.U32 R131, RZ, RZ, RZ ;  /* 0x000000ffff837224 */ /* 0x000fe200078e00ff */
        /* <DEDUP_REMOVED lines=46> */
[----:B------:R-:W1:Y:S01]  /*21900*/  SHFL.IDX PT, R82, R148, R87, 0x1c1f ;  /* 0x001c1f5794527589 */ /* 0x000e6200000e0000 */
        /* <DEDUP_REMOVED lines=26> */
[----:B------:R-:W2:Y:S01]  /*21ab0*/  SHFL.IDX PT, R76, R146, R87, 0x1c1f ;  /* 0x001c1f57924c7589 */ /* 0x000ea200000e0000 */
[----:B------:R-:W-:Y:S02]  /*21ac0*/  SEL R32, R32, R78, P0 ;  /* 0x0000004e20207207 */ /* 0x000fe40000000000 */
[----:B------:R-:W-:Y:S01]  /*21ad0*/  SEL R153, R11, R115, P0 ;  /* 0x000000730b997207 */ /* 0x000fe20000000000 */
[----:B------:R-:W3:Y:S01]  /*21ae0*/  SHFL.IDX PT, R78, R147, R87, 0x1c1f ;  /* 0x001c1f57934e7589 */ /* 0x000ee200000e0000 */
[----:B------:R-:W-:-:S02]  /*21af0*/  SEL R91, R118, R119, P0 ;  /* 0x00000077765b7207 */ /* 0x000fc40000000000 */
[----:B------:R-:W-:Y:S01]  /*21b00*/  SEL R115, R115, R11, P0 ;  /* 0x0000000b73737207 */ /* 0x000fe20000000000 */
[----:B------:R4:W5:Y:S01]  /*21b10*/  SHFL.IDX PT, R74, R2, R87, 0x1c1f ;  /* 0x001c1f57024a7589 */ /* 0x00096200000e0000 */
[----:B------:R-:W-:Y:S02]  /*21b20*/  SEL R118, R119, R118, P0 ;  /* 0x0000007677767207 */ /* 0x000fe40000000000 */
[----:B-1----:R-:W-:Y:S01]  /*21b30*/  SEL R123, R125, R82, P0 ;  /* 0x000000527d7b7207 */ /* 0x002fe20000000000 */
[----:B------:R-:W1:Y:S01]  /*21b40*/  SHFL.IDX PT, R72, R134, R87, 0x1c1f ;  /* 0x001c1f5786487589 */ /* 0x000e6200000e0000 */
[----:B------:R-:W-:Y:S02]  /*21b50*/  SEL R125, R82, R125, P0 ;  /* 0x0000007d527d7207 */ /* 0x000fe40000000000 */
[----:B------:R-:W-:Y:S01]  /*21b60*/  SEL R82, R79, R3, P0 ;  /* 0x000000034f527207 */ /* 0x000fe20000000000 */
[----:B------:R-:W-:Y:S01]  /*21b70*/  SHFL.IDX PT, R68, R68, R87, 0x1c1f ;  /* 0x001c1f5744447589 */ /* 0x000fe200000e0000 */
[----:B------:R-:W-:-:S02]  /*21b80*/  SEL R79, R3, R79, P0 ;  /* 0x0000004f034f7207 */ /* 0x000fc40000000000 */
[----:B----4-:R-:W-:Y:S01]  /*21b90*/  SEL R2, R121, R92, P0 ;  /* 0x0000005c79027207 */ /* 0x010fe20000000000 */
[----:B------:R-:W-:Y:S01]  /*21ba0*/  SHFL.IDX PT, R70, R70, R87, 0x1c1f ;  /* 0x001c1f5746467589 */ /* 0x000fe200000e0000 */
[----:B------:R-:W-:Y:S02]  /*21bb0*/  SEL R3, R4, R46, P0 ;  /* 0x0000002e04037207 */ /* 0x000fe40000000000 */
[----:B------:R-:W-:Y:S01]  /*21bc0*/  SEL R121, R92, R121, P0 ;  /* 0x000000795c797207 */ /* 0x000fe20000000000 */
[----:B------:R-:W4:Y:S01]  /*21bd0*/  SHFL.IDX PT, R62, R62, R87, 0x1c1f ;  /* 0x001c1f573e3e7589 */ /* 0x000f2200000e0000 */
[----:B--2---:R-:W-:Y:S02]  /*21be0*/  SEL R122, R124, R76, P0 ;  /* 0x0000004c7c7a7207 */ /* 0x004fe40000000000 */
[----:B------:R-:W-:Y:S01]  /*21bf0*/  SEL R124, R76, R124, P0 ;  /* 0x0000007c4c7c7207 */ /* 0x000fe20000000000 */
[----:B------:R-:W2:Y:S01]  /*21c00*/  SHFL.IDX PT, R66, R66, R87, 0x1c1f ;  /* 0x001c1f5742427589 */ /* 0x000ea200000e0000 */
[----:B---3--:R-:W-:-:S02]  /*21c10*/  SEL R126, R129, R78, P0 ;  /* 0x0000004e817e7207 */ /* 0x008fc40000000000 */
[----:B------:R-:W-:Y:S01]  /*21c20*/  SEL R129, R78, R129, P0 ;  /* 0x000000814e817207 */ /* 0x000fe20000000000 */
[----:B------:R-:W3:Y:S01]  /*21c30*/  SHFL.IDX PT, R58, R58, R87, 0x1c1f ;  /* 0x001c1f573a3a7589 */ /* 0x000ee200000e0000 */
[----:B-----5:R-:W-:Y:S02]  /*21c40*/  SEL R119, R128, R74, P0 ;  /* 0x0000004a80777207 */ /* 0x020fe40000000000 */
[----:B------:R-:W-:Y:S01]  /*21c50*/  SEL R128, R74, R128, P0 ;  /* 0x000000804a807207 */ /* 0x000fe20000000000 */
[----:B------:R-:W5:Y:S01]  /*21c60*/  SHFL.IDX PT, R64, R64, R87, 0x1c1f ;  /* 0x001c1f5740407589 */ /* 0x000f6200000e0000 */
[----:B-1----:R-:W-:Y:S02]  /*21c70*/  SEL R130, R117, R72, P0 ;  /* 0x0000004875827207 */ /* 0x002fe40000000000 */
[----:B------:R-:W-:Y:S01]  /*21c80*/  SEL R117, R72, R117, P0 ;  /* 0x0000007548757207 */ /* 0x000fe20000000000 */
[----:B------:R-:W1:Y:S01]  /*21c90*/  SHFL.IDX PT, R60, R60, R87, 0x1c1f ;  /* 0x001c1f573c3c7589 */ /* 0x000e6200000e0000 */
[----:B------:R-:W-:-:S03]  /*21ca0*/  SEL R4, R46, R4, P0 ;  /* 0x000000042e047207 */ /* 0x000fc60000000000 */
[----:B------:R-:W0:Y:S04]  /*21cb0*/  SHFL.IDX PT, R56, R56, R87, 0x1c1f ;  /* 0x001c1f5738387589 */ /* 0x000e2800000e0000 */
[----:B------:R-:W-:Y:S01]  /*21cc0*/  SHFL.IDX PT, R44, R44, R87, 0x1c1f ;  /* 0x001c1f572c2c7589 */ /* 0x000fe200000e0000 */
[----:B----4-:R-:W-:Y:S02]  /*21cd0*/  SEL R116, R109, R62, P0 ;  /* 0x0000003e6d747207 */ /* 0x010fe40000000000 */
[----:B------:R-:W-:Y:S01]  /*21ce0*/  SEL R109, R62, R109, P0 ;  /* 0x0000006d3e6d7207 */ /* 0x000fe20000000000 */
[----:B------:R-:W-:Y:S01]  /*21cf0*/  SHFL.IDX PT, R93, R93, R0, 0x1c1f ;  /* 0x001c1f005d5d7589 */ /* 0x000fe200000e0000 */
[----:B--2---:R-:W-:Y:S02]  /*21d00*/  SEL R111, R110, R66, P0 ;  /* 0x000000426e6f7207 */ /* 0x004fe40000000000 */
[----:B------:R-:W-:Y:S01]  /*21d10*/  SEL R110, R66, R110, P0 ;  /* 0x0000006e426e7207 */ /* 0x000fe20000000000 */
[----:B------:R-:W-:Y:S01]  /*21d20*/  SHFL.IDX PT, R99, R99, R0, 0x1c1f ;  /* 0x001c1f0063637589 */ /* 0x000fe200000e0000 */
[----:B---3--:R-:W-:-:S02]  /*21d30*/  SEL R112, R105, R58, P0 ;  /* 0x0000003a69707207 */ /* 0x008fc40000000000 */
[----:B------:R-:W-:Y:S01]  /*21d40*/  SEL R105, R58, R105, P0 ;  /* 0x000000693a697207 */ /* 0x000fe20000000000 */
[----:B------:R-:W-:Y:S01]  /*21d50*/  SHFL.IDX PT, R94, R94, R0, 0x1c1f ;  /* 0x001c1f005e5e7589 */ /* 0x000fe200000e0000 */
[----:B-----5:R-:W-:Y:S02]  /*21d60*/  SEL R107, R106, R64, P0 ;  /* 0x000000406a6b7207 */ /* 0x020fe40000000000 */
[----:B------:R-:W-:Y:S01]  /*21d70*/  SEL R106, R64, R106, P0 ;  /* 0x0000006a406a7207 */ /* 0x000fe20000000000 */
[----:B------:R-:W-:Y:S01]  /*21d80*/  SHFL.IDX PT, R95, R95, R0, 0x1c1f ;  /* 0x001c1f005f5f7589 */ /* 0x000fe200000e0000 */
[----:B-1----:R-:W-:Y:S02]  /*21d90*/  SEL R103, R102, R60, P0 ;  /* 0x0000003c66677207 */ /* 0x002fe40000000000 */
[----:B------:R-:W-:Y:S01]  /*21da0*/  SEL R102, R60, R102, P0 ;  /* 0x000000663c667207 */ /* 0x000fe20000000000 */
[----:B------:R-:W-:Y:S01]  /*21db0*/  SHFL.IDX PT, R83, R83, R0, 0x1c1f ;  /* 0x001c1f0053537589 */ /* 0x000fe200000e0000 */
[----:B0-----:R-:W-:-:S02]  /*21dc0*/  SEL R100, R97, R56, P0 ;  /* 0x0000003861647207 */ /* 0x001fc40000000000 */
[----:B------:R-:W-:Y:S01]  /*21dd0*/  SEL R97, R56, R97, P0 ;  /* 0x0000006138617207 */ /* 0x000fe20000000000 */
        /* <DEDUP_REMOVED lines=14> */
[----:B------:R-:W1:Y:S04]  /*21ec0*/  SHFL.IDX PT, R53, R53, R87, 0x1c1f ;  /* 0x001c1f5735357589 */ /* 0x000e6800000e0000 */
[----:B------:R-:W2:Y:S04]  /*21ed0*/  SHFL.IDX PT, R51, R51, R87, 0x1c1f ;  /* 0x001c1f5733337589 */ /* 0x000ea800000e0000 */
[----:B------:R-:W3:Y:S04]  /*21ee0*/  SHFL.IDX PT, R54, R54, R87, 0x1c1f ;  /* 0x001c1f5736367589 */ /* 0x000ee800000e0000 */
[----:B------:R-:W4:Y:S04]  /*21ef0*/  SHFL.IDX PT, R49, R49, R87, 0x1c1f ;  /* 0x001c1f5731317589 */ /* 0x000f2800000e0000 */
[----:B------:R-:W5:Y:S04]  /*21f00*/  SHFL.IDX PT, R52, R52, R87, 0x1c1f ;  /* 0x001c1f5734347589 */ /* 0x000f6800000e0000 */
[----:B------:R-:W-:Y:S01]  /*21f10*/  SHFL.IDX PT, R50, R50, R87, 0x1c1f ;  /* 0x001c1f5732327589 */ /* 0x000fe200000e0000 */
[----:B0-----:R-:W-:-:S02]  /*21f20*/  SEL R108, R93, R55, P0 ;  /* 0x000000375d6c7207 */ /* 0x001fc40000000000 */
[----:B------:R-:W-:Y:S01]  /*21f30*/  SEL R93, R55, R93, P0 ;  /* 0x0000005d375d7207 */ /* 0x000fe20000000000 */
[----:B------:R-:W-:Y:S01]  /*21f40*/  SHFL.IDX PT, R42, R42, R87, 0x1c1f ;  /* 0x001c1f572a2a7589 */ /* 0x000fe200000e0000 */
[----:B-1----:R-:W-:Y:S02]  /*21f50*/  SEL R104, R99, R53, P0 ;  /* 0x0000003563687207 */ /* 0x002fe40000000000 */
[----:B------:R-:W-:Y:S01]  /*21f60*/  SEL R99, R53, R99, P0 ;  /* 0x0000006335637207 */ /* 0x000fe20000000000 */
[----:B------:R-:W0:Y:S01]  /*21f70*/  SHFL.IDX PT, R48, R48, R87, 0x1c1f ;  /* 0x001c1f5730307589 */ /* 0x000e2200000e0000 */
[----:B--2---:R-:W-:Y:S02]  /*21f80*/  SEL R101, R98, R51, P0 ;  /* 0x0000003362657207 */ /* 0x004fe40000000000 */
[----:B------:R-:W-:Y:S01]  /*21f90*/  SEL R98, R51, R98, P0 ;  /* 0x0000006233627207 */ /* 0x000fe20000000000 */
[----:B------:R-:W1:Y:S01]  /*21fa0*/  SHFL.IDX PT, R40, R40, R87, 0x1c1f ;  /* 0x001c1f5728287589 */ /* 0x000e6200000e0000 */
[----:B---3--:R-:W-:-:S02]  /*21fb0*/  SEL R96, R94, R54, P0 ;  /* 0x000000365e607207 */ /* 0x008fc40000000000 */
[----:B------:R-:W-:Y:S01]  /*21fc0*/  SEL R94, R54, R94, P0 ;  /* 0x0000005e365e7207 */ /* 0x000fe20000000000 */
[----:B------:R-:W2:Y:S01]  /*21fd0*/  SHFL.IDX PT, R43, R43, R87, 0x1c1f ;  /* 0x001c1f572b2b7589 */ /* 0x000ea200000e0000 */
[----:B----4-:R-:W-:Y:S02]  /*21fe0*/  SEL R78, R95, R49, P0 ;  /* 0x000000315f4e7207 */ /* 0x010fe40000000000 */
[----:B------:R-:W-:Y:S01]  /*21ff0*/  SEL R95, R49, R95, P0 ;  /* 0x0000005f315f7207 */ /* 0x000fe20000000000 */
[----:B------:R-:W3:Y:S01]  /*22000*/  SHFL.IDX PT, R38, R38, R87, 0x1c1f ;  /* 0x001c1f5726267589 */ /* 0x000ee200000e0000 */
[----:B-----5:R-:W-:Y:S02]  /*22010*/  SEL R92, R83, R52, P0 ;  /* 0x00000034535c7207 */ /* 0x020fe40000000000 */
[----:B------:R-:W-:Y:S01]  /*22020*/  SEL R83, R52, R83, P0 ;  /* 0x0000005334537207 */ /* 0x000fe20000000000 */
[----:B------:R-:W4:Y:S04]  /*22030*/  SHFL.IDX PT, R41, R41, R87, 0x1c1f ;  /* 0x001c1f5729297589 */ /* 0x000f2800000e0000 */
[----:B------:R-:W5:Y:S04]  /*22040*/  SHFL.IDX PT, R36, R36, R87, 0x1c1f ;  /* 0x001c1f5724247589 */ /* 0x000f6800000e0000 */
[----:B------:R-:W5:Y:S01]  /*22050*/  SHFL.IDX PT, R39, R39, R87, 0x1c1f ;  /* 0x001c1f5727277589 */ /* 0x000f6200000e0000 */
[----:B0-----:R-:W-:-:S02]  /*22060*/  SEL R46, R47, R48, P0 ;  /* 0x000000302f2e7207 */ /* 0x001fc40000000000 */
[----:B------:R-:W-:Y:S01]  /*22070*/  SEL R47, R48, R47, P0 ;  /* 0x0000002f302f7207 */ /* 0x000fe20000000000 */
[----:B------:R-:W0:Y:S01]  /*22080*/  SHFL.IDX PT, R34, R34, R87, 0x1c1f ;  /* 0x001c1f5722227589 */ /* 0x000e2200000e0000 */
[----:B-1----:R-:W-:Y:S02]  /*22090*/  SEL R56, R57, R40, P0 ;  /* 0x0000002839387207 */ /* 0x002fe40000000000 */
[----:B------:R-:W-:Y:S01]  /*220a0*/  SEL R57, R40, R57, P0 ;  /* 0x0000003928397207 */ /* 0x000fe20000000000 */
[----:B------:R-:W1:Y:S01]  /*220b0*/  SHFL.IDX PT, R37, R37, R87, 0x1c1f ;  /* 0x001c1f5725257589 */ /* 0x000e6200000e0000 */
[----:B--2---:R-:W-:Y:S02]  /*220c0*/  SEL R58, R59, R43, P0 ;  /* 0x0000002b3b3a7207 */ /* 0x004fe40000000000 */
[----:B------:R-:W-:Y:S01]  /*220d0*/  SEL R59, R43, R59, P0 ;  /* 0x0000003b2b3b7207 */ /* 0x000fe20000000000 */
[----:B------:R-:W2:Y:S01]  /*220e0*/  SHFL.IDX PT, R33, R33, R87, 0x1c1f ;  /* 0x001c1f5721217589 */ /* 0x000ea200000e0000 */
[----:B---3--:R-:W-:-:S02]  /*220f0*/  SEL R60, R61, R38, P0 ;  /* 0x000000263d3c7207 */ /* 0x008fc40000000000 */
[----:B------:R-:W-:Y:S01]  /*22100*/  SEL R61, R38, R61, P0 ;  /* 0x0000003d263d7207 */ /* 0x000fe20000000000 */
[----:B------:R-:W3:Y:S01]  /*22110*/  SHFL.IDX PT, R35, R35, R87, 0x1c1f ;  /* 0x001c1f5723237589 */ /* 0x000ee200000e0000 */
[----:B----4-:R-:W-:Y:S02]  /*22120*/  SEL R62, R63, R41, P0 ;  /* 0x000000293f3e7207 */ /* 0x010fe40000000000 */
[----:B------:R-:W-:Y:S01]  /*22130*/  SEL R63, R41, R63, P0 ;  /* 0x0000003f293f7207 */ /* 0x000fe20000000000 */
[----:B------:R-:W4:Y:S01]  /*22140*/  SHFL.IDX PT, R32, R32, R87, 0x1c1f ;  /* 0x001c1f5720207589 */ /* 0x000f2200000e0000 */
[----:B-----5:R-:W-:Y:S02]  /*22150*/  SEL R64, R65, R36, P0 ;  /* 0x0000002441407207 */ /* 0x020fe40000000000 */
[----:B------:R-:W-:Y:S01]  /*22160*/  SEL R65, R36, R65, P0 ;  /* 0x0000004124417207 */ /* 0x000fe20000000000 */
[----:B------:R5:W0:Y:S01]  /*22170*/  SHFL.IDX PT, R11, R115, R87, 0x1c1f ;  /* 0x001c1f57730b7589 */ /* 0x000a2200000e0000 */
[----:B------:R-:W-:-:S02]  /*22180*/  SEL R66, R67, R39, P0 ;  /* 0x0000002743427207 */ /* 0x000fc40000000000 */
[----:B------:R-:W-:Y:S01]  /*22190*/  SEL R67, R39, R67, P0 ;  /* 0x0000004327437207 */ /* 0x000fe20000000000 */
[----:B------:R1:W0:Y:S04]  /*221a0*/  SHFL.IDX PT, R127, R118, R87, 0x1c1f ;  /* 0x001c1f57767f7589 */ /* 0x00022800000e0000 */
[----:B------:R-:W0:Y:S01]  /*221b0*/  SHFL.IDX PT, R90, R153, R0, 0x1c1f ;  /* 0x001c1f00995a7589 */ /* 0x000e2200000e0000 */
[----:B-----5:R-:W-:-:S03]  /*221c0*/  SEL R115, R114, R70, P0 ;  /* 0x0000004672737207 */ /* 0x020fc60000000000 */
[----:B------:R5:W0:Y:S01]  /*221d0*/  SHFL.IDX PT, R91, R91, R0, 0x1c1f ;  /* 0x001c1f005b5b7589 */ /* 0x000a2200000e0000 */
[----:B------:R-:W-:Y:S02]  /*221e0*/  SEL R114, R70, R114, P0 ;  /* 0x0000007246727207 */ /* 0x000fe40000000000 */
[----:B-1----:R-:W-:Y:S02]  /*221f0*/  SEL R87, R86, R5, P0 ;  /* 0x0000000556577207 */ /* 0x002fe40000000000 */
        /* <DEDUP_REMOVED lines=15> */
[----:B-----5:R-:W-:-:S02]  /*222f0*/  SEL R0, R120, R81, P0 ;  /* 0x0000005178007207 */ /* 0x020fc40000000000 */
[----:B------:R-:W-:Y:S02]  /*22300*/  SEL R118, R113, R68, P0 ;  /* 0x0000004471767207 */ /* 0x000fe40000000000 */
[----:B------:R-:W-:Y:S02]  /*22310*/  SEL R30, R31, R44, P0 ;  /* 0x0000002c1f1e7207 */ /* 0x000fe40000000000 */
[----:B------:R-:W-:Y:S02]  /*22320*/  SEL R120, R81, R120, P0 ;  /* 0x0000007851787207 */ /* 0x000fe40000000000 */
[----:B------:R-:W-:Y:S02]  /*22330*/  SEL R113, R68, R113, P0 ;  /* 0x0000007144717207 */ /* 0x000fe40000000000 */
[----:B------:R-:W-:Y:S02]  /*22340*/  SEL R31, R44, R31, P0 ;  /* 0x0000001f2c1f7207 */ /* 0x000fe40000000000 */
[----:B------:R-:W-:-:S02]  /*22350*/  SEL R81, R80, R50, P0 ;  /* 0x0000003250517207 */ /* 0x000fc40000000000 */
[----:B------:R-:W-:Y:S02]  /*22360*/  SEL R44, R45, R42, P0 ;  /* 0x0000002a2d2c7207 */ /* 0x000fe40000000000 */
[----:B0-----:R-:W-:Y:S02]  /*22370*/  SEL R68, R69, R34, P0 ;  /* 0x0000002245447207 */ /* 0x001fe40000000000 */
[----:B------:R-:W-:Y:S02]  /*22380*/  SEL R70, R71, R37, P0 ;  /* 0x0000002547467207 */ /* 0x000fe40000000000 */
[----:B--2---:R-:W-:Y:S02]  /*22390*/  SEL R72, R73, R33, P0 ;  /* 0x0000002149487207 */ /* 0x004fe40000000000 */
[----:B---3--:R-:W-:Y:S02]  /*223a0*/  SEL R74, R75, R35, P0 ;  /* 0x000000234b4a7207 */ /* 0x008fe40000000000 */
[----:B----4-:R-:W-:-:S02]  /*223b0*/  SEL R76, R77, R32, P0 ;  /* 0x000000204d4c7207 */ /* 0x010fc40000000000 */
[----:B------:R-:W-:Y:S02]  /*223c0*/  SEL R80, R50, R80, P0 ;  /* 0x0000005032507207 */ /* 0x000fe40000000000 */
[----:B------:R-:W-:Y:S02]  /*223d0*/  SEL R45, R42, R45, P0 ;  /* 0x0000002d2a2d7207 */ /* 0x000fe40000000000 */
[----:B------:R-:W-:Y:S02]  /*223e0*/  SEL R69, R34, R69, P0 ;  /* 0x0000004522457207 */ /* 0x000fe40000000000 */
[----:B------:R-:W-:Y:S02]  /*223f0*/  SEL R71, R37, R71, P0 ;  /* 0x0000004725477207 */ /* 0x000fe40000000000 */
[----:B------:R-:W-:Y:S02]  /*22400*/  SEL R73, R33, R73, P0 ;  /* 0x0000004921497207 */ /* 0x000fe40000000000 */
[----:B------:R-:W-:-:S02]  /*22410*/  SEL R75, R35, R75, P0 ;  /* 0x0000004b234b7207 */ /* 0x000fc40000000000 */
[----:B------:R-:W-:-:S07]  /*22420*/  SEL R77, R32, R77, P0 ;  /* 0x0000004d204d7207 */ /* 0x000fce0000000000 */
.L_x_2148:
[----:B------:R-:W2:Y:S01]  /*22430*/  LDL R134, [R1+0xc] ;  /* 0x00000c0001867983 */ /* 0x000ea20000100800 */
[----:B------:R-:W-:Y:S05]  /*22440*/  WARPSYNC.ALL ;  /* 0x0000000000007948 */ /* 0x000fea0003800000 */
[----:B------:R-:W-:Y:S01]  /*22450*/  F2FP.BF16.F32.PACK_AB R48, R0, R2 ;  /* 0x000000020030723e */ /* 0x000fe200000010ff */
[----:B------:R-:W2:Y:S01]  /*22460*/  LDC.64 R132, c[0x0][0xc00] ;  /* 0x00030000ff847b82 */ /* 0x000ea20000000a00 */
[----:B------:R-:W-:Y:S01]  /*22470*/  F2FP.BF16.F32.PACK_AB R49, R5, R3 ;  /* 0x000000030531723e */ /* 0x000fe200000010ff */
[----:B------:R-:W-:Y:S01]  /*22480*/  ULDC.64 UR4, c[0x0][0xc00] ;  /* 0x0003000000047ab9 */ /* 0x000fe20000000a00 */
[----:B------:R-:W-:Y:S01]  /*22490*/  F2FP.BF16.F32.PACK_AB R50, R120, R121 ;  /* 0x000000797832723e */ /* 0x000fe200000010ff */
[----:B------:R-:W-:Y:S01]  /*224a0*/  ULDC.64 UR6, c[0x0][0xc08] ;  /* 0x0003020000067ab9 */ /* 0x000fe20000000a00 */
[----:B------:R-:W-:-:S03]  /*224b0*/  F2FP.BF16.F32.PACK_AB R51, R6, R4 ;  /* 0x000000040633723e */ /* 0x000fc600000010ff */
[----:B------:R-:W-:Y:S01]  /*224c0*/  BAR.SYNC.DEFER_BLOCKING 0x1, 0x100 ;  /* 0x0044000000007b1d */ /* 0x000fe20000010000 */
[----:B------:R-:W-:Y:S02]  /*224d0*/  F2FP.BF16.F32.PACK_AB R40, R122, R123 ;  /* 0x0000007b7a28723e */ /* 0x000fe400000010ff */
        /* <DEDUP_REMOVED lines=10> */
[----:B------:R-:W-:Y:S01]  /*22580*/  F2FP.BF16.F32.PACK_AB R35, R29, R27 ;  /* 0x0000001b1d23723e */ /* 0x000fe200000010ff */
[----:B------:R0:W-:Y:S01]  /*22590*/  STSM.16.M88.4 [R158], R48 ;  /* 0x000000309e007844 */ /* 0x0001e20000000200 */
[----:B------:R-:W-:-:S02]  /*225a0*/  F2FP.BF16.F32.PACK_AB R36, R116, R115 ;  /* 0x000000737424723e */ /* 0x000fc400000010ff */
[----:B------:R-:W-:Y:S01]  /*225b0*/  F2FP.BF16.F32.PACK_AB R37, R44, R30 ;  /* 0x0000001e2c25723e */ /* 0x000fe200000010ff */
[----:B------:R1:W-:Y:S01]  /*225c0*/  STSM.16.M88.4 [R154], R40 ;  /* 0x000000289a007844 */ /* 0x0003e20000000200 */
[----:B------:R-:W-:Y:S02]  /*225d0*/  F2FP.BF16.F32.PACK_AB R38, R109, R114 ;  /* 0x000000726d26723e */ /* 0x000fe400000010ff */
[----:B------:R-:W-:Y:S01]  /*225e0*/  F2FP.BF16.F32.PACK_AB R39, R45, R31 ;  /* 0x0000001f2d27723e */ /* 0x000fe200000010ff */
[----:B------:R3:W-:Y:S01]  /*225f0*/  STSM.16.M88.4 [R155], R12 ;  /* 0x0000000c9b007844 */ /* 0x0007e20000000200 */
[----:B------:R-:W-:Y:S02]  /*22600*/  SEL R88, R90, R11, P0 ;  /* 0x0000000b5a587207 */ /* 0x000fe40000000000 */
[----:B------:R-:W-:Y:S01]  /*22610*/  SEL R89, R91, R127, P0 ;  /* 0x0000007f5b597207 */ /* 0x000fe20000000000 */
[----:B------:R4:W-:Y:S01]  /*22620*/  STSM.16.M88.4 [R156], R32 ;  /* 0x000000209c007844 */ /* 0x0009e20000000200 */
[----:B------:R-:W-:-:S02]  /*22630*/  SEL R90, R11, R90, P0 ;  /* 0x0000005a0b5a7207 */ /* 0x000fc40000000000 */
[----:B------:R-:W-:Y:S01]  /*22640*/  F2FP.BF16.F32.PACK_AB R52, R104, R103 ;  /* 0x000000676834723e */ /* 0x000fe200000010ff */
[----:B------:R4:W-:Y:S01]  /*22650*/  STSM.16.M88.4 [R157], R36 ;  /* 0x000000249d007844 */ /* 0x0009e20000000200 */
[----:B0-----:R-:W-:Y:S02]  /*22660*/  F2FP.BF16.F32.PACK_AB R48, R108, R107 ;  /* 0x0000006b6c30723e */ /* 0x001fe400000010ff */
[----:B------:R-:W-:Y:S02]  /*22670*/  F2FP.BF16.F32.PACK_AB R49, R60, R58 ;  /* 0x0000003a3c31723e */ /* 0x000fe400000010ff */
[----:B-1----:R-:W-:Y:S02]  /*22680*/  F2FP.BF16.F32.PACK_AB R40, R112, R111 ;  /* 0x0000006f7028723e */ /* 0x002fe400000010ff */
[----:B------:R-:W-:Y:S02]  /*22690*/  F2FP.BF16.F32.PACK_AB R41, R56, R46 ;  /* 0x0000002e3829723e */ /* 0x000fe400000010ff */
[----:B------:R-:W-:-:S02]  /*226a0*/  F2FP.BF16.F32.PACK_AB R42, R105, R110 ;  /* 0x0000006e692a723e */ /* 0x000fc400000010ff */
[----:B------:R-:W-:Y:S02]  /*226b0*/  F2FP.BF16.F32.PACK_AB R43, R57, R47 ;  /* 0x0000002f392b723e */ /* 0x000fe400000010ff */
[----:B------:R-:W-:Y:S02]  /*226c0*/  F2FP.BF16.F32.PACK_AB R50, R93, R106 ;  /* 0x0000006a5d32723e */ /* 0x000fe400000010ff */
[----:B------:R-:W-:Y:S01]  /*226d0*/  F2FP.BF16.F32.PACK_AB R51, R61, R59 ;  /* 0x0000003b3d33723e */ /* 0x000fe200000010ff */
[----:B------:R0:W-:Y:S01]  /*226e0*/  STSM.16.M88.4 [R159], R40 ;  /* 0x000000289f007844 */ /* 0x0001e20000000200 */
[----:B------:R-:W-:Y:S02]  /*226f0*/  F2FP.BF16.F32.PACK_AB R53, R64, R62 ;  /* 0x0000003e4035723e */ /* 0x000fe400000010ff */
[----:B------:R-:W-:Y:S01]  /*22700*/  F2FP.BF16.F32.PACK_AB R54, R99, R102 ;  /* 0x000000666336723e */ /* 0x000fe200000010ff */
[----:B------:R-:W-:Y:S01]  /*22710*/  STSM.16.M88.4 [R160], R48 ;  /* 0x00000030a0007844 */ /* 0x000fe20000000200 */
[----:B------:R-:W-:-:S02]  /*22720*/  F2FP.BF16.F32.PACK_AB R55, R65, R63 ;  /* 0x0000003f4137723e */ /* 0x000fc400000010ff */
[----:B------:R-:W-:Y:S02]  /*22730*/  SEL R91, R127, R91, P0 ;  /* 0x0000005b7f5b7207 */ /* 0x000fe40000000000 */
[----:B---3--:R-:W-:Y:S01]  /*22740*/  F2FP.BF16.F32.PACK_AB R12, R101, R100 ;  /* 0x00000064650c723e */ /* 0x008fe200000010ff */
[----:B------:R-:W-:Y:S01]  /*22750*/  STSM.16.M88.4 [R161], R52 ;  /* 0x00000034a1007844 */ /* 0x000fe20000000200 */
[----:B------:R-:W-:Y:S01]  /*22760*/  F2FP.BF16.F32.PACK_AB R13, R68, R66 ;  /* 0x00000042440d723e */ /* 0x000fe200000010ff */
[----:B------:R-:W1:Y:S01]  /*22770*/  LDC R127, c[0x0][0xbe8] ;  /* 0x0002fa00ff7f7b82 */ /* 0x000e620000000800 */
[----:B------:R-:W-:Y:S02]  /*22780*/  F2FP.BF16.F32.PACK_AB R14, R98, R97 ;  /* 0x00000061620e723e */ /* 0x000fe400000010ff */
[----:B------:R-:W-:Y:S02]  /*22790*/  F2FP.BF16.F32.PACK_AB R15, R69, R67 ;  /* 0x00000043450f723e */ /* 0x000fe400000010ff */
[----:B----4-:R-:W-:-:S02]  /*227a0*/  F2FP.BF16.F32.PACK_AB R32, R78, R96 ;  /* 0x000000604e20723e */ /* 0x010fc400000010ff */
[----:B------:R-:W-:Y:S01]  /*227b0*/  F2FP.BF16.F32.PACK_AB R33, R72, R70 ;  /* 0x000000464821723e */ /* 0x000fe200000010ff */
[----:B------:R2:W-:Y:S01]  /*227c0*/  STSM.16.M88.4 [R162], R12 ;  /* 0x0000000ca2007844 */ /* 0x0005e20000000200 */
[----:B------:R-:W-:Y:S02]  /*227d0*/  F2FP.BF16.F32.PACK_AB R34, R95, R94 ;  /* 0x0000005e5f22723e */ /* 0x000fe400000010ff */
[----:B------:R-:W-:Y:S02]  /*227e0*/  F2FP.BF16.F32.PACK_AB R35, R73, R71 ;  /* 0x000000474923723e */ /* 0x000fe400000010ff */
[----:B------:R-:W-:Y:S02]  /*227f0*/  F2FP.BF16.F32.PACK_AB R36, R87, R92 ;  /* 0x0000005c5724723e */ /* 0x000fe400000010ff */
[----:B------:R-:W-:Y:S01]  /*22800*/  F2FP.BF16.F32.PACK_AB R37, R76, R74 ;  /* 0x0000004a4c25723e */ /* 0x000fe200000010ff */
[----:B------:R-:W-:Y:S01]  /*22810*/  STSM.16.M88.4 [R163], R32 ;  /* 0x00000020a3007844 */ /* 0x000fe20000000200 */
[----:B------:R-:W-:-:S02]  /*22820*/  F2FP.BF16.F32.PACK_AB R38, R86, R83 ;  /* 0x000000535626723e */ /* 0x000fc400000010ff */
[----:B------:R-:W-:Y:S02]  /*22830*/  F2FP.BF16.F32.PACK_AB R39, R77, R75 ;  /* 0x0000004b4d27723e */ /* 0x000fe400000010ff */
[----:B0-----:R-:W-:Y:S02]  /*22840*/  F2FP.BF16.F32.PACK_AB R40, R82, R81 ;  /* 0x000000515228723e */ /* 0x001fe400000010ff */
[----:B------:R-:W-:Y:S01]  /*22850*/  F2FP.BF16.F32.PACK_AB R42, R79, R80 ;  /* 0x000000504f2a723e */ /* 0x000fe200000010ff */
[----:B------:R-:W-:Y:S01]  /*22860*/  STSM.16.M88.4 [R164], R36 ;  /* 0x00000024a4007844 */ /* 0x000fe20000000200 */
[----:B------:R-:W-:Y:S02]  /*22870*/  F2FP.BF16.F32.PACK_AB R41, R89, R88 ;  /* 0x000000585929723e */ /* 0x000fe400000010ff */
[----:B------:R-:W-:Y:S02]  /*22880*/  F2FP.BF16.F32.PACK_AB R43, R91, R90 ;  /* 0x0000005a5b2b723e */ /* 0x000fe400000010ff */
[----:B------:R-:W-:-:S03]  /*22890*/  ISETP.NE.U32.AND P3, PT, RZ, UR4, PT ;  /* 0x00000004ff007c0c */ /* 0x000fc6000bf65070 */
[----:B------:R0:W-:Y:S01]  /*228a0*/  STSM.16.M88.4 [R165], R40 ;  /* 0x00000028a5007844 */ /* 0x0001e20000000200 */
[----:B------:R-:W-:Y:S01]  /*228b0*/  BAR.SYNC.DEFER_BLOCKING 0x1, 0x100 ;  /* 0x0044000000007b1d */ /* 0x000fe20000010000 */
[----:B------:R-:W-:Y:S01]  /*228c0*/  ISETP.NE.AND.EX P3, PT, RZ, UR5, PT, P3 ;  /* 0x00000005ff007c0c */ /* 0x000fe2000bf65330 */
[----:B--2---:R-:W-:-:S12]  /*228d0*/  IMAD.WIDE R12, R134, 0x4, R132 ;  /* 0x00000004860c7825 */ /* 0x004fd800078e0284 */
[----:B------:R-:W5:Y:S01]  /*228e0*/  @P3 LDG.E R131, desc[UR42][R12.64] ;  /* 0x0000002a0c833981 */ /* 0x000f62000c1e1900 */
[----:B------:R-:W-:Y:S01]  /*228f0*/  ISETP.NE.U32.AND P0, PT, RZ, UR6, PT ;  /* 0x00000006ff007c0c */ /* 0x000fe2000bf05070 */
[----:B------:R-:W-:Y:S01]  /*22900*/  ULDC UR6, c[0x0][0xa88] ;  /* 0x0002a20000067ab9 */ /* 0x000fe20000000800 */
[----:B0-----:R-:W-:Y:S02]  /*22910*/  IMAD.MOV.U32 R40, RZ, RZ, 0x9b8 ;  /* 0x000009b8ff287424 */ /* 0x001fe400078e00ff */
[----:B------:R-:W-:Y:S01]  /*22920*/  ISETP.NE.AND.EX P0, PT, RZ, UR7, PT, P0 ;  /* 0x00000007ff007c0c */ /* 0x000fe2000bf05300 */
[----:B------:R-:W-:-:S12]  /*22930*/  IMAD.U32 R48, RZ, RZ, UR6 ;  /* 0x00000006ff307e24 */ /* 0x000fd8000f8e00ff */
[----:B------:R-:W0:Y:S01]  /*22940*/  @P0 LDC.64 R14, c[0x0][0xc08] ;  /* 0x00030200ff0e0b82 */ /* 0x000e220000000a00 */
[----:B------:R-:W-:-:S04]  /*22950*/  ISETP.GT.AND P1, PT, R166, 0x1, PT ;  /* 0x00000001a600780c */ /* 0x000fc80003f24270 */
[----:B------:R-:W-:-:S04]  /*22960*/  SEL R40, R40, 0x978, P1 ;  /* 0x0000097828287807 */ /* 0x000fc80000800000 */
[----:B------:R2:W3:Y:S08]  /*22970*/  LDC.64 R32, c[0x0][R40+0x218] ;  /* 0x0000860028207b82 */ /* 0x0004f00000000a00 */
[----:B------:R2:W4:Y:S01]  /*22980*/  LDC.64 R34, c[0x0][R40+0x228] ;  /* 0x00008a0028227b82 */ /* 0x0005220000000a00 */
[----:B0-----:R-:W-:-:S05]  /*22990*/  @P0 IMAD.WIDE R14, R134, 0x4, R14 ;  /* 0x00000004860e0825 */ /* 0x001fca00078e020e */
[----:B------:R0:W5:Y:S01]  /*229a0*/  @P0 LDG.E R48, desc[UR42][R14.64] ;  /* 0x0000002a0e300981 */ /* 0x000162000c1e1900 */
[----:B-1----:R-:W-:Y:S01]  /*229b0*/  ISETP.NE.AND P2, PT, R127, 0x1, PT ;  /* 0x000000017f00780c */ /* 0x002fe20003f45270 */
[----:B0-----:R2:W0:Y:S01]  /*229c0*/  LDC.64 R14, c[0x0][R40+0x220] ;  /* 0x00008800280e7b82 */ /* 0x0014220000000a00 */
[----:B---3--:R-:W-:Y:S11]  /*229d0*/  @P0 BRA `(.L_x_1826) ;  /* 0x0000000000100947 */ /* 0x008ff60003800000 */
[----:B------:R-:W-:Y:S05]  /*229e0*/  @!P3 BRA `(.L_x_1826) ;  /* 0x00000000000cb947 */ /* 0x000fea0003800000 */
[----:B------:R-:W3:Y:S04]  /*229f0*/  LDG.E R11, desc[UR42][R12.64] ;  /* 0x0000002a0c0b7981 */ /* 0x000ee8000c1e1900 */
[----:B-----5:R-:W3:Y:S02]  /*22a00*/  LDG.E R48, desc[UR42][R12.64+0x4] ;  /* 0x0000042a0c307981 */ /* 0x020ee4000c1e1900 */
[----:B---3--:R-:W-:-:S07]  /*22a10*/  IMAD.IADD R48, R48, 0x1, -R11 ;  /* 0x0000000130307824 */ /* 0x008fce00078e0a0b */
.L_x_1826:
[----:B------:R-:W3:Y:S04]  /*22a20*/  LDL R38, [R1] ;  /* 0x0000000001267983 */ /* 0x000ee80000100800 */
[----:B------:R-:W2:Y:S01]  /*22a30*/  LDL R132, [R1+0x14] ;  /* 0x0000140001847983 */ /* 0x000ea20000100800 */
[----:B------:R1:W1:Y:S01]  /*22a40*/  LDC.64 R12, c[0x0][R40+0x210] ;  /* 0x00008400280c7b82 */ /* 0x0002620000000a00 */
[----:B------:R-:W-:Y:S01]  /*22a50*/  ISETP.NE.U32.AND P0, PT, RZ, UR4, PT ;  /* 0x00000004ff007c0c */ /* 0x000fe2000bf05070 */
[-C--:B------:R-:W-:Y:S01]  /*22a60*/  IMAD R41, R33, R200.reuse, RZ ;  /* 0x000000c821297224 */ /* 0x080fe200078e02ff */
[----:B------:R-:W4:Y:S01]  /*22a70*/  LDL R50, [R1+0x38] ;  /* 0x0000380001327983 */ /* 0x000f220000100800 */
[----:B------:R-:W-:Y:S01]  /*22a80*/  SHF.R.S32.HI R39, RZ, 0x1f, R134 ;  /* 0x0000001fff277819 */ /* 0x000fe20000011486 */
[----:B------:R-:W-:Y:S01]  /*22a90*/  IMAD.WIDE.U32 R32, R32, R200, RZ ;  /* 0x000000c820207225 */ /* 0x000fe200078e00ff */
[----:B------:R-:W-:Y:S01]  /*22aa0*/  ISETP.NE.AND.EX P0, PT, RZ, UR5, PT, P0 ;  /* 0x00000005ff007c0c */ /* 0x000fe2000bf05300 */
[----:B------:R-:W4:Y:S01]  /*22ab0*/  LDL R42, [R1+0x28] ;  /* 0x00002800012a7983 */ /* 0x000f220000100800 */
[----:B------:R-:W1:Y:S02]  /*22ac0*/  @P2 LDC R49, c[0x0][0xbec] ;  /* 0x0002fb00ff312b82 */ /* 0x000e640000000800 */
[----:B------:R-:W-:-:S02]  /*22ad0*/  SEL R11, R134, RZ, !P0 ;  /* 0x000000ff860b7207 */ /* 0x000fc40004000000 */
[----:B------:R-:W-:-:S03]  /*22ae0*/  SEL R39, R39, RZ, !P0 ;  /* 0x000000ff27277207 */ /* 0x000fc60004000000 */
[----:B0-----:R-:W-:Y:S01]  /*22af0*/  IMAD R15, R15, R11, RZ ;  /* 0x0000000b0f0f7224 */ /* 0x001fe200078e02ff */
[----:B------:R-:W0:Y:S03]  /*22b00*/  @P2 LDC R51, c[0x0][0xbf0] ;  /* 0x0002fc00ff332b82 */ /* 0x000e260000000800 */
[C---:B------:R-:W-:Y:S02]  /*22b10*/  IMAD R43, R14.reuse, R39, R15 ;  /* 0x000000270e2b7224 */ /* 0x040fe400078e020f */
[----:B------:R-:W-:-:S03]  /*22b20*/  IMAD.WIDE.U32 R14, R14, R11, RZ ;  /* 0x0000000b0e0e7225 */ /* 0x000fc600078e00ff */
[----:B------:R-:W1:Y:S01]  /*22b30*/  LDC.64 R36, c[0x0][0xba8] ;  /* 0x0002ea00ff247b82 */ /* 0x000e620000000a00 */
[----:B------:R-:W-:Y:S01]  /*22b40*/  IMAD.IADD R53, R33, 0x1, R41 ;  /* 0x0000000121357824 */ /* 0x000fe200078e0229 */
[----:B-----5:R-:W-:Y:S01]  /*22b50*/  IADD3 R33, P0, P3, R14, R32, R131 ;  /* 0x000000200e217210 */ /* 0x020fe20007b1e083 */
[----:B------:R-:W-:Y:S01]  /*22b60*/  IMAD.IADD R43, R15, 0x1, R43 ;  /* 0x000000010f2b7824 */ /* 0x000fe200078e022b */
[----:B------:R-:W-:-:S04]  /*22b70*/  SHF.R.S32.HI R32, RZ, 0x1f, R131 ;  /* 0x0000001fff207819 */ /* 0x000fc80000011483 */
[----:B-1----:R-:W1:Y:S08]  /*22b80*/  @!P1 LDC R36, c[0x0][0xb50] ;  /* 0x0002d400ff249b82 */ /* 0x002e700000000800 */
[----:B------:R-:W1:Y:S01]  /*22b90*/  @!P1 LDC R37, c[0x0][0xb54] ;  /* 0x0002d500ff259b82 */ /* 0x000e620000000800 */
[----:B---3--:R-:W-:-:S04]  /*22ba0*/  IMAD.IADD R38, R38, 0x1, R211 ;  /* 0x0000000126267824 */ /* 0x008fc800078e02d3 */
[----:B------:R-:W-:Y:S01]  /*22bb0*/  @P2 IMAD.HI.U32 R14, R38, R49, RZ ;  /* 0x00000031260e2227 */ /* 0x000fe200078e00ff */
[----:B--2---:R-:W-:-:S03]  /*22bc0*/  SEL R39, R132, RZ, P1 ;  /* 0x000000ff84277207 */ /* 0x004fc60000800000 */
[----:B------:R-:W-:Y:S01]  /*22bd0*/  IMAD.MOV.U32 R15, RZ, RZ, R38 ;  /* 0x000000ffff0f7224 */ /* 0x000fe200078e0026 */
[----:B0-----:R-:W-:Y:S01]  /*22be0*/  @P2 SHF.R.U32.HI R15, RZ, R51, R14 ;  /* 0x00000033ff0f2219 */ /* 0x001fe2000001160e */
[-C--:B----4-:R-:W-:Y:S02]  /*22bf0*/  IMAD R41, R35, R39.reuse, RZ ;  /* 0x0000002723297224 */ /* 0x090fe400078e02ff */
[----:B------:R-:W-:Y:S01]  /*22c00*/  IMAD.WIDE.U32 R34, R34, R39, RZ ;  /* 0x0000002722227225 */ /* 0x000fe200078e00ff */
[----:B------:R-:W-:-:S03]  /*22c10*/  IADD3.X R39, R43, R53, R32, P0, P3 ;  /* 0x000000352b277210 */ /* 0x000fc600007e6420 */
[----:B------:R-:W-:Y:S01]  /*22c20*/  IMAD.MOV R40, RZ, RZ, -R15 ;  /* 0x000000ffff287224 */ /* 0x000fe200078e0a0f */
[----:B------:R-:W-:Y:S01]  /*22c30*/  IADD3 R34, P0, P3, R15, R33, R34 ;  /* 0x000000210f227210 */ /* 0x000fe20007b1e022 */
[----:B------:R-:W-:Y:S01]  /*22c40*/  IMAD.IADD R41, R35, 0x1, R41 ;  /* 0x0000000123297824 */ /* 0x000fe200078e0229 */
[----:B------:R-:W-:Y:S01]  /*22c50*/  SHF.R.S32.HI R14, RZ, 0x1f, R15 ;  /* 0x0000001fff0e7819 */ /* 0x000fe2000001140f */
[----:B------:R-:W-:-:S03]  /*22c60*/  IMAD R15, R127, R40, R38 ;  /* 0x000000287f0f7224 */ /* 0x000fc600078e0226 */
[----:B------:R-:W-:Y:S01]  /*22c70*/  IADD3.X R35, R14, R39, R41, P0, P3 ;  /* 0x000000270e237210 */ /* 0x000fe200007e6429 */
[-C--:B------:R-:W-:Y:S01]  /*22c80*/  IMAD R13, R13, R15.reuse, RZ ;  /* 0x0000000f0d0d7224 */ /* 0x080fe200078e02ff */
[----:B------:R-:W-:Y:S01]  /*22c90*/  SHF.R.S32.HI R33, RZ, 0x1f, R15 ;  /* 0x0000001fff217819 */ /* 0x000fe2000001140f */
[----:B------:R-:W-:-:S04]  /*22ca0*/  IMAD.WIDE.U32 R34, R12, R15, R34 ;  /* 0x0000000f0c227225 */ /* 0x000fc800078e0022 */
[----:B------:R-:W-:Y:S01]  /*22cb0*/  IMAD R13, R12, R33, R13 ;  /* 0x000000210c0d7224 */ /* 0x000fe200078e020d */
[----:B-1----:R-:W-:-:S03]  /*22cc0*/  LEA R36, P0, R34, R36, 0x2 ;  /* 0x0000002422247211 */ /* 0x002fc600078010ff */
[----:B------:R-:W-:-:S05]  /*22cd0*/  IMAD.IADD R12, R35, 0x1, R13 ;  /* 0x00000001230c7824 */ /* 0x000fca00078e020d */
[----:B------:R-:W-:Y:S01]  /*22ce0*/  LEA.HI.X R37, R34, R37, R12, 0x2, P0 ;  /* 0x0000002522257211 */ /* 0x000fe200000f140c */
[----:B------:R-:W-:Y:S01]  /*22cf0*/  SHFL.IDX PT, R14, R36, 0x1, 0x1c1f ;  /* 0x003c1f00240e7f89 */ /* 0x000fe200000e0000 */
[----:B------:R-:W-:-:S03]  /*22d00*/  IMAD.IADD R33, R50, 0x1, R211 ;  /* 0x0000000132217824 */ /* 0x000fc600078e02d3 */
[----:B------:R-:W-:Y:S04]  /*22d10*/  SHFL.IDX PT, R12, R36, RZ, 0x1c1f ;  /* 0x001c1fff240c7589 */ /* 0x000fe800000e0000 */
[----:B------:R-:W0:Y:S04]  /*22d20*/  SHFL.IDX PT, R13, R37, RZ, 0x1c1f ;  /* 0x001c1fff250d7589 */ /* 0x000e2800000e0000 */
        /* <DEDUP_REMOVED lines=18> */
[----:B------:R-:W-:-:S04]  /*22e50*/  IMAD.SHL.U32 R9, R33, 0x8, RZ ;  /* 0x0000000821097824 */ /* 0x000fc800078e00ff */
[----:B------:R-:W-:-:S04]  /*22e60*/  IMAD R3, R8, 0x40, R9 ;  /* 0x0000004008037824 */ /* 0x000fc800078e0209 */
        /* <DEDUP_REMOVED lines=15> */
[----:B------:R-:W-:-:S02]  /*22f60*/  SHF.R.U64 R48, R48, 0x3, RZ ;  /* 0x0000000330307819 */ /* 0x000fc400000012ff */
[----:B------:R-:W-:Y:S02]  /*22f70*/  LOP3.LUT R36, R37, 0x380, RZ, 0xc0, !PT ;  /* 0x0000038025247812 */ /* 0x000fe400078ec0ff */
[----:B------:R-:W-:Y:S01]  /*22f80*/  LOP3.LUT R48, R48, R49, RZ, 0x3c, !PT ;  /* 0x0000003130307212 */ /* 0x000fe200078e3cff */
[--C-:B------:R-:W-:Y:S01]  /*22f90*/  IMAD.X R49, RZ, RZ, R85.reuse, P3 ;  /* 0x000000ffff317224 */ /* 0x100fe200018e0655 */
[----:B------:R-:W-:Y:S02]  /*22fa0*/  IADD3 R3, P3, R84, 0xb000, RZ ;  /* 0x0000b00054037810 */ /* 0x000fe40007f7e0ff */
[----:B------:R-:W-:Y:S02]  /*22fb0*/  LOP3.LUT R40, R41, 0x380, RZ, 0xc0, !PT ;  /* 0x0000038029287812 */ /* 0x000fe400078ec0ff */
[----:B------:R-:W-:Y:S02]  /*22fc0*/  LOP3.LUT R0, R3, 0x380, RZ, 0xc0, !PT ;  /* 0x0000038003007812 */ /* 0x000fe400078ec0ff */
[----:B------:R-:W-:Y:S01]  /*22fd0*/  LOP3.LUT R44, R45, 0x380, RZ, 0xc0, !PT ;  /* 0x000003802d2c7812 */ /* 0x000fe200078ec0ff */
[----:B------:R-:W-:Y:S01]  /*22fe0*/  IMAD R13, R131, UR5, R32 ;  /* 0x00000005830d7c24 */ /* 0x000fe2000f8e0220 */
[----:B------:R-:W-:Y:S01]  /*22ff0*/  SHF.R.U64 R0, R0, 0x3, RZ ;  /* 0x0000000300007819 */ /* 0x000fe200000012ff */
[----:B------:R-:W-:Y:S01]  /*23000*/  IMAD.X R69, RZ, RZ, R85, P3 ;  /* 0x000000ffff457224 */ /* 0x000fe200018e0655 */
[----:B------:R-:W-:Y:S01]  /*23010*/  SHF.R.U64 R28, R28, 0x3, RZ ;  /* 0x000000031c1c7819 */ /* 0x000fe200000012ff */
[----:B------:R-:W5:Y:S01]  /*23020*/  LD.E.128 R48, desc[UR42][R48.64] ;  /* 0x0000002a30307980 */ /* 0x000f62000c101d00 */
[----:B------:R-:W-:-:S02]  /*23030*/  SHF.R.U64 R36, R36, 0x3, RZ ;  /* 0x0000000324247819 */ /* 0x000fc400000012ff */
        /* <DEDUP_REMOVED lines=12> */
[C---:B------:R-:W-:Y:S01]  /*23100*/  IADD3 R53, P4, R84.reuse, 0x7000, RZ ;  /* 0x0000700054357810 */ /* 0x040fe20007f9e0ff */
[--C-:B------:R-:W-:Y:S01]  /*23110*/  IMAD.X R41, RZ, RZ, R85.reuse, P0 ;  /* 0x000000ffff297224 */ /* 0x100fe200000e0655 */
[C---:B------:R-:W-:Y:S01]  /*23120*/  IADD3 R57, P5, R84.reuse, 0x8000, RZ ;  /* 0x0000800054397810 */ /* 0x040fe20007fbe0ff */
[----:B------:R-:W-:Y:S01]  /*23130*/  IMAD.X R45, RZ, RZ, R85, P1 ;  /* 0x000000ffff2d7224 */ /* 0x000fe200008e0655 */
[C---:B------:R-:W-:Y:S01]  /*23140*/  IADD3 R61, P0, R84.reuse, 0x9000, RZ ;  /* 0x00009000543d7810 */ /* 0x040fe20007f1e0ff */
[----:B------:R-:W-:Y:S01]  /*23150*/  IMAD.IADD R3, R3, 0x1, R13 ;  /* 0x0000000103037824 */ /* 0x000fe200078e020d */
[----:B------:R-:W-:Y:S01]  /*23160*/  IADD3 R65, P1, R84, 0xa000, RZ ;  /* 0x0000a00054417810 */ /* 0x000fe20007f3e0ff */
[----:B------:R-:W-:Y:S01]  /*23170*/  IMAD.IADD R12, R211, 0x1, R0 ;  /* 0x00000001d30c7824 */ /* 0x000fe200078e0200 */
[----:B------:R-:W-:Y:S01]  /*23180*/  LOP3.LUT R52, R53, 0x380, RZ, 0xc0, !PT ;  /* 0x0000038035347812 */ /* 0x000fe200078ec0ff */
[----:B------:R-:W-:Y:S01]  /*23190*/  IMAD.WIDE.U32 R2, R200, UR4, R2 ;  /* 0x00000004c8027c25 */ /* 0x000fe2000f8e0002 */
[----:B------:R-:W-:Y:S01]  /*231a0*/  LOP3.LUT R56, R57, 0x380, RZ, 0xc0, !PT ;  /* 0x0000038039387812 */ /* 0x000fe200078ec0ff */
[----:B------:R-:W5:Y:S01]  /*231b0*/  LD.E.128 R28, desc[UR42][R28.64] ;  /* 0x0000002a1c1c7980 */ /* 0x000f62000c101d00 */
[----:B------:R-:W-:-:S02]  /*231c0*/  LOP3.LUT R60, R61, 0x380, RZ, 0xc0, !PT ;  /* 0x000003803d3c7812 */ /* 0x000fc400078ec0ff */
[----:B------:R-:W-:Y:S01]  /*231d0*/  LOP3.LUT R64, R65, 0x380, RZ, 0xc0, !PT ;  /* 0x0000038041407812 */ /* 0x000fe200078ec0ff */
[----:B0-----:R-:W-:Y:S01]  /*231e0*/  @P2 IMAD.HI.U32 R0, R12, R15, RZ ;  /* 0x0000000f0c002227 */ /* 0x001fe200078e00ff */
[----:B------:R-:W-:Y:S01]  /*231f0*/  LOP3.LUT R5, R84, 0x380, RZ, 0xc0, !PT ;  /* 0x0000038054057812 */ /* 0x000fe200078ec0ff */
[----:B------:R-:W5:Y:S01]  /*23200*/  LD.E.128 R36, desc[UR42][R36.64] ;  /* 0x0000002a24247980 */ /* 0x000f62000c101d00 */
[----:B------:R-:W-:Y:S01]  /*23210*/  SHF.R.S32.HI R10, RZ, 0x1f, R11 ;  /* 0x0000001fff0a7819 */ /* 0x000fe2000001140b */
[----:B------:R-:W-:Y:S01]  /*23220*/  IMAD R3, R200, UR5, R3 ;  /* 0x00000005c8037c24 */ /* 0x000fe2000f8e0203 */
[----:B------:R-:W-:Y:S01]  /*23230*/  SHF.R.U64 R52, R52, 0x3, RZ ;  /* 0x0000000334347819 */ /* 0x000fe200000012ff */
[----:B------:R-:W-:Y:S01]  /*23240*/  ULDC.64 UR4, c[0x0][0xaf0] ;  /* 0x0002bc0000047ab9 */ /* 0x000fe20000000a00 */
[----:B------:R-:W-:Y:S01]  /*23250*/  SHF.R.U64 R56, R56, 0x3, RZ ;  /* 0x0000000338387819 */ /* 0x000fe200000012ff */
[----:B------:R-:W5:Y:S01]  /*23260*/  LD.E.128 R40, desc[UR42][R40.64] ;  /* 0x0000002a28287980 */ /* 0x000f62000c101d00 */
[----:B------:R-:W-:-:S02]  /*23270*/  SHF.R.U64 R60, R60, 0x3, RZ ;  /* 0x000000033c3c7819 */ /* 0x000fc400000012ff */
[----:B------:R-:W-:Y:S01]  /*23280*/  SHF.R.U64 R64, R64, 0x3, RZ ;  /* 0x0000000340407819 */ /* 0x000fe200000012ff */
[----:B------:R-:W-:Y:S01]  /*23290*/  IMAD.MOV.U32 R13, RZ, RZ, R12 ;  /* 0x000000ffff0d7224 */ /* 0x000fe200078e000c */
[----:B------:R-:W-:Y:S01]  /*232a0*/  SHF.R.U64 R5, R5, 0x3, RZ ;  /* 0x0000000305057819 */ /* 0x000fe200000012ff */
[----:B------:R-:W-:Y:S01]  /*232b0*/  IMAD R10, R10, UR4, RZ ;  /* 0x000000040a0a7c24 */ /* 0x000fe2000f8e02ff */
[----:B-1----:R-:W-:Y:S01]  /*232c0*/  @P2 SHF.R.U32.HI R13, RZ, R21, R0 ;  /* 0x00000015ff0d2219 */ /* 0x002fe20000011600 */
[----:B------:R-:W5:Y:S01]  /*232d0*/  LD.E.128 R44, desc[UR42][R44.64] ;  /* 0x0000002a2c2c7980 */ /* 0x000f62000c101d00 */
        /* <DEDUP_REMOVED lines=9> */
[C---:B------:R-:W-:Y:S01]  /*23370*/  IMAD R15, R11.reuse, UR5, R10 ;  /* 0x000000050b0f7c24 */ /* 0x040fe2000f8e020a */
[--C-:B------:R-:W-:Y:S01]  /*23380*/  SHF.R.S32.HI R0, RZ, 0x1f, R13.reuse ;  /* 0x0000001fff007819 */ /* 0x100fe2000001140d */
[----:B------:R-:W-:Y:S01]  /*23390*/  IMAD.MOV R10, RZ, RZ, -R13 ;  /* 0x000000ffff0a7224 */ /* 0x000fe200078e0a0d */
[----:B------:R-:W5:Y:S01]  /*233a0*/  LD.E.128 R52, desc[UR42][R52.64] ;  /* 0x0000002a34347980 */ /* 0x000f62000c101d00 */
[----:B------:R-:W-:Y:S01]  /*233b0*/  IMAD.WIDE.U32 R2, R11, UR4, R2 ;  /* 0x000000040b027c25 */ /* 0x000fe2000f8e0002 */
[----:B------:R-:W-:-:S02]  /*233c0*/  ULDC.64 UR4, c[0x0][0xae0] ;  /* 0x0002b80000047ab9 */ /* 0x000fc40000000a00 */
[----:B------:R0:W5:Y:S01]  /*233d0*/  LD.E.128 R4, desc[UR42][R84.64] ;  /* 0x0000002a54047980 */ /* 0x000162000c101d00 */
[----:B------:R-:W-:-:S03]  /*233e0*/  IMAD R11, R127, R10, R12 ;  /* 0x0000000a7f0b7224 */ /* 0x000fc600078e020c */
[----:B------:R-:W5:Y:S01]  /*233f0*/  LD.E.128 R56, desc[UR42][R56.64] ;  /* 0x0000002a38387980 */ /* 0x000f62000c101d00 */
[----:B------:R-:W-:-:S03]  /*23400*/  IMAD.IADD R3, R3, 0x1, R15 ;  /* 0x0000000103037824 */ /* 0x000fc600078e020f */
[----:B------:R-:W5:Y:S04]  /*23410*/  LD.E.128 R60, desc[UR42][R60.64] ;  /* 0x0000002a3c3c7980 */ /* 0x000f68000c101d00 */
[----:B------:R-:W5:Y:S04]  /*23420*/  LD.E.128 R64, desc[UR42][R64.64] ;  /* 0x0000002a40407980 */ /* 0x000f68000c101d00 */
[----:B------:R-:W5:Y:S01]  /*23430*/  LD.E.128 R68, desc[UR42][R68.64] ;  /* 0x0000002a44447980 */ /* 0x000f62000c101d00 */
[----:B------:R-:W-:Y:S01]  /*23440*/  IMAD R0, R0, UR4, RZ ;  /* 0x0000000400007c24 */ /* 0x000fe2000f8e02ff */
[----:B------:R-:W-:Y:S01]  /*23450*/  @!PT LDS RZ, [RZ] ;  /* 0x00000000fffff984 */ /* 0x000fe20000000800 */
[----:B------:R-:W-:Y:S01]  /*23460*/  @!PT LDS RZ, [RZ] ;  /* 0x00000000fffff984 */ /* 0x000fe20000000800 */
[----:B------:R-:W-:Y:S01]  /*23470*/  @!PT LDS RZ, [RZ] ;  /* 0x00000000fffff984 */ /* 0x000fe20000000800 */
[----:B------:R-:W-:Y:S01]  /*23480*/  @!PT LDS RZ, [RZ] ;  /* 0x00000000fffff984 */ /* 0x000fe20000000800 */
[----:B------:R1:W-:Y:S06]  /*23490*/  MEMBAR.ALL.CTA ;  /* 0x0000000000007992 */ /* 0x0003ec0000008000 */
[----:B-1----:R-:W1:Y:S01]  /*234a0*/  FENCE.VIEW.ASYNC.S ;  /* 0x00000000000073c6 */ /* 0x002e620000000000 */
[----:B------:R-:W-:Y:S01]  /*234b0*/  SHF.R.S32.HI R10, RZ, 0x1f, R11 ;  /* 0x0000001fff0a7819 */ /* 0x000fe2000001140b */
[----:B------:R-:W-:-:S04]  /*234c0*/  IMAD.WIDE.U32 R2, R13, UR4, R2 ;  /* 0x000000040d027c25 */ /* 0x000fc8000f8e0002 */
[----:B------:R-:W-:Y:S01]  /*234d0*/  IMAD R13, R13, UR5, R0 ;  /* 0x000000050d0d7c24 */ /* 0x000fe2000f8e0200 */
[----:B------:R-:W-:Y:S02]  /*234e0*/  ULDC.64 UR4, c[0x0][0xad8] ;  /* 0x0002b60000047ab9 */ /* 0x000fe40000000a00 */
[----:B------:R-:W-:Y:S02]  /*234f0*/  IMAD R10, R10, UR4, RZ ;  /* 0x000000040a0a7c24 */ /* 0x000fe4000f8e02ff */
[----:B------:R-:W-:Y:S02]  /*23500*/  IMAD.IADD R3, R3, 0x1, R13 ;  /* 0x0000000103037824 */ /* 0x000fe400078e020d */
[C---:B------:R-:W-:Y:S02]  /*23510*/  IMAD R13, R11.reuse, UR5, R10 ;  /* 0x000000050b0d7c24 */ /* 0x040fe4000f8e020a */
[----:B------:R-:W-:Y:S02]  /*23520*/  VIADD R0, R16, 0x2a820 ;  /* 0x0002a82010007836 */ /* 0x000fe40000000000 */
[----:B------:R-:W-:Y:S01]  /*23530*/  IMAD.WIDE.U32 R10, R11, UR4, R2 ;  /* 0x000000040b0a7c25 */ /* 0x000fe2000f8e0002 */
[----:B------:R-:W-:-:S02]  /*23540*/  ULDC.64 UR4, c[0x0][0xa80] ;  /* 0x0002a00000047ab9 */ /* 0x000fc40000000a00 */
[----:B------:R-:W-:Y:S01]  /*23550*/  PRMT R0, RZ, 0x654, R0 ;  /* 0x00000654ff007816 */ /* 0x000fe20000000000 */
[----:B------:R-:W-:Y:S01]  /*23560*/  IMAD.IADD R3, R11, 0x1, R13 ;  /* 0x000000010b037824 */ /* 0x000fe200078e020d */
[C---:B------:R-:W-:Y:S01]  /*23570*/  LEA R2, P0, R10.reuse, UR4, 0x1 ;  /* 0x000000040a027c11 */ /* 0x040fe2000f8008ff */
[C---:B------:R-:W-:Y:S01]  /*23580*/  VIADD R33, R9.reuse, 0x40 ;  /* 0x0000004009217836 */ /* 0x040fe20000000000 */
[----:B------:R-:W-:Y:S01]  /*23590*/  UMOV UR4, 0xffffffff ;  /* 0xffffffff00047882 */ /* 0x000fe20000000000 */
[----:B------:R-:W-:Y:S01]  /*235a0*/  VIADD R21, R9, 0x80 ;  /* 0x0000008009157836 */ /* 0x000fe20000000000 */
[----:B-1----:R0:W-:Y:S01]  /*235b0*/  SYNCS.ARRIVE.TRANS64.RED.A1T0 RZ, [R0+URZ], RZ ;  /* 0x000000ff00ff79a7 */ /* 0x0021e2000810043f */
[----:B------:R-:W-:Y:S02]  /*235c0*/  LEA.HI.X R3, R10, UR5, R3, 0x1, P0 ;  /* 0x000000050a037c11 */ /* 0x000fe400080f0c03 */
[----:B------:R-:W-:Y:S02]  /*235d0*/  SHF.R.S32.HI R35, RZ, 0x1f, R9 ;  /* 0x0000001fff237819 */ /* 0x000fe40000011409 */
[----:B------:R-:W-:-:S02]  /*235e0*/  SHF.R.S32.HI R20, RZ, 0x1f, R33 ;  /* 0x0000001fff147819 */ /* 0x000fc40000011421 */
[----:B------:R-:W-:Y:S01]  /*235f0*/  SHF.R.S32.HI R32, RZ, 0x1f, R21 ;  /* 0x0000001fff207819 */ /* 0x000fe20000011415 */
[----:B0-----:R-:W-:Y:S06]  /*23600*/  BRA.DIV UR4, `(.L_x_1828) ;  /* 0x000000f604107947 */ /* 0x001fec000b800000 */
[----:B------:R0:W1:Y:S04]  /*23610*/  SHFL.IDX PT, R0, R3, RZ, 0x181f ;  /* 0x00181fff03007589 */ /* 0x00006800000e0000 */
[----:B------:R0:W2:Y:S02]  /*23620*/  SHFL.IDX PT, R14, R2, RZ, 0x181f ;  /* 0x00181fff020e7589 */ /* 0x0000a400000e0000 */
.L_x_2151:
[----:B------:R-:W-:Y:S01]  /*23630*/  IMAD.IADD R211, R8, 0x1, R211 ;  /* 0x0000000108d37824 */ /* 0x000fe200078e02d3 */
        /* <DEDUP_REMOVED lines=16> */
.L_x_1830:
[----:B------:R-:W-:Y:S05]  /*23740*/  BSYNC B1 ;  /* 0x0000000000017941 */ /* 0x000fea0003800000 */
.L_x_1829:
[----:B------:R-:W-:-:S03]  /*23750*/  UMOV UR4, 0xffffffff ;  /* 0xffffffff00047882 */ /* 0x000fc60000000000 */
[----:B------:R-:W-:Y:S05]  /*23760*/  BRA.DIV UR4, `(.L_x_1831) ;  /* 0x000000f204ec7947 */ /* 0x000fea000b800000 */
[----:B-1----:R1:W4:Y:S04]  /*23770*/  SHFL.IDX PT, R0, R3, 0x1, 0x181f ;  /* 0x00381f0003007f89 */ /* 0x00232800000e0000 */
[----:B--23--:R1:W2:Y:S02]  /*23780*/  SHFL.IDX PT, R14, R2, 0x1, 0x181f ;  /* 0x00381f00020e7f89 */ /* 0x00c2a400000e0000 */
.L_x_2155:
[----:B-----5:R-:W-:Y:S01]  /*23790*/  VIADD R5, R211, 0x20 ;  /* 0x00000020d3057836 */ /* 0x020fe20000000000 */
        /* <DEDUP_REMOVED lines=16> */
.L_x_1833:
[----:B------:R-:W-:Y:S05]  /*238a0*/  BSYNC B1 ;  /* 0x0000000000017941 */ /* 0x000fea0003800000 */
.L_x_1832:
[----:B------:R-:W-:-:S03]  /*238b0*/  UMOV UR4, 0xffffffff ;  /* 0xffffffff00047882 */ /* 0x000fc60000000000 */
[----:B------:R-:W-:Y:S05]  /*238c0*/  BRA.DIV UR4, `(.L_x_1834) ;  /* 0x000000f204dc7947 */ /* 0x000fea000b800000 */
[----:B----4-:R4:W0:Y:S04]  /*238d0*/  SHFL.IDX PT, R0, R3, 0x2, 0x181f ;  /* 0x00581f0003007f89 */ /* 0x01082800000e0000 */
[----:B--23--:R4:W2:Y:S02]  /*238e0*/  SHFL.IDX PT, R14, R2, 0x2, 0x181f ;  /* 0x00581f00020e7f89 */ /* 0x00c8a400000e0000 */
.L_x_2159:
        /* <DEDUP_REMOVED lines=17> */
.L_x_1836:
[----:B------:R-:W-:Y:S05]  /*23a00*/  BSYNC B1 ;  /* 0x0000000000017941 */ /* 0x000fea0003800000 */
.L_x_1835:
[----:B------:R-:W-:-:S03]  /*23a10*/  UMOV UR4, 0xffffffff ;  /* 0xffffffff00047882 */ /* 0x000fc60000000000 */
[----:B------:R-:W-:Y:S05]  /*23a20*/  BRA.DIV UR4, `(.L_x_1837) ;  /* 0x000000f204cc7947 */ /* 0x000fea000b800000 */
[----:B0-----:R0:W0:Y:S04]  /*23a30*/  SHFL.IDX PT, R0, R3, 0x3, 0x181f ;  /* 0x00781f0003007f89 */ /* 0x00102800000e0000 */
[----:B--23--:R2:W3:Y:S02]  /*23a40*/  SHFL.IDX PT, R14, R2, 0x3, 0x181f ;  /* 0x00781f00020e7f89 */ /* 0x00c4e400000e0000 */
.L_x_2163:
[----:B01--4-:R-:W-:-:S05]  /*23a50*/  VIADD R3, R211, 0x60 ;  /* 0x00000060d3037836 */ /* 0x013fca0000000000 */
[----:B------:R-:W-:-:S13]  /*23a60*/  ISETP.GE.AND P0, PT, R3, R34, PT ;  /* 0x000000220300720c */ /* 0x000fda0003f06270 */
[----:B------:R-:W-:Y:S05]  /*23a70*/  @P0 BRA `(.L_x_1838) ;  /* 0x0000002800e40947 */ /* 0x000fea0003800000 */
[----:B------:R-:W-:Y:S02]  /*23a80*/  ULDC UR4, c[0x0][0xac8] ;  /* 0x0002b20000047ab9 */ /* 0x000fe40000000800 */
[----:B------:R-:W-:Y:S02]  /*23a90*/  ISETP.GE.AND P2, PT, R9, UR4, PT ;  /* 0x0000000409007c0c */ /* 0x000fe4000bf46270 */
[----:B------:R-:W-:-:S11]  /*23aa0*/  ISETP.GE.AND P3, PT, R33, UR4, PT ;  /* 0x0000000421007c0c */ /* 0x000fd6000bf66270 */
[-C--:B--23--:R-:W-:Y:S02]  /*23ab0*/  @!P2 LEA R2, P0, R9, R14.reuse, 0x1 ;  /* 0x0000000e0902a211 */ /* 0x08cfe400078008ff */
[----:B------:R-:W-:Y:S02]  /*23ac0*/  @!P3 LEA R4, P1, R33, R14, 0x1 ;  /* 0x0000000e2104b211 */ /* 0x000fe400078208ff */
[-C--:B------:R-:W-:Y:S02]  /*23ad0*/  @!P2 LEA.HI.X R3, R9, R0.reuse, R35, 0x1, P0 ;  /* 0x000000000903a211 */ /* 0x080fe400000f0c23 */
        /* <DEDUP_REMOVED lines=9> */
.L_x_1827:
        /* <DEDUP_REMOVED lines=20> */
[----:B------:R-:W-:Y:S01]  /*23cb0*/  IMAD.WIDE.U32 R12, R132, UR4, R12 ;  /* 0x00000004840c7c25 */ /* 0x000fe2000f8e000c */
[----:B------:R-:W-:Y:S02]  /*23cc0*/  IADD3 R32, R16, 0x2a820, RZ ;  /* 0x0002a82010207810 */ /* 0x000fe40007ffe0ff */
[--C-:B------:R-:W-:Y:S01]  /*23cd0*/  SHF.R.S32.HI R14, RZ, 0x1f, R11.reuse ;  /* 0x0000001fff0e7819 */ /* 0x100fe2000001140b */
[----:B------:R-:W-:Y:S01]  /*23ce0*/  IMAD.MOV R15, RZ, RZ, -R11 ;  /* 0x000000ffff0f7224 */ /* 0x000fe200078e0a0b */
[----:B------:R-:W-:Y:S01]  /*23cf0*/  PRMT R32, RZ, 0x654, R32 ;  /* 0x00000654ff207816 */ /* 0x000fe20000000020 */
[----:B------:R-:W-:Y:S01]  /*23d00*/  IMAD R13, R132, UR5, R13 ;  /* 0x00000005840d7c24 */ /* 0x000fe2000f8e020d */
[----:B------:R-:W-:Y:S01]  /*23d10*/  ULDC.64 UR4, c[0x0][0xb30] ;  /* 0x0002cc0000047ab9 */ /* 0x000fe20000000a00 */
[----:B------:R-:W-:Y:S01]  /*23d20*/  IMAD R127, R127, R15, R38 ;  /* 0x0000000f7f7f7224 */ /* 0x000fe200078e0226 */
[----:B------:R0:W-:Y:S01]  /*23d30*/  SYNCS.ARRIVE.TRANS64.RED.A1T0 RZ, [R32+URZ], RZ ;  /* 0x000000ff20ff79a7 */ /* 0x0001e2000810043f */
[----:B------:R-:W-:-:S02]  /*23d40*/  IMAD R14, R14, UR4, RZ ;  /* 0x000000040e0e7c24 */ /* 0x000fc4000f8e02ff */
[----:B------:R-:W-:-:S04]  /*23d50*/  IMAD.WIDE.U32 R12, R11, UR4, R12 ;  /* 0x000000040b0c7c25 */ /* 0x000fc8000f8e000c */
        /* <DEDUP_REMOVED lines=15> */
.L_x_2166:
[----:B------:R-:W-:Y:S01]  /*23e50*/  ISETP.GE.AND P0, PT, R33, R34, PT ;  /* 0x000000222100720c */ /* 0x000fe20003f06270 */
[----:B------:R-:W-:-:S12]  /*23e60*/  BSSY B1, `(.L_x_1840) ;  /* 0x00000cf000017945 */ /* 0x000fd80003800000 */
[----:B------:R-:W-:Y:S05]  /*23e70*/  @P0 BRA `(.L_x_1841) ;  /* 0x0000000c00340947 */ /* 0x000fea0003800000 */
[----:B------:R-:W-:Y:S01]  /*23e80*/  ULDC UR4, c[0x0][0xac8] ;  /* 0x0002b20000047ab9 */ /* 0x000fe20000000800 */
[C---:B------:R-:W-:Y:S01]  /*23e90*/  VIADD R41, R201.reuse, 0x8 ;  /* 0x00000008c9297836 */ /* 0x040fe20000000000 */
[C---:B------:R-:W-:Y:S01]  /*23ea0*/  ISETP.GE.AND P3, PT, R201.reuse, UR4, PT ;  /* 0x00000004c9007c0c */ /* 0x040fe2000bf66270 */
[C---:B------:R-:W-:Y:S01]  /*23eb0*/  VIADD R40, R201.reuse, 0x10 ;  /* 0x00000010c9287836 */ /* 0x040fe20000000000 */
[----:B------:R-:W-:Y:S01]  /*23ec0*/  SHF.R.S32.HI R14, RZ, 0x1f, R201 ;  /* 0x0000001fff0e7819 */ /* 0x000fe200000114c9 */
[----:B------:R-:W-:Y:S01]  /*23ed0*/  VIADD R39, R201, 0x18 ;  /* 0x00000018c9277836 */ /* 0x000fe20000000000 */
[----:B------:R-:W-:Y:S01]  /*23ee0*/  ISETP.GE.AND P2, PT, R41, UR4, PT ;  /* 0x0000000429007c0c */ /* 0x000fe2000bf46270 */
[C---:B------:R-:W-:Y:S01]  /*23ef0*/  VIADD R48, R201.reuse, 0x8 ;  /* 0x00000008c9307836 */ /* 0x040fe20000000000 */
[----:B------:R-:W-:Y:S01]  /*23f00*/  ISETP.GE.AND P1, PT, R40, UR4, PT ;  /* 0x0000000428007c0c */ /* 0x000fe2000bf26270 */
[C---:B------:R-:W-:Y:S02]  /*23f10*/  VIADD R42, R201.reuse, 0x20 ;  /* 0x00000020c92a7836 */ /* 0x040fe40000000000 */
[----:B------:R-:W-:Y:S01]  /*23f20*/  VIADD R43, R201, 0x10 ;  /* 0x00000010c92b7836 */ /* 0x000fe20000000000 */
[----:B------:R-:W-:-:S03]  /*23f30*/  SHF.R.S32.HI R48, RZ, 0x1f, R48 ;  /* 0x0000001fff307819 */ /* 0x000fc60000011430 */
[CC--:B--2---:R-:W-:Y:S01]  /*23f40*/  @!P3 LEA R12, P0, R201.reuse, R11.reuse, 0x2 ;  /* 0x0000000bc90cb211 */ /* 0x0c4fe200078010ff */
[----:B------:R-:W-:Y:S01]  /*23f50*/  @!P3 IMAD.MOV.U32 R15, RZ, RZ, R0 ;  /* 0x000000ffff0fb224 */ /* 0x000fe200078e0000 */
[----:B------:R-:W-:Y:S01]  /*23f60*/  SHF.R.S32.HI R43, RZ, 0x1f, R43 ;  /* 0x0000001fff2b7819 */ /* 0x000fe2000001142b */
[C---:B------:R-:W-:Y:S01]  /*23f70*/  VIADD R0, R201.reuse, 0x40 ;  /* 0x00000040c9007836 */ /* 0x040fe20000000000 */
[----:B-1----:R-:W-:Y:S01]  /*23f80*/  @!P3 LEA.HI.X R13, R201, R38, R14, 0x2, P0 ;  /* 0x00000026c90db211 */ /* 0x002fe200000f140e */
[----:B------:R-:W-:Y:S01]  /*23f90*/  @!P3 IMAD.MOV.U32 R14, RZ, RZ, R2 ;  /* 0x000000ffff0eb224 */ /* 0x000fe200078e0002 */
[-C--:B------:R-:W-:Y:S01]  /*23fa0*/  @!P2 LOP3.LUT R121, R121, R120.reuse, RZ, 0x3c, !PT ;  /* 0x000000787979a212 */ /* 0x080fe200078e3cff */
[----:B------:R-:W-:Y:S01]  /*23fb0*/  VIADD R2, R201, 0x38 ;  /* 0x00000038c9027836 */ /* 0x000fe20000000000 */
[----:B------:R-:W-:Y:S02]  /*23fc0*/  ISETP.GE.AND P0, PT, R39, UR4, PT ;  /* 0x0000000427007c0c */ /* 0x000fe4000bf06270 */
[----:B------:R-:W-:Y:S01]  /*23fd0*/  @!P2 LEA R32, P4, R41, R11, 0x2 ;  /* 0x0000000b2920a211 */ /* 0x000fe200078810ff */
[----:B------:R1:W-:Y:S01]  /*23fe0*/  @!P3 ST.E.64 desc[UR42][R12.64], R14 ;  /* 0x0000000e0c00b985 */ /* 0x0003e2000c101b2a */
[----:B------:R-:W-:-:S02]  /*23ff0*/  @!P2 LOP3.LUT R120, R121, R120, RZ, 0x3c, !PT ;  /* 0x000000787978a212 */ /* 0x000fc400078e3cff */
[----:B------:R-:W-:Y:S02]  /*24000*/  @!P1 LOP3.LUT R123, R123, R122, RZ, 0x3c, !PT ;  /* 0x0000007a7b7b9212 */ /* 0x000fe400078e3cff */
[----:B------:R-:W-:Y:S02]  /*24010*/  ISETP.GE.AND P3, PT, R42, UR4, PT ;  /* 0x000000042a007c0c */ /* 0x000fe4000bf66270 */
[----:B------:R-:W-:Y:S01]  /*24020*/  @!P2 LEA.HI.X R33, R41, R38, R48, 0x2, P4 ;  /* 0x000000262921a211 */ /* 0x000fe200020f1430 */
[----:B------:R-:W-:Y:S01]  /*24030*/  VIADD R41, R201, 0x28 ;  /* 0x00000028c9297836 */ /* 0x000fe20000000000 */
[----:B------:R-:W-:Y:S01]  /*24040*/  @!P2 LOP3.LUT R121, R121, R120, RZ, 0x3c, !PT ;  /* 0x000000787979a212 */ /* 0x000fe200078e3cff */
[----:B------:R-:W-:Y:S01]  /*24050*/  VIADD R48, R201, 0x18 ;  /* 0x00000018c9307836 */ /* 0x000fe20000000000 */
[----:B------:R-:W-:Y:S02]  /*24060*/  @!P1 LOP3.LUT R122, R123, R122, RZ, 0x3c, !PT ;  /* 0x0000007a7b7a9212 */ /* 0x000fe400078e3cff */
[----:B------:R-:W-:Y:S01]  /*24070*/  @!P0 LOP3.LUT R125, R125, R124, RZ, 0x3c, !PT ;  /* 0x0000007c7d7d8212 */ /* 0x000fe200078e3cff */
[----:B------:R-:W-:Y:S01]  /*24080*/  @!P2 ST.E.64 desc[UR42][R32.64], R120 ;  /* 0x000000782000a985 */ /* 0x000fe2000c101b2a */
[----:B-1----:R-:W-:-:S02]  /*24090*/  @!P1 LEA R12, P5, R40, R11, 0x2 ;  /* 0x0000000b280c9211 */ /* 0x002fc400078a10ff */
[----:B------:R-:W-:Y:S01]  /*240a0*/  @!P1 LOP3.LUT R123, R123, R122, RZ, 0x3c, !PT ;  /* 0x0000007a7b7b9212 */ /* 0x000fe200078e3cff */
[----:B------:R-:W-:Y:S01]  /*240b0*/  @!P3 IMAD.MOV.U32 R127, RZ, RZ, R119 ;  /* 0x000000ffff7fb224 */ /* 0x000fe200078e0077 */
[----:B------:R-:W-:Y:S01]  /*240c0*/  @!P1 LEA.HI.X R13, R40, R38, R43, 0x2, P5 ;  /* 0x00000026280d9211 */ /* 0x000fe200028f142b */
[----:B------:R-:W-:Y:S01]  /*240d0*/  VIADD R40, R201, 0x30 ;  /* 0x00000030c9287836 */ /* 0x000fe20000000000 */
[----:B------:R-:W-:Y:S01]  /*240e0*/  ISETP.GE.AND P2, PT, R41, UR4, PT ;  /* 0x0000000429007c0c */ /* 0x000fe2000bf46270 */
[----:B------:R-:W-:Y:S01]  /*240f0*/  VIADD R43, R201, 0x20 ;  /* 0x00000020c92b7836 */ /* 0x000fe20000000000 */
[----:B------:R-:W-:Y:S01]  /*24100*/  @!P0 LEA R14, P4, R39, R11, 0x2 ;  /* 0x0000000b270e8211 */ /* 0x000fe200078810ff */
[----:B------:R1:W-:Y:S01]  /*24110*/  @!P1 ST.E.64 desc[UR42][R12.64], R122 ;  /* 0x0000007a0c009985 */ /* 0x0003e2000c101b2a */
[----:B------:R-:W-:Y:S02]  /*24120*/  SHF.R.S32.HI R48, RZ, 0x1f, R48 ;  /* 0x0000001fff307819 */ /* 0x000fe40000011430 */
[----:B------:R-:W-:-:S02]  /*24130*/  @!P0 LOP3.LUT R124, R125, R124, RZ, 0x3c, !PT ;  /* 0x0000007c7d7c8212 */ /* 0x000fc400078e3cff */
[----:B------:R-:W-:Y:S02]  /*24140*/  ISETP.GE.AND P1, PT, R40, UR4, PT ;  /* 0x0000000428007c0c */ /* 0x000fe4000bf26270 */
[----:B------:R-:W-:Y:S02]  /*24150*/  SHF.R.S32.HI R43, RZ, 0x1f, R43 ;  /* 0x0000001fff2b7819 */ /* 0x000fe4000001142b */
[----:B------:R-:W-:Y:S01]  /*24160*/  @!P0 LEA.HI.X R15, R39, R38, R48, 0x2, P4 ;  /* 0x00000026270f8211 */ /* 0x000fe200020f1430 */
[----:B------:R-:W-:Y:S01]  /*24170*/  VIADD R39, R201, 0x38 ;  /* 0x00000038c9277836 */ /* 0x000fe20000000000 */
[----:B------:R-:W-:Y:S01]  /*24180*/  @!P0 LOP3.LUT R125, R125, R124, RZ, 0x3c, !PT ;  /* 0x0000007c7d7d8212 */ /* 0x000fe200078e3cff */
[----:B------:R-:W-:Y:S01]  /*24190*/  VIADD R48, R201, 0x28 ;  /* 0x00000028c9307836 */ /* 0x000fe20000000000 */
[----:B------:R-:W-:Y:S02]  /*241a0*/  @!P2 LOP3.LUT R129, R129, R128, RZ, 0x3c, !PT ;  /* 0x000000808181a212 */ /* 0x000fe400078e3cff */
[C---:B-1----:R-:W-:Y:S01]  /*241b0*/  @!P3 LEA R12, P5, R42.reuse, R11, 0x2 ;  /* 0x0000000b2a0cb211 */ /* 0x042fe200078a10ff */
[----:B------:R1:W-:Y:S01]  /*241c0*/  @!P0 ST.E.64 desc[UR42][R14.64], R124 ;  /* 0x0000007c0e008985 */ /* 0x0003e2000c101b2a */
[----:B------:R-:W-:Y:S01]  /*241d0*/  ISETP.GE.AND P0, PT, R39, UR4, PT ;  /* 0x0000000427007c0c */ /* 0x000fe2000bf06270 */
[----:B------:R-:W-:Y:S01]  /*241e0*/  @!P1 IMAD.MOV.U32 R119, RZ, RZ, R118 ;  /* 0x000000ffff779224 */ /* 0x000fe200078e0076 */
[----:B------:R-:W-:Y:S01]  /*241f0*/  @!P3 LEA.HI.X R13, R42, R38, R43, 0x2, P5 ;  /* 0x000000262a0db211 */ /* 0x000fe200028f142b */
[C---:B------:R-:W-:Y:S01]  /*24200*/  VIADD R42, R201.reuse, 0x40 ;  /* 0x00000040c92a7836 */ /* 0x040fe20000000000 */
[----:B------:R-:W-:Y:S01]  /*24210*/  SHF.R.S32.HI R48, RZ, 0x1f, R48 ;  /* 0x0000001fff307819 */ /* 0x000fe20000011430 */
[----:B------:R-:W-:Y:S01]  /*24220*/  VIADD R43, R201, 0x30 ;  /* 0x00000030c92b7836 */ /* 0x000fe20000000000 */
[----:B------:R-:W-:Y:S01]  /*24230*/  @!P2 LOP3.LUT R128, R129, R128, RZ, 0x3c, !PT ;  /* 0x000000808180a212 */ /* 0x000fe200078e3cff */
[----:B------:R2:W-:Y:S01]  /*24240*/  @!P3 ST.E.64 desc[UR42][R12.64], R126 ;  /* 0x0000007e0c00b985 */ /* 0x0005e2000c101b2a */
[----:B------:R-:W-:Y:S01]  /*24250*/  ISETP.GE.AND P3, PT, R42, UR4, PT ;  /* 0x000000042a007c0c */ /* 0x000fe2000bf66270 */
[----:B------:R-:W-:Y:S01]  /*24260*/  @!P1 IMAD.MOV.U32 R118, RZ, RZ, R130 ;  /* 0x000000ffff769224 */ /* 0x000fe200078e0082 */
[----:B------:R-:W-:-:S02]  /*24270*/  SHF.R.S32.HI R43, RZ, 0x1f, R43 ;  /* 0x0000001fff2b7819 */ /* 0x000fc4000001142b */
[----:B------:R-:W-:Y:S01]  /*24280*/  @!P2 LOP3.LUT R129, R129, R128, RZ, 0x3c, !PT ;  /* 0x000000808181a212 */ /* 0x000fe200078e3cff */
[----:B------:R-:W-:Y:S01]  /*24290*/  @!P0 IMAD.MOV.U32 R32, RZ, RZ, R117 ;  /* 0x000000ffff208224 */ /* 0x000fe200078e0075 */
[CC--:B-1----:R-:W-:Y:S01]  /*242a0*/  @!P2 LEA R14, P4, R41.reuse, R11.reuse, 0x2 ;  /* 0x0000000b290ea211 */ /* 0x0c2fe200078810ff */
[----:B------:R-:W-:Y:S01]  /*242b0*/  @!P0 IMAD.MOV.U32 R33, RZ, RZ, R113 ;  /* 0x000000ffff218224 */ /* 0x000fe200078e0071 */
[----:B------:R-:W-:Y:S02]  /*242c0*/  SHF.R.S32.HI R2, RZ, 0x1f, R2 ;  /* 0x0000001fff027819 */ /* 0x000fe40000011402 */
[-C--:B------:R-:W-:Y:S01]  /*242d0*/  @!P2 LEA.HI.X R15, R41, R38.reuse, R48, 0x2, P4 ;  /* 0x00000026290fa211 */ /* 0x080fe200020f1430 */
[----:B------:R-:W-:Y:S01]  /*242e0*/  VIADD R41, R201, 0x48 ;  /* 0x00000048c9297836 */ /* 0x000fe20000000000 */
[----:B------:R-:W-:Y:S01]  /*242f0*/  SHF.R.S32.HI R0, RZ, 0x1f, R0 ;  /* 0x0000001fff007819 */ /* 0x000fe20000011400 */
[----:B------:R-:W-:Y:S01]  /*24300*/  @!P3 IMAD.MOV.U32 R117, RZ, RZ, R116 ;  /* 0x000000ffff75b224 */ /* 0x000fe200078e0074 */
[C---:B--2---:R-:W-:Y:S01]  /*24310*/  @!P1 LEA R12, P5, R40.reuse, R11, 0x2 ;  /* 0x0000000b280c9211 */ /* 0x044fe200078a10ff */
[----:B------:R1:W-:Y:S01]  /*24320*/  @!P2 ST.E.64 desc[UR42][R14.64], R128 ;  /* 0x000000800e00a985 */ /* 0x0003e2000c101b2a */
[----:B------:R-:W-:Y:S01]  /*24330*/  ISETP.GE.AND P2, PT, R41, UR4, PT ;  /* 0x0000000429007c0c */ /* 0x000fe2000bf46270 */
[----:B------:R-:W-:Y:S01]  /*24340*/  @!P3 IMAD.MOV.U32 R116, RZ, RZ, R115 ;  /* 0x000000ffff74b224 */ /* 0x000fe200078e0073 */
[----:B------:R-:W-:Y:S01]  /*24350*/  @!P1 LEA.HI.X R13, R40, R38, R43, 0x2, P5 ;  /* 0x00000026280d9211 */ /* 0x000fe200028f142b */
[----:B------:R-:W-:-:S02]  /*24360*/  VIADD R40, R201, 0x50 ;  /* 0x00000050c9287836 */ /* 0x000fc40000000000 */
[----:B------:R-:W-:Y:S02]  /*24370*/  VIADD R43, R201, 0x68 ;  /* 0x00000068c92b7836 */ /* 0x000fe40000000000 */
[----:B------:R2:W-:Y:S01]  /*24380*/  @!P1 ST.E.64 desc[UR42][R12.64], R118 ;  /* 0x000000760c009985 */ /* 0x0005e2000c101b2a */
[----:B------:R-:W-:Y:S02]  /*24390*/  ISETP.GE.AND P1, PT, R40, UR4, PT ;  /* 0x0000000428007c0c */ /* 0x000fe4000bf26270 */
[----:B------:R-:W-:Y:S02]  /*243a0*/  SHF.R.S32.HI R43, RZ, 0x1f, R43 ;  /* 0x0000001fff2b7819 */ /* 0x000fe4000001142b */
[----:B-1----:R-:W-:Y:S01]  /*243b0*/  @!P0 LEA R14, P4, R39, R11, 0x2 ;  /* 0x0000000b270e8211 */ /* 0x002fe200078810ff */
[----:B------:R-:W-:-:S03]  /*243c0*/  @!P2 IMAD.MOV.U32 R115, RZ, RZ, R109 ;  /* 0x000000ffff73a224 */ /* 0x000fc600078e006d */
[-C--:B------:R-:W-:Y:S01]  /*243d0*/  @!P0 LEA.HI.X R15, R39, R38.reuse, R2, 0x2, P4 ;  /* 0x00000026270f8211 */ /* 0x080fe200020f1402 */
[C---:B------:R-:W-:Y:S02]  /*243e0*/  VIADD R39, R201.reuse, 0x58 ;  /* 0x00000058c9277836 */ /* 0x040fe40000000000 */
[----:B------:R-:W-:Y:S01]  /*243f0*/  VIADD R2, R201, 0x50 ;  /* 0x00000050c9027836 */ /* 0x000fe20000000000 */
[C---:B--2---:R-:W-:Y:S01]  /*24400*/  @!P3 LEA R12, P5, R42.reuse, R11, 0x2 ;  /* 0x0000000b2a0cb211 */ /* 0x044fe200078a10ff */
[----:B------:R1:W-:Y:S01]  /*24410*/  @!P0 ST.E.64 desc[UR42][R14.64], R32 ;  /* 0x000000200e008985 */ /* 0x0003e2000c101b2a */
[----:B------:R-:W-:Y:S01]  /*24420*/  ISETP.GE.AND P0, PT, R39, UR4, PT ;  /* 0x0000000427007c0c */ /* 0x000fe2000bf06270 */
[----:B------:R-:W-:Y:S01]  /*24430*/  @!P1 IMAD.MOV.U32 R113, RZ, RZ, R112 ;  /* 0x000000ffff719224 */ /* 0x000fe200078e0070 */
[----:B------:R-:W-:Y:S01]  /*24440*/  @!P3 LEA.HI.X R13, R42, R38, R0, 0x2, P5 ;  /* 0x000000262a0db211 */ /* 0x000fe200028f1400 */
[C---:B------:R-:W-:Y:S01]  /*24450*/  VIADD R0, R201.reuse, 0x60 ;  /* 0x00000060c9007836 */ /* 0x040fe20000000000 */
[----:B------:R-:W-:Y:S01]  /*24460*/  SHF.R.S32.HI R2, RZ, 0x1f, R2 ;  /* 0x0000001fff027819 */ /* 0x000fe20000011402 */
[----:B------:R-:W-:-:S02]  /*24470*/  VIADD R42, R201, 0x48 ;  /* 0x00000048c92a7836 */ /* 0x000fc40000000000 */
[----:B------:R2:W-:Y:S01]  /*24480*/  @!P3 ST.E.64 desc[UR42][R12.64], R116 ;  /* 0x000000740c00b985 */ /* 0x0005e2000c101b2a */
[----:B------:R-:W-:Y:S01]  /*24490*/  ISETP.GE.AND P3, PT, R0, UR4, PT ;  /* 0x0000000400007c0c */ /* 0x000fe2000bf66270 */
[----:B------:R-:W-:Y:S01]  /*244a0*/  @!P1 IMAD.MOV.U32 R112, RZ, RZ, R111 ;  /* 0x000000ffff709224 */ /* 0x000fe200078e006f */
[----:B------:R-:W-:Y:S02]  /*244b0*/  SHF.R.S32.HI R42, RZ, 0x1f, R42 ;  /* 0x0000001fff2a7819 */ /* 0x000fe4000001142a */
[----:B-1----:R-:W-:Y:S01]  /*244c0*/  @!P2 LEA R14, P4, R41, R11, 0x2 ;  /* 0x0000000b290ea211 */ /* 0x002fe200078810ff */
[----:B------:R-:W-:Y:S02]  /*244d0*/  @!P0 IMAD.MOV.U32 R111, RZ, RZ, R105 ;  /* 0x000000ffff6f8224 */ /* 0x000fe400078e0069 */
[----:B------:R-:W-:Y:S01]  /*244e0*/  VIADD R32, R201, 0x78 ;  /* 0x00000078c9207836 */ /* 0x000fe20000000000 */
[----:B------:R-:W-:Y:S01]  /*244f0*/  @!P2 LEA.HI.X R15, R41, R38, R42, 0x2, P4 ;  /* 0x00000026290fa211 */ /* 0x000fe200020f142a */
[----:B------:R-:W-:-:S02]  /*24500*/  VIADD R42, R201, 0x68 ;  /* 0x00000068c92a7836 */ /* 0x000fc40000000000 */
[C---:B------:R-:W-:Y:S01]  /*24510*/  VIADD R41, R201.reuse, 0x58 ;  /* 0x00000058c9297836 */ /* 0x040fe20000000000 */
[----:B--2---:R-:W-:Y:S01]  /*24520*/  @!P1 LEA R12, P5, R40, R11, 0x2 ;  /* 0x0000000b280c9211 */ /* 0x004fe200078a10ff */
[----:B------:R1:W-:Y:S01]  /*24530*/  @!P2 ST.E.64 desc[UR42][R14.64], R114 ;  /* 0x000000720e00a985 */ /* 0x0003e2000c101b2a */
[----:B------:R-:W-:Y:S01]  /*24540*/  ISETP.GE.AND P2, PT, R42, UR4, PT ;  /* 0x000000042a007c0c */ /* 0x000fe2000bf46270 */
[----:B------:R-:W-:Y:S01]  /*24550*/  @!P3 IMAD.MOV.U32 R109, RZ, RZ, R108 ;  /* 0x000000ffff6db224 */ /* 0x000fe200078e006c */
[----:B------:R-:W-:Y:S01]  /*24560*/  @!P1 LEA.HI.X R13, R40, R38, R2, 0x2, P5 ;  /* 0x00000026280d9211 */ /* 0x000fe200028f1402 */
[C---:B------:R-:W-:Y:S01]  /*24570*/  VIADD R2, R201.reuse, 0x70 ;  /* 0x00000070c9027836 */ /* 0x040fe20000000000 */
[----:B------:R-:W-:Y:S01]  /*24580*/  SHF.R.S32.HI R41, RZ, 0x1f, R41 ;  /* 0x0000001fff297819 */ /* 0x000fe20000011429 */
[----:B------:R-:W-:Y:S01]  /*24590*/  VIADD R40, R201, 0x60 ;  /* 0x00000060c9287836 */ /* 0x000fe20000000000 */
[----:B------:R-:W-:Y:S01]  /*245a0*/  SHF.R.S32.HI R32, RZ, 0x1f, R32 ;  /* 0x0000001fff207819 */ /* 0x000fe20000011420 */
[----:B------:R2:W-:Y:S01]  /*245b0*/  @!P1 ST.E.64 desc[UR42][R12.64], R112 ;  /* 0x000000700c009985 */ /* 0x0005e2000c101b2a */
[----:B------:R-:W-:Y:S01]  /*245c0*/  ISETP.GE.AND P1, PT, R2, UR4, PT ;  /* 0x0000000402007c0c */ /* 0x000fe2000bf26270 */
[----:B------:R-:W-:Y:S01]  /*245d0*/  @!P3 IMAD.MOV.U32 R108, RZ, RZ, R107 ;  /* 0x000000ffff6cb224 */ /* 0x000fe200078e006b */
[----:B------:R-:W-:-:S02]  /*245e0*/  SHF.R.S32.HI R40, RZ, 0x1f, R40 ;  /* 0x0000001fff287819 */ /* 0x000fc40000011428 */
        /* <DEDUP_REMOVED lines=16> */
[----:B-1----:R-:W-:-:S03]  /*246f0*/  @!P2 LEA R14, P5, R42, R11, 0x2 ;  /* 0x0000000b2a0ea211 */ /* 0x002fc600078a10ff */
[----:B------:R-:W-:Y:S01]  /*24700*/  @!P0 IMAD.MOV.U32 R103, RZ, RZ, R99 ;  /* 0x000000ffff678224 */ /* 0x000fe200078e0063 */
[-C--:B------:R-:W-:Y:S01]  /*24710*/  @!P2 LEA.HI.X R15, R42, R38.reuse, R43, 0x2, P5 ;  /* 0x000000262a0fa211 */ /* 0x080fe200028f142b */
[C---:B------:R-:W-:Y:S01]  /*24720*/  VIADD R42, R201.reuse, 0xa0 ;  /* 0x000000a0c92a7836 */ /* 0x040fe20000000000 */
[----:B------:R-:W-:Y:S01]  /*24730*/  ISETP.GE.AND P5, PT, R0, UR4, PT ;  /* 0x0000000400007c0c */ /* 0x000fe2000bfa6270 */
[C---:B------:R-:W-:Y:S01]  /*24740*/  VIADD R43, R201.reuse, 0xa0 ;  /* 0x000000a0c92b7836 */ /* 0x040fe20000000000 */
[C---:B--2---:R-:W-:Y:S01]  /*24750*/  @!P1 LEA R12, P4, R2.reuse, R11, 0x2 ;  /* 0x0000000b020c9211 */ /* 0x044fe200078810ff */
[----:B------:R1:W-:Y:S03]  /*24760*/  @!P2 ST.E.64 desc[UR42][R14.64], R106 ;  /* 0x0000006a0e00a985 */ /* 0x0003e6000c101b2a */
[----:B------:R-:W-:Y:S01]  /*24770*/  @!P1 LEA.HI.X R13, R2, R38, R41, 0x2, P4 ;  /* 0x00000026020d9211 */ /* 0x000fe200020f1429 */
[C---:B------:R-:W-:Y:S01]  /*24780*/  VIADD R41, R201.reuse, 0x80 ;  /* 0x00000080c9297836 */ /* 0x040fe20000000000 */
[----:B------:R-:W-:Y:S01]  /*24790*/  SHF.R.S32.HI R43, RZ, 0x1f, R43 ;  /* 0x0000001fff2b7819 */ /* 0x000fe2000001142b */
[----:B------:R-:W-:-:S02]  /*247a0*/  VIADD R2, R201, 0x90 ;  /* 0x00000090c9027836 */ /* 0x000fc40000000000 */
[----:B------:R2:W-:Y:S01]  /*247b0*/  @!P1 ST.E.64 desc[UR42][R12.64], R104 ;  /* 0x000000680c009985 */ /* 0x0005e2000c101b2a */
[----:B------:R-:W-:Y:S01]  /*247c0*/  SHF.R.S32.HI R41, RZ, 0x1f, R41 ;  /* 0x0000001fff297819 */ /* 0x000fe20000011429 */
[----:B------:R-:W-:Y:S01]  /*247d0*/  @!P5 IMAD.MOV.U32 R99, RZ, RZ, R98 ;  /* 0x000000ffff63d224 */ /* 0x000fe200078e0062 */
[----:B------:R-:W-:Y:S01]  /*247e0*/  ISETP.GE.AND P1, PT, R2, UR4, PT ;  /* 0x0000000402007c0c */ /* 0x000fe2000bf26270 */
[----:B------:R-:W-:Y:S01]  /*247f0*/  @!P5 IMAD.MOV.U32 R98, RZ, RZ, R97 ;  /* 0x000000ffff62d224 */ /* 0x000fe200078e0061 */
[----:B-1----:R-:W-:-:S04]  /*24800*/  @!P0 LEA R14, P2, R39, R11, 0x2 ;  /* 0x0000000b270e8211 */ /* 0x002fc800078410ff */
[-C--:B------:R-:W-:Y:S01]  /*24810*/  @!P0 LEA.HI.X R15, R39, R38.reuse, R32, 0x2, P2 ;  /* 0x00000026270f8211 */ /* 0x080fe200010f1420 */
[----:B------:R-:W-:Y:S01]  /*24820*/  VIADD R39, R201, 0x98 ;  /* 0x00000098c9277836 */ /* 0x000fe20000000000 */
[-C--:B------:R-:W-:Y:S02]  /*24830*/  @!P5 LEA R32, P2, R0, R11.reuse, 0x2 ;  /* 0x0000000b0020d211 */ /* 0x080fe400078410ff */
[C---:B--2---:R-:W-:Y:S01]  /*24840*/  @!P3 LEA R12, P4, R40.reuse, R11, 0x2 ;  /* 0x0000000b280cb211 */ /* 0x044fe200078810ff */
[----:B------:R1:W-:Y:S01]  /*24850*/  @!P0 ST.E.64 desc[UR42][R14.64], R102 ;  /* 0x000000660e008985 */ /* 0x0003e2000c101b2a */
[----:B------:R-:W-:Y:S01]  /*24860*/  ISETP.GE.AND P0, PT, R39, UR4, PT ;  /* 0x0000000427007c0c */ /* 0x000fe2000bf06270 */
[----:B------:R-:W-:Y:S01]  /*24870*/  @!P1 IMAD.MOV.U32 R97, RZ, RZ, R78 ;  /* 0x000000ffff619224 */ /* 0x000fe200078e004e */
[----:B------:R-:W-:Y:S01]  /*24880*/  @!P3 LEA.HI.X R13, R40, R38, R41, 0x2, P4 ;  /* 0x00000026280db211 */ /* 0x000fe200020f1429 */
[C---:B------:R-:W-:Y:S01]  /*24890*/  VIADD R41, R201.reuse, 0x90 ;  /* 0x00000090c9297836 */ /* 0x040fe20000000000 */
[----:B------:R-:W-:-:S03]  /*248a0*/  IADD3 R40, R201, 0x88, RZ ;  /* 0x00000088c9287810 */ /* 0x000fc60007ffe0ff */
[----:B------:R2:W-:Y:S01]  /*248b0*/  @!P3 ST.E.64 desc[UR42][R12.64], R100 ;  /* 0x000000640c00b985 */ /* 0x0005e2000c101b2a */
[----:B------:R-:W-:Y:S02]  /*248c0*/  SHF.R.S32.HI R40, RZ, 0x1f, R40 ;  /* 0x0000001fff287819 */ /* 0x000fe40000011428 */
[----:B------:R-:W-:Y:S02]  /*248d0*/  SHF.R.S32.HI R41, RZ, 0x1f, R41 ;  /* 0x0000001fff297819 */ /* 0x000fe40000011429 */
[----:B------:R-:W-:Y:S01]  /*248e0*/  @!P5 LEA.HI.X R33, R0, R38, R40, 0x2, P2 ;  /* 0x000000260021d211 */ /* 0x000fe200010f1428 */
[C---:B------:R-:W-:Y:S01]  /*248f0*/  VIADD R40, R201.reuse, 0xb0 ;  /* 0x000000b0c9287836 */ /* 0x040fe20000000000 */
[----:B------:R-:W-:Y:S01]  /*24900*/  ISETP.GE.AND P3, PT, R42, UR4, PT ;  /* 0x000000042a007c0c */ /* 0x000fe2000bf66270 */
[----:B------:R-:W-:Y:S01]  /*24910*/  VIADD R0, R201, 0xb8 ;  /* 0x000000b8c9007836 */ /* 0x000fe20000000000 */
[-C--:B-1----:R-:W-:Y:S01]  /*24920*/  @!P0 LEA R14, P4, R39, R11.reuse, 0x2 ;  /* 0x0000000b270e8211 */ /* 0x082fe200078810ff */
[----:B------:R1:W-:Y:S01]  /*24930*/  @!P5 ST.E.64 desc[UR42][R32.64], R98 ;  /* 0x000000622000d985 */ /* 0x0003e2000c101b2a */
[----:B--2---:R-:W-:-:S04]  /*24940*/  @!P1 LEA R12, P2, R2, R11, 0x2 ;  /* 0x0000000b020c9211 */ /* 0x004fc800078410ff */
[-C--:B------:R-:W-:Y:S01]  /*24950*/  @!P1 LEA.HI.X R13, R2, R38.reuse, R41, 0x2, P2 ;  /* 0x00000026020d9211 */ /* 0x080fe200010f1429 */
[C---:B------:R-:W-:Y:S01]  /*24960*/  VIADD R41, R201.reuse, 0x98 ;  /* 0x00000098c9297836 */ /* 0x040fe20000000000 */
[----:B------:R-:W-:Y:S01]  /*24970*/  ISETP.GE.AND P2, PT, R40, UR4, PT ;  /* 0x0000000428007c0c */ /* 0x000fe2000bf46270 */
[----:B------:R-:W-:Y:S02]  /*24980*/  VIADD R2, R201, 0xa8 ;  /* 0x000000a8c9027836 */ /* 0x000fe40000000000 */
[----:B------:R2:W-:Y:S01]  /*24990*/  @!P1 ST.E.64 desc[UR42][R12.64], R96 ;  /* 0x000000600c009985 */ /* 0x0005e2000c101b2a */
[----:B------:R-:W-:Y:S01]  /*249a0*/  SHF.R.S32.HI R41, RZ, 0x1f, R41 ;  /* 0x0000001fff297819 */ /* 0x000fe20000011429 */
[----:B------:R-:W-:Y:S01]  /*249b0*/  @!P3 IMAD.MOV.U32 R93, RZ, RZ, R87 ;  /* 0x000000ffff5db224 */ /* 0x000fe200078e0057 */
[----:B------:R-:W-:Y:S02]  /*249c0*/  ISETP.GE.AND P1, PT, R0, UR4, PT ;  /* 0x0000000400007c0c */ /* 0x000fe4000bf26270 */
[----:B------:R-:W-:-:S02]  /*249d0*/  @!P0 LEA.HI.X R15, R39, R38, R41, 0x2, P4 ;  /* 0x00000026270f8211 */ /* 0x000fc400020f1429 */
[----:B------:R-:W-:Y:S02]  /*249e0*/  ISETP.GE.AND P4, PT, R2, UR4, PT ;  /* 0x0000000402007c0c */ /* 0x000fe4000bf86270 */
[CC--:B-1----:R-:W-:Y:S01]  /*249f0*/  @!P3 LEA R32, P5, R42.reuse, R11.reuse, 0x2 ;  /* 0x0000000b2a20b211 */ /* 0x0c2fe200078a10ff */
[----:B------:R1:W-:Y:S01]  /*24a00*/  @!P0 ST.E.64 desc[UR42][R14.64], R94 ;  /* 0x0000005e0e008985 */ /* 0x0003e2000c101b2a */
[----:B------:R-:W-:Y:S02]  /*24a10*/  SHF.R.S32.HI R39, RZ, 0x1f, R40 ;  /* 0x0000001fff277819 */ /* 0x000fe40000011428 */
[-C--:B------:R-:W-:Y:S01]  /*24a20*/  @!P3 LEA.HI.X R33, R42, R38.reuse, R43, 0x2, P5 ;  /* 0x000000262a21b211 */ /* 0x080fe200028f142b */
[----:B------:R-:W-:Y:S01]  /*24a30*/  VIADD R42, R201, 0xa8 ;  /* 0x000000a8c92a7836 */ /* 0x000fe20000000000 */
[CC--:B--2---:R-:W-:Y:S02]  /*24a40*/  @!P2 LEA R12, P0, R40.reuse, R11.reuse, 0x2 ;  /* 0x0000000b280ca211 */ /* 0x0c4fe400078010ff */
[----:B------:R-:W-:Y:S01]  /*24a50*/  SHF.R.S32.HI R41, RZ, 0x1f, R0 ;  /* 0x0000001fff297819 */ /* 0x000fe20000011400 */
[----:B------:R3:W-:Y:S01]  /*24a60*/  @!P3 ST.E.64 desc[UR42][R32.64], R92 ;  /* 0x0000005c2000b985 */ /* 0x0007e2000c101b2a */
[----:B------:R-:W-:Y:S01]  /*24a70*/  @!P2 LEA.HI.X R13, R40, R38, R39, 0x2, P0 ;  /* 0x00000026280da211 */ /* 0x000fe200000f1427 */
[----:B------:R-:W-:Y:S01]  /*24a80*/  @!P4 IMAD.MOV.U32 R87, RZ, RZ, R86 ;  /* 0x000000ffff57c224 */ /* 0x000fe200078e0056 */
[----:B------:R-:W-:Y:S01]  /*24a90*/  SHF.R.S32.HI R42, RZ, 0x1f, R42 ;  /* 0x0000001fff2a7819 */ /* 0x000fe2000001142a */
[----:B------:R-:W-:Y:S01]  /*24aa0*/  @!P4 IMAD.MOV.U32 R86, RZ, RZ, R83 ;  /* 0x000000ffff56c224 */ /* 0x000fe200078e0053 */
[-C--:B------:R-:W-:Y:S01]  /*24ab0*/  @!P4 LEA R40, P0, R2, R11.reuse, 0x2 ;  /* 0x0000000b0228c211 */ /* 0x080fe200078010ff */
[----:B------:R-:W-:Y:S01]  /*24ac0*/  @!P2 IMAD.MOV.U32 R83, RZ, RZ, R82 ;  /* 0x000000ffff53a224 */ /* 0x000fe200078e0052 */
[----:B-1----:R-:W-:Y:S01]  /*24ad0*/  @!P1 LEA R14, P5, R0, R11, 0x2 ;  /* 0x0000000b000e9211 */ /* 0x002fe200078a10ff */
[----:B------:R-:W-:-:S02]  /*24ae0*/  @!P2 IMAD.MOV.U32 R82, RZ, RZ, R81 ;  /* 0x000000ffff52a224 */ /* 0x000fc400078e0051 */
[----:B------:R-:W-:Y:S01]  /*24af0*/  @!P1 IMAD.MOV.U32 R81, RZ, RZ, R79 ;  /* 0x000000ffff519224 */ /* 0x000fe200078e004f */
[-C--:B------:R-:W-:Y:S02]  /*24b00*/  @!P1 LEA.HI.X R15, R0, R38.reuse, R41, 0x2, P5 ;  /* 0x00000026000f9211 */ /* 0x080fe400028f1429 */
[----:B------:R-:W-:-:S05]  /*24b10*/  @!P4 LEA.HI.X R41, R2, R38, R42, 0x2, P0 ;  /* 0x000000260229c211 */ /* 0x000fca00000f142a */
[----:B------:R3:W-:Y:S04]  /*24b20*/  @!P4 ST.E.64 desc[UR42][R40.64], R86 ;  /* 0x000000562800c985 */ /* 0x0007e8000c101b2a */
[----:B------:R3:W-:Y:S04]  /*24b30*/  @!P2 ST.E.64 desc[UR42][R12.64], R82 ;  /* 0x000000520c00a985 */ /* 0x0007e8000c101b2a */
[----:B------:R3:W-:Y:S02]  /*24b40*/  @!P1 ST.E.64 desc[UR42][R14.64], R80 ;  /* 0x000000500e009985 */ /* 0x0007e4000c101b2a */
.L_x_1841:
[----:B------:R-:W-:Y:S05]  /*24b50*/  BSYNC B1 ;  /* 0x0000000000017941 */ /* 0x000fea0003800000 */
.L_x_1840:
[----:B------:R-:W-:-:S03]  /*24b60*/  UMOV UR4, 0xffffffff ;  /* 0xffffffff00047882 */ /* 0x000fc60000000000 */
[----:B------:R-:W-:Y:S05]  /*24b70*/  BRA.DIV UR4, `(.L_x_1842) ;  /* 0x000000e204f87947 */ /* 0x000fea000b800000 */
[----:B------:R4:W1:Y:S04]  /*24b80*/  SHFL.IDX PT, R0, R37, 0x1, 0x1c1f ;  /* 0x003c1f0025007f89 */ /* 0x00086800000e0000 */
[----:B0-----:R-:W0:Y:S02]  /*24b90*/  SHFL.IDX PT, R36, R36, 0x1, 0x1c1f ;  /* 0x003c1f0024247f89 */ /* 0x001e2400000e0000 */
.L_x_2170:
[----:B------:R-:W-:-:S13]  /*24ba0*/  ISETP.GE.AND P0, PT, R35, R34, PT ;  /* 0x000000222300720c */ /* 0x000fda0003f06270 */
[----:B------:R-:W-:Y:S05]  /*24bb0*/  @P0 BRA `(.L_x_1838) ;  /* 0x0000001800940947 */ /* 0x000fea0003800000 */
[----:B------:R-:W-:Y:S01]  /*24bc0*/  ULDC UR4, c[0x0][0xac8] ;  /* 0x0002b20000047ab9 */ /* 0x000fe20000000800 */
[C---:B---3--:R-:W-:Y:S01]  /*24bd0*/  VIADD R32, R201.reuse, 0x8 ;  /* 0x00000008c9207836 */ /* 0x048fe20000000000 */
[C---:B------:R-:W-:Y:S01]  /*24be0*/  ISETP.GE.AND P5, PT, R201.reuse, UR4, PT ;  /* 0x00000004c9007c0c */ /* 0x040fe2000bfa6270 */
[C---:B----4-:R-:W-:Y:S01]  /*24bf0*/  VIADD R37, R201.reuse, 0x10 ;  /* 0x00000010c9257836 */ /* 0x050fe20000000000 */
[----:B------:R-:W-:Y:S01]  /*24c00*/  SHF.R.S32.HI R14, RZ, 0x1f, R201 ;  /* 0x0000001fff0e7819 */ /* 0x000fe200000114c9 */
[C---:B--2---:R-:W-:Y:S01]  /*24c10*/  VIADD R11, R201.reuse, 0x18 ;  /* 0x00000018c90b7836 */ /* 0x044fe20000000000 */
[----:B------:R-:W-:Y:S01]  /*24c20*/  ISETP.GE.AND P1, PT, R32, UR4, PT ;  /* 0x0000000420007c0c */ /* 0x000fe2000bf26270 */
[----:B------:R-:W-:Y:S01]  /*24c30*/  VIADD R33, R201, 0x8 ;  /* 0x00000008c9217836 */ /* 0x000fe20000000000 */
[----:B------:R-:W-:Y:S01]  /*24c40*/  ISETP.GE.AND P2, PT, R37, UR4, PT ;  /* 0x0000000425007c0c */ /* 0x000fe2000bf46270 */
[----:B-1----:R-:W-:Y:S01]  /*24c50*/  VIADD R38, R201, 0x20 ;  /* 0x00000020c9267836 */ /* 0x002fe20000000000 */
[----:B------:R-:W-:Y:S01]  /*24c60*/  ISETP.GE.AND P3, PT, R11, UR4, PT ;  /* 0x000000040b007c0c */ /* 0x000fe2000bf66270 */
[C---:B------:R-:W-:Y:S01]  /*24c70*/  VIADD R39, R201.reuse, 0x10 ;  /* 0x00000010c9277836 */ /* 0x040fe20000000000 */
[----:B------:R-:W-:Y:S01]  /*24c80*/  SHF.R.S32.HI R33, RZ, 0x1f, R33 ;  /* 0x0000001fff217819 */ /* 0x000fe20000011421 */
[----:B------:R-:W-:-:S02]  /*24c90*/  VIADD R40, R201, 0x40 ;  /* 0x00000040c9287836 */ /* 0x000fc40000000000 */
[C---:B0-----:R-:W-:Y:S01]  /*24ca0*/  @!P5 LEA R12, P0, R201.reuse, R36, 0x2 ;  /* 0x00000024c90cd211 */ /* 0x041fe200078010ff */
[----:B------:R-:W-:Y:S01]  /*24cb0*/  @!P5 IMAD.MOV.U32 R15, RZ, RZ, R5 ;  /* 0x000000ffff0fd224 */ /* 0x000fe200078e0005 */
[----:B------:R-:W-:Y:S01]  /*24cc0*/  SHF.R.S32.HI R39, RZ, 0x1f, R39 ;  /* 0x0000001fff277819 */ /* 0x000fe20000011427 */
[C---:B------:R-:W-:Y:S01]  /*24cd0*/  VIADD R41, R201.reuse, 0x90 ;  /* 0x00000090c9297836 */ /* 0x040fe20000000000 */
[C---:B------:R-:W-:Y:S01]  /*24ce0*/  @!P5 LEA.HI.X R13, R201.reuse, R0, R14, 0x2, P0 ;  /* 0x00000000c90dd211 */ /* 0x040fe200000f140e */
[----:B------:R-:W-:Y:S01]  /*24cf0*/  @!P5 IMAD.MOV.U32 R14, RZ, RZ, R3 ;  /* 0x000000ffff0ed224 */ /* 0x000fe200078e0003 */
[----:B------:R-:W-:Y:S01]  /*24d00*/  @!P1 LEA R2, P4, R32, R36, 0x2 ;  /* 0x0000002420029211 */ /* 0x000fe200078810ff */
[----:B------:R-:W-:Y:S01]  /*24d10*/  @!P1 IMAD.MOV.U32 R5, RZ, RZ, R6 ;  /* 0x000000ffff059224 */ /* 0x000fe200078e0006 */
[----:B------:R-:W-:Y:S02]  /*24d20*/  ISETP.GE.AND P0, PT, R38, UR4, PT ;  /* 0x0000000426007c0c */ /* 0x000fe4000bf06270 */
[----:B------:R-:W-:Y:S01]  /*24d30*/  @!P1 LEA.HI.X R3, R32, R0, R33, 0x2, P4 ;  /* 0x0000000020039211 */ /* 0x000fe200020f1421 */
[----:B------:R0:W-:Y:S01]  /*24d40*/  @!P5 ST.E.64 desc[UR42][R12.64], R14 ;  /* 0x0000000e0c00d985 */ /* 0x0001e2000c101b2a */
[C---:B------:R-:W-:Y:S01]  /*24d50*/  VIADD R32, R201.reuse, 0x28 ;  /* 0x00000028c9207836 */ /* 0x040fe20000000000 */
[----:B------:R-:W-:Y:S01]  /*24d60*/  SHF.R.S32.HI R40, RZ, 0x1f, R40 ;  /* 0x0000001fff287819 */ /* 0x000fe20000011428 */
[----:B------:R-:W-:Y:S01]  /*24d70*/  VIADD R33, R201, 0x18 ;  /* 0x00000018c9217836 */ /* 0x000fe20000000000 */
[----:B------:R1:W-:Y:S01]  /*24d80*/  @!P1 ST.E.64 desc[UR42][R2.64], R4 ;  /* 0x0000000402009985 */ /* 0x0003e2000c101b2a */
[----:B------:R-:W-:-:S02]  /*24d90*/  SHF.R.S32.HI R41, RZ, 0x1f, R41 ;  /* 0x0000001fff297819 */ /* 0x000fc40000011429 */
[----:B------:R-:W-:Y:S02]  /*24da0*/  ISETP.GE.AND P1, PT, R32, UR4, PT ;  /* 0x0000000420007c0c */ /* 0x000fe4000bf26270 */
[----:B------:R-:W-:Y:S01]  /*24db0*/  SHF.R.S32.HI R33, RZ, 0x1f, R33 ;  /* 0x0000001fff217819 */ /* 0x000fe20000011421 */
[----:B------:R-:W-:Y:S01]  /*24dc0*/  @!P0 IMAD.MOV.U32 R6, RZ, RZ, R20 ;  /* 0x000000ffff068224 */ /* 0x000fe200078e0014 */
[----:B0-----:R-:W-:-:S04]  /*24dd0*/  @!P2 LEA R12, P4, R37, R36, 0x2 ;  /* 0x00000024250ca211 */ /* 0x001fc800078810ff */
[----:B------:R-:W-:Y:S01]  /*24de0*/  @!P2 LEA.HI.X R13, R37, R0, R39, 0x2, P4 ;  /* 0x00000000250da211 */ /* 0x000fe200020f1427 */
[----:B-1----:R-:W-:Y:S01]  /*24df0*/  @!P2 IMAD.MOV.U32 R4, RZ, RZ, R7 ;  /* 0x000000ffff04a224 */ /* 0x002fe200078e0007 */
[----:B------:R-:W-:Y:S01]  /*24e00*/  @!P3 LEA R2, P5, R11, R36, 0x2 ;  /* 0x000000240b02b211 */ /* 0x000fe200078a10ff */
[----:B------:R-:W-:Y:S02]  /*24e10*/  @!P2 IMAD.MOV.U32 R5, RZ, RZ, R9 ;  /* 0x000000ffff05a224 */ /* 0x000fe400078e0009 */
[----:B------:R-:W-:Y:S01]  /*24e20*/  VIADD R37, R201, 0x30 ;  /* 0x00000030c9257836 */ /* 0x000fe20000000000 */
[----:B------:R-:W-:Y:S01]  /*24e30*/  @!P3 LEA.HI.X R3, R11, R0, R33, 0x2, P5 ;  /* 0x000000000b03b211 */ /* 0x000fe200028f1421 */
[----:B------:R-:W-:Y:S01]  /*24e40*/  VIADD R39, R201, 0x20 ;  /* 0x00000020c9277836 */ /* 0x000fe20000000000 */
[----:B------:R0:W-:Y:S01]  /*24e50*/  @!P2 ST.E.64 desc[UR42][R12.64], R4 ;  /* 0x000000040c00a985 */ /* 0x0001e2000c101b2a */
[----:B------:R-:W-:Y:S01]  /*24e60*/  @!P3 IMAD.MOV.U32 R9, RZ, RZ, R10 ;  /* 0x000000ffff09b224 */ /* 0x000fe200078e000a */
[----:B------:R-:W-:Y:S01]  /*24e70*/  ISETP.GE.AND P2, PT, R37, UR4, PT ;  /* 0x0000000425007c0c */ /* 0x000fe2000bf46270 */
[C---:B------:R-:W-:Y:S01]  /*24e80*/  VIADD R11, R201.reuse, 0x38 ;  /* 0x00000038c90b7836 */ /* 0x040fe20000000000 */
[----:B------:R-:W-:Y:S01]  /*24e90*/  SHF.R.S32.HI R39, RZ, 0x1f, R39 ;  /* 0x0000001fff277819 */ /* 0x000fe20000011427 */
[----:B------:R-:W-:Y:S01]  /*24ea0*/  VIADD R33, R201, 0x28 ;  /* 0x00000028c9217836 */ /* 0x000fe20000000000 */
[----:B------:R1:W-:Y:S01]  /*24eb0*/  @!P3 ST.E.64 desc[UR42][R2.64], R8 ;  /* 0x000000080200b985 */ /* 0x0003e2000c101b2a */
[----:B------:R-:W-:Y:S01]  /*24ec0*/  @!P0 IMAD.MOV.U32 R7, RZ, RZ, R24 ;  /* 0x000000ffff078224 */ /* 0x000fe200078e0018 */
[----:B------:R-:W-:-:S02]  /*24ed0*/  ISETP.GE.AND P3, PT, R11, UR4, PT ;  /* 0x000000040b007c0c */ /* 0x000fc4000bf66270 */
[----:B------:R-:W-:Y:S02]  /*24ee0*/  SHF.R.S32.HI R33, RZ, 0x1f, R33 ;  /* 0x0000001fff217819 */ /* 0x000fe40000011421 */
[----:B0-----:R-:W-:-:S04]  /*24ef0*/  @!P0 LEA R4, P4, R38, R36, 0x2 ;  /* 0x0000002426048211 */ /* 0x001fc800078810ff */
[----:B------:R-:W-:Y:S01]  /*24f00*/  @!P0 LEA.HI.X R5, R38, R0, R39, 0x2, P4 ;  /* 0x0000000026058211 */ /* 0x000fe200020f1427 */
[C---:B------:R-:W-:Y:S01]  /*24f10*/  VIADD R38, R201.reuse, 0x40 ;  /* 0x00000040c9267836 */ /* 0x040fe20000000000 */
[C---:B-1----:R-:W-:Y:S01]  /*24f20*/  @!P1 LEA R2, P5, R32.reuse, R36, 0x2 ;  /* 0x0000002420029211 */ /* 0x042fe200078a10ff */
[C---:B------:R-:W-:Y:S02]  /*24f30*/  VIADD R39, R201.reuse, 0x30 ;  /* 0x00000030c9277836 */ /* 0x040fe40000000000 */
[----:B------:R0:W-:Y:S01]  /*24f40*/  @!P0 ST.E.64 desc[UR42][R4.64], R6 ;  /* 0x0000000604008985 */ /* 0x0001e2000c101b2a */
[----:B------:R-:W-:Y:S01]  /*24f50*/  @!P1 LEA.HI.X R3, R32, R0, R33, 0x2, P5 ;  /* 0x0000000020039211 */ /* 0x000fe200028f1421 */
[C---:B------:R-:W-:Y:S01]  /*24f60*/  VIADD R32, R201.reuse, 0x48 ;  /* 0x00000048c9207836 */ /* 0x040fe20000000000 */
[----:B------:R-:W-:Y:S01]  /*24f70*/  ISETP.GE.AND P0, PT, R38, UR4, PT ;  /* 0x0000000426007c0c */ /* 0x000fe2000bf06270 */
[----:B------:R-:W-:Y:S01]  /*24f80*/  VIADD R33, R201, 0x38 ;  /* 0x00000038c9217836 */ /* 0x000fe20000000000 */
[----:B------:R-:W-:-:S04]  /*24f90*/  SHF.R.S32.HI R39, RZ, 0x1f, R39 ;  /* 0x0000001fff277819 */ /* 0x000fc80000011427 */
[----:B------:R-:W-:Y:S01]  /*24fa0*/  SHF.R.S32.HI R33, RZ, 0x1f, R33 ;  /* 0x0000001fff217819 */ /* 0x000fe20000011421 */
[----:B0-----:R-:W-:Y:S01]  /*24fb0*/  @!P1 IMAD.MOV.U32 R4, RZ, RZ, R21 ;  /* 0x000000ffff049224 */ /* 0x001fe200078e0015 */
[----:B------:R-:W-:Y:S01]  /*24fc0*/  @!P2 LEA R6, P4, R37, R36, 0x2 ;  /* 0x000000242506a211 */ /* 0x000fe200078810ff */
[----:B------:R-:W-:-:S03]  /*24fd0*/  @!P1 IMAD.MOV.U32 R5, RZ, RZ, R25 ;  /* 0x000000ffff059224 */ /* 0x000fc600078e0019 */
[----:B------:R-:W-:Y:S01]  /*24fe0*/  @!P2 LEA.HI.X R7, R37, R0, R39, 0x2, P4 ;  /* 0x000000002507a211 */ /* 0x000fe200020f1427 */
[C---:B------:R-:W-:Y:S01]  /*24ff0*/  VIADD R39, R201.reuse, 0x50 ;  /* 0x00000050c9277836 */ /* 0x040fe20000000000 */
[----:B------:R0:W-:Y:S01]  /*25000*/  @!P1 ST.E.64 desc[UR42][R2.64], R4 ;  /* 0x0000000402009985 */ /* 0x0001e2000c101b2a */
[----:B------:R-:W-:Y:S01]  /*25010*/  ISETP.GE.AND P1, PT, R32, UR4, PT ;  /* 0x0000000420007c0c */ /* 0x000fe2000bf26270 */
[----:B------:R-:W-:Y:S01]  /*25020*/  VIADD R37, R201, 0x48 ;  /* 0x00000048c9257836 */ /* 0x000fe20000000000 */
[----:B------:R-:W-:-:S04]  /*25030*/  @!P0 LEA R8, P4, R38, R36, 0x2 ;  /* 0x0000002426088211 */ /* 0x000fc800078810ff */
[----:B------:R-:W-:Y:S01]  /*25040*/  @!P0 LEA.HI.X R9, R38, R0, R40, 0x2, P4 ;  /* 0x0000000026098211 */ /* 0x000fe200020f1428 */
[C---:B------:R-:W-:Y:S01]  /*25050*/  VIADD R38, R201.reuse, 0x60 ;  /* 0x00000060c9267836 */ /* 0x040fe20000000000 */
[----:B------:R-:W-:Y:S01]  /*25060*/  SHF.R.S32.HI R37, RZ, 0x1f, R37 ;  /* 0x0000001fff257819 */ /* 0x000fe20000011425 */
[----:B------:R-:W-:Y:S02]  /*25070*/  VIADD R40, R201, 0x50 ;  /* 0x00000050c9287836 */ /* 0x000fe40000000000 */
[----:B0-----:R-:W-:Y:S01]  /*25080*/  @!P2 IMAD.MOV.U32 R4, RZ, RZ, R26 ;  /* 0x000000ffff04a224 */ /* 0x001fe200078e001a */
[C---:B------:R-:W-:Y:S01]  /*25090*/  @!P3 LEA R2, P5, R11.reuse, R36, 0x2 ;  /* 0x000000240b02b211 */ /* 0x040fe200078a10ff */
[----:B------:R-:W-:Y:S01]  /*250a0*/  @!P2 IMAD.MOV.U32 R5, RZ, RZ, R28 ;  /* 0x000000ffff05a224 */ /* 0x000fe200078e001c */
[----:B------:R-:W-:Y:S01]  /*250b0*/  SHF.R.S32.HI R40, RZ, 0x1f, R40 ;  /* 0x0000001fff287819 */ /* 0x000fe20000011428 */
[----:B------:R-:W-:Y:S01]  /*250c0*/  @!P3 IMAD.MOV.U32 R28, RZ, RZ, R27 ;  /* 0x000000ffff1cb224 */ /* 0x000fe200078e001b */
[----:B------:R-:W-:Y:S01]  /*250d0*/  @!P3 LEA.HI.X R3, R11, R0, R33, 0x2, P5 ;  /* 0x000000000b03b211 */ /* 0x000fe200028f1421 */
[----:B------:R-:W-:Y:S01]  /*250e0*/  VIADD R33, R201, 0x58 ;  /* 0x00000058c9217836 */ /* 0x000fe20000000000 */
[----:B------:R0:W-:Y:S01]  /*250f0*/  @!P2 ST.E.64 desc[UR42][R6.64], R4 ;  /* 0x000000040600a985 */ /* 0x0001e2000c101b2a */
[----:B------:R-:W-:-:S02]  /*25100*/  ISETP.GE.AND P2, PT, R39, UR4, PT ;  /* 0x0000000427007c0c */ /* 0x000fc4000bf46270 */
[C---:B------:R-:W-:Y:S01]  /*25110*/  @!P1 LEA R10, P5, R32.reuse, R36, 0x2 ;  /* 0x00000024200a9211 */ /* 0x040fe200078a10ff */
[----:B------:R1:W-:Y:S01]  /*25120*/  @!P3 ST.E.64 desc[UR42][R2.64], R28 ;  /* 0x0000001c0200b985 */ /* 0x0003e2000c101b2a */
[----:B------:R-:W-:Y:S02]  /*25130*/  ISETP.GE.AND P3, PT, R33, UR4, PT ;  /* 0x0000000421007c0c */ /* 0x000fe4000bf66270 */
[----:B------:R-:W-:Y:S01]  /*25140*/  @!P1 LEA.HI.X R11, R32, R0, R37, 0x2, P5 ;  /* 0x00000000200b9211 */ /* 0x000fe200028f1425 */
[C---:B------:R-:W-:Y:S01]  /*25150*/  VIADD R32, R201.reuse, 0x68 ;  /* 0x00000068c9207836 */ /* 0x040fe20000000000 */
[----:B------:R-:W-:-:S04]  /*25160*/  IADD3 R37, R201, 0x58, RZ ;  /* 0x00000058c9257810 */ /* 0x000fc80007ffe0ff */
[----:B------:R-:W-:Y:S02]  /*25170*/  SHF.R.S32.HI R37, RZ, 0x1f, R37 ;  /* 0x0000001fff257819 */ /* 0x000fe40000011425 */
[----:B0-----:R-:W-:Y:S01]  /*25180*/  @!P2 LEA R4, P4, R39, R36, 0x2 ;  /* 0x000000242704a211 */ /* 0x001fe200078810ff */
[----:B-1----:R-:W-:-:S03]  /*25190*/  @!P0 IMAD.MOV.U32 R2, RZ, RZ, R30 ;  /* 0x000000ffff028224 */ /* 0x002fc600078e001e */
[----:B------:R-:W-:Y:S01]  /*251a0*/  @!P2 LEA.HI.X R5, R39, R0, R40, 0x2, P4 ;  /* 0x000000002705a211 */ /* 0x000fe200020f1428 */
[----:B------:R-:W-:Y:S01]  /*251b0*/  @!P0 IMAD.MOV.U32 R3, RZ, RZ, R44 ;  /* 0x000000ffff038224 */ /* 0x000fe200078e002c */
[----:B------:R-:W-:Y:S01]  /*251c0*/  @!P3 LEA R6, P5, R33, R36, 0x2 ;  /* 0x000000242106b211 */ /* 0x000fe200078a10ff */
[----:B------:R-:W-:Y:S02]  /*251d0*/  @!P1 IMAD.MOV.U32 R44, RZ, RZ, R31 ;  /* 0x000000ffff2c9224 */ /* 0x000fe400078e001f */
[C---:B------:R-:W-:Y:S01]  /*251e0*/  VIADD R39, R201.reuse, 0x70 ;  /* 0x00000070c9277836 */ /* 0x040fe20000000000 */
[----:B------:R0:W-:Y:S01]  /*251f0*/  @!P0 ST.E.64 desc[UR42][R8.64], R2 ;  /* 0x0000000208008985 */ /* 0x0001e2000c101b2a */
[----:B------:R-:W-:Y:S01]  /*25200*/  ISETP.GE.AND P0, PT, R38, UR4, PT ;  /* 0x0000000426007c0c */ /* 0x000fe2000bf06270 */
[----:B------:R-:W-:Y:S01]  /*25210*/  VIADD R40, R201, 0x60 ;  /* 0x00000060c9287836 */ /* 0x000fe20000000000 */
[----:B------:R-:W-:Y:S01]  /*25220*/  @!P3 LEA.HI.X R7, R33, R0, R37, 0x2, P5 ;  /* 0x000000002107b211 */ /* 0x000fe200028f1425 */
[----:B------:R1:W-:Y:S01]  /*25230*/  @!P1 ST.E.64 desc[UR42][R10.64], R44 ;  /* 0x0000002c0a009985 */ /* 0x0003e2000c101b2a */
[----:B------:R-:W-:Y:S01]  /*25240*/  ISETP.GE.AND P1, PT, R32, UR4, PT ;  /* 0x0000000420007c0c */ /* 0x000fe2000bf26270 */
[C---:B------:R-:W-:Y:S01]  /*25250*/  VIADD R33, R201.reuse, 0x78 ;  /* 0x00000078c9217836 */ /* 0x040fe20000000000 */
[----:B------:R-:W-:Y:S01]  /*25260*/  SHF.R.S32.HI R40, RZ, 0x1f, R40 ;  /* 0x0000001fff287819 */ /* 0x000fe20000011428 */
[----:B------:R-:W-:-:S05]  /*25270*/  VIADD R37, R201, 0x68 ;  /* 0x00000068c9257836 */ /* 0x000fca0000000000 */
[----:B------:R-:W-:Y:S01]  /*25280*/  SHF.R.S32.HI R37, RZ, 0x1f, R37 ;  /* 0x0000001fff257819 */ /* 0x000fe20000011425 */
[----:B0-----:R-:W-:Y:S01]  /*25290*/  @!P2 IMAD.MOV.U32 R2, RZ, RZ, R46 ;  /* 0x000000ffff02a224 */ /* 0x001fe200078e002e */
[C---:B------:R-:W-:Y:S01]  /*252a0*/  @!P0 LEA R8, P4, R38.reuse, R36, 0x2 ;  /* 0x0000002426088211 */ /* 0x040fe200078810ff */
[----:B------:R-:W-:Y:S02]  /*252b0*/  @!P2 IMAD.MOV.U32 R3, RZ, RZ, R56 ;  /* 0x000000ffff03a224 */ /* 0x000fe400078e0038 */
[----:B------:R-:W-:Y:S01]  /*252c0*/  @!P3 IMAD.MOV.U32 R56, RZ, RZ, R47 ;  /* 0x000000ffff38b224 */ /* 0x000fe200078e002f */
[----:B------:R-:W-:Y:S01]  /*252d0*/  @!P0 LEA.HI.X R9, R38, R0, R40, 0x2, P4 ;  /* 0x0000000026098211 */ /* 0x000fe200020f1428 */
[----:B------:R-:W-:Y:S01]  /*252e0*/  VIADD R38, R201, 0x80 ;  /* 0x00000080c9267836 */ /* 0x000fe20000000000 */
[----:B------:R0:W-:Y:S01]  /*252f0*/  @!P2 ST.E.64 desc[UR42][R4.64], R2 ;  /* 0x000000020400a985 */ /* 0x0001e2000c101b2a */
[----:B------:R-:W-:Y:S01]  /*25300*/  ISETP.GE.AND P2, PT, R39, UR4, PT ;  /* 0x0000000427007c0c */ /* 0x000fe2000bf46270 */
[----:B------:R-:W-:Y:S01]  /*25310*/  VIADD R40, R201, 0x70 ;  /* 0x00000070c9287836 */ /* 0x000fe20000000000 */
[----:B-1----:R-:W-:Y:S01]  /*25320*/  @!P1 LEA R10, P5, R32, R36, 0x2 ;  /* 0x00000024200a9211 */ /* 0x002fe200078a10ff */
[----:B------:R1:W-:Y:S01]  /*25330*/  @!P3 ST.E.64 desc[UR42][R6.64], R56 ;  /* 0x000000380600b985 */ /* 0x0003e2000c101b2a */
[----:B------:R-:W-:-:S02]  /*25340*/  ISETP.GE.AND P3, PT, R33, UR4, PT ;  /* 0x0000000421007c0c */ /* 0x000fc4000bf66270 */
[----:B------:R-:W-:Y:S01]  /*25350*/  @!P1 LEA.HI.X R11, R32, R0, R37, 0x2, P5 ;  /* 0x00000000200b9211 */ /* 0x000fe200028f1425 */
[C---:B------:R-:W-:Y:S01]  /*25360*/  VIADD R32, R201.reuse, 0x88 ;  /* 0x00000088c9207836 */ /* 0x040fe20000000000 */
[----:B------:R-:W-:Y:S01]  /*25370*/  SHF.R.S32.HI R40, RZ, 0x1f, R40 ;  /* 0x0000001fff287819 */ /* 0x000fe20000011428 */
[----:B------:R-:W-:Y:S02]  /*25380*/  VIADD R37, R201, 0x78 ;  /* 0x00000078c9257836 */ /* 0x000fe40000000000 */
[----:B0-----:R-:W-:Y:S02]  /*25390*/  @!P0 IMAD.MOV.U32 R2, RZ, RZ, R58 ;  /* 0x000000ffff028224 */ /* 0x001fe400078e003a */
[C---:B------:R-:W-:Y:S01]  /*253a0*/  @!P2 LEA R4, P4, R39.reuse, R36, 0x2 ;  /* 0x000000242704a211 */ /* 0x040fe200078810ff */
[----:B------:R-:W-:Y:S01]  /*253b0*/  @!P0 IMAD.MOV.U32 R3, RZ, RZ, R60 ;  /* 0x000000ffff038224 */ /* 0x000fe200078e003c */
[----:B------:R-:W-:Y:S01]  /*253c0*/  SHF.R.S32.HI R37, RZ, 0x1f, R37 ;  /* 0x0000001fff257819 */ /* 0x000fe20000011425 */
[----:B------:R-:W-:Y:S01]  /*253d0*/  @!P1 IMAD.MOV.U32 R60, RZ, RZ, R59 ;  /* 0x000000ffff3c9224 */ /* 0x000fe200078e003b */
[----:B------:R-:W-:Y:S01]  /*253e0*/  @!P2 LEA.HI.X R5, R39, R0, R40, 0x2, P4 ;  /* 0x000000002705a211 */ /* 0x000fe200020f1428 */
[C---:B------:R-:W-:Y:S01]  /*253f0*/  VIADD R40, R201.reuse, 0x90 ;  /* 0x00000090c9287836 */ /* 0x040fe20000000000 */
        /* <DEDUP_REMOVED lines=9> */
[C---:B------:R-:W-:Y:S02]  /*25490*/  VIADD R37, R201.reuse, 0x88 ;  /* 0x00000088c9257836 */ /* 0x040fe40000000000 */
        /* <DEDUP_REMOVED lines=15> */
[----:B------:R-:W-:Y:S01]  /*25590*/  ISETP.GE.AND P4, PT, R38, UR4, PT ;  /* 0x0000000426007c0c */ /* 0x000fe2000bf86270 */
[----:B------:R-:W-:Y:S01]  /*255a0*/  VIADD R32, R201, 0xa8 ;  /* 0x000000a8c9207836 */ /* 0x000fe20000000000 */
[----:B------:R-:W-:Y:S01]  /*255b0*/  SHF.R.S32.HI R39, RZ, 0x1f, R39 ;  /* 0x0000001fff277819 */ /* 0x000fe20000011427 */
[----:B0-----:R-:W-:Y:S02]  /*255c0*/  @!P0 IMAD.MOV.U32 R2, RZ, RZ, R66 ;  /* 0x000000ffff028224 */ /* 0x001fe400078e0042 */
[----:B------:R-:W-:Y:S02]  /*255d0*/  @!P0 IMAD.MOV.U32 R3, RZ, RZ, R68 ;  /* 0x000000ffff038224 */ /* 0x000fe400078e0044 */
[----:B------:R-:W-:Y:S02]  /*255e0*/  @!P1 IMAD.MOV.U32 R68, RZ, RZ, R67 ;  /* 0x000000ffff449224 */ /* 0x000fe400078e0043 */
[-C--:B-1----:R-:W-:Y:S01]  /*255f0*/  @!P3 LEA R6, P5, R33, R36.reuse, 0x2 ;  /* 0x000000242106b211 */ /* 0x082fe200078a10ff */
[----:B------:R0:W-:Y:S01]  /*25600*/  @!P0 ST.E.64 desc[UR42][R8.64], R2 ;  /* 0x0000000208008985 */ /* 0x0001e2000c101b2a */
[----:B------:R-:W-:-:S02]  /*25610*/  @!P2 LEA R4, P0, R40, R36, 0x2 ;  /* 0x000000242804a211 */ /* 0x000fc400078010ff */
[-C--:B------:R-:W-:Y:S01]  /*25620*/  @!P3 LEA.HI.X R7, R33, R0.reuse, R39, 0x2, P5 ;  /* 0x000000002107b211 */ /* 0x080fe200028f1427 */
[----:B------:R1:W-:Y:S01]  /*25630*/  @!P1 ST.E.64 desc[UR42][R10.64], R68 ;  /* 0x000000440a009985 */ /* 0x0003e2000c101b2a */
[----:B------:R-:W-:Y:S01]  /*25640*/  @!P2 LEA.HI.X R5, R40, R0, R41, 0x2, P0 ;  /* 0x000000002805a211 */ /* 0x000fe200000f1429 */
[----:B------:R-:W-:Y:S01]  /*25650*/  VIADD R39, R201, 0xa0 ;  /* 0x000000a0c9277836 */ /* 0x000fe20000000000 */
[----:B------:R-:W-:Y:S01]  /*25660*/  ISETP.GE.AND P0, PT, R37, UR4, PT ;  /* 0x0000000425007c0c */ /* 0x000fe2000bf06270 */
[----:B------:R-:W-:Y:S01]  /*25670*/  VIADD R33, R201, 0xa8 ;  /* 0x000000a8c9217836 */ /* 0x000fe20000000000 */
[----:B------:R-:W-:Y:S02]  /*25680*/  ISETP.GE.AND P1, PT, R32, UR4, PT ;  /* 0x0000000420007c0c */ /* 0x000fe4000bf26270 */
[----:B------:R-:W-:Y:S02]  /*25690*/  SHF.R.S32.HI R39, RZ, 0x1f, R39 ;  /* 0x0000001fff277819 */ /* 0x000fe40000011427 */
[----:B------:R-:W-:Y:S01]  /*256a0*/  SHF.R.S32.HI R33, RZ, 0x1f, R33 ;  /* 0x0000001fff217819 */ /* 0x000fe20000011421 */
[----:B0-----:R-:W-:-:S02]  /*256b0*/  @!P2 IMAD.MOV.U32 R2, RZ, RZ, R70 ;  /* 0x000000ffff02a224 */ /* 0x001fc400078e0046 */
[----:B------:R-:W-:Y:S02]  /*256c0*/  @!P2 IMAD.MOV.U32 R3, RZ, RZ, R72 ;  /* 0x000000ffff03a224 */ /* 0x000fe400078e0048 */
[----:B------:R-:W-:Y:S01]  /*256d0*/  @!P3 IMAD.MOV.U32 R72, RZ, RZ, R71 ;  /* 0x000000ffff48b224 */ /* 0x000fe200078e0047 */
[----:B-1----:R-:W-:Y:S02]  /*256e0*/  SHF.R.S32.HI R11, RZ, 0x1f, R37 ;  /* 0x0000001fff0b7819 */ /* 0x002fe40000011425 */
[----:B------:R0:W-:Y:S01]  /*256f0*/  @!P2 ST.E.64 desc[UR42][R4.64], R2 ;  /* 0x000000020400a985 */ /* 0x0001e2000c101b2a */
[-C--:B------:R-:W-:Y:S02]  /*25700*/  @!P4 LEA R8, P2, R38, R36.reuse, 0x2 ;  /* 0x000000242608c211 */ /* 0x080fe400078410ff */
[-C--:B------:R-:W-:Y:S01]  /*25710*/  @!P0 LEA R12, P5, R37, R36.reuse, 0x2 ;  /* 0x00000024250c8211 */ /* 0x080fe200078a10ff */
[----:B------:R1:W-:Y:S01]  /*25720*/  @!P3 ST.E.64 desc[UR42][R6.64], R72 ;  /* 0x000000480600b985 */ /* 0x0003e2000c101b2a */
[----:B------:R-:W-:-:S02]  /*25730*/  @!P1 LEA R10, P3, R32, R36, 0x2 ;  /* 0x00000024200a9211 */ /* 0x000fc400078610ff */
[-C--:B------:R-:W-:Y:S02]  /*25740*/  @!P4 LEA.HI.X R9, R38, R0.reuse, R39, 0x2, P2 ;  /* 0x000000002609c211 */ /* 0x080fe400010f1427 */
[-C--:B------:R-:W-:Y:S02]  /*25750*/  @!P0 LEA.HI.X R13, R37, R0.reuse, R11, 0x2, P5 ;  /* 0x00000000250d8211 */ /* 0x080fe400028f140b */
[----:B------:R-:W-:Y:S01]  /*25760*/  @!P1 LEA.HI.X R11, R32, R0, R33, 0x2, P3 ;  /* 0x00000000200b9211 */ /* 0x000fe200018f1421 */
[----:B0-----:R-:W-:Y:S02]  /*25770*/  @!P4 IMAD.MOV.U32 R2, RZ, RZ, R74 ;  /* 0x000000ffff02c224 */ /* 0x001fe400078e004a */
[----:B------:R-:W-:Y:S02]  /*25780*/  @!P4 IMAD.MOV.U32 R3, RZ, RZ, R76 ;  /* 0x000000ffff03c224 */ /* 0x000fe400078e004c */
[----:B------:R-:W-:Y:S02]  /*25790*/  @!P1 IMAD.MOV.U32 R76, RZ, RZ, R75 ;  /* 0x000000ffff4c9224 */ /* 0x000fe400078e004b */
[----:B------:R-:W-:Y:S01]  /*257a0*/  VIADD R5, R201, 0xb8 ;  /* 0x000000b8c9057836 */ /* 0x000fe20000000000 */
[----:B------:R1:W-:Y:S04]  /*257b0*/  @!P4 ST.E.64 desc[UR42][R8.64], R2 ;  /* 0x000000020800c985 */ /* 0x0003e8000c101b2a */
[----:B------:R1:W-:Y:S04]  /*257c0*/  @!P1 ST.E.64 desc[UR42][R10.64], R76 ;  /* 0x0000004c0a009985 */ /* 0x0003e8000c101b2a */
[----:B------:R1:W-:Y:S01]  /*257d0*/  @!P0 ST.E.64 desc[UR42][R12.64], R88 ;  /* 0x000000580c008985 */ /* 0x0003e2000c101b2a */
[----:B------:R-:W-:-:S13]  /*257e0*/  ISETP.GE.AND P0, PT, R5, UR4, PT ;  /* 0x0000000405007c0c */ /* 0x000fda000bf06270 */
[----:B-1----:R-:W-:Y:S05]  /*257f0*/  @P0 BRA `(.L_x_1838) ;  /* 0x0000000c00840947 */ /* 0x002fea0003800000 */
[----:B------:R-:W-:Y:S02]  /*25800*/  LEA R36, P0, R5, R36, 0x2 ;  /* 0x0000002405247211 */ /* 0x000fe400078010ff */
[----:B------:R-:W-:-:S04]  /*25810*/  SHF.R.S32.HI R2, RZ, 0x1f, R5 ;  /* 0x0000001fff027819 */ /* 0x000fc80000011405 */
[----:B------:R-:W-:-:S05]  /*25820*/  LEA.HI.X R37, R5, R0, R2, 0x2, P0 ;  /* 0x0000000005257211 */ /* 0x000fca00000f1402 */
[----:B------:R0:W-:Y:S01]  /*25830*/  ST.E.64 desc[UR42][R36.64], R90 ;  /* 0x0000005a24007985 */ /* 0x0001e2000c101b2a */
[----:B------:R-:W-:Y:S05]  /*25840*/  BRA `(.L_x_1838) ;  /* 0x0000000c00707947 */ /* 0x000fea0003800000 */
.L_x_1824:
[----:B------:R-:W2:Y:S01]  /*25850*/  LDL R6, [R1+0xc] ;  /* 0x00000c0001067983 */ /* 0x000ea20000100800 */
[----:B------:R-:W-:Y:S01]  /*25860*/  ULDC.64 UR4, c[0x0][0xc08] ;  /* 0x0003020000047ab9 */ /* 0x000fe20000000a00 */
[----:B------:R-:W2:Y:S01]  /*25870*/  LDC.64 R2, c[0x0][0xc00] ;  /* 0x00030000ff027b82 */ /* 0x000ea20000000a00 */
[----:B------:R-:W-:Y:S01]  /*25880*/  ISETP.NE.U32.AND P0, PT, RZ, UR4, PT ;  /* 0x00000004ff007c0c */ /* 0x000fe2000bf05070 */
[----:B------:R-:W-:-:S03]  /*25890*/  IMAD.MOV.U32 R15, RZ, RZ, RZ ;  /* 0x000000ffff0f7224 */ /* 0x000fc600078e00ff */
[----:B------:R-:W-:Y:S01]  /*258a0*/  ISETP.NE.AND.EX P1, PT, RZ, UR5, PT, P0 ;  /* 0x00000005ff007c0c */ /* 0x000fe2000bf25300 */
[----:B------:R-:W-:Y:S02]  /*258b0*/  ULDC.64 UR4, c[0x0][0xc00] ;  /* 0x0003000000047ab9 */ /* 0x000fe40000000a00 */
[----:B------:R-:W-:-:S04]  /*258c0*/  ISETP.NE.U32.AND P0, PT, RZ, UR4, PT ;  /* 0x00000004ff007c0c */ /* 0x000fc8000bf05070 */
[----:B------:R-:W-:-:S06]  /*258d0*/  ISETP.NE.AND.EX P0, PT, RZ, UR5, PT, P0 ;  /* 0x00000005ff007c0c */ /* 0x000fcc000bf05300 */
[----:B------:R-:W1:Y:S01]  /*258e0*/  @P1 LDC.64 R4, c[0x0][0xc08] ;  /* 0x00030200ff041b82 */ /* 0x000e620000000a00 */
[----:B------:R-:W-:Y:S02]  /*258f0*/  ULDC UR4, c[0x0][0xa88] ;  /* 0x0002a20000047ab9 */ /* 0x000fe40000000800 */
[----:B------:R-:W-:Y:S01]  /*25900*/  IMAD.U32 R20, RZ, RZ, UR4 ;  /* 0x00000004ff147e24 */ /* 0x000fe2000f8e00ff */
[----:B------:R-:W3:Y:S01]  /*25910*/  S2R R28, SR_TID.X ;  /* 0x00000000001c7919 */ /* 0x000ee20000002100 */
[----:B--2---:R-:W-:-:S04]  /*25920*/  IMAD.WIDE R2, R6, 0x4, R2 ;  /* 0x0000000406027825 */ /* 0x004fc800078e0202 */
[----:B-1----:R-:W-:Y:S01]  /*25930*/  @P1 IMAD.WIDE R4, R6, 0x4, R4 ;  /* 0x0000000406041825 */ /* 0x002fe200078e0204 */
[----:B------:R1:W5:Y:S04]  /*25940*/  @P0 LDG.E R15, desc[UR42][R2.64] ;  /* 0x0000002a020f0981 */ /* 0x000368000c1e1900 */
[----:B------:R1:W5:Y:S01]  /*25950*/  @P1 LDG.E R20, desc[UR42][R4.64] ;  /* 0x0000002a04141981 */ /* 0x000362000c1e1900 */
[----:B---3--:R-:W-:Y:S01]  /*25960*/  VIADD R0, R28, 0xffffff80 ;  /* 0xffffff801c007836 */ /* 0x008fe20000000000 */
[----:B------:R-:W-:Y:S02]  /*25970*/  ISETP.GT.AND P2, PT, R166, 0x1, PT ;  /* 0x00000001a600780c */ /* 0x000fe40003f44270 */
[----:B------:R-:W-:Y:S02]  /*25980*/  SHF.R.S32.HI R24, RZ, 0x1f, R6 ;  /* 0x0000001fff187819 */ /* 0x000fe40000011406 */
[----:B------:R-:W-:Y:S01]  /*25990*/  ISETP.GT.AND P3, PT, R0, 0x7f, PT ;  /* 0x0000007f0000780c */ /* 0x000fe20003f64270 */
[----:B------:R-:W-:-:S12]  /*259a0*/  @P1 BRA `(.L_x_1843) ;  /* 0x0000000000101947 */ /* 0x000fd80003800000 */
[----:B------:R-:W-:Y:S05]  /*259b0*/  @!P0 BRA `(.L_x_1843) ;  /* 0x00000000000c8947 */ /* 0x000fea0003800000 */
[----:B-1----:R-:W2:Y:S04]  /*259c0*/  LDG.E R5, desc[UR42][R2.64] ;  /* 0x0000002a02057981 */ /* 0x002ea8000c1e1900 */
[----:B-----5:R-:W2:Y:S02]  /*259d0*/  LDG.E R20, desc[UR42][R2.64+0x4] ;  /* 0x0000042a02147981 */ /* 0x020ea4000c1e1900 */
[----:B--2---:R-:W-:-:S07]  /*259e0*/  IMAD.IADD R20, R20, 0x1, -R5 ;  /* 0x0000000114147824 */ /* 0x004fce00078e0a05 */
.L_x_1843:
[----:B------:R-:W-:Y:S01]  /*259f0*/  BSSY B1, `(.L_x_1844) ;  /* 0x0000036000017945 */ /* 0x000fe20003800000 */
[----:B------:R-:W-:Y:S02]  /*25a00*/  SEL R25, R6, RZ, !P0 ;  /* 0x000000ff06197207 */ /* 0x000fe40004000000 */
[----:B------:R-:W-:Y:S02]  /*25a10*/  SEL R24, R24, RZ, !P0 ;  /* 0x000000ff18187207 */ /* 0x000fe40004000000 */
[----:B-----5:R-:W-:Y:S01]  /*25a20*/  SHF.R.S32.HI R14, RZ, 0x1f, R15 ;  /* 0x0000001fff0e7819 */ /* 0x020fe2000001140f */
[----:B------:R-:W-:Y:S06]  /*25a30*/  @P3 BRA `(.L_x_1845) ;  /* 0x0000000000c43947 */ /* 0x000fec0003800000 */
[----:B------:R-:W2:Y:S01]  /*25a40*/  LDC R29, c[0x0][0xbe8] ;  /* 0x0002fa00ff1d7b82 */ /* 0x000ea20000000800 */
[----:B------:R-:W-:Y:S01]  /*25a50*/  IADD3 R27, R211, -0x80, R28 ;  /* 0xffffff80d31b7810 */ /* 0x000fe20007ffe01c */
[----:B--2---:R-:W-:-:S05]  /*25a60*/  IMAD R0, R20, R29, RZ ;  /* 0x0000001d14007224 */ /* 0x004fca00078e02ff */
[----:B------:R-:W-:-:S13]  /*25a70*/  ISETP.GE.AND P0, PT, R27, R0, PT ;  /* 0x000000001b00720c */ /* 0x000fda0003f06270 */
[----:B------:R-:W-:Y:S05]  /*25a80*/  @P0 BRA `(.L_x_1845) ;  /* 0x0000000000b00947 */ /* 0x000fea0003800000 */
[----:B------:R-:W2:Y:S01]  /*25a90*/  LDL.LU R30, [R1+0x14] ;  /* 0x00001400011e7983 */ /* 0x000ea20000300800 */
[----:B------:R-:W-:Y:S01]  /*25aa0*/  IMAD.MOV.U32 R0, RZ, RZ, 0x9b8 ;  /* 0x000009b8ff007424 */ /* 0x000fe200078e00ff */
[----:B------:R-:W-:Y:S01]  /*25ab0*/  ISETP.GT.AND P3, PT, R166, 0x1, PT ;  /* 0x00000001a600780c */ /* 0x000fe20003f64270 */
[----:B-1----:R-:W1:Y:S01]  /*25ac0*/  LDC.64 R2, c[0x0][0xba8] ;  /* 0x0002ea00ff027b82 */ /* 0x002e620000000a00 */
[----:B------:R-:W-:Y:S01]  /*25ad0*/  ISETP.NE.AND P0, PT, R29, 0x1, PT ;  /* 0x000000011d00780c */ /* 0x000fe20003f05270 */
[----:B------:R-:W-:Y:S01]  /*25ae0*/  IMAD.MOV.U32 R21, RZ, RZ, R27 ;  /* 0x000000ffff157224 */ /* 0x000fe200078e001b */
[----:B------:R-:W-:-:S05]  /*25af0*/  SEL R26, R0, 0x978, P3 ;  /* 0x00000978001a7807 */ /* 0x000fca0001800000 */
        /* <DEDUP_REMOVED lines=21> */
[----:B--2---:R-:W-:-:S05]  /*25c50*/  SEL R33, R30, RZ, P3 ;  /* 0x000000ff1e217207 */ /* 0x004fca0001800000 */
[----:B------:R-:W-:-:S04]  /*25c60*/  IMAD.WIDE.U32 R6, R10, R33, RZ ;  /* 0x000000210a067225 */ /* 0x000fc800078e00ff */
[----:B------:R-:W-:Y:S01]  /*25c70*/  IMAD R11, R11, R33, RZ ;  /* 0x000000210b0b7224 */ /* 0x000fe200078e02ff */
[----:B------:R-:W-:Y:S02]  /*25c80*/  IADD3 R6, P0, P1, R21, R12, R6 ;  /* 0x0000000c15067210 */ /* 0x000fe4000791e006 */
[----:B------:R-:W-:Y:S01]  /*25c90*/  SHF.R.S32.HI R21, RZ, 0x1f, R21 ;  /* 0x0000001fff157819 */ /* 0x000fe20000011415 */
[----:B------:R-:W-:Y:S01]  /*25ca0*/  IMAD.IADD R7, R11, 0x1, R7 ;  /* 0x000000010b077824 */ /* 0x000fe200078e0207 */
        /* <DEDUP_REMOVED lines=10> */
.L_x_1845:
[----:B------:R-:W-:Y:S05]  /*25d50*/  BSYNC B1 ;  /* 0x0000000000017941 */ /* 0x000fea0003800000 */
.L_x_1844:
[----:B------:R-:W-:Y:S05]  /*25d60*/  @P2 BRA `(.L_x_1838) ;  /* 0x0000000800282947 */ /* 0x000fea0003800000 */
[----:B------:R-:W3:Y:S01]  /*25d70*/  LDC R21, c[0x0][0xbe8] ;  /* 0x0002fa00ff157b82 */ /* 0x000ee20000000800 */
[----:B-1----:R-:W-:Y:S01]  /*25d80*/  VIADD R4, R28, 0xffffff80 ;  /* 0xffffff801c047836 */ /* 0x002fe20000000000 */
[----:B------:R-:W-:Y:S01]  /*25d90*/  ULDC.64 UR4, c[0x0][0xaa0] ;  /* 0x0002a80000047ab9 */ /* 0x000fe20000000a00 */
[----:B------:R-:W-:Y:S01]  /*25da0*/  ULDC.64 UR6, c[0x0][0xaf0] ;  /* 0x0002bc0000067ab9 */ /* 0x000fe20000000a00 */
[----:B------:R-:W-:Y:S02]  /*25db0*/  IMAD R0, R14, UR4, RZ ;  /* 0x000000040e007c24 */ /* 0x000fe4000f8e02ff */
[----:B--2---:R-:W-:Y:S02]  /*25dc0*/  SHF.R.S32.HI R3, RZ, 0x1f, R4 ;  /* 0x0000001fff037819 */ /* 0x004fe40000011404 */
[----:B------:R-:W-:Y:S02]  /*25dd0*/  IMAD R5, R15, UR5, R0 ;  /* 0x000000050f057c24 */ /* 0x000fe4000f8e0200 */
[----:B------:R-:W-:Y:S01]  /*25de0*/  LEA.HI R7, R3, R4, RZ, 0x3 ;  /* 0x0000000403077211 */ /* 0x000fe200078f18ff */
[----:B------:R-:W-:Y:S01]  /*25df0*/  IMAD.WIDE.U32 R2, R15, UR4, RZ ;  /* 0x000000040f027c25 */ /* 0x000fe2000f8e00ff */
[----:B------:R-:W-:-:S02]  /*25e00*/  ULDC.64 UR4, c[0x0][0xae8] ;  /* 0x0002ba0000047ab9 */ /* 0x000fc40000000a00 */
[----:B------:R-:W-:Y:S01]  /*25e10*/  LOP3.LUT R9, R7, 0xfffffff8, RZ, 0xc0, !PT ;  /* 0xfffffff807097812 */ /* 0x000fe200078ec0ff */
[----:B------:R-:W-:Y:S01]  /*25e20*/  IMAD.IADD R3, R3, 0x1, R5 ;  /* 0x0000000103037824 */ /* 0x000fe200078e0205 */
[----:B------:R-:W-:-:S03]  /*25e30*/  SHF.R.S32.HI R10, RZ, 0x3, R7 ;  /* 0x00000003ff0a7819 */ /* 0x000fc60000011407 */
[----:B------:R-:W-:Y:S02]  /*25e40*/  IMAD.IADD R8, R4, 0x1, -R9 ;  /* 0x0000000104087824 */ /* 0x000fe400078e0a09 */
[----:B------:R-:W-:Y:S01]  /*25e50*/  IMAD.WIDE.U32 R2, R200, UR4, R2 ;  /* 0x00000004c8027c25 */ /* 0x000fe2000f8e0002 */
[----:B---3--:R-:W-:-:S03]  /*25e60*/  ISETP.NE.AND P0, PT, R21, 0x1, PT ;  /* 0x000000011500780c */ /* 0x008fc60003f05270 */
[----:B------:R-:W-:Y:S02]  /*25e70*/  IMAD R0, R8, 0x20, R10 ;  /* 0x0000002008007824 */ /* 0x000fe400078e020a */
[----:B------:R-:W-:Y:S02]  /*25e80*/  IMAD R4, R24, UR6, RZ ;  /* 0x0000000618047c24 */ /* 0x000fe4000f8e02ff */
[----:B------:R-:W-:Y:S02]  /*25e90*/  IMAD.IADD R9, R211, 0x1, R0 ;  /* 0x00000001d3097824 */ /* 0x000fe400078e0200 */
[----:B------:R-:W-:Y:S01]  /*25ea0*/  IMAD R3, R200, UR5, R3 ;  /* 0x00000005c8037c24 */ /* 0x000fe2000f8e0203 */
[----:B------:R-:W-:Y:S01]  /*25eb0*/  ULDC.64 UR4, c[0x0][0xae0] ;  /* 0x0002b80000047ab9 */ /* 0x000fe20000000a00 */
[----:B------:R-:W-:Y:S02]  /*25ec0*/  IMAD.MOV.U32 R5, RZ, RZ, R9 ;  /* 0x000000ffff057224 */ /* 0x000fe400078e0009 */
[C---:B------:R-:W-:Y:S01]  /*25ed0*/  IMAD R7, R25.reuse, UR7, R4 ;  /* 0x0000000719077c24 */ /* 0x040fe2000f8e0204 */
[----:B------:R-:W1:Y:S01]  /*25ee0*/  @P0 LDC R6, c[0x0][0xbec] ;  /* 0x0002fb00ff060b82 */ /* 0x000e620000000800 */
[----:B------:R-:W-:-:S04]  /*25ef0*/  IMAD.WIDE.U32 R2, R25, UR6, R2 ;  /* 0x0000000619027c25 */ /* 0x000fc8000f8e0002 */
[----:B------:R-:W-:-:S03]  /*25f00*/  IMAD.IADD R3, R3, 0x1, R7 ;  /* 0x0000000103037824 */ /* 0x000fc600078e0207 */
[----:B------:R-:W2:Y:S01]  /*25f10*/  @P0 LDC R11, c[0x0][0xbf0] ;  /* 0x0002fc00ff0b0b82 */ /* 0x000ea20000000800 */
[----:B-1----:R-:W-:-:S05]  /*25f20*/  @P0 IMAD.HI.U32 R0, R9, R6, RZ ;  /* 0x0000000609000227 */ /* 0x002fca00078e00ff */
[----:B--2---:R-:W-:-:S04]  /*25f30*/  @P0 SHF.R.U32.HI R5, RZ, R11, R0 ;  /* 0x0000000bff050219 */ /* 0x004fc80000011600 */
[----:B------:R-:W-:Y:S01]  /*25f40*/  SHF.R.S32.HI R0, RZ, 0x1f, R5 ;  /* 0x0000001fff007819 */ /* 0x000fe20000011405 */
[C---:B------:R-:W-:Y:S01]  /*25f50*/  IMAD.WIDE.U32 R2, R5.reuse, UR4, R2 ;  /* 0x0000000405027c25 */ /* 0x040fe2000f8e0002 */
[----:B------:R-:W-:-:S03]  /*25f60*/  IADD3 R4, -R5, RZ, RZ ;  /* 0x000000ff05047210 */ /* 0x000fc60007ffe1ff */
        /* <DEDUP_REMOVED lines=15> */
[----:B------:R-:W-:Y:S01]  /*26060*/  SHF.R.S32.HI R9, RZ, 0x1f, R7 ;  /* 0x0000001fff097819 */ /* 0x000fe20000011407 */
[----:B------:R-:W-:Y:S01]  /*26070*/  VIADD R25, R7, 0x40 ;  /* 0x0000004007197836 */ /* 0x000fe20000000000 */
[----:B------:R-:W-:Y:S02]  /*26080*/  LEA.HI.X R3, R4, UR5, R3, 0x1, P0 ;  /* 0x0000000504037c11 */ /* 0x000fe400080f0c03 */
[----:B------:R-:W-:-:S02]  /*26090*/  SHF.R.S32.HI R8, RZ, 0x1f, R5 ;  /* 0x0000001fff087819 */ /* 0x000fc40000011405 */
[----:B------:R-:W-:Y:S01]  /*260a0*/  SHF.R.S32.HI R24, RZ, 0x1f, R25 ;  /* 0x0000001fff187819 */ /* 0x000fe20000011419 */
[----:B------:R-:W-:Y:S06]  /*260b0*/  BRA.DIV UR4, `(.L_x_1846) ;  /* 0x000000ce04f47947 */ /* 0x000fec000b800000 */
[----:B------:R1:W2:Y:S04]  /*260c0*/  SHFL.IDX PT, R0, R3, RZ, 0x181f ;  /* 0x00181fff03007589 */ /* 0x0002a800000e0000 */
[----:B------:R1:W3:Y:S02]  /*260d0*/  SHFL.IDX PT, R14, R2, RZ, 0x181f ;  /* 0x00181fff020e7589 */ /* 0x0002e400000e0000 */
.L_x_2173:
[----:B------:R-:W-:Y:S01]  /*260e0*/  IMAD R21, R20, R21, RZ ;  /* 0x0000001514157224 */ /* 0x000fe200078e02ff */
[----:B------:R-:W-:Y:S01]  /*260f0*/  BSSY B1, `(.L_x_1847) ;  /* 0x0000011000017945 */ /* 0x000fe20003800000 */
[----:B------:R-:W-:-:S05]  /*26100*/  IMAD.IADD R6, R10, 0x1, R211 ;  /* 0x000000010a067824 */ /* 0x000fca00078e02d3 */
        /* <DEDUP_REMOVED lines=15> */
.L_x_1848:
[----:B------:R-:W-:Y:S05]  /*26200*/  BSYNC B1 ;  /* 0x0000000000017941 */ /* 0x000fea0003800000 */
.L_x_1847:
[----:B------:R-:W-:-:S03]  /*26210*/  UMOV UR4, 0xffffffff ;  /* 0xffffffff00047882 */ /* 0x000fc60000000000 */
[----:B------:R-:W-:Y:S05]  /*26220*/  BRA.DIV UR4, `(.L_x_1849) ;  /* 0x000000ce04cc7947 */ /* 0x000fea000b800000 */
[----:B--2---:R2:W0:Y:S04]  /*26230*/  SHFL.IDX PT, R0, R3, 0x1, 0x181f ;  /* 0x00381f0003007f89 */ /* 0x00442800000e0000 */
[----:B---34-:R2:W3:Y:S02]  /*26240*/  SHFL.IDX PT, R14, R2, 0x1, 0x181f ;  /* 0x00381f00020e7f89 */ /* 0x0184e400000e0000 */
.L_x_2177:
        /* <DEDUP_REMOVED lines=17> */
.L_x_1851:
[----:B------:R-:W-:Y:S05]  /*26360*/  BSYNC B1 ;  /* 0x0000000000017941 */ /* 0x000fea0003800000 */
.L_x_1850:
[----:B------:R-:W-:-:S03]  /*26370*/  UMOV UR4, 0xffffffff ;  /* 0xffffffff00047882 */ /* 0x000fc60000000000 */
[----:B------:R-:W-:Y:S05]  /*26380*/  BRA.DIV UR4, `(.L_x_1852) ;  /* 0x000000ce04bc7947 */ /* 0x000fea000b800000 */
[----:B0-----:R0:W0:Y:S04]  /*26390*/  SHFL.IDX PT, R0, R3, 0x2, 0x181f ;  /* 0x00581f0003007f89 */ /* 0x00102800000e0000 */
[----:B---34-:R3:W4:Y:S02]  /*263a0*/  SHFL.IDX PT, R14, R2, 0x2, 0x181f ;  /* 0x00581f00020e7f89 */ /* 0x01872400000e0000 */
.L_x_2181:
        /* <DEDUP_REMOVED lines=17> */
.L_x_1854:
[----:B------:R-:W-:Y:S05]  /*264c0*/  BSYNC B1 ;  /* 0x0000000000017941 */ /* 0x000fea0003800000 */
.L_x_1853:
[----:B------:R-:W-:-:S03]  /*264d0*/  UMOV UR4, 0xffffffff ;  /* 0xffffffff00047882 */ /* 0x000fc60000000000 */
[----:B------:R-:W-:Y:S05]  /*264e0*/  BRA.DIV UR4, `(.L_x_1855) ;  /* 0x000000ce04ac7947 */ /* 0x000fea000b800000 */
[----:B0-----:R0:W0:Y:S04]  /*264f0*/  SHFL.IDX PT, R0, R3, 0x3, 0x181f ;  /* 0x00781f0003007f89 */ /* 0x00102800000e0000 */
[----:B----4-:R4:W0:Y:S02]  /*26500*/  SHFL.IDX PT, R14, R2, 0x3, 0x181f ;  /* 0x00781f00020e7f89 */ /* 0x01082400000e0000 */
.L_x_2185:
        /* <DEDUP_REMOVED lines=16> */
.L_x_1838:
[----:B------:R-:W-:Y:S05]  /*26610*/  BSYNC B0 ;  /* 0x0000000000007941 */ /* 0x000fea0003800000 */
.L_x_1823:
[----:B------:R-:W-:Y:S02]  /*26620*/  ULDC UR4, c[0x0][0xc3c] ;  /* 0x00030f0000047ab9 */ /* 0x000fe40000000800 */
[----:B------:R-:W-:-:S13]  /*26630*/  ISETP.GE.AND P0, PT, R227, UR4, PT ;  /* 0x00000004e3007c0c */ /* 0x000fda000bf06270 */
[----:B------:R-:W-:Y:S05]  /*26640*/  @!P0 BRA `(.L_x_1856) ;  /* 0xfffffdac00a08947 */ /* 0x000fea000383ffff */
[----:B------:R-:W-:Y:S05]  /*26650*/  BRA `(.L_x_1617) ;  /* 0x0000008800cc7947 */ /* 0x000fea0003800000 */
.L_x_1615:
        /* <DEDUP_REMOVED lines=10> */
[----:B------:R0:W1:Y:S01]  /*26700*/  @P0 LDS.128 R16, [R2+0x2a8d0] ;  /* 0x02a8d00002100984 */ /* 0x0000620000000c00 */
[----:B------:R-:W-:Y:S06]  /*26710*/  @P0 BAR.ARV 0x4, 0x180 ;  /* 0x0106000000000b1d */ /* 0x000fec0000002000 */
[----:B------:R-:W-:Y:S05]  /*26720*/  @P0 BRA `(.L_x_1857) ;  /* 0x0000000c00980947 */ /* 0x000fea0003800000 */
[----:B------:R-:W2:Y:S01]  /*26730*/  S2R R4, SR_TID.X ;  /* 0x0000000000047919 */ /* 0x000ea20000002100 */
[----:B------:R-:W-:Y:S01]  /*26740*/  ULDC UR4, c[0x0][0xc3c] ;  /* 0x00030f0000047ab9 */ /* 0x000fe20000000800 */
[----:B------:R-:W-:Y:S02]  /*26750*/  IMAD.MOV.U32 R0, RZ, RZ, RZ ;  /* 0x000000ffff007224 */ /* 0x000fe400078e00ff */
        /* <DEDUP_REMOVED lines=42> */
.L_x_1860:
[----:B------:R-:W0:Y:S01]  /*26a00*/  LDC R0, c[0x0][0xc3c] ;  /* 0x00030f00ff007b82 */ /* 0x000e220000000800 */
[----:B------:R-:W-:Y:S01]  /*26a10*/  UIADD3 UR4, UR4, 0x1f, URZ ;  /* 0x0000001f04047890 */ /* 0x000fe2000fffe03f */
[----:B------:R-:W-:Y:S02]  /*26a20*/  ULDC UR7, c[0x0][0xc3c] ;  /* 0x00030f0000077ab9 */ /* 0x000fe40000000800 */
[----:B-1----:R-:W-:-:S03]  /*26a30*/  IMAD.U32 R19, RZ, RZ, UR7 ;  /* 0x00000007ff137e24 */ /* 0x002fc6000f8e00ff */
[----:B0-----:R-:W-:-:S13]  /*26a40*/  ISETP.LE.AND P6, PT, R0, UR4, PT ;  /* 0x0000000400007c0c */ /* 0x001fda000bfc3270 */
[----:B------:R-:W-:Y:S05]  /*26a50*/  @P6 BRA `(.L_x_1859) ;  /* 0x0000000800a86947 */ /* 0x000fea0003800000 */
[----:B------:R-:W-:-:S05]  /*26a60*/  VIADD R9, R7, UR4 ;  /* 0x0000000407097c36 */ /* 0x000fca0008000000 */
        /* <DEDUP_REMOVED lines=30> */
.L_x_1858:
        /* <DEDUP_REMOVED lines=9> */
[----:B0-----:R-:W-:-:S07]  /*26ce0*/  ISETP.NE.AND P1, PT, R9, 0x1, PT ;  /* 0x000000010900780c */ /* 0x001fce0003f25270 */
[----:B-1----:R-:W-:Y:S06]  /*26cf0*/  @!P0 BRA `(.L_x_1861) ;  /* 0x0000000000088947 */ /* 0x002fec0003800000 */
[----:B------:R-:W-:-:S06]  /*26d00*/  VIADD R16, R19, 0xffffffff ;  /* 0xffffffff13107836 */ /* 0x000fcc0000000000 */
[----:B------:R0:W1:Y:S02]  /*26d10*/  SHFL.IDX PT, R16, R5, R16, 0x1f ;  /* 0x00001f1005107589 */ /* 0x00006400000e0000 */
.L_x_1861:
[----:B-1----:R-:W-:Y:S02]  /*26d20*/  IMAD R16, R16, UR5, R3 ;  /* 0x0000000510107c24 */ /* 0x002fe4000f8e0203 */
[----:B------:R-:W-:-:S03]  /*26d30*/  VIADD R19, R19, UR4 ;  /* 0x0000000413137c36 */ /* 0x000fc60008000000 */
[----:B0-----:R-:W-:Y:S01]  /*26d40*/  IADD3 R5, -R16, UR6, RZ ;  /* 0x0000000610057c10 */ /* 0x001fe2000fffe1ff */
[----:B------:R-:W-:Y:S06]  /*26d50*/  @!P1 BRA `(.L_x_1862) ;  /* 0x0000000000e89947 */ /* 0x000fec0003800000 */
[-C--:B--2---:R-:W-:Y:S02]  /*26d60*/  IABS R12, R0.reuse ;  /* 0x00000000000c7213 */ /* 0x084fe40000000000 */
[----:B------:R-:W-:Y:S02]  /*26d70*/  IABS R4, R9 ;  /* 0x0000000900047213 */ /* 0x000fe40000000000 */
[----:B------:R-:W0:Y:S01]  /*26d80*/  I2F.RP R6, R12 ;  /* 0x0000000c00067306 */ /* 0x000e220000209400 */
[----:B------:R-:W-:-:S07]  /*26d90*/  IABS R10, R0 ;  /* 0x00000000000a7213 */ /* 0x000fce0000000000 */
[----:B------:R-:W1:Y:S08]  /*26da0*/  I2F.RP R8, R4 ;  /* 0x0000000400087306 */ /* 0x000e700000209400 */
[----:B0-----:R-:W0:Y:S08]  /*26db0*/  MUFU.RCP R6, R6 ;  /* 0x0000000600067308 */ /* 0x001e300000001000 */
[----:B-1----:R-:W-:Y:S01]  /*26dc0*/  MUFU.RCP R8, R8 ;  /* 0x0000000800087308 */ /* 0x002fe20000001000 */
        /* <DEDUP_REMOVED lines=51> */
.L_x_1862:
[----:B------:R-:W0:Y:S02]  /*27100*/  LDC.64 R2, c[0x0][0xc90] ;  /* 0x00032400ff027b82 */ /* 0x000e240000000a00 */
[----:B0-----:R-:W-:-:S05]  /*27110*/  IMAD.WIDE R2, R19, 0x4, R2 ;  /* 0x0000000413027825 */ /* 0x001fca00078e0202 */
        /* <DEDUP_REMOVED lines=8> */
[----:B0-----:R-:W-:-:S06]  /*271a0*/  IADD3 R8, R6, 0xffffffe, RZ ;  /* 0x0ffffffe06087810 */ /* 0x001fcc0007ffe0ff */
        /* <DEDUP_REMOVED lines=22> */
[----:B------:R-:W-:-:S04]  /*27310*/  VIADDMNMX R11, R3, UR5, R11, PT ;  /* 0x00000005030b7c46 */ /* 0x000fc8000b80010b */
        /* <DEDUP_REMOVED lines=27> */
.L_x_1863:
[----:B------:R-:W-:-:S05]  /*274d0*/  LOP3.LUT R17, RZ, R2, RZ, 0x33, !PT ;  /* 0x00000002ff117212 */ /* 0x000fca00078e33ff */
[----:B------:R-:W-:Y:S01]  /*274e0*/  IMAD.IADD R17, R0, 0x1, R17 ;  /* 0x0000000100117824 */ /* 0x000fe200078e0211 */
[----:B------:R-:W-:Y:S06]  /*274f0*/  BRA `(.L_x_1864) ;  /* 0x00000000000c7947 */ /* 0x000fec0003800000 */
.L_x_1859:
[----:B------:R-:W-:Y:S02]  /*27500*/  IMAD.MOV.U32 R17, RZ, RZ, RZ ;  /* 0x000000ffff117224 */ /* 0x000fe400078e00ff */
[----:B------:R-:W-:Y:S02]  /*27510*/  IMAD.U32 R16, RZ, RZ, UR6 ;  /* 0x00000006ff107e24 */ /* 0x000fe4000f8e00ff */
[----:B------:R-:W-:-:S07]  /*27520*/  IMAD.MOV.U32 R18, RZ, RZ, RZ ;  /* 0x000000ffff127224 */ /* 0x000fce00078e00ff */
.L_x_1864:
[----:B------:R-:W-:-:S13]  /*27530*/  ISETP.NE.AND P0, PT, R7, RZ, PT ;  /* 0x000000ff0700720c */ /* 0x000fda0003f05270 */
[----:B------:R-:W0:Y:S01]  /*27540*/  @!P0 S2R R3, SR_CgaCtaId ;  /* 0x0000000000038919 */ /* 0x000e220000008800 */
[----:B------:R-:W-:-:S04]  /*27550*/  @!P0 MOV R0, 0x400 ;  /* 0x0000040000008802 */ /* 0x000fc80000000f00 */
[----:B0-----:R-:W-:-:S05]  /*27560*/  @!P0 LEA R0, R3, R0, 0x18 ;  /* 0x0000000003008211 */ /* 0x001fca00078ec0ff */
[----:B------:R2:W-:Y:S01]  /*27570*/  @!P0 STS.128 [R0+0x2a8d0], R16 ;  /* 0x02a8d01000008388 */ /* 0x0005e20000000c00 */
[----:B------:R-:W-:Y:S06]  /*27580*/  BAR.ARV 0x5, 0x180 ;  /* 0x0146000000007b1d */ /* 0x000fec0000002000 */
.L_x_1857:
        /* <DEDUP_REMOVED lines=8> */
[----:B------:R-:W-:Y:S01]  /*27610*/  IMAD.MOV.U32 R30, RZ, RZ, 0x20 ;  /* 0x00000020ff1e7424 */ /* 0x000fe200078e00ff */
[----:B------:R-:W-:Y:S01]  /*27620*/  BSSY B7, `(.L_x_1865) ;  /* 0x0000777000077945 */ /* 0x000fe20003800000 */
[----:B------:R-:W-:Y:S01]  /*27630*/  IMAD.MOV.U32 R26, RZ, RZ, 0x1 ;  /* 0x00000001ff1a7424 */ /* 0x000fe200078e00ff */
[----:B------:R-:W-:Y:S01]  /*27640*/  ULDC.64 UR40, c[0x0][0x198] ;  /* 0x0000660000287ab9 */ /* 0x000fe20000000a00 */
[----:B------:R-:W-:Y:S01]  /*27650*/  IMAD.MOV.U32 R24, RZ, RZ, RZ ;  /* 0x000000ffff187224 */ /* 0x000fe200078e00ff */
[----:B------:R-:W-:Y:S01]  /*27660*/  ULOP3.LUT UR39, UR36, 0x2, URZ, 0xfc, !UPT ;  /* 0x0000000224277892 */ /* 0x000fe2000f8efc3f */
[----:B------:R-:W-:Y:S01]  /*27670*/  IMAD.MOV.U32 R23, RZ, RZ, RZ ;  /* 0x000000ffff177224 */ /* 0x000fe200078e00ff */
[----:B------:R-:W-:Y:S01]  /*27680*/  ULOP3.LUT UR37, UR36, 0x1, URZ, 0xfc, !UPT ;  /* 0x0000000124257892 */ /* 0x000fe2000f8efc3f */
[----:B------:R-:W-:Y:S01]  /*27690*/  IMAD.MOV.U32 R25, RZ, RZ, 0x1 ;  /* 0x00000001ff197424 */ /* 0x000fe200078e00ff */
[----:B------:R-:W-:Y:S01]  /*276a0*/  ULDC UR38, c[0x0][0xc] ;  /* 0x0000030000267ab9 */ /* 0x000fe20000000800 */
[----:B-1----:R-:W-:-:S02]  /*276b0*/  IMAD.U32 R36, RZ, RZ, UR4 ;  /* 0x00000004ff247e24 */ /* 0x002fc4000f8e00ff */
[C---:B0-----:R-:W-:Y:S01]  /*276c0*/  IMAD.SHL.U32 R2, R9.reuse, 0x80, RZ ;  /* 0x0000008009027824 */ /* 0x041fe200078e00ff */
[C---:B------:R-:W-:Y:S01]  /*276d0*/  LOP3.LUT R8, R9.reuse, 0x7f, RZ, 0xc0, !PT ;  /* 0x0000007f09087812 */ /* 0x040fe200078ec0ff */
[C---:B------:R-:W-:Y:S01]  /*276e0*/  IMAD.SHL.U32 R29, R9.reuse, 0x10, RZ ;  /* 0x00000010091d7824 */ /* 0x040fe200078e00ff */
[C---:B------:R-:W-:Y:S01]  /*276f0*/  R2P PR, R9.reuse, 0x6 ;  /* 0x0000000609007804 */ /* 0x040fe20000000000 */
[----:B--2---:R-:W-:Y:S01]  /*27700*/  IMAD.SHL.U32 R0, R9, 0x40, RZ ;  /* 0x0000004009007824 */ /* 0x004fe200078e00ff */
[----:B------:R-:W-:Y:S02]  /*27710*/  SHF.R.U32.HI R4, RZ, 0x5, R8 ;  /* 0x00000005ff047819 */ /* 0x000fe40000011608 */
[----:B------:R-:W-:Y:S02]  /*27720*/  LOP3.LUT R3, R2, 0x400, RZ, 0xc0, !PT ;  /* 0x0000040002037812 */ /* 0x000fe400078ec0ff */
[C---:B------:R-:W-:Y:S02]  /*27730*/  LOP3.LUT R7, R29.reuse, 0x40, RZ, 0xc0, !PT ;  /* 0x000000401d077812 */ /* 0x040fe400078ec0ff */
[----:B------:R-:W-:Y:S01]  /*27740*/  LOP3.LUT R6, R29, 0x1b0, RZ, 0xc0, !PT ;  /* 0x000001b01d067812 */ /* 0x000fe200078ec0ff */
[C---:B------:R-:W-:Y:S01]  /*27750*/  IMAD R5, R4.reuse, 0x800, R3 ;  /* 0x0000080004057824 */ /* 0x040fe200078e0203 */
[----:B------:R-:W-:Y:S01]  /*27760*/  SHF.R.U32.HI R3, RZ, 0x1, R9 ;  /* 0x00000001ff037819 */ /* 0x000fe20000011609 */
[----:B------:R-:W-:Y:S01]  /*27770*/  IMAD R37, R4, 0x200, R7 ;  /* 0x0000020004257824 */ /* 0x000fe200078e0207 */
[----:B------:R-:W-:Y:S01]  /*27780*/  LOP3.LUT R4, R2, 0x380, RZ, 0xc0, !PT ;  /* 0x0000038002047812 */ /* 0x000fe200078ec0ff */
[----:B------:R-:W-:Y:S01]  /*27790*/  IMAD.SHL.U32 R7, R9, 0x2, RZ ;  /* 0x0000000209077824 */ /* 0x000fe200078e00ff */
[----:B------:R-:W-:-:S02]  /*277a0*/  LOP3.LUT R2, R0, 0x180, RZ, 0xc0, !PT ;  /* 0x0000018000027812 */ /* 0x000fc400078ec0ff */
[----:B------:R-:W-:Y:S02]  /*277b0*/  LOP3.LUT R4, R4, 0x10, R9, 0xf8, !PT ;  /* 0x0000001004047812 */ /* 0x000fe400078ef809 */
[----:B------:R-:W-:Y:S01]  /*277c0*/  LOP3.LUT R2, R2, 0x30, R3, 0xf8, !PT ;  /* 0x0000003002027812 */ /* 0x000fe200078ef803 */
[----:B------:R-:W-:Y:S01]  /*277d0*/  IMAD.SHL.U32 R3, R9, 0x8, RZ ;  /* 0x0000000809037824 */ /* 0x000fe200078e00ff */
[----:B------:R-:W-:Y:S02]  /*277e0*/  LOP3.LUT R4, R4, 0x70, R29, 0x78, !PT ;  /* 0x0000007004047812 */ /* 0x000fe400078e781d */
[----:B------:R-:W-:Y:S02]  /*277f0*/  LOP3.LUT R6, R6, 0x30, R7, 0x78, !PT ;  /* 0x0000003006067812 */ /* 0x000fe400078e7807 */
[----:B------:R-:W-:Y:S01]  /*27800*/  LOP3.LUT R3, R2, 0x30, R3, 0x78, !PT ;  /* 0x0000003002037812 */ /* 0x000fe200078e7803 */
[----:B------:R-:W-:Y:S01]  /*27810*/  IMAD.IADD R2, R5, 0x1, R4 ;  /* 0x0000000105027824 */ /* 0x000fe200078e0204 */
[----:B------:R-:W-:Y:S01]  /*27820*/  SHF.R.U32.HI R4, RZ, 0x2, R8 ;  /* 0x00000002ff047819 */ /* 0x000fe20000011608 */
[----:B------:R-:W-:Y:S01]  /*27830*/  IMAD.IADD R37, R6, 0x1, R37 ;  /* 0x0000000106257824 */ /* 0x000fe200078e0225 */
[----:B------:R-:W-:-:S02]  /*27840*/  LOP3.LUT R0, R3, 0x640, R0, 0xf8, !PT ;  /* 0x0000064003007812 */ /* 0x000fc400078ef800 */
[----:B------:R0:W-:Y:S01]  /*27850*/  STL [R1], R2 ;  /* 0x0000000201007387 */ /* 0x0001e20000100800 */
[----:B------:R-:W-:Y:S02]  /*27860*/  MOV R3, 0x400 ;  /* 0x0000040000037802 */ /* 0x000fe40000000f00 */
[----:B------:R-:W-:Y:S01]  /*27870*/  LOP3.LUT R29, R29, 0x30, RZ, 0xc0, !PT ;  /* 0x000000301d1d7812 */ /* 0x000fe200078ec0ff */
[----:B------:R1:W-:Y:S01]  /*27880*/  STL [R1+0x8], R0 ;  /* 0x0000080001007387 */ /* 0x0003e20000100800 */
[----:B------:R-:W-:Y:S02]  /*27890*/  LEA R22, R36, R3, 0x18 ;  /* 0x0000000324167211 */ /* 0x000fe400078ec0ff */
[----:B------:R-:W-:Y:S01]  /*278a0*/  SEL R30, R30, 0xffffffe0, !P1 ;  /* 0xffffffe01e1e7807 */ /* 0x000fe20004800000 */
[----:B------:R-:W-:Y:S01]  /*278b0*/  STL [R1+0x24], RZ ;  /* 0x000024ff01007387 */ /* 0x000fe20000100800 */
[----:B------:R-:W-:Y:S01]  /*278c0*/  LOP3.LUT R3, R29, 0x40, RZ, 0xfc, !PT ;  /* 0x000000401d037812 */ /* 0x000fe200078efcff */
[----:B0-----:R-:W-:-:S02]  /*278d0*/  IMAD.MOV.U32 R2, RZ, RZ, 0x40 ;  /* 0x00000040ff027424 */ /* 0x001fc400078e00ff */
[----:B-1----:R-:W-:-:S03]  /*278e0*/  IMAD.SHL.U32 R0, R9, 0x20, RZ ;  /* 0x0000002009007824 */ /* 0x002fc600078e00ff */
[----:B------:R-:W-:Y:S02]  /*278f0*/  SEL R2, R2, 0xffffffc0, !P2 ;  /* 0xffffffc002027807 */ /* 0x000fe40005000000 */
[----:B------:R-:W-:-:S03]  /*27900*/  LOP3.LUT R0, R0, 0x60, RZ, 0xc0, !PT ;  /* 0x0000006000007812 */ /* 0x000fc600078ec0ff */
[----:B------:R0:W-:Y:S01]  /*27910*/  STL [R1+0x4], R2 ;  /* 0x0000040201007387 */ /* 0x0001e20000100800 */
[----:B------:R-:W-:Y:S01]  /*27920*/  LOP3.LUT R0, R4, R0, RZ, 0xfc, !PT ;  /* 0x0000000004007212 */ /* 0x000fe200078efcff */
[----:B------:R-:W-:-:S05]  /*27930*/  IMAD.IADD R0, R22, 0x1, R37 ;  /* 0x0000000116007824 */ /* 0x000fca00078e0225 */
[----:B------:R1:W-:Y:S01]  /*27940*/  STL [R1+0xc], R0 ;  /* 0x00000c0001007387 */ /* 0x0003e20000100800 */
[----:B0-----:R-:W-:-:S07]  /*27950*/  LOP3.LUT R2, R29, 0x80, RZ, 0xfc, !PT ;  /* 0x000000801d027812 */ /* 0x001fce00078efcff */
.L_x_2003:
[----:B------:R-:W-:Y:S05]  /*27960*/  YIELD ;  /* 0x0000000000007946 */ /* 0x000fea0003800000 */
[----:B------:R-:W-:Y:S01]  /*27970*/  ULDC.64 UR4, c[0x0][0xa28] ;  /* 0x00028a0000047ab9 */ /* 0x000fe20000000a00 */
[----:B------:R-:W-:Y:S01]  /*27980*/  IMAD.MOV.U32 R33, RZ, RZ, RZ ;  /* 0x000000ffff217224 */ /* 0x000fe200078e00ff */
[----:B------:R-:W-:Y:S01]  /*27990*/  ISETP.NE.U32.AND P0, PT, RZ, UR4, PT ;  /* 0x00000004ff007c0c */ /* 0x000fe2000bf05070 */
[----:B0-----:R-:W0:Y:S01]  /*279a0*/  LDC.64 R4, c[0x0][0xa00] ;  /* 0x00028000ff047b82 */ /* 0x001e220000000a00 */
[----:B------:R-:W-:Y:S02]  /*279b0*/  ULDC.64 UR6, c[0x0][0xa10] ;  /* 0x0002840000067ab9 */ /* 0x000fe40000000a00 */
[----:B------:R-:W-:Y:S01]  /*279c0*/  ISETP.NE.AND.EX P0, PT, RZ, UR5, PT, P0 ;  /* 0x00000005ff007c0c */ /* 0x000fe2000bf05300 */
[----:B------:R-:W-:-:S12]  /*279d0*/  ULDC.64 UR4, c[0x0][0xa18] ;  /* 0x0002860000047ab9 */ /* 0x000fd80000000a00 */
[----:B--2---:R-:W2:Y:S01]  /*279e0*/  @P0 LDC.64 R2, c[0x0][0xa28] ;  /* 0x00028a00ff020b82 */ /* 0x004ea20000000a00 */
[----:B------:R-:W-:Y:S01]  /*279f0*/  ISETP.NE.U32.AND P1, PT, RZ, UR6, PT ;  /* 0x00000006ff007c0c */ /* 0x000fe2000bf25070 */
[----:B--2---:R-:W-:-:S05]  /*27a00*/  @P0 IMAD.WIDE R2, R19, 0x4, R2 ;  /* 0x0000000413020825 */ /* 0x004fca00078e0202 */
[----:B------:R2:W5:Y:S01]  /*27a10*/  @P0 LDG.E R33, desc[UR42][R2.64] ;  /* 0x0000002a02210981 */ /* 0x000562000c1e1900 */
[----:B------:R-:W-:Y:S01]  /*27a20*/  ISETP.NE.U32.AND P0, PT, RZ, UR4, PT ;  /* 0x00000004ff007c0c */ /* 0x000fe2000bf05070 */
[----:B------:R-:W-:Y:S01]  /*27a30*/  IMAD.MOV.U32 R8, RZ, RZ, RZ ;  /* 0x000000ffff087224 */ /* 0x000fe200078e00ff */
[----:B------:R-:W-:Y:S01]  /*27a40*/  ISETP.NE.AND.EX P1, PT, RZ, UR7, PT, P1 ;  /* 0x00000007ff007c0c */ /* 0x000fe2000bf25310 */
[----:B0-----:R-:W-:Y:S01]  /*27a50*/  IMAD.WIDE R4, R19, 0x4, R4 ;  /* 0x0000000413047825 */ /* 0x001fe200078e0204 */
[----:B------:R-:W-:Y:S01]  /*27a60*/  ISETP.NE.AND.EX P2, PT, RZ, UR5, PT, P0 ;  /* 0x00000005ff007c0c */ /* 0x000fe2000bf45300 */
[----:B------:R-:W-:Y:S02]  /*27a70*/  ULDC.64 UR4, c[0x0][0xa00] ;  /* 0x0002800000047ab9 */ /* 0x000fe40000000a00 */
[----:B------:R-:W-:Y:S01]  /*27a80*/  ISETP.NE.U32.AND P0, PT, RZ, UR4, PT ;  /* 0x00000004ff007c0c */ /* 0x000fe2000bf05070 */
[----:B-1----:R-:W-:Y:S01]  /*27a90*/  IMAD.MOV.U32 R0, RZ, RZ, RZ ;  /* 0x000000ffff007224 */ /* 0x002fe200078e00ff */
[----:B--2---:R-:W0:Y:S02]  /*27aa0*/  LDC.64 R2, c[0x0][0xa10] ;  /* 0x00028400ff027b82 */ /* 0x004e240000000a00 */
[----:B------:R-:W-:-:S06]  /*27ab0*/  ISETP.NE.AND.EX P0, PT, RZ, UR5, PT, P0 ;  /* 0x00000005ff007c0c */ /* 0x000fcc000bf05300 */
[----:B------:R-:W1:Y:S07]  /*27ac0*/  @P2 LDC.64 R6, c[0x0][0xa18] ;  /* 0x00028600ff062b82 */ /* 0x000e6e0000000a00 */
[----:B------:R-:W2:Y:S01]  /*27ad0*/  @P0 LDG.E R8, desc[UR42][R4.64] ;  /* 0x0000002a04080981 */ /* 0x000ea2000c1e1900 */
[----:B0-----:R-:W-:-:S05]  /*27ae0*/  IMAD.WIDE R2, R19, 0x4, R2 ;  /* 0x0000000413027825 */ /* 0x001fca00078e0202 */
[----:B------:R-:W5:Y:S01]  /*27af0*/  @P1 LDG.E R0, desc[UR42][R2.64] ;  /* 0x0000002a02001981 */ /* 0x000f62000c1e1900 */
[----:B------:R-:W-:Y:S02]  /*27b00*/  ULDC UR4, c[0x0][0x288] ;  /* 0x0000a20000047ab9 */ /* 0x000fe40000000800 */
[----:B------:R-:W-:Y:S01]  /*27b10*/  IMAD.U32 R35, RZ, RZ, UR4 ;  /* 0x00000004ff237e24 */ /* 0x000fe2000f8e00ff */
[----:B------:R-:W-:Y:S02]  /*27b20*/  ULDC.64 UR4, c[0x0][0x418] ;  /* 0x0001060000047ab9 */ /* 0x000fe40000000a00 */
[----:B------:R-:W-:-:S03]  /*27b30*/  UISETP.NE.U32.AND UP0, UPT, UR4, URZ, UPT ;  /* 0x0000003f0400728c */ /* 0x000fc6000bf05070 */
[----:B------:R-:W-:Y:S01]  /*27b40*/  ULDC UR4, c[0x0][0x424] ;  /* 0x0001090000047ab9 */ /* 0x000fe20000000800 */
[----:B------:R-:W-:Y:S01]  /*27b50*/  UISETP.NE.AND.EX UP0, UPT, UR5, URZ, UPT, UP0 ;  /* 0x0000003f0500728c */ /* 0x000fe2000bf05300 */
[----:B-1----:R-:W-:Y:S02]  /*27b60*/  @P2 IMAD.WIDE R6, R19, 0x4, R6 ;  /* 0x0000000413062825 */ /* 0x002fe400078e0206 */
[----:B------:R-:W-:Y:S01]  /*27b70*/  ULDC UR5, c[0x0][0x2f0] ;  /* 0x0000bc0000057ab9 */ /* 0x000fe20000000800 */
[----:B------:R-:W-:Y:S02]  /*27b80*/  USEL UR4, UR4, 0x1, UP0 ;  /* 0x0000000104047887 */ /* 0x000fe40008000000 */
[----:B------:R0:W5:Y:S02]  /*27b90*/  @P2 LDG.E R35, desc[UR42][R6.64] ;  /* 0x0000002a06232981 */ /* 0x000164000c1e1900 */
[----:B------:R-:W-:-:S03]  /*27ba0*/  UIMAD UR4, UR4, UR5, URZ ;  /* 0x00000005040472a4 */ /* 0x000fc6000f8e023f */
[----:B------:R-:W-:Y:S02]  /*27bb0*/  ULDC UR5, c[0x0][0x348] ;  /* 0x0000d20000057ab9 */ /* 0x000fe40000000800 */
[----:B0-----:R-:W-:Y:S01]  /*27bc0*/  IMAD.U32 R7, RZ, RZ, UR5 ;  /* 0x00000005ff077e24 */ /* 0x001fe2000f8e00ff */
[----:B--2---:R0:W-:Y:S02]  /*27bd0*/  STL [R1+0x10], R8 ;  /* 0x0000100801007387 */ /* 0x0041e40000100800 */
[----:B0-----:R-:W-:Y:S01]  /*27be0*/  IMAD.U32 R8, RZ, RZ, UR4 ;  /* 0x00000004ff087e24 */ /* 0x001fe2000f8e00ff */
[----:B---3--:R-:W-:Y:S06]  /*27bf0*/  @P2 BRA `(.L_x_1866) ;  /* 0x0000000000102947 */ /* 0x008fec0003800000 */
[----:B------:R-:W-:Y:S05]  /*27c00*/  @!P0 BRA `(.L_x_1866) ;  /* 0x00000000000c8947 */ /* 0x000fea0003800000 */
[----:B-----5:R-:W2:Y:S04]  /*27c10*/  LDG.E R35, desc[UR42][R4.64] ;  /* 0x0000002a04237981 */ /* 0x020ea8000c1e1900 */
[----:B------:R-:W2:Y:S02]  /*27c20*/  LDG.E R6, desc[UR42][R4.64+0x4] ;  /* 0x0000042a04067981 */ /* 0x000ea4000c1e1900 */
[----:B--2---:R-:W-:-:S07]  /*27c30*/  IMAD.IADD R35, R6, 0x1, -R35 ;  /* 0x0000000106237824 */ /* 0x004fce00078e0a23 */
.L_x_1866:
[----:B------:R-:W-:Y:S01]  /*27c40*/  ULDC.64 UR4, c[0x0][0xa20] ;  /* 0x0002880000047ab9 */ /* 0x000fe20000000a00 */
[C---:B------:R-:W-:Y:S02]  /*27c50*/  LOP3.LUT R4, R18.reuse, 0xff000000, RZ, 0xc0, !PT ;  /* 0xff00000012047812 */ /* 0x040fe400078ec0ff */
[----:B------:R-:W-:Y:S02]  /*27c60*/  ISETP.NE.U32.AND P0, PT, RZ, UR4, PT ;  /* 0x00000004ff007c0c */ /* 0x000fe4000bf05070 */
[----:B------:R-:W-:Y:S02]  /*27c70*/  SHF.R.U32.HI R5, RZ, 0x8, R4 ;  /* 0x00000008ff057819 */ /* 0x000fe40000011604 */
[----:B------:R-:W-:Y:S02]  /*27c80*/  ISETP.NE.AND.EX P0, PT, RZ, UR5, PT, P0 ;  /* 0x00000005ff007c0c */ /* 0x000fe4000bf05300 */
[C---:B------:R-:W-:Y:S02]  /*27c90*/  LOP3.LUT R6, R18.reuse, 0xff0000, RZ, 0xc0, !PT ;  /* 0x00ff000012067812 */ /* 0x040fe400078ec0ff */
[----:B------:R-:W-:-:S02]  /*27ca0*/  LOP3.LUT R18, R18, 0xffff, RZ, 0xc0, !PT ;  /* 0x0000ffff12127812 */ /* 0x000fc400078ec0ff */
[----:B------:R-:W-:-:S07]  /*27cb0*/  LEA.HI R6, R6, R5, RZ, 0x10 ;  /* 0x0000000506067211 */ /* 0x000fce00078f80ff */
[----:B------:R-:W-:Y:S05]  /*27cc0*/  @!P0 BRA `(.L_x_1867) ;  /* 0x0000000000108947 */ /* 0x000fea0003800000 */
[----:B------:R-:W0:Y:S02]  /*27cd0*/  LDC.64 R4, c[0x0][0xa20] ;  /* 0x00028800ff047b82 */ /* 0x000e240000000a00 */
[----:B0-----:R-:W-:-:S05]  /*27ce0*/  IMAD.WIDE R4, R19, 0x4, R4 ;  /* 0x0000000413047825 */ /* 0x001fca00078e0204 */
[----:B------:R0:W5:Y:S01]  /*27cf0*/  LDG.E R8, desc[UR42][R4.64] ;  /* 0x0000002a04087981 */ /* 0x000162000c1e1900 */
[----:B------:R-:W-:Y:S05]  /*27d00*/  BRA `(.L_x_1868) ;  /* 0x0000000000247947 */ /* 0x000fea0003800000 */
.L_x_1867:
        /* <DEDUP_REMOVED lines=8> */
[----:B--2---:R-:W-:-:S07]  /*27d90*/  IMAD.IADD R8, R9, 0x1, -R8 ;  /* 0x0000000109087824 */ /* 0x004fce00078e0a08 */
.L_x_1868:
[----:B0-----:R-:W2:Y:S01]  /*27da0*/  @P1 LDG.E R4, desc[UR42][R2.64] ;  /* 0x0000002a02041981 */ /* 0x001ea2000c1e1900 */
[----:B------:R-:W0:Y:S03]  /*27db0*/  LDC R9, c[0x0][0x448] ;  /* 0x00011200ff097b82 */ /* 0x000e260000000800 */
[----:B------:R1:W2:Y:S01]  /*27dc0*/  @P1 LDG.E R5, desc[UR42][R2.64+0x4] ;  /* 0x0000042a02051981 */ /* 0x0002a2000c1e1900 */
[----:B------:R-:W-:Y:S02]  /*27dd0*/  IMAD.SHL.U32 R17, R17, 0x80, RZ ;  /* 0x0000008011117824 */ /* 0x000fe400078e00ff */
[----:B-----5:R-:W-:Y:S02]  /*27de0*/  IMAD.IADD R8, R8, 0x1, -R33 ;  /* 0x0000000108087824 */ /* 0x020fe400078e0a21 */
[----:B------:R-:W-:Y:S01]  /*27df0*/  VIADD R10, R17, 0x7f ;  /* 0x0000007f110a7836 */ /* 0x000fe20000000000 */
[----:B0-----:R-:W-:-:S13]  /*27e00*/  ISETP.NE.AND P2, PT, R9, 0x1, PT ;  /* 0x000000010900780c */ /* 0x001fda0003f45270 */
[----:B-1----:R-:W0:Y:S08]  /*27e10*/  @P2 LDC R3, c[0x0][0x44c] ;  /* 0x00011300ff032b82 */ /* 0x002e300000000800 */
[----:B------:R-:W1:Y:S01]  /*27e20*/  @P2 LDC R2, c[0x0][0x450] ;  /* 0x00011400ff022b82 */ /* 0x000e620000000800 */
[----:B0-----:R-:W-:-:S05]  /*27e30*/  @P2 IMAD.HI.U32 R3, R10, R3, RZ ;  /* 0x000000030a032227 */ /* 0x001fca00078e00ff */
[----:B-1----:R-:W-:Y:S01]  /*27e40*/  @P2 SHF.R.U32.HI R10, RZ, R2, R3 ;  /* 0x00000002ff0a2219 */ /* 0x002fe20000011603 */
[----:B--2---:R-:W-:-:S04]  /*27e50*/  @P1 IMAD.IADD R7, R5, 0x1, -R4 ;  /* 0x0000000105071824 */ /* 0x004fc800078e0a04 */
[----:B------:R-:W-:-:S05]  /*27e60*/  IMAD.IADD R27, R8, 0x1, R7 ;  /* 0x00000001081b7824 */ /* 0x000fca00078e0207 */
[C---:B------:R-:W-:Y:S02]  /*27e70*/  IADD3 R20, R27.reuse, 0x7f, RZ ;  /* 0x0000007f1b147810 */ /* 0x040fe40007ffe0ff */
[----:B------:R-:W-:Y:S02]  /*27e80*/  IADD3 R9, R27, 0x1, -R35 ;  /* 0x000000011b097810 */ /* 0x000fe40007ffe823 */
[----:B------:R-:W-:-:S03]  /*27e90*/  SHF.R.S32.HI R2, RZ, 0x1f, R20 ;  /* 0x0000001fff027819 */ /* 0x000fc60000011414 */
[----:B------:R-:W-:Y:S01]  /*27ea0*/  IMAD.IADD R10, R9, 0x1, R10 ;  /* 0x00000001090a7824 */ /* 0x000fe200078e020a */
[----:B------:R-:W-:Y:S02]  /*27eb0*/  LEA.HI R20, R2, R20, RZ, 0x7 ;  /* 0x0000001402147211 */ /* 0x000fe400078f38ff */
[----:B------:R-:W0:Y:S02]  /*27ec0*/  LDC.64 R2, c[0x0][0x9e0] ;  /* 0x00027800ff027b82 */ /* 0x000e240000000a00 */
[----:B------:R-:W-:Y:S02]  /*27ed0*/  SHF.R.S32.HI R20, RZ, 0x7, R20 ;  /* 0x00000007ff147819 */ /* 0x000fe40000011414 */
[----:B0-----:R-:W-:Y:S01]  /*27ee0*/  ISETP.GE.AND P3, PT, R3, 0x1, PT ;  /* 0x000000010300780c */ /* 0x001fe20003f66270 */
[----:B------:R-:W-:-:S12]  /*27ef0*/  IMAD.IADD R2, R10, 0x1, R2 ;  /* 0x000000010a027824 */ /* 0x000fd800078e0202 */
[----:B------:R-:W-:Y:S05]  /*27f00*/  @!P3 BRA `(.L_x_1869) ;  /* 0x000000000048b947 */ /* 0x000fea0003800000 */
        /* <DEDUP_REMOVED lines=11> */
.L_x_1871:
[----:B------:R-:W-:-:S13]  /*27fc0*/  ISETP.NE.AND P0, PT, R3, 0x1, PT ;  /* 0x000000010300780c */ /* 0x000fda0003f05270 */
[----:B------:R-:W0:Y:S02]  /*27fd0*/  @P0 LDC.64 R4, c[0x0][0x9e8] ;  /* 0x00027a00ff040b82 */ /* 0x000e240000000a00 */
[----:B0-----:R-:W-:-:S05]  /*27fe0*/  @P0 IMAD.HI.U32 R4, R11, R4, RZ ;  /* 0x000000040b040227 */ /* 0x001fca00078e00ff */
[----:B------:R-:W-:-:S07]  /*27ff0*/  @P0 SHF.R.U32.HI R11, RZ, R5, R4 ;  /* 0x00000005ff0b0219 */ /* 0x000fce0000011604 */
.L_x_1872:
[----:B------:R-:W-:Y:S05]  /*28000*/  BSYNC B0 ;  /* 0x0000000000007941 */ /* 0x000fea0003800000 */
.L_x_1870:
[----:B------:R-:W-:-:S05]  /*28010*/  IMAD R11, R11, R3, R3 ;  /* 0x000000030b0b7224 */ /* 0x000fca00078e0203 */
[----:B------:R-:W-:-:S07]  /*28020*/  VIMNMX R2, R2, R11, PT ;  /* 0x0000000b02027248 */ /* 0x000fce0003fe0100 */
.L_x_1869:
[----:B------:R-:W0:Y:S01]  /*28030*/  @P2 LDC R10, c[0x0][0x44c] ;  /* 0x00011300ff0a2b82 */ /* 0x000e220000000800 */
[----:B------:R-:W-:Y:S01]  /*28040*/  VIADD R2, R2, 0x7f ;  /* 0x0000007f02027836 */ /* 0x000fe20000000000 */
[----:B------:R-:W-:Y:S01]  /*28050*/  ULDC UR4, c[0x0][0x9dc] ;  /* 0x0002770000047ab9 */ /* 0x000fe20000000800 */
[----:B------:R-:W-:-:S05]  /*28060*/  IMAD.MOV.U32 R4, RZ, RZ, R17 ;  /* 0x000000ffff047224 */ /* 0x000fca00078e0011 */
[----:B------:R-:W1:Y:S01]  /*28070*/  @P2 LDC R5, c[0x0][0x450] ;  /* 0x00011400ff052b82 */ /* 0x000e620000000800 */
[----:B0-----:R-:W-:-:S05]  /*28080*/  @P2 IMAD.HI.U32 R10, R17, R10, RZ ;  /* 0x0000000a110a2227 */ /* 0x001fca00078e00ff */
[----:B-1----:R-:W-:Y:S01]  /*28090*/  @P2 SHF.R.U32.HI R4, RZ, R5, R10 ;  /* 0x00000005ff042219 */ /* 0x002fe2000001160a */
[----:B------:R-:W-:Y:S01]  /*280a0*/  IMAD.IADD R10, R27, 0x1, -R35 ;  /* 0x000000011b0a7824 */ /* 0x000fe200078e0a23 */
[----:B------:R-:W-:-:S03]  /*280b0*/  SHF.R.S32.HI R5, RZ, 0x1f, R2 ;  /* 0x0000001fff057819 */ /* 0x000fc60000011402 */
[----:B------:R-:W-:Y:S01]  /*280c0*/  IMAD.IADD R12, R10, 0x1, R4 ;  /* 0x000000010a0c7824 */ /* 0x000fe200078e0204 */
[----:B------:R-:W-:-:S03]  /*280d0*/  LEA.HI R5, R5, R2, RZ, 0x7 ;  /* 0x0000000205057211 */ /* 0x000fc600078f38ff */
[----:B------:R-:W-:Y:S01]  /*280e0*/  VIADD R2, R12, -UR4 ;  /* 0x800000040c027c36 */ /* 0x000fe20008000000 */
[----:B------:R-:W-:-:S04]  /*280f0*/  SHF.R.S32.HI R11, RZ, 0x7, R5 ;  /* 0x00000007ff0b7819 */ /* 0x000fc80000011405 */
[----:B------:R-:W-:Y:S01]  /*28100*/  VIMNMX R11, R20, R11, PT ;  /* 0x0000000b140b7248 */ /* 0x000fe20003fe0100 */
        /* <DEDUP_REMOVED lines=11> */
.L_x_1875:
[----:B------:R-:W-:-:S13]  /*281c0*/  ISETP.NE.AND P0, PT, R3, 0x1, PT ;  /* 0x000000010300780c */ /* 0x000fda0003f05270 */
[----:B------:R-:W0:Y:S02]  /*281d0*/  @P0 LDC.64 R4, c[0x0][0x9e8] ;  /* 0x00027a00ff040b82 */ /* 0x000e240000000a00 */
[----:B0-----:R-:W-:-:S05]  /*281e0*/  @P0 IMAD.HI.U32 R4, R12, R4, RZ ;  /* 0x000000040c040227 */ /* 0x001fca00078e00ff */
[----:B------:R-:W-:-:S07]  /*281f0*/  @P0 SHF.R.U32.HI R12, RZ, R5, R4 ;  /* 0x00000005ff0c0219 */ /* 0x000fce0000011604 */
.L_x_1876:
[----:B------:R-:W-:Y:S05]  /*28200*/  BSYNC B0 ;  /* 0x0000000000007941 */ /* 0x000fea0003800000 */
.L_x_1874:
[----:B------:R-:W-:-:S05]  /*28210*/  IMAD R3, R12, R3, RZ ;  /* 0x000000030c037224 */ /* 0x000fca00078e02ff */
[----:B------:R-:W-:-:S07]  /*28220*/  VIMNMX R2, R2, R3, !PT ;  /* 0x0000000302027248 */ /* 0x000fce0007fe0100 */
.L_x_1873:
[----:B------:R-:W-:Y:S01]  /*28230*/  SHF.R.S32.HI R3, RZ, 0x1f, R2 ;  /* 0x0000001fff037819 */ /* 0x000fe20000011402 */
[----:B------:R-:W-:Y:S01]  /*28240*/  BSSY B0, `(.L_x_1877) ;  /* 0x0000026000007945 */ /* 0x000fe20003800000 */
[----:B------:R-:W-:Y:S01]  /*28250*/  LOP3.LUT R32, R6, 0xff, RZ, 0xc0, !PT ;  /* 0x000000ff06207812 */ /* 0x000fe200078ec0ff */
[----:B------:R-:W-:Y:S01]  /*28260*/  IMAD.MOV.U32 R14, RZ, RZ, RZ ;  /* 0x000000ffff0e7224 */ /* 0x000fe200078e00ff */
[----:B------:R-:W-:Y:S02]  /*28270*/  LEA.HI R3, R3, R2, RZ, 0x7 ;  /* 0x0000000203037211 */ /* 0x000fe400078f38ff */
[----:B------:R-:W-:Y:S02]  /*28280*/  SHF.R.U32.HI R6, RZ, 0x10, R6 ;  /* 0x00000010ff067819 */ /* 0x000fe40000011606 */
[----:B------:R-:W-:-:S04]  /*28290*/  SHF.R.S32.HI R3, RZ, 0x7, R3 ;  /* 0x00000007ff037819 */ /* 0x000fc80000011403 */
[----:B------:R-:W-:-:S04]  /*282a0*/  VIMNMX R4, RZ, R3, !PT ;  /* 0x00000003ff047248 */ /* 0x000fc80007fe0100 */
[----:B------:R-:W-:-:S13]  /*282b0*/  ISETP.GT.AND P0, PT, R11, R4, PT ;  /* 0x000000040b00720c */ /* 0x000fda0003f04270 */
[----:B------:R-:W-:Y:S05]  /*282c0*/  @!P0 BRA `(.L_x_1878) ;  /* 0x0000000000748947 */ /* 0x000fea0003800000 */
[----:B------:R-:W-:Y:S01]  /*282d0*/  ISETP.NE.AND P0, PT, R6, RZ, PT ;  /* 0x000000ff0600720c */ /* 0x000fe20003f05270 */
[----:B------:R-:W-:-:S03]  /*282e0*/  ULDC UR4, c[0x0][0x9f0] ;  /* 0x00027c0000047ab9 */ /* 0x000fc60000000800 */
[----:B------:R-:W-:-:S04]  /*282f0*/  SEL R5, R6, UR4, P0 ;  /* 0x0000000406057c07 */ /* 0x000fc80008000000 */
[----:B------:R-:W-:Y:S02]  /*28300*/  IABS R13, R5 ;  /* 0x00000005000d7213 */ /* 0x000fe40000000000 */
[----:B------:R-:W-:Y:S02]  /*28310*/  IADD3 R12, R5, -0x1, R11 ;  /* 0xffffffff050c7810 */ /* 0x000fe40007ffe00b */
[----:B------:R-:W0:Y:S03]  /*28320*/  I2F.RP R2, R13 ;  /* 0x0000000d00027306 */ /* 0x000e260000209400 */
[----:B------:R-:W-:-:S05]  /*28330*/  IMAD.IADD R12, R12, 0x1, -R4 ;  /* 0x000000010c0c7824 */ /* 0x000fca00078e0a04 */
        /* <DEDUP_REMOVED lines=22> */
.L_x_1878:
[----:B------:R-:W-:Y:S05]  /*284a0*/  BSYNC B0 ;  /* 0x0000000000007941 */ /* 0x000fea0003800000 */
.L_x_1877:
[-C--:B------:R-:W-:Y:S01]  /*284b0*/  IMAD R4, R32, R14.reuse, R4 ;  /* 0x0000000e20047224 */ /* 0x080fe200078e0204 */
[----:B------:R-:W-:Y:S04]  /*284c0*/  BSSY B0, `(.L_x_1879) ;  /* 0x0000150000007945 */ /* 0x000fe80003800000 */
[C---:B------:R-:W-:Y:S01]  /*284d0*/  VIADDMNMX R11, R4.reuse, R14, R11, PT ;  /* 0x0000000e040b7246 */ /* 0x040fe2000380010b */
[----:B------:R-:W-:-:S04]  /*284e0*/  IMAD R4, R4, 0x80, -R8 ;  /* 0x0000008004047824 */ /* 0x000fc800078e0a08 */
[----:B------:R-:W-:Y:S01]  /*284f0*/  IMAD R11, R11, 0x80, -R8 ;  /* 0x000000800b0b7824 */ /* 0x000fe200078e0a08 */
[----:B------:R-:W-:-:S04]  /*28500*/  VIMNMX R4, RZ, R4, !PT ;  /* 0x00000004ff047248 */ /* 0x000fc80007fe0100 */
[----:B------:R-:W-:-:S04]  /*28510*/  VIMNMX R11, R11, R7, PT ;  /* 0x000000070b0b7248 */ /* 0x000fc80003fe0100 */
[----:B------:R-:W-:Y:S02]  /*28520*/  ISETP.GT.AND P0, PT, R11, R4, PT ;  /* 0x000000040b00720c */ /* 0x000fe40003f04270 */
[----:B------:R-:W-:-:S11]  /*28530*/  SHF.R.U32.HI R4, RZ, 0x7, R4 ;  /* 0x00000007ff047819 */ /* 0x000fd60000011604 */
[----:B------:R-:W-:-:S05]  /*28540*/  @P0 VIADD R2, R11, 0x7f ;  /* 0x0000007f0b020836 */ /* 0x000fca0000000000 */
[----:B------:R-:W-:-:S04]  /*28550*/  @P0 SHF.R.S32.HI R3, RZ, 0x1f, R2 ;  /* 0x0000001fff030819 */ /* 0x000fc80000011402 */
[----:B------:R-:W-:Y:S01]  /*28560*/  @P0 LEA.HI R2, R3, R2, RZ, 0x7 ;  /* 0x0000000203020211 */ /* 0x000fe200078f38ff */
[----:B------:R-:W-:-:S03]  /*28570*/  IMAD.MOV.U32 R3, RZ, RZ, R4 ;  /* 0x000000ffff037224 */ /* 0x000fc600078e0004 */
[----:B------:R-:W-:Y:S02]  /*28580*/  @P0 SHF.R.S32.HI R3, RZ, 0x7, R2 ;  /* 0x00000007ff030819 */ /* 0x000fe40000011402 */
        /* <DEDUP_REMOVED lines=10> */
.L_x_2188:
[----:B-1----:R-:W-:Y:S02]  /*28630*/  ISETP.NE.AND P0, PT, R14, RZ, PT ;  /* 0x000000ff0e00720c */ /* 0x002fe40003f05270 */
[----:B------:R-:W-:-:S11]  /*28640*/  PLOP3.LUT P6, PT, PT, PT, PT, 0x8, 0x0 ;  /* 0x000000000000781c */ /* 0x000fd60003fce170 */
[----:B------:R-:W-:Y:S05]  /*28650*/  @P0 BRA `(.L_x_1882) ;  /* 0x00000000000c0947 */ /* 0x000fea0003800000 */
[----:B------:R-:W-:-:S03]  /*28660*/  UMOV UR4, 0xffffffff ;  /* 0xffffffff00047882 */ /* 0x000fc60000000000 */
[----:B------:R-:W-:Y:S05]  /*28670*/  BRA.DIV UR4, `(.L_x_1883) ;  /* 0x000000ae04c47947 */ /* 0x000fea000b800000 */
[----:B------:R-:W-:-:S13]  /*28680*/  ELECT P6, URZ, PT ;  /* 0x00000000003f782f */ /* 0x000fda00038c0000 */
.L_x_1882:
        /* <DEDUP_REMOVED lines=9> */
.L_x_2191:
[----:B------:R-:W-:Y:S05]  /*28720*/  BSYNC B1 ;  /* 0x0000000000017941 */ /* 0x000fea0003800000 */
.L_x_1884:
        /* <DEDUP_REMOVED lines=10> */
.L_x_2192:
[----:B------:R-:W-:Y:S05]  /*287d0*/  BSYNC B2 ;  /* 0x0000000000027941 */ /* 0x000fea0003800000 */
.L_x_1888:
[----:B------:R-:W-:Y:S04]  /*287e0*/  BSSY B2, `(.L_x_1890) ;  /* 0x0000009000027945 */ /* 0x000fe80003800000 */
[----:B------:R-:W-:Y:S05]  /*287f0*/  @P1 BRA `(.L_x_1891) ;  /* 0x00000000001c1947 */ /* 0x000fea0003800000 */
[----:B0-----:R-:W0:Y:S02]  /*28800*/  S2R R5, SR_TID.X ;  /* 0x0000000000057919 */ /* 0x001e240000002100 */
[----:B0-----:R-:W-:Y:S01]  /*28810*/  LOP3.LUT R7, R5, 0x1f, RZ, 0xc0, !PT ;  /* 0x0000001f05077812 */ /* 0x001fe200078ec0ff */
[----:B------:R-:W-:-:S03]  /*28820*/  IMAD.MOV.U32 R5, RZ, RZ, 0x6000 ;  /* 0x00006000ff057424 */ /* 0x000fc600078e00ff */
[----:B------:R-:W-:Y:S01]  /*28830*/  ISETP.NE.AND P0, PT, R7, RZ, PT ;  /* 0x000000ff0700720c */ /* 0x000fe20003f05270 */
[----:B------:R2:W-:-:S12]  /*28840*/  SYNCS.ARRIVE.TRANS64 RZ, [R12+URZ+0x2a890], R5 ;  /* 0x02a890050cff79a7 */ /* 0x0005d8000800003f */
[----:B--2---:R-:W-:Y:S05]  /*28850*/  @!P0 BRA `(.L_x_1891) ;  /* 0x0000000000048947 */ /* 0x004fea0003800000 */
[----:B------:R-:W-:Y:S01]  /*28860*/  BPT.TRAP 0x1 ;  /* 0x000000040000795c */ /* 0x000fe20000300000 */
.L_x_1891:
[----:B------:R-:W-:Y:S05]  /*28870*/  BSYNC B2 ;  /* 0x0000000000027941 */ /* 0x000fea0003800000 */
.L_x_1890:
        /* <DEDUP_REMOVED lines=12> */
.L_x_1892:
        /* <DEDUP_REMOVED lines=16> */
.L_x_1893:
        /* <DEDUP_REMOVED lines=16> */
.L_x_1894:
        /* <DEDUP_REMOVED lines=13> */
.L_x_2193:
[----:B------:R-:W-:Y:S05]  /*28c10*/  BSYNC B2 ;  /* 0x0000000000027941 */ /* 0x000fea0003800000 */
.L_x_1895:
        /* <DEDUP_REMOVED lines=11> */
.L_x_1898:
[----:B------:R-:W-:Y:S05]  /*28cd0*/  BSYNC B2 ;  /* 0x0000000000027941 */ /* 0x000fea0003800000 */
.L_x_1897:
        /* <DEDUP_REMOVED lines=8> */
.L_x_1899:
        /* <DEDUP_REMOVED lines=15> */
.L_x_1900:
        /* <DEDUP_REMOVED lines=15> */
.L_x_1901:
        /* <DEDUP_REMOVED lines=10> */
.L_x_1887:
[----:B------:R-:W-:Y:S05]  /*28fe0*/  BSYNC B1 ;  /* 0x0000000000017941 */ /* 0x000fea0003800000 */
.L_x_1886:
        /* <DEDUP_REMOVED lines=9> */
.L_x_1918:
        /* <DEDUP_REMOVED lines=11> */
.L_x_2194:
[----:B------:R-:W-:Y:S05]  /*29130*/  BSYNC B2 ;  /* 0x0000000000027941 */ /* 0x000fea0003800000 */
.L_x_1904:
        /* <DEDUP_REMOVED lines=9> */
.L_x_1907:
[----:B------:R-:W-:Y:S05]  /*291d0*/  BSYNC B2 ;  /* 0x0000000000027941 */ /* 0x000fea0003800000 */
.L_x_1906:
[----:B------:R-:W-:Y:S01]  /*291e0*/  IMAD.MOV.U32 R21, RZ, RZ, RZ ;  /* 0x000000ffff157224 */ /* 0x000fe200078e00ff */
[----:B------:R-:W-:Y:S01]  /*291f0*/  UIADD3 UR4, UP0, UR40, 0x570, URZ ;  /* 0x0000057028047890 */ /* 0x000fe2000ff1e03f */
[----:B------:R-:W-:Y:S01]  /*29200*/  IMAD R7, R24, 0x6000, R22 ;  /* 0x0000600018077824 */ /* 0x000fe200078e0216 */
        /* <DEDUP_REMOVED lines=8> */
.L_x_1908:
        /* <DEDUP_REMOVED lines=16> */
.L_x_1909:
        /* <DEDUP_REMOVED lines=16> */
.L_x_1910:
        /* <DEDUP_REMOVED lines=13> */
.L_x_2195:
[----:B------:R-:W-:Y:S05]  /*29560*/  BSYNC B2 ;  /* 0x0000000000027941 */ /* 0x000fea0003800000 */
.L_x_1911:
        /* <DEDUP_REMOVED lines=11> */
.L_x_1914:
[----:B------:R-:W-:Y:S05]  /*29620*/  BSYNC B2 ;  /* 0x0000000000027941 */ /* 0x000fea0003800000 */
.L_x_1913:
        /* <DEDUP_REMOVED lines=8> */
.L_x_1915:
        /* <DEDUP_REMOVED lines=15> */
.L_x_1916:
        /* <DEDUP_REMOVED lines=15> */
.L_x_1917:
        /* <DEDUP_REMOVED lines=10> */
.L_x_1903:
[----:B------:R-:W-:Y:S05]  /*29930*/  BSYNC B1 ;  /* 0x0000000000017941 */ /* 0x000fea0003800000 */
.L_x_1902:
[----:B------:R-:W-:Y:S01]  /*29940*/  ISETP.GT.AND P2, PT, R12, R4, PT ;  /* 0x000000040c00720c */ /* 0x000fe20003f44270 */
[----:B------:R-:W-:Y:S02]  /*29950*/  VIADD R24, R24, 0x1 ;  /* 0x0000000118187836 */ /* 0x000fe40000000000 */
[----:B------:R-:W-:-:S03]  /*29960*/  VIADD R12, R12, 0xffffffff ;  /* 0xffffffff0c0c7836 */ /* 0x000fc60000000000 */
[----:B------:R-:W-:-:S04]  /*29970*/  ISETP.NE.AND P1, PT, R24, 0x2, PT ;  /* 0x000000021800780c */ /* 0x000fc80003f25270 */
[----:B------:R-:W-:Y:S02]  /*29980*/  SEL R3, RZ, 0x1, P1 ;  /* 0x00000001ff037807 */ /* 0x000fe40000800000 */
[----:B------:R-:W-:Y:S02]  /*29990*/  SEL R24, R24, RZ, P1 ;  /* 0x000000ff18187207 */ /* 0x000fe40000800000 */
[----:B------:R-:W-:Y:S01]  /*299a0*/  LOP3.LUT R26, R26, R3, RZ, 0x3c, !PT ;  /* 0x000000031a1a7212 */ /* 0x000fe200078e3cff */
[----:B------:R-:W-:Y:S06]  /*299b0*/  @P2 BRA `(.L_x_1918) ;  /* 0xfffffff400b02947 */ /* 0x000fec000383ffff */
.L_x_1880:
[----:B------:R-:W-:Y:S05]  /*299c0*/  BSYNC B0 ;  /* 0x0000000000007941 */ /* 0x000fea0003800000 */
.L_x_1879:
[----:B------:R-:W1:Y:S01]  /*299d0*/  LDC R0, c[0x0][0x448] ;  /* 0x00011200ff007b82 */ /* 0x000e620000000800 */
[----:B------:R-:W-:Y:S01]  /*299e0*/  VIADD R2, R17, 0x7f ;  /* 0x0000007f11027836 */ /* 0x000fe20000000000 */
[----:B------:R-:W-:Y:S06]  /*299f0*/  @!P0 WARPSYNC.ALL ;  /* 0x0000000000008948 */ /* 0x000fec0003800000 */
[----:B------:R-:W-:Y:S01]  /*29a00*/  @!P0 BAR.SYNC.DEFER_BLOCKING 0xc, 0x180 ;  /* 0x0306000000008b1d */ /* 0x000fe20000010000 */
[----:B-1----:R-:W-:-:S13]  /*29a10*/  ISETP.NE.AND P1, PT, R0, 0x1, PT ;  /* 0x000000010000780c */ /* 0x002fda0003f25270 */
[----:B------:R-:W1:Y:S08]  /*29a20*/  @P1 LDC R3, c[0x0][0x44c] ;  /* 0x00011300ff031b82 */ /* 0x000e700000000800 */
[----:B------:R-:W2:Y:S01]  /*29a30*/  @P1 LDC R0, c[0x0][0x450] ;  /* 0x00011400ff001b82 */ /* 0x000ea20000000800 */
[----:B-1----:R-:W-:-:S05]  /*29a40*/  @P1 IMAD.HI.U32 R3, R2, R3, RZ ;  /* 0x0000000302031227 */ /* 0x002fca00078e00ff */
[----:B--2---:R-:W-:-:S05]  /*29a50*/  @P1 SHF.R.U32.HI R2, RZ, R0, R3 ;  /* 0x00000000ff021219 */ /* 0x004fca0000011603 */
[----:B------:R-:W-:Y:S02]  /*29a60*/  IMAD.IADD R9, R9, 0x1, R2 ;  /* 0x0000000109097824 */ /* 0x000fe400078e0202 */
[----:B------:R-:W1:Y:S02]  /*29a70*/  LDC.64 R2, c[0x0][0x9e0] ;  /* 0x00027800ff027b82 */ /* 0x000e640000000a00 */
[----:B-1----:R-:W-:Y:S01]  /*29a80*/  ISETP.GE.AND P2, PT, R3, 0x1, PT ;  /* 0x000000010300780c */ /* 0x002fe20003f46270 */
        /* <DEDUP_REMOVED lines=8> */
[----:B0-----:R-:W0:Y:S02]  /*29b10*/  @P0 LDC.64 R4, c[0x0][0x9e8] ;  /* 0x00027a00ff040b82 */ /* 0x001e240000000a00 */
[----:B0-----:R-:W-:-:S05]  /*29b20*/  @P0 IMAD.HI.U32 R4, R0, R4, RZ ;  /* 0x0000000400040227 */ /* 0x001fca00078e00ff */
[----:B------:R-:W-:-:S04]  /*29b30*/  @P0 SHF.R.U32.HI R0, RZ, R5, R4 ;  /* 0x00000005ff000219 */ /* 0x000fc80000011604 */
[----:B------:R-:W-:Y:S01]  /*29b40*/  LOP3.LUT R0, RZ, R0, RZ, 0x33, !PT ;  /* 0x00000000ff007212 */ /* 0x000fe200078e33ff */
[----:B------:R-:W-:Y:S06]  /*29b50*/  BRA `(.L_x_1922) ;  /* 0x0000000000107947 */ /* 0x000fec0003800000 */
.L_x_1921:
[----:B------:R-:W-:-:S13]  /*29b60*/  ISETP.NE.AND P0, PT, R3, 0x1, PT ;  /* 0x000000010300780c */ /* 0x000fda0003f05270 */
[----:B0-----:R-:W0:Y:S02]  /*29b70*/  @P0 LDC.64 R4, c[0x0][0x9e8] ;  /* 0x00027a00ff040b82 */ /* 0x001e240000000a00 */
[----:B0-----:R-:W-:-:S05]  /*29b80*/  @P0 IMAD.HI.U32 R4, R0, R4, RZ ;  /* 0x0000000400040227 */ /* 0x001fca00078e00ff */
[----:B------:R-:W-:-:S07]  /*29b90*/  @P0 SHF.R.U32.HI R0, RZ, R5, R4 ;  /* 0x00000005ff000219 */ /* 0x000fce0000011604 */
.L_x_1922:
[----:B------:R-:W-:Y:S05]  /*29ba0*/  BSYNC B0 ;  /* 0x0000000000007941 */ /* 0x000fea0003800000 */
.L_x_1920:
[----:B------:R-:W-:-:S05]  /*29bb0*/  IMAD R0, R0, R3, R3 ;  /* 0x0000000300007224 */ /* 0x000fca00078e0203 */
[----:B------:R-:W-:-:S07]  /*29bc0*/  VIMNMX R2, R2, R0, PT ;  /* 0x0000000002027248 */ /* 0x000fce0003fe0100 */
.L_x_1919:
[----:B------:R-:W-:Y:S01]  /*29bd0*/  VIADD R2, R2, 0x7f ;  /* 0x0000007f02027836 */ /* 0x000fe20000000000 */
[----:B------:R-:W-:Y:S01]  /*29be0*/  ULDC UR4, c[0x0][0x9dc] ;  /* 0x0002770000047ab9 */ /* 0x000fe20000000800 */
[----:B------:R-:W-:-:S03]  /*29bf0*/  IMAD.MOV.U32 R4, RZ, RZ, R17 ;  /* 0x000000ffff047224 */ /* 0x000fc600078e0011 */
[----:B------:R-:W-:-:S04]  /*29c00*/  SHF.R.S32.HI R0, RZ, 0x1f, R2 ;  /* 0x0000001fff007819 */ /* 0x000fc80000011402 */
[----:B------:R-:W-:Y:S02]  /*29c10*/  LEA.HI R0, R0, R2, RZ, 0x7 ;  /* 0x0000000200007211 */ /* 0x000fe400078f38ff */
[----:B------:R-:W1:Y:S02]  /*29c20*/  @P1 LDC R2, c[0x0][0x44c] ;  /* 0x00011300ff021b82 */ /* 0x000e640000000800 */
[----:B0-----:R-:W-:-:S04]  /*29c30*/  SHF.R.S32.HI R5, RZ, 0x7, R0 ;  /* 0x00000007ff057819 */ /* 0x001fc80000011400 */
[----:B------:R-:W-:Y:S02]  /*29c40*/  VIMNMX R20, R20, R5, PT ;  /* 0x0000000514147248 */ /* 0x000fe40003fe0100 */
[----:B------:R-:W0:Y:S01]  /*29c50*/  @P1 LDC R0, c[0x0][0x450] ;  /* 0x00011400ff001b82 */ /* 0x000e220000000800 */
[----:B-1----:R-:W-:-:S05]  /*29c60*/  @P1 IMAD.HI.U32 R2, R17, R2, RZ ;  /* 0x0000000211021227 */ /* 0x002fca00078e00ff */
[----:B0-----:R-:W-:-:S05]  /*29c70*/  @P1 SHF.R.U32.HI R4, RZ, R0, R2 ;  /* 0x00000000ff041219 */ /* 0x001fca0000011602 */
[----:B------:R-:W-:-:S04]  /*29c80*/  IMAD.IADD R2, R10, 0x1, R4 ;  /* 0x000000010a027824 */ /* 0x000fc800078e0204 */
        /* <DEDUP_REMOVED lines=12> */
.L_x_1925:
[----:B------:R-:W-:-:S13]  /*29d50*/  ISETP.NE.AND P0, PT, R3, 0x1, PT ;  /* 0x000000010300780c */ /* 0x000fda0003f05270 */
[----:B------:R-:W0:Y:S02]  /*29d60*/  @P0 LDC.64 R4, c[0x0][0x9e8] ;  /* 0x00027a00ff040b82 */ /* 0x000e240000000a00 */
[----:B0-----:R-:W-:-:S05]  /*29d70*/  @P0 IMAD.HI.U32 R4, R2, R4, RZ ;  /* 0x0000000402040227 */ /* 0x001fca00078e00ff */
[----:B------:R-:W-:-:S07]  /*29d80*/  @P0 SHF.R.U32.HI R2, RZ, R5, R4 ;  /* 0x00000005ff020219 */ /* 0x000fce0000011604 */
.L_x_1926:
[----:B------:R-:W-:Y:S05]  /*29d90*/  BSYNC B0 ;  /* 0x0000000000007941 */ /* 0x000fea0003800000 */
.L_x_1924:
[----:B------:R-:W-:-:S05]  /*29da0*/  IMAD R3, R2, R3, RZ ;  /* 0x0000000302037224 */ /* 0x000fca00078e02ff */
[----:B------:R-:W-:-:S07]  /*29db0*/  VIMNMX R0, R0, R3, !PT ;  /* 0x0000000300007248 */ /* 0x000fce0007fe0100 */
.L_x_1923:
[----:B------:R-:W-:Y:S01]  /*29dc0*/  ISETP.NE.AND P1, PT, R6, RZ, PT ;  /* 0x000000ff0600720c */ /* 0x000fe20003f25270 */
[----:B------:R-:W-:Y:S01]  /*29dd0*/  BSSY B0, `(.L_x_1927) ;  /* 0x0000024000007945 */ /* 0x000fe20003800000 */
[----:B------:R-:W-:-:S04]  /*29de0*/  SHF.R.S32.HI R3, RZ, 0x1f, R0 ;  /* 0x0000001fff037819 */ /* 0x000fc80000011400 */
[----:B------:R-:W-:-:S04]  /*29df0*/  LEA.HI R3, R3, R0, RZ, 0x7 ;  /* 0x0000000003037211 */ /* 0x000fc800078f38ff */
[----:B------:R-:W-:Y:S01]  /*29e00*/  SHF.R.S32.HI R0, RZ, 0x7, R3 ;  /* 0x00000007ff007819 */ /* 0x000fe20000011403 */
[----:B------:R-:W-:Y:S02]  /*29e10*/  IMAD.MOV.U32 R3, RZ, RZ, RZ ;  /* 0x000000ffff037224 */ /* 0x000fe400078e00ff */
[----:B------:R-:W0:Y:S01]  /*29e20*/  @!P1 LDC R6, c[0x0][0x9f0] ;  /* 0x00027c00ff069b82 */ /* 0x000e220000000800 */
[----:B------:R-:W-:-:S04]  /*29e30*/  VIMNMX R0, RZ, R0, !PT ;  /* 0x00000000ff007248 */ /* 0x000fc80007fe0100 */
[----:B------:R-:W-:-:S13]  /*29e40*/  ISETP.GT.AND P0, PT, R20, R0, PT ;  /* 0x000000001400720c */ /* 0x000fda0003f04270 */
[----:B------:R-:W-:Y:S05]  /*29e50*/  @!P0 BRA `(.L_x_1928) ;  /* 0x00000000006c8947 */ /* 0x000fea0003800000 */
[-C--:B0-----:R-:W-:Y:S02]  /*29e60*/  IABS R4, R6.reuse ;  /* 0x0000000600047213 */ /* 0x081fe40000000000 */
[----:B------:R-:W-:Y:S02]  /*29e70*/  IABS R7, R6 ;  /* 0x0000000600077213 */ /* 0x000fe40000000000 */
[----:B------:R-:W0:Y:S03]  /*29e80*/  I2F.RP R8, R4 ;  /* 0x0000000400087306 */ /* 0x000e260000209400 */
[----:B------:R-:W-:-:S05]  /*29e90*/  IMAD.MOV R7, RZ, RZ, -R7 ;  /* 0x000000ffff077224 */ /* 0x000fca00078e0a07 */
[----:B0-----:R-:W0:Y:S02]  /*29ea0*/  MUFU.RCP R8, R8 ;  /* 0x0000000800087308 */ /* 0x001e240000001000 */
[----:B0-----:R-:W-:-:S06]  /*29eb0*/  VIADD R9, R8, 0xffffffe ;  /* 0x0ffffffe08097836 */ /* 0x001fcc0000000000 */
[----:B------:R-:W0:Y:S02]  /*29ec0*/  F2I.FTZ.U32.TRUNC.NTZ R3, R9 ;  /* 0x0000000900037305 */ /* 0x000e24000021f000 */
[----:B0-----:R-:W-:-:S04]  /*29ed0*/  IMAD.MOV R2, RZ, RZ, -R3 ;  /* 0x000000ffff027224 */ /* 0x001fc800078e0a03 */
[----:B------:R-:W-:Y:S02]  /*29ee0*/  IMAD R5, R2, R4, RZ ;  /* 0x0000000402057224 */ /* 0x000fe400078e02ff */
[----:B------:R-:W-:-:S04]  /*29ef0*/  IMAD.MOV.U32 R2, RZ, RZ, RZ ;  /* 0x000000ffff027224 */ /* 0x000fc800078e00ff */
[----:B------:R-:W-:Y:S01]  /*29f00*/  IMAD.HI.U32 R5, R3, R5, R2 ;  /* 0x0000000503057227 */ /* 0x000fe200078e0002 */
[----:B------:R-:W-:-:S05]  /*29f10*/  IADD3 R3, R6, -0x1, R20 ;  /* 0xffffffff06037810 */ /* 0x000fca0007ffe014 */
[----:B------:R-:W-:-:S05]  /*29f20*/  IMAD.IADD R3, R3, 0x1, -R0 ;  /* 0x0000000103037824 */ /* 0x000fca00078e0a00 */
        /* <DEDUP_REMOVED lines=14> */
.L_x_1928:
[----:B------:R-:W-:Y:S05]  /*2a010*/  BSYNC B0 ;  /* 0x0000000000007941 */ /* 0x000fea0003800000 */
.L_x_1927:
[----:B------:R-:W-:-:S05]  /*2a020*/  IMAD R32, R32, R3, R0 ;  /* 0x0000000320207224 */ /* 0x000fca00078e0200 */
[----:B------:R-:W-:-:S04]  /*2a030*/  VIADDMNMX R34, R32, R3, R20, PT ;  /* 0x0000000320227246 */ /* 0x000fc80003800114 */
[----:B------:R-:W-:Y:S01]  /*2a040*/  ISETP.GT.AND P0, PT, R34, R32, PT ;  /* 0x000000202200720c */ /* 0x000fe20003f04270 */
[----:B------:R1:W-:-:S12]  /*2a050*/  STL [R1+0x18], R34 ;  /* 0x0000182201007387 */ /* 0x0003d80000100800 */
        /* <DEDUP_REMOVED lines=16> */
[----:B-1----:R-:W-:Y:S01]  /*2a160*/  IADD3 R16, R0, UR38, R7 ;  /* 0x0000002600107c10 */ /* 0x002fe2000fffe007 */
[----:B------:R-:W-:Y:S06]  /*2a170*/  BRA `(.L_x_1930) ;  /* 0x0000003800f87947 */ /* 0x000fec0003800000 */
.L_x_1929:
        /* <DEDUP_REMOVED lines=11> */
[----:B0-----:R-:W-:Y:S02]  /*2a230*/  IMAD.U32 R6, RZ, RZ, UR8 ;  /* 0x00000008ff067e24 */ /* 0x001fe4000f8e00ff */
[----:B------:R-:W-:-:S02]  /*2a240*/  IMAD.U32 R7, RZ, RZ, UR9 ;  /* 0x00000009ff077e24 */ /* 0x000fc4000f8e00ff */
[----:B------:R-:W-:Y:S02]  /*2a250*/  IMAD.U32 R10, RZ, RZ, UR4 ;  /* 0x00000004ff0a7e24 */ /* 0x000fe4000f8e00ff */
[----:B------:R-:W-:Y:S02]  /*2a260*/  IMAD.U32 R11, RZ, RZ, UR5 ;  /* 0x00000005ff0b7e24 */ /* 0x000fe4000f8e00ff */
[----:B------:R-:W-:Y:S02]  /*2a270*/  IMAD.MOV.U32 R8, RZ, RZ, 0x70 ;  /* 0x00000070ff087424 */ /* 0x000fe400078e00ff */
[----:B------:R-:W-:Y:S02]  /*2a280*/  IMAD.MOV.U32 R12, RZ, RZ, 0x1 ;  /* 0x00000001ff0c7424 */ /* 0x000fe400078e00ff */
[----:B------:R-:W-:-:S07]  /*2a290*/  IMAD.MOV.U32 R13, RZ, RZ, RZ ;  /* 0x000000ffff0d7224 */ /* 0x000fce00078e00ff */
[----:B------:R-:W-:-:S07]  /*2a2a0*/  LEPC R20, `(.L_x_1932) ;  /* 0x000000001014794e */ /* 0x000fce0000000000 */
[----:B-1----:R-:W-:Y:S05]  /*2a2b0*/  CALL.ABS.NOINC R2 ;  /* 0x0000000002007343 */ /* 0x002fea0003c00000 */
.L_x_1932:
[----:B------:R-:W-:Y:S05]  /*2a2c0*/  BSYNC B6 ;  /* 0x0000000000067941 */ /* 0x000fea0003800000 */
.L_x_1931:
        /* <DEDUP_REMOVED lines=22> */
.L_x_1934:
[----:B------:R-:W-:Y:S05]  /*2a430*/  BSYNC B6 ;  /* 0x0000000000067941 */ /* 0x000fea0003800000 */
.L_x_1933:
        /* <DEDUP_REMOVED lines=9> */
[----:B------:R-:W-:Y:S01]  /*2a4d0*/  MOV R13, RZ ;  /* 0x000000ff000d7202 */ /* 0x000fe20000000f00 */
[----:B------:R-:W1:Y:S01]  /*2a4e0*/  LDC.64 R2, c[0x4][R2] ;  /* 0x0100000002027b82 */ /* 0x000e620000000a00 */
[----:B------:R-:W-:Y:S02]  /*2a4f0*/  IMAD.U32 R5, RZ, RZ, UR7 ;  /* 0x00000007ff057e24 */ /* 0x000fe4000f8e00ff */
[----:B0-----:R-:W-:Y:S02]  /*2a500*/  IMAD.U32 R6, RZ, RZ, UR8 ;  /* 0x00000008ff067e24 */ /* 0x001fe4000f8e00ff */
[----:B------:R-:W-:-:S02]  /*2a510*/  IMAD.U32 R7, RZ, RZ, UR9 ;  /* 0x00000009ff077e24 */ /* 0x000fc4000f8e00ff */
[----:B------:R-:W-:Y:S02]  /*2a520*/  IMAD.U32 R10, RZ, RZ, UR4 ;  /* 0x00000004ff0a7e24 */ /* 0x000fe4000f8e00ff */
[----:B------:R-:W-:Y:S02]  /*2a530*/  IMAD.U32 R11, RZ, RZ, UR5 ;  /* 0x00000005ff0b7e24 */ /* 0x000fe4000f8e00ff */
[----:B------:R-:W-:Y:S02]  /*2a540*/  IMAD.MOV.U32 R8, RZ, RZ, 0x70 ;  /* 0x00000070ff087424 */ /* 0x000fe400078e00ff */
[----:B------:R-:W-:-:S07]  /*2a550*/  IMAD.MOV.U32 R12, RZ, RZ, 0x1 ;  /* 0x00000001ff0c7424 */ /* 0x000fce00078e00ff */
[----:B------:R-:W-:-:S07]  /*2a560*/  LEPC R20, `(.L_x_1936) ;  /* 0x000000001014794e */ /* 0x000fce0000000000 */
[----:B-1----:R-:W-:Y:S05]  /*2a570*/  CALL.ABS.NOINC R2 ;  /* 0x0000000002007343 */ /* 0x002fea0003c00000 */
.L_x_1936:
[----:B------:R-:W-:Y:S05]  /*2a580*/  BSYNC B6 ;  /* 0x0000000000067941 */ /* 0x000fea0003800000 */
.L_x_1935:
        /* <DEDUP_REMOVED lines=19> */
.L_x_1938:
[----:B------:R-:W-:Y:S05]  /*2a6c0*/  BSYNC B6 ;  /* 0x0000000000067941 */ /* 0x000fea0003800000 */
.L_x_1937:
[----:B------:R-:W-:Y:S01]  /*2a6d0*/  ULDC.64 UR4, c[0x0][0x9f8] ;  /* 0x00027e0000047ab9 */ /* 0x000fe20000000a00 */
[----:B------:R-:W-:Y:S01]  /*2a6e0*/  IMAD.MOV.U32 R28, RZ, RZ, R19 ;  /* 0x000000ffff1c7224 */ /* 0x000fe200078e0013 */
[----:B------:R-:W-:Y:S01]  /*2a6f0*/  ISETP.NE.U32.AND P0, PT, RZ, UR4, PT ;  /* 0x00000004ff007c0c */ /* 0x000fe2000bf05070 */
[----:B------:R-:W1:Y:S01]  /*2a700*/  S2R R21, SR_TID.X ;  /* 0x0000000000157919 */ /* 0x000e620000002100 */
[----:B------:R-:W2:Y:S02]  /*2a710*/  LDC R8, c[0x0][0x430] ;  /* 0x00010c00ff087b82 */ /* 0x000ea40000000800 */
[----:B------:R-:W-:Y:S01]  /*2a720*/  ISETP.NE.AND.EX P0, PT, RZ, UR5, PT, P0 ;  /* 0x00000005ff007c0c */ /* 0x000fe2000bf05300 */
[----:B------:R-:W3:Y:S01]  /*2a730*/  S2R R20, SR_TID.X ;  /* 0x0000000000147919 */ /* 0x000ee20000002100 */
[----:B------:R-:W-:-:S04]  /*2a740*/  LEA R0, R34, 0xffffff80, 0x7 ;  /* 0xffffff8022007811 */ /* 0x000fc800078e38ff */
[----:B------:R-:W4:Y:S08]  /*2a750*/  LDC R10, c[0x0][0x2f4] ;  /* 0x0000bd00ff0a7b82 */ /* 0x000f300000000800 */
[----:B------:R-:W0:Y:S01]  /*2a760*/  @P0 LDC.64 R2, c[0x0][0x9f8] ;  /* 0x00027e00ff020b82 */ /* 0x000e220000000a00 */
[----:B--2---:R-:W-:Y:S01]  /*2a770*/  ISETP.NE.AND P1, PT, R8, 0x1, PT ;  /* 0x000000010800780c */ /* 0x004fe20003f25270 */
[----:B-1----:R-:W-:Y:S01]  /*2a780*/  IMAD.SHL.U32 R21, R21, 0x20, RZ ;  /* 0x0000002015157824 */ /* 0x002fe200078e00ff */
[----:B---3--:R-:W-:Y:S01]  /*2a790*/  LOP3.LUT R20, R20, 0x7f, RZ, 0xc0, !PT ;  /* 0x0000007f14147812 */ /* 0x008fe200078ec0ff */
[----:B0-----:R-:W-:-:S10]  /*2a7a0*/  @P0 IMAD.WIDE R2, R19, 0x4, R2 ;  /* 0x0000000413020825 */ /* 0x001fd400078e0202 */
[----:B------:R-:W0:Y:S01]  /*2a7b0*/  @P1 LDC R7, c[0x0][0x434] ;  /* 0x00010d00ff071b82 */ /* 0x000e220000000800 */
[----:B------:R1:W2:Y:S01]  /*2a7c0*/  @P0 LDG.E R28, desc[UR42][R2.64] ;  /* 0x0000002a021c0981 */ /* 0x0002a2000c1e1900 */
[----:B------:R-:W-:Y:S02]  /*2a7d0*/  SHF.R.U32.HI R20, RZ, 0x2, R20 ;  /* 0x00000002ff147819 */ /* 0x000fe40000011614 */
[----:B------:R-:W-:-:S04]  /*2a7e0*/  LOP3.LUT R21, R21, 0x60, RZ, 0xc0, !PT ;  /* 0x0000006015157812 */ /* 0x000fc800078ec0ff */
[----:B------:R-:W3:Y:S01]  /*2a7f0*/  @P1 LDC R4, c[0x0][0x438] ;  /* 0x00010e00ff041b82 */ /* 0x000ee20000000800 */
[----:B------:R-:W-:-:S04]  /*2a800*/  LOP3.LUT R5, R0, R20, R21, 0xfe, !PT ;  /* 0x0000001400057212 */ /* 0x000fc800078efe15 */
[C---:B------:R-:W-:Y:S01]  /*2a810*/  ISETP.GE.AND P0, PT, R5.reuse, R27, PT ;  /* 0x0000001b0500720c */ /* 0x040fe20003f06270 */
[----:B------:R-:W-:-:S04]  /*2a820*/  IMAD.IADD R5, R5, 0x1, R33 ;  /* 0x0000000105057824 */ /* 0x000fc800078e0221 */
[----:B------:R-:W-:Y:S02]  /*2a830*/  IMAD.MOV.U32 R6, RZ, RZ, R5 ;  /* 0x000000ffff067224 */ /* 0x000fe400078e0005 */
[----:B0-----:R-:W-:-:S06]  /*2a840*/  @P1 IMAD.HI.U32 R7, R5, R7, RZ ;  /* 0x0000000705071227 */ /* 0x001fcc00078e00ff */
[----:B-1----:R-:W0:Y:S01]  /*2a850*/  @!P0 LDC.64 R2, c[0x0][0x428] ;  /* 0x00010a00ff028b82 */ /* 0x002e220000000a00 */
[----:B---3--:R-:W-:-:S04]  /*2a860*/  @P1 SHF.R.U32.HI R6, RZ, R4, R7 ;  /* 0x00000004ff061219 */ /* 0x008fc80000011607 */
[--C-:B------:R-:W-:Y:S01]  /*2a870*/  @!P0 SHF.R.S32.HI R7, RZ, 0x1f, R6.reuse ;  /* 0x0000001fff078819 */ /* 0x100fe20000011406 */
[----:B------:R-:W-:-:S04]  /*2a880*/  IMAD.MOV R4, RZ, RZ, -R6 ;  /* 0x000000ffff047224 */ /* 0x000fc800078e0a06 */
[----:B------:R-:W-:Y:S01]  /*2a890*/  IMAD R5, R8, R4, R5 ;  /* 0x0000000408057224 */ /* 0x000fe200078e0205 */
[C---:B----4-:R-:W-:Y:S02]  /*2a8a0*/  ISETP.GE.AND P3, PT, R29.reuse, R10, PT ;  /* 0x0000000a1d00720c */ /* 0x050fe40003f66270 */
[----:B------:R-:W-:Y:S02]  /*2a8b0*/  LOP3.LUT R11, R29, 0x40, RZ, 0xfc, !PT ;  /* 0x000000401d0b7812 */ /* 0x000fe400078efcff */
[----:B------:R-:W-:Y:S01]  /*2a8c0*/  LOP3.LUT R31, R31, 0xfffffffb, RZ, 0xc0, !PT ;  /* 0xfffffffb1f1f7812 */ /* 0x000fe200078ec0ff */
[----:B------:R-:W-:Y:S01]  /*2a8d0*/  IMAD.U32 R12, RZ, RZ, UR39 ;  /* 0x00000027ff0c7e24 */ /* 0x000fe2000f8e00ff */
[----:B------:R-:W-:-:S04]  /*2a8e0*/  LOP3.LUT R9, R29, 0x80, RZ, 0xfc, !PT ;  /* 0x000000801d097812 */ /* 0x000fc800078efcff */
[----:B------:R-:W-:-:S03]  /*2a8f0*/  ISETP.NE.AND P2, PT, R12, 0x3, PT ;  /* 0x000000030c00780c */ /* 0x000fc60003f45270 */
[----:B------:R-:W-:-:S04]  /*2a900*/  @P3 LOP3.LUT R31, R31, 0x4, RZ, 0xfc, !PT ;  /* 0x000000041f1f3812 */ /* 0x000fc800078efcff */
[----:B------:R-:W-:-:S04]  /*2a910*/  LOP3.LUT R31, R31, 0xfffffff7, RZ, 0xc0, !PT ;  /* 0xfffffff71f1f7812 */ /* 0x000fc800078ec0ff */
[----:B------:R-:W-:Y:S01]  /*2a920*/  LOP3.LUT R31, R31, 0xfffffffd, RZ, 0xc0, !PT ;  /* 0xfffffffd1f1f7812 */ /* 0x000fe200078ec0ff */
[----:B------:R-:W-:Y:S01]  /*2a930*/  UMOV UR4, 0xffffffff ;  /* 0xffffffff00047882 */ /* 0x000fe20000000000 */
[----:B--2---:R-:W-:Y:S01]  /*2a940*/  SHF.R.S32.HI R34, RZ, 0x1f, R28 ;  /* 0x0000001fff227819 */ /* 0x004fe2000001141c */
[----:B0-----:R-:W-:-:S04]  /*2a950*/  @!P0 IMAD.WIDE.U32 R6, R28, R2, R6 ;  /* 0x000000021c068225 */ /* 0x001fc800078e0006 */
[----:B------:R-:W-:-:S04]  /*2a960*/  @!P0 IMAD R4, R34, R2, RZ ;  /* 0x0000000222048224 */ /* 0x000fc800078e02ff */
[----:B------:R-:W-:Y:S02]  /*2a970*/  @!P0 IMAD R4, R28, R3, R4 ;  /* 0x000000031c048224 */ /* 0x000fe400078e0204 */
[----:B------:R-:W0:Y:S02]  /*2a980*/  @!P0 LDC.64 R2, c[0x0][0x418] ;  /* 0x00010600ff028b82 */ /* 0x000e240000000a00 */
[----:B------:R-:W-:Y:S02]  /*2a990*/  @!P0 IMAD.IADD R4, R7, 0x1, R4 ;  /* 0x0000000107048824 */ /* 0x000fe400078e0204 */
[----:B------:R-:W-:Y:S01]  /*2a9a0*/  IMAD.MOV.U32 R7, RZ, RZ, RZ ;  /* 0x000000ffff077224 */ /* 0x000fe200078e00ff */
[----:B0-----:R-:W-:-:S04]  /*2a9b0*/  @!P0 LEA R2, P1, R6, R2, 0x2 ;  /* 0x0000000206028211 */ /* 0x001fc800078210ff */
[----:B------:R-:W-:Y:S02]  /*2a9c0*/  @!P0 LEA.HI.X R3, R6, R3, R4, 0x2, P1 ;  /* 0x0000000306038211 */ /* 0x000fe400008f1404 */
[----:B------:R-:W-:-:S03]  /*2a9d0*/  ISETP.GE.AND P1, PT, R11, R10, PT ;  /* 0x0000000a0b00720c */ /* 0x000fc60003f26270 */
[----:B------:R0:W5:Y:S01]  /*2a9e0*/  @!P0 LDG.E R7, desc[UR42][R2.64] ;  /* 0x0000002a02078981 */ /* 0x000162000c1e1900 */
[----:B------:R-:W-:-:S09]  /*2a9f0*/  ISETP.GE.AND P0, PT, R9, R10, PT ;  /* 0x0000000a0900720c */ /* 0x000fd20003f06270 */
[----:B------:R-:W-:-:S04]  /*2aa00*/  @P1 LOP3.LUT R31, R31, 0x2, RZ, 0xfc, !PT ;  /* 0x000000021f1f1812 */ /* 0x000fc800078efcff */
[----:B------:R-:W-:-:S04]  /*2aa10*/  @P2 LOP3.LUT R31, R31, 0x8, RZ, 0xfc, !PT ;  /* 0x000000081f1f2812 */ /* 0x000fc800078efcff */
[----:B------:R-:W-:-:S04]  /*2aa20*/  LOP3.LUT R31, R31, 0xfffffffe, RZ, 0xc0, !PT ;  /* 0xfffffffe1f1f7812 */ /* 0x000fc800078ec0ff */
[----:B------:R-:W-:Y:S01]  /*2aa30*/  @P0 LOP3.LUT R31, R31, 0x1, RZ, 0xfc, !PT ;  /* 0x000000011f1f0812 */ /* 0x000fe200078efcff */
[----:B0-----:R-:W-:Y:S06]  /*2aa40*/  BRA.DIV UR4, `(.L_x_1939) ;  /* 0x0000008e04547947 */ /* 0x001fec000b800000 */
.L_x_2198:
[----:B------:R-:W-:Y:S05]  /*2aa50*/  @!P2 BRA `(.L_x_1940) ;  /* 0x000000000004a947 */ /* 0x000fea0003800000 */
[----:B------:R-:W-:Y:S01]  /*2aa60*/  BPT.TRAP 0x1 ;  /* 0x000000040000795c */ /* 0x000fe20000300000 */
.L_x_1940:
[----:B------:R-:W-:Y:S01]  /*2aa70*/  IMAD R4, R23, 0x8, R22 ;  /* 0x0000000817047824 */ /* 0x000fe200078e0216 */
[----:B------:R-:W-:Y:S01]  /*2aa80*/  SHF.L.U32 R2, R25, 0x1f, RZ ;  /* 0x0000001f19027819 */ /* 0x000fe200000006ff */
[----:B------:R-:W-:Y:S01]  /*2aa90*/  BSSY B0, `(.L_x_1941) ;  /* 0x0000006000007945 */ /* 0x000fe20003800000 */
[----:B------:R-:W-:Y:S02]  /*2aaa0*/  IADD3 R6, -R20, R27, -R0 ;  /* 0x0000001b14067210 */ /* 0x000fe40007ffe900 */
[----:B------:R-:W0:Y:S01]  /*2aab0*/  SYNCS.PHASECHK.TRANS64.TRYWAIT P0, [R4+URZ+0x2a880], R2 ;  /* 0x02a88002040075a7 */ /* 0x000e22000800017f */
[----:B------:R1:W-:Y:S01]  /*2aac0*/  STL [R1+0x14], R2 ;  /* 0x0000140201007387 */ /* 0x0003e20000100800 */
[----:B------:R-:W-:Y:S01]  /*2aad0*/  SHF.R.S32.HI R20, RZ, 0x1f, R5 ;  /* 0x0000001fff147819 */ /* 0x000fe20000011405 */
[----:B01----:R-:W-:Y:S06]  /*2aae0*/  @!P0 BRA `(.L_x_1942) ;  /* 0x0000008c00608947 */ /* 0x003fec0003800000 */
.L_x_2199:
[----:B------:R-:W-:Y:S05]  /*2aaf0*/  BSYNC B0 ;  /* 0x0000000000007941 */ /* 0x000fea0003800000 */
.L_x_1941:
[----:B------:R-:W-:Y:S01]  /*2ab00*/  ULDC.64 UR4, c[0x0][0x328] ;  /* 0x0000ca0000047ab9 */ /* 0x000fe20000000a00 */
[----:B-----5:R-:W-:Y:S01]  /*2ab10*/  SHF.R.S32.HI R21, RZ, 0x1f, R7 ;  /* 0x0000001fff157819 */ /* 0x020fe20000011407 */
[----:B0-----:R-:W-:Y:S01]  /*2ab20*/  IMAD R0, R20, UR4, RZ ;  /* 0x0000000414007c24 */ /* 0x001fe2000f8e02ff */
[----:B------:R-:W-:Y:S01]  /*2ab30*/  ULDC.64 UR6, c[0x0][0x318] ;  /* 0x0000c60000067ab9 */ /* 0x000fe20000000a00 */
[----:B------:R-:W-:Y:S01]  /*2ab40*/  IMAD.WIDE.U32 R2, R5, UR4, RZ ;  /* 0x0000000405027c25 */ /* 0x000fe2000f8e00ff */
[----:B------:R-:W-:-:S03]  /*2ab50*/  ISETP.GE.AND P5, PT, R6, 0x1, PT ;  /* 0x000000010600780c */ /* 0x000fc60003fa6270 */
[----:B------:R-:W-:Y:S01]  /*2ab60*/  IMAD R0, R5, UR5, R0 ;  /* 0x0000000505007c24 */ /* 0x000fe2000f8e0200 */
[----:B------:R-:W-:Y:S01]  /*2ab70*/  ULDC.64 UR4, c[0x0][0x338] ;  /* 0x0000ce0000047ab9 */ /* 0x000fe20000000a00 */
[----:B------:R-:W-:Y:S02]  /*2ab80*/  IMAD R10, R23, 0x6000, R37 ;  /* 0x00006000170a7824 */ /* 0x000fe400078e0225 */
[----:B------:R-:W-:Y:S02]  /*2ab90*/  IMAD.IADD R3, R3, 0x1, R0 ;  /* 0x0000000103037824 */ /* 0x000fe400078e0200 */
[----:B------:R-:W-:Y:S02]  /*2aba0*/  IMAD R0, R21, UR4, RZ ;  /* 0x0000000415007c24 */ /* 0x000fe4000f8e02ff */
[----:B------:R-:W-:-:S04]  /*2abb0*/  IMAD.WIDE.U32 R2, R7, UR4, R2 ;  /* 0x0000000407027c25 */ /* 0x000fc8000f8e0002 */
[----:B------:R-:W-:Y:S01]  /*2abc0*/  IMAD R0, R7, UR5, R0 ;  /* 0x0000000507007c24 */ /* 0x000fe2000f8e0200 */
        /* <DEDUP_REMOVED lines=8> */
[----:B------:R-:W0:Y:S01]  /*2ac50*/  SHFL.IDX PT, R2, R8, RZ, 0x1c1f ;  /* 0x001c1fff08027589 */ /* 0x000e2200000e0000 */
[----:B------:R-:W1:Y:S01]  /*2ac60*/  LDC R12, c[0x0][0x2f4] ;  /* 0x0000bd00ff0c7b82 */ /* 0x000e620000000800 */
[C---:B------:R-:W-:Y:S02]  /*2ac70*/  LOP3.LUT R13, R29.reuse, 0x40, RZ, 0xfc, !PT ;  /* 0x000000401d0d7812 */ /* 0x040fe400078efcff */
[----:B------:R-:W2:Y:S01]  /*2ac80*/  SHFL.IDX PT, R0, R9, RZ, 0x1c1f ;  /* 0x001c1fff09007589 */ /* 0x000ea200000e0000 */
[----:B------:R-:W-:Y:S02]  /*2ac90*/  LOP3.LUT R11, R29, 0x80, RZ, 0xfc, !PT ;  /* 0x000000801d0b7812 */ /* 0x000fe400078efcff */
[C---:B------:R-:W-:Y:S02]  /*2aca0*/  ISETP.GE.AND P6, PT, R6.reuse, 0x61, PT ;  /* 0x000000610600780c */ /* 0x040fe40003fc6270 */
[----:B------:R-:W-:Y:S02]  /*2acb0*/  LOP3.LUT R31, R31, 0xffffffef, RZ, 0xc0, !PT ;  /* 0xffffffef1f1f7812 */ /* 0x000fe400078ec0ff */
[----:B------:R-:W-:-:S09]  /*2acc0*/  ISETP.GE.AND P4, PT, R6, 0x21, PT ;  /* 0x000000210600780c */ /* 0x000fd20003f86270 */
[----:B------:R-:W-:Y:S02]  /*2acd0*/  @P6 LOP3.LUT R31, R31, 0x10, RZ, 0xfc, !PT ;  /* 0x000000101f1f6812 */ /* 0x000fe400078efcff */
[C---:B0-----:R-:W-:Y:S02]  /*2ace0*/  IADD3 R2, P0, R29.reuse, R2, RZ ;  /* 0x000000021d027210 */ /* 0x041fe40007f1e0ff */
[-C--:B-1----:R-:W-:Y:S02]  /*2acf0*/  ISETP.GE.AND P3, PT, R29, R12.reuse, PT ;  /* 0x0000000c1d00720c */ /* 0x082fe40003f66270 */
[----:B------:R-:W-:Y:S01]  /*2ad00*/  ISETP.GE.AND P2, PT, R13, R12, PT ;  /* 0x0000000c0d00720c */ /* 0x000fe20003f46270 */
[----:B--2---:R-:W-:Y:S01]  /*2ad10*/  IMAD.X R3, RZ, RZ, R0, P0 ;  /* 0x000000ffff037224 */ /* 0x004fe200000e0600 */
[----:B------:R-:W-:Y:S01]  /*2ad20*/  ISETP.LT.OR P0, PT, R6, 0x1, P3 ;  /* 0x000000010600780c */ /* 0x000fe20001f01670 */
[----:B------:R-:W-:Y:S01]  /*2ad30*/  IMAD.IADD R0, R22, 0x1, R10 ;  /* 0x0000000116007824 */ /* 0x000fe200078e020a */
[----:B------:R-:W-:-:S11]  /*2ad40*/  ISETP.LT.OR P1, PT, R6, 0x1, P2 ;  /* 0x000000010600780c */ /* 0x000fd60001721670 */
[----:B------:R-:W-:Y:S01]  /*2ad50*/  @!PT LDS RZ, [RZ] ;  /* 0x00000000fffff984 */ /* 0x000fe20000000800 */
        /* <DEDUP_REMOVED lines=17> */
[----:B------:R-:W2:Y:S01]  /*2ae70*/  SHFL.IDX PT, R9, R9, 0x3, 0x1c1f ;  /* 0x007c1f0009097f89 */ /* 0x000ea200000e0000 */
[----:B0-----:R-:W-:-:S05]  /*2ae80*/  IADD3 R2, P1, R29, R2, RZ ;  /* 0x000000021d027210 */ /* 0x001fca0007f3e0ff */
[----:B-1----:R-:W-:Y:S01]  /*2ae90*/  IMAD.X R3, RZ, RZ, R3, P1 ;  /* 0x000000ffff037224 */ /* 0x002fe200008e0603 */
[----:B------:R-:W-:-:S13]  /*2aea0*/  ISETP.LT.OR P1, PT, R6, 0x41, P3 ;  /* 0x000000410600780c */ /* 0x000fda0001f21670 */
[----:B------:R-:W-:Y:S01]  /*2aeb0*/  LDGSTS.E.BYPASS.LTC128B.128 [R0+0xd400], desc[UR42][R2.64], !P1 ;  /* 0x0d40000002007fae */ /* 0x000fe2000c901d6a */
[----:B------:R-:W-:-:S13]  /*2aec0*/  ISETP.LT.OR P1, PT, R6, 0x41, P2 ;  /* 0x000000410600780c */ /* 0x000fda0001721670 */
[----:B------:R-:W-:Y:S01]  /*2aed0*/  LDGSTS.E.BYPASS.LTC128B.128 [R0+0xf400], desc[UR42][R2.64+0x40], !P1 ;  /* 0x0f40004002007fae */ /* 0x000fe2000c901d6a */
[----:B------:R-:W-:-:S13]  /*2aee0*/  ISETP.LT.OR P1, PT, R6, 0x41, P0 ;  /* 0x000000410600780c */ /* 0x000fda0000721670 */
[----:B------:R0:W-:Y:S01]  /*2aef0*/  LDGSTS.E.BYPASS.LTC128B.128 [R0+0x11400], desc[UR42][R2.64+0x80], !P1 ;  /* 0x1140008002007fae */ /* 0x0001e2000c901d6a */
[----:B------:R-:W-:-:S03]  /*2af00*/  ISETP.GE.AND P1, PT, R6, 0x41, PT ;  /* 0x000000410600780c */ /* 0x000fc60003f26270 */
[----:B0-2---:R0:W1:Y:S10]  /*2af10*/  SHFL.IDX PT, R2, R8, 0x3, 0x1c1f ;  /* 0x007c1f0008027f89 */ /* 0x00507400000e0000 */
.L_x_2209:
[C---:B------:R-:W-:Y:S02]  /*2af20*/  ISETP.LT.OR P3, PT, R6.reuse, 0x61, P3 ;  /* 0x000000610600780c */ /* 0x040fe40001f61670 */
[C---:B------:R-:W-:Y:S02]  /*2af30*/  ISETP.LT.OR P2, PT, R6.reuse, 0x61, P2 ;  /* 0x000000610600780c */ /* 0x040fe40001741670 */
[----:B------:R-:W-:Y:S02]  /*2af40*/  ISETP.LT.OR P0, PT, R6, 0x61, P0 ;  /* 0x000000610600780c */ /* 0x000fe40000701670 */
[----:B-1----:R-:W-:-:S05]  /*2af50*/  IADD3 R2, P6, R29, R2, RZ ;  /* 0x000000021d027210 */ /* 0x002fca0007fde0ff */
        /* <DEDUP_REMOVED lines=9> */
.L_x_1944:
        /* <DEDUP_REMOVED lines=11> */
.L_x_1945:
[----:B------:R1:W-:Y:S01]  /*2b0a0*/  SYNCS.ARRIVE.TRANS64.A1T0 RZ, [R4+URZ+0x2a870], RZ ;  /* 0x02a870ff04ff79a7 */ /* 0x0003e2000810003f */
[----:B------:R-:W-:Y:S05]  /*2b0b0*/  @!P3 BRA `(.L_x_1946) ;  /* 0x000000000004b947 */ /* 0x000fea0003800000 */
[----:B------:R-:W-:Y:S01]  /*2b0c0*/  BPT.TRAP 0x1 ;  /* 0x000000040000795c */ /* 0x000fe20000300000 */
.L_x_1946:
[----:B------:R-:W2:Y:S01]  /*2b0d0*/  LDL R2, [R1+0x14] ;  /* 0x0000140001027983 */ /* 0x000ea20000100800 */
[----:B------:R-:W-:Y:S01]  /*2b0e0*/  BSSY B0, `(.L_x_1947) ;  /* 0x0000003000007945 */ /* 0x000fe20003800000 */
[----:B--2---:R-:W2:Y:S03]  /*2b0f0*/  SYNCS.PHASECHK.TRANS64.TRYWAIT P0, [R4+URZ+0x2a840], R2 ;  /* 0x02a84002040075a7 */ /* 0x004ea6000800017f */
[----:B--2---:R-:W-:Y:S05]  /*2b100*/  @!P0 BRA `(.L_x_1948) ;  /* 0x0000008c00948947 */ /* 0x004fea0003800000 */
.L_x_2210:
[----:B------:R-:W-:Y:S05]  /*2b110*/  BSYNC B0 ;  /* 0x0000000000007941 */ /* 0x000fea0003800000 */
.L_x_1947:
[----:B------:R-:W-:Y:S01]  /*2b120*/  ULDC.64 UR4, c[0x0][0x300] ;  /* 0x0000c00000047ab9 */ /* 0x000fe20000000a00 */
[----:B0-----:R-:W0:Y:S01]  /*2b130*/  LDC R8, c[0x0][0x2f4] ;  /* 0x0000bd00ff087b82 */ /* 0x001e220000000800 */
[----:B------:R-:W-:Y:S01]  /*2b140*/  IMAD R6, R20, UR4, RZ ;  /* 0x0000000414067c24 */ /* 0x000fe2000f8e02ff */
[----:B------:R-:W-:Y:S01]  /*2b150*/  ULDC.64 UR6, c[0x0][0x2e8] ;  /* 0x0000ba0000067ab9 */ /* 0x000fe20000000a00 */
[----:B--2---:R-:W-:Y:S01]  /*2b160*/  IMAD.WIDE.U32 R2, R5, UR4, RZ ;  /* 0x0000000405027c25 */ /* 0x004fe2000f8e00ff */
[C---:B------:R-:W-:Y:S02]  /*2b170*/  LOP3.LUT R10, R29.reuse, 0x80, RZ, 0xfc, !PT ;  /* 0x000000801d0a7812 */ /* 0x040fe400078efcff */
[----:B------:R-:W-:Y:S01]  /*2b180*/  LOP3.LUT R9, R29, 0x40, RZ, 0xfc, !PT ;  /* 0x000000401d097812 */ /* 0x000fe200078efcff */
        /* <DEDUP_REMOVED lines=8> */
[----:B------:R-:W-:Y:S01]  /*2b210*/  IMAD.WIDE.U32 R2, R18, UR4, R2 ;  /* 0x0000000412027c25 */ /* 0x000fe2000f8e0002 */
[----:B------:R-:W-:Y:S01]  /*2b220*/  UMOV UR4, 0xffffffff ;  /* 0xffffffff00047882 */ /* 0x000fe20000000000 */
[-C--:B0-----:R-:W-:Y:S02]  /*2b230*/  ISETP.GE.AND P2, PT, R10, R8.reuse, PT ;  /* 0x000000080a00720c */ /* 0x081fe40003f46270 */
[----:B------:R-:W-:Y:S01]  /*2b240*/  IMAD R6, R18, UR5, R3 ;  /* 0x0000000512067c24 */ /* 0x000fe2000f8e0203 */
[----:B------:R-:W-:Y:S02]  /*2b250*/  IADD3 R5, P0, R2, UR6, RZ ;  /* 0x0000000602057c10 */ /* 0x000fe4000ff1e0ff */
[----:B------:R-:W-:Y:S02]  /*2b260*/  ISETP.GE.AND P3, PT, R9, R8, PT ;  /* 0x000000080900720c */ /* 0x000fe40003f66270 */
[----:B------:R-:W-:Y:S01]  /*2b270*/  IADD3.X R6, R6, UR7, RZ, P0, !PT ;  /* 0x0000000706067c10 */ /* 0x000fe200087fe4ff */
[----:B------:R-:W-:Y:S10]  /*2b280*/  BRA.DIV UR4, `(.L_x_1949) ;  /* 0x0000008e044c7947 */ /* 0x000ff4000b800000 */
[----:B------:R-:W0:Y:S01]  /*2b290*/  SHFL.IDX PT, R3, R5, RZ, 0x1c1f ;  /* 0x001c1fff05037589 */ /* 0x000e2200000e0000 */
[----:B------:R-:W-:-:S03]  /*2b2a0*/  ISETP.GE.AND P6, PT, R29, R8, PT ;  /* 0x000000081d00720c */ /* 0x000fc60003fc6270 */
[----:B------:R-:W2:Y:S01]  /*2b2b0*/  SHFL.IDX PT, R2, R6, RZ, 0x1c1f ;  /* 0x001c1fff06027589 */ /* 0x000ea200000e0000 */
[----:B0-----:R-:W-:-:S05]  /*2b2c0*/  @P5 IADD3 R3, P0, R29, R3, RZ ;  /* 0x000000031d035210 */ /* 0x001fca0007f1e0ff */
[----:B--2---:R-:W-:-:S05]  /*2b2d0*/  @P5 IMAD.X R2, RZ, RZ, R2, P0 ;  /* 0x000000ffff025224 */ /* 0x004fca00000e0602 */
[----:B------:R-:W-:-:S04]  /*2b2e0*/  @P5 LOP3.LUT R3, R3, R2, RZ, 0x3c, !PT ;  /* 0x0000000203035212 */ /* 0x000fc800078e3cff */
[----:B------:R-:W-:-:S04]  /*2b2f0*/  @P5 LOP3.LUT R2, R3, R2, RZ, 0x3c, !PT ;  /* 0x0000000203025212 */ /* 0x000fc800078e3cff */
[----:B------:R-:W-:-:S05]  /*2b300*/  @P5 LOP3.LUT R3, R3, R2, RZ, 0x3c, !PT ;  /* 0x0000000203035212 */ /* 0x000fca00078e3cff */
[----:B------:R-:W-:Y:S01]  /*2b310*/  @!PT LDS RZ, [RZ] ;  /* 0x00000000fffff984 */ /* 0x000fe20000000800 */
[----:B------:R-:W-:Y:S04]  /*2b320*/  @P5 LDGSTS.E.BYPASS.LTC128B.128 [R0+0x1e400], desc[UR42][R2.64], !P6 ;  /* 0x1e40000002005fae */ /* 0x000fe8000f101d6a */
[----:B------:R-:W-:Y:S04]  /*2b330*/  @P5 LDGSTS.E.BYPASS.LTC128B.128 [R0+0x20400], desc[UR42][R2.64+0x40], !P3 ;  /* 0x2040004002005fae */ /* 0x000fe8000d901d6a */
[----:B------:R0:W-:Y:S04]  /*2b340*/  @P5 LDGSTS.E.BYPASS.LTC128B.128 [R0+0x22400], desc[UR42][R2.64+0x80], !P2 ;  /* 0x2240008002005fae */ /* 0x0001e8000d101d6a */
        /* <DEDUP_REMOVED lines=14> */
[----:B0-----:R-:W-:-:S05]  /*2b430*/  @P1 IADD3 R3, P0, R29, R3, RZ ;  /* 0x000000031d031210 */ /* 0x001fca0007f1e0ff */
[----:B--2---:R-:W-:-:S05]  /*2b440*/  @P1 IMAD.X R2, RZ, RZ, R2, P0 ;  /* 0x000000ffff021224 */ /* 0x004fca00000e0602 */
[----:B------:R-:W-:-:S04]  /*2b450*/  @P1 LOP3.LUT R3, R3, R2, RZ, 0x3c, !PT ;  /* 0x0000000203031212 */ /* 0x000fc800078e3cff */
[----:B------:R-:W-:-:S04]  /*2b460*/  @P1 LOP3.LUT R2, R3, R2, RZ, 0x3c, !PT ;  /* 0x0000000203021212 */ /* 0x000fc800078e3cff */
[----:B------:R-:W-:-:S05]  /*2b470*/  @P1 LOP3.LUT R3, R3, R2, RZ, 0x3c, !PT ;  /* 0x0000000203031212 */ /* 0x000fca00078e3cff */
[----:B------:R2:W-:Y:S04]  /*2b480*/  @P1 LDGSTS.E.BYPASS.LTC128B.128 [R0+0x1f400], desc[UR42][R2.64], !P6 ;  /* 0x1f40000002001fae */ /* 0x0005e8000f101d6a */
[----:B------:R2:W-:Y:S04]  /*2b490*/  @P1 LDGSTS.E.BYPASS.LTC128B.128 [R0+0x21400], desc[UR42][R2.64+0x40], !P3 ;  /* 0x2140004002001fae */ /* 0x0005e8000d901d6a */
[----:B---34-:R2:W-:Y:S02]  /*2b4a0*/  @P1 LDGSTS.E.BYPASS.LTC128B.128 [R0+0x23400], desc[UR42][R2.64+0x80], !P2 ;  /* 0x2340008002001fae */ /* 0x0185e4000d101d6a */
.L_x_2220:
[----:B------:R-:W-:Y:S02]  /*2b4b0*/  LOP3.LUT P1, RZ, R31, 0x10, RZ, 0xc0, !PT ;  /* 0x000000101fff7812 */ /* 0x000fe4000782c0ff */
[----:B------:R-:W-:-:S11]  /*2b4c0*/  ISETP.GE.AND P4, PT, R29, R8, PT ;  /* 0x000000081d00720c */ /* 0x000fd60003f86270 */
[----:B0-2---:R-:W-:-:S05]  /*2b4d0*/  @P1 IADD3 R2, P0, R29, R5, RZ ;  /* 0x000000051d021210 */ /* 0x005fca0007f1e0ff */
        /* <DEDUP_REMOVED lines=9> */
.L_x_1950:
        /* <DEDUP_REMOVED lines=11> */
.L_x_1951:
[----:B------:R0:W5:Y:S01]  /*2b620*/  LDL.LU R3, [R1+0x10] ;  /* 0x0000100001037983 */ /* 0x0001620000300800 */
[----:B------:R0:W-:Y:S02]  /*2b630*/  SYNCS.ARRIVE.TRANS64.A1T0 RZ, [R4+URZ+0x2a830], RZ ;  /* 0x02a830ff04ff79a7 */ /* 0x0001e4000810003f */
[----:B------:R-:W-:Y:S05]  /*2b640*/  WARPSYNC.ALL ;  /* 0x0000000000007948 */ /* 0x000fea0003800000 */
[----:B------:R-:W-:Y:S01]  /*2b650*/  ULDC.64 UR4, c[0x0][0x298] ;  /* 0x0000a60000047ab9 */ /* 0x000fe20000000a00 */
[----:B------:R-:W-:Y:S01]  /*2b660*/  VIADD R0, R22, 0x18400 ;  /* 0x0001840016007836 */ /* 0x000fe20000000000 */
[----:B------:R-:W-:Y:S01]  /*2b670*/  ULDC.64 UR6, c[0x0][0xa00] ;  /* 0x0002800000067ab9 */ /* 0x000fe20000000a00 */
[----:B------:R-:W-:Y:S01]  /*2b680*/  BSSY B6, `(.L_x_1952) ;  /* 0x0000021000067945 */ /* 0x000fe20003800000 */
[----:B------:R-:W-:Y:S01]  /*2b690*/  BAR.SYNC.DEFER_BLOCKING 0x8, 0x180 ;  /* 0x0206000000007b1d */ /* 0x000fe20000010000 */
[----:B------:R-:W-:-:S02]  /*2b6a0*/  ISETP.NE.U32.AND P0, PT, RZ, UR6, PT ;  /* 0x00000006ff007c0c */ /* 0x000fc4000bf05070 */
[----:B------:R-:W-:Y:S02]  /*2b6b0*/  LOP3.LUT P1, RZ, R0, 0x1bf, RZ, 0xc0, !PT ;  /* 0x000001bf00ff7812 */ /* 0x000fe4000782c0ff */
[----:B------:R-:W-:-:S04]  /*2b6c0*/  ISETP.NE.AND.EX P0, PT, RZ, UR7, PT, P0 ;  /* 0x00000007ff007c0c */ /* 0x000fc8000bf05300 */
[----:B------:R-:W-:Y:S02]  /*2b6d0*/  SEL R27, R19, RZ, !P0 ;  /* 0x000000ff131b7207 */ /* 0x000fe40004000000 */
[----:B-----5:R-:W-:Y:S01]  /*2b6e0*/  SHF.R.S32.HI R2, RZ, 0x1f, R3 ;  /* 0x0000001fff027819 */ /* 0x020fe20000011403 */
[----:B01----:R-:W-:-:S04]  /*2b6f0*/  IMAD.WIDE.U32 R4, R3, UR4, RZ ;  /* 0x0000000403047c25 */ /* 0x003fc8000f8e00ff */
[----:B------:R-:W-:Y:S01]  /*2b700*/  IMAD R2, R2, UR4, RZ ;  /* 0x0000000402027c24 */ /* 0x000fe2000f8e02ff */
[----:B------:R0:W-:Y:S03]  /*2b710*/  STL.64 [R1+0x10], R4 ;  /* 0x0000100401007387 */ /* 0x0001e60000100a00 */
[----:B------:R-:W-:Y:S01]  /*2b720*/  IMAD R0, R3, UR5, R2 ;  /* 0x0000000503007c24 */ /* 0x000fe2000f8e0202 */
[----:B------:R-:W-:-:S03]  /*2b730*/  SHF.R.S32.HI R2, RZ, 0x1f, R19 ;  /* 0x0000001fff027819 */ /* 0x000fc60000011413 */
[----:B------:R-:W-:Y:S01]  /*2b740*/  IMAD.IADD R3, R5, 0x1, R0 ;  /* 0x0000000105037824 */ /* 0x000fe200078e0200 */
[----:B------:R-:W-:-:S04]  /*2b750*/  SEL R0, R2, RZ, !P0 ;  /* 0x000000ff02007207 */ /* 0x000fc80004000000 */
[----:B------:R0:W-:Y:S04]  /*2b760*/  STL [R1+0x1c], R3 ;  /* 0x00001c0301007387 */ /* 0x0001e80000100800 */
[----:B------:R0:W-:Y:S01]  /*2b770*/  STL [R1+0x20], R0 ;  /* 0x0000200001007387 */ /* 0x0001e20000100800 */
[----:B------:R-:W-:Y:S05]  /*2b780*/  @!P1 BRA `(.L_x_1953) ;  /* 0x0000000000409947 */ /* 0x000fea0003800000 */
[----:B------:R-:W-:Y:S01]  /*2b790*/  MOV R2, 0x0 ;  /* 0x0000000000027802 */ /* 0x000fe20000000f00 */
[----:B------:R-:W-:Y:S01]  /*2b7a0*/  ULDC.64 UR4, c[0x4][0xc0] ;  /* 0x0100300000047ab9 */ /* 0x000fe20000000a00 */
[----:B------:R-:W-:Y:S01]  /*2b7b0*/  ULDC.64 UR6, c[0x4][0xc8] ;  /* 0x0100320000067ab9 */ /* 0x000fe20000000a00 */
[----:B------:R-:W-:Y:S01]  /*2b7c0*/  ULDC.64 UR8, c[0x4][0x28] ;  /* 0x01000a0000087ab9 */ /* 0x000fe20000000a00 */
[----:B0-----:R-:W-:Y:S02]  /*2b7d0*/  IMAD.U32 R4, RZ, RZ, UR4 ;  /* 0x00000004ff047e24 */ /* 0x001fe4000f8e00ff */
        /* <DEDUP_REMOVED lines=11> */
.L_x_1953:
[----:B------:R-:W-:Y:S05]  /*2b890*/  BSYNC B6 ;  /* 0x0000000000067941 */ /* 0x000fea0003800000 */
.L_x_1952:
[----:B------:R-:W2:Y:S01]  /*2b8a0*/  LDL.LU R21, [R1+0x20] ;  /* 0x0000200001157983 */ /* 0x000ea20000300800 */
[----:B------:R-:W1:Y:S01]  /*2b8b0*/  LDC R7, c[0x0][0x448] ;  /* 0x00011200ff077b82 */ /* 0x000e620000000800 */
[----:B------:R-:W-:Y:S02]  /*2b8c0*/  ULDC.64 UR4, c[0x0][0x2d8] ;  /* 0x0000b60000047ab9 */ /* 0x000fe40000000a00 */
[----:B------:R-:W3:Y:S04]  /*2b8d0*/  LDL.LU R20, [R1+0x1c] ;  /* 0x00001c0001147983 */ /* 0x000ee80000300800 */
[----:B0-----:R-:W3:Y:S04]  /*2b8e0*/  LDL.LU.64 R2, [R1+0x10] ;  /* 0x0000100001027983 */ /* 0x001ee80000300a00 */
[----:B------:R0:W5:Y:S01]  /*2b8f0*/  LDL R8, [R1+0xc] ;  /* 0x00000c0001087983 */ /* 0x0001620000100800 */
[----:B-1----:R-:W-:-:S13]  /*2b900*/  ISETP.NE.AND P0, PT, R7, 0x1, PT ;  /* 0x000000010700780c */ /* 0x002fda0003f05270 */
[----:B------:R-:W1:Y:S01]  /*2b910*/  @P0 LDC R6, c[0x0][0x44c] ;  /* 0x00011300ff060b82 */ /* 0x000e620000000800 */
[C---:B------:R-:W-:Y:S02]  /*2b920*/  LOP3.LUT R9, R29.reuse, 0x40, RZ, 0xfc, !PT ;  /* 0x000000401d097812 */ /* 0x040fe400078efcff */
[----:B------:R-:W-:Y:S01]  /*2b930*/  LOP3.LUT R10, R29, 0x80, RZ, 0xfc, !PT ;  /* 0x000000801d0a7812 */ /* 0x000fe200078efcff */
[----:B---3--:R-:W-:Y:S02]  /*2b940*/  IMAD.MOV.U32 R3, RZ, RZ, R20 ;  /* 0x000000ffff037224 */ /* 0x008fe400078e0014 */
[----:B------:R-:W3:Y:S01]  /*2b950*/  S2R R20, SR_TID.X ;  /* 0x0000000000147919 */ /* 0x000ee20000002100 */
[----:B------:R-:W-:-:S04]  /*2b960*/  IMAD.WIDE.U32 R2, R18, UR4, R2 ;  /* 0x0000000412027c25 */ /* 0x000fc8000f8e0002 */
[----:B------:R-:W-:Y:S01]  /*2b970*/  IMAD R3, R18, UR5, R3 ;  /* 0x0000000512037c24 */ /* 0x000fe2000f8e0203 */
[----:B------:R-:W-:Y:S02]  /*2b980*/  ULDC.64 UR4, c[0x0][0x2e0] ;  /* 0x0000b80000047ab9 */ /* 0x000fe40000000a00 */
[----:B--2---:R-:W-:Y:S02]  /*2b990*/  IMAD R0, R21, UR4, RZ ;  /* 0x0000000415007c24 */ /* 0x004fe4000f8e02ff */
[----:B------:R-:W2:Y:S01]  /*2b9a0*/  S2R R21, SR_TID.X ;  /* 0x0000000000157919 */ /* 0x000ea20000002100 */
[----:B------:R-:W-:-:S04]  /*2b9b0*/  IMAD.WIDE.U32 R2, R27, UR4, R2 ;  /* 0x000000041b027c25 */ /* 0x000fc8000f8e0002 */
[----:B------:R-:W-:Y:S01]  /*2b9c0*/  IMAD R0, R27, UR5, R0 ;  /* 0x000000051b007c24 */ /* 0x000fe2000f8e0200 */
[----:B------:R-:W-:-:S03]  /*2b9d0*/  ULDC.64 UR4, c[0x0][0x2d0] ;  /* 0x0000b40000047ab9 */ /* 0x000fc60000000a00 */
[----:B------:R-:W-:Y:S02]  /*2b9e0*/  IMAD.IADD R3, R3, 0x1, R0 ;  /* 0x0000000103037824 */ /* 0x000fe400078e0200 */
[----:B------:R-:W4:Y:S01]  /*2b9f0*/  @P0 LDC R0, c[0x0][0x450] ;  /* 0x00011400ff000b82 */ /* 0x000f220000000800 */
[----:B---3--:R-:W-:-:S04]  /*2ba00*/  LOP3.LUT R20, R20, 0x7f, RZ, 0xc0, !PT ;  /* 0x0000007f14147812 */ /* 0x008fc800078ec0ff */
[----:B------:R-:W-:Y:S01]  /*2ba10*/  SHF.R.U32.HI R20, RZ, 0x2, R20 ;  /* 0x00000002ff147819 */ /* 0x000fe20000011614 */
[----:B--2---:R-:W-:-:S05]  /*2ba20*/  IMAD.SHL.U32 R21, R21, 0x20, RZ ;  /* 0x0000002015157824 */ /* 0x004fca00078e00ff */
[----:B------:R-:W-:-:S04]  /*2ba30*/  LOP3.LUT R21, R21, 0x60, RZ, 0xc0, !PT ;  /* 0x0000006015157812 */ /* 0x000fc800078ec0ff */
[----:B------:R-:W-:-:S05]  /*2ba40*/  LOP3.LUT R20, R20, R21, RZ, 0xfc, !PT ;  /* 0x0000001514147212 */ /* 0x000fca00078efcff */
[----:B------:R-:W-:-:S04]  /*2ba50*/  IMAD.IADD R5, R20, 0x1, R17 ;  /* 0x0000000114057824 */ /* 0x000fc800078e0211 */
[----:B-1----:R-:W-:-:S04]  /*2ba60*/  @P0 IMAD.HI.U32 R6, R5, R6, RZ ;  /* 0x0000000605060227 */ /* 0x002fc800078e00ff */
[----:B------:R-:W-:Y:S01]  /*2ba70*/  IMAD.MOV.U32 R4, RZ, RZ, R5 ;  /* 0x000000ffff047224 */ /* 0x000fe200078e0005 */
[----:B----4-:R-:W-:Y:S01]  /*2ba80*/  @P0 SHF.R.U32.HI R4, RZ, R0, R6 ;  /* 0x00000000ff040219 */ /* 0x010fe20000011606 */
[----:B------:R-:W1:Y:S04]  /*2ba90*/  S2R R20, SR_TID.X ;  /* 0x0000000000147919 */ /* 0x000e680000002100 */
        /* <DEDUP_REMOVED lines=15> */
[----:B-1----:R-:W-:Y:S02]  /*2bb90*/  LOP3.LUT R20, R20, 0x7f, RZ, 0xc0, !PT ;  /* 0x0000007f14147812 */ /* 0x002fe400078ec0ff */
[----:B------:R-:W-:Y:S01]  /*2bba0*/  IADD3.X R4, R3, UR5, R4, P0, !PT ;  /* 0x0000000503047c10 */ /* 0x000fe200087fe404 */
[----:B------:R-:W-:Y:S01]  /*2bbb0*/  UMOV UR5, 0xffffffff ;  /* 0xffffffff00057882 */ /* 0x000fe20000000000 */
[----:B------:R-:W-:Y:S02]  /*2bbc0*/  ISETP.GE.AND P3, PT, R29, UR4, PT ;  /* 0x000000041d007c0c */ /* 0x000fe4000bf66270 */
[----:B------:R-:W-:-:S02]  /*2bbd0*/  ISETP.GE.AND P0, PT, R9, UR4, PT ;  /* 0x0000000409007c0c */ /* 0x000fc4000bf06270 */
[----:B------:R-:W-:Y:S02]  /*2bbe0*/  ISETP.GE.AND P1, PT, R10, UR4, PT ;  /* 0x000000040a007c0c */ /* 0x000fe4000bf26270 */
[----:B------:R-:W-:Y:S01]  /*2bbf0*/  SHF.R.U32.HI R9, RZ, 0x2, R20 ;  /* 0x00000002ff097819 */ /* 0x000fe20000011614 */
[----:B0-----:R-:W-:Y:S10]  /*2bc00*/  BRA.DIV UR5, `(.L_x_1954) ;  /* 0x0000008a05547947 */ /* 0x001ff4000b800000 */
[----:B------:R-:W0:Y:S01]  /*2bc10*/  SHFL.IDX PT, R3, R0, RZ, 0x1c1f ;  /* 0x001c1fff00037589 */ /* 0x000e2200000e0000 */
[----:B------:R-:W-:Y:S02]  /*2bc20*/  IMAD R35, R35, R7, RZ ;  /* 0x0000000723237224 */ /* 0x000fe400078e02ff */
[----:B------:R-:W-:Y:S01]  /*2bc30*/  IMAD.IADD R17, R9, 0x1, R17 ;  /* 0x0000000109117824 */ /* 0x000fe200078e0211 */
[----:B------:R-:W1:Y:S04]  /*2bc40*/  SHFL.IDX PT, R2, R4, RZ, 0x1c1f ;  /* 0x001c1fff04027589 */ /* 0x000e6800000e0000 */
[----:B------:R-:W-:Y:S01]  /*2bc50*/  ISETP.GE.AND P2, PT, R17, R35, PT ;  /* 0x000000231100720c */ /* 0x000fe20003f46270 */
[----:B------:R-:W-:-:S12]  /*2bc60*/  SHFL.IDX PT, R14, R0, 0x3, 0x1c1f ;  /* 0x007c1f00000e7f89 */ /* 0x000fd800000e0000 */
[----:B0-----:R-:W-:-:S05]  /*2bc70*/  @!P2 IADD3 R3, P4, R29, R3, RZ ;  /* 0x000000031d03a210 */ /* 0x001fca0007f9e0ff */
[----:B-1----:R-:W-:-:S05]  /*2bc80*/  @!P2 IMAD.X R2, RZ, RZ, R2, P4 ;  /* 0x000000ffff02a224 */ /* 0x002fca00020e0602 */
[----:B------:R-:W-:-:S04]  /*2bc90*/  @!P2 LOP3.LUT R3, R3, R2, RZ, 0x3c, !PT ;  /* 0x000000020303a212 */ /* 0x000fc800078e3cff */
[----:B------:R-:W-:-:S04]  /*2bca0*/  @!P2 LOP3.LUT R2, R3, R2, RZ, 0x3c, !PT ;  /* 0x000000020302a212 */ /* 0x000fc800078e3cff */
[----:B------:R-:W-:-:S05]  /*2bcb0*/  @!P2 LOP3.LUT R3, R3, R2, RZ, 0x3c, !PT ;  /* 0x000000020303a212 */ /* 0x000fca00078e3cff */
[----:B-----5:R-:W-:Y:S04]  /*2bcc0*/  @!P2 LDGSTS.E.BYPASS.LTC128B.128 [R8+0x18400], desc[UR42][R2.64], !P3 ;  /* 0x184000000208afae */ /* 0x020fe8000d901d6a */
[----:B------:R-:W-:Y:S04]  /*2bcd0*/  @!P2 LDGSTS.E.BYPASS.LTC128B.128 [R8+0x1a400], desc[UR42][R2.64+0x40], !P0 ;  /* 0x1a4000400208afae */ /* 0x000fe8000c101d6a */
[----:B------:R0:W-:Y:S02]  /*2bce0*/  @!P2 LDGSTS.E.BYPASS.LTC128B.128 [R8+0x1c400], desc[UR42][R2.64+0x80], !P1 ;  /* 0x1c4000800208afae */ /* 0x0001e4000c901d6a */
[----:B0-----:R-:W-:-:S02]  /*2bcf0*/  VIADD R2, R17, 0x20 ;  /* 0x0000002011027836 */ /* 0x001fc40000000000 */
[----:B------:R-:W0:Y:S03]  /*2bd00*/  SHFL.IDX PT, R3, R0, 0x1, 0x1c1f ;  /* 0x003c1f0000037f89 */ /* 0x000e2600000e0000 */
[----:B------:R-:W-:Y:S02]  /*2bd10*/  ISETP.GE.AND P2, PT, R2, R35, PT ;  /* 0x000000230200720c */ /* 0x000fe40003f46270 */
[----:B------:R-:W1:Y:S11]  /*2bd20*/  SHFL.IDX PT, R2, R4, 0x1, 0x1c1f ;  /* 0x003c1f0004027f89 */ /* 0x000e7600000e0000 */
[----:B0-----:R-:W-:-:S05]  /*2bd30*/  @!P2 IADD3 R3, P4, R29, R3, RZ ;  /* 0x000000031d03a210 */ /* 0x001fca0007f9e0ff */
[----:B-1----:R-:W-:-:S05]  /*2bd40*/  @!P2 IMAD.X R2, RZ, RZ, R2, P4 ;  /* 0x000000ffff02a224 */ /* 0x002fca00020e0602 */
[----:B------:R-:W-:-:S04]  /*2bd50*/  @!P2 LOP3.LUT R3, R3, R2, RZ, 0x3c, !PT ;  /* 0x000000020303a212 */ /* 0x000fc800078e3cff */
[----:B------:R-:W-:-:S04]  /*2bd60*/  @!P2 LOP3.LUT R2, R3, R2, RZ, 0x3c, !PT ;  /* 0x000000020302a212 */ /* 0x000fc800078e3cff */
[----:B------:R-:W-:-:S05]  /*2bd70*/  @!P2 LOP3.LUT R3, R3, R2, RZ, 0x3c, !PT ;  /* 0x000000020303a212 */ /* 0x000fca00078e3cff */
[----:B------:R-:W-:Y:S04]  /*2bd80*/  @!P2 LDGSTS.E.BYPASS.LTC128B.128 [R8+0x18c00], desc[UR42][R2.64], !P3 ;  /* 0x18c000000208afae */ /* 0x000fe8000d901d6a */
[----:B------:R-:W-:Y:S04]  /*2bd90*/  @!P2 LDGSTS.E.BYPASS.LTC128B.128 [R8+0x1ac00], desc[UR42][R2.64+0x40], !P0 ;  /* 0x1ac000400208afae */ /* 0x000fe8000c101d6a */
[----:B------:R0:W-:Y:S02]  /*2bda0*/  @!P2 LDGSTS.E.BYPASS.LTC128B.128 [R8+0x1cc00], desc[UR42][R2.64+0x80], !P1 ;  /* 0x1cc000800208afae */ /* 0x0001e4000c901d6a */
[----:B0-----:R-:W-:-:S02]  /*2bdb0*/  VIADD R2, R17, 0x40 ;  /* 0x0000004011027836 */ /* 0x001fc40000000000 */
[----:B------:R-:W0:Y:S03]  /*2bdc0*/  SHFL.IDX PT, R3, R0, 0x2, 0x1c1f ;  /* 0x005c1f0000037f89 */ /* 0x000e2600000e0000 */
[----:B------:R-:W-:Y:S02]  /*2bdd0*/  ISETP.GE.AND P2, PT, R2, R35, PT ;  /* 0x000000230200720c */ /* 0x000fe40003f46270 */
[----:B------:R-:W1:Y:S04]  /*2bde0*/  SHFL.IDX PT, R2, R4, 0x2, 0x1c1f ;  /* 0x005c1f0004027f89 */ /* 0x000e6800000e0000 */
[----:B------:R-:W2:Y:S07]  /*2bdf0*/  SHFL.IDX PT, R4, R4, 0x3, 0x1c1f ;  /* 0x007c1f0004047f89 */ /* 0x000eae00000e0000 */
[----:B0-----:R-:W-:-:S04]  /*2be00*/  @!P2 IADD3 R3, P4, R29, R3, RZ ;  /* 0x000000031d03a210 */ /* 0x001fc80007f9e0ff */
[----:B-1----:R-:W-:-:S04]  /*2be10*/  @!P2 IADD3.X R2, RZ, R2, RZ, P4, !PT ;  /* 0x00000002ff02a210 */ /* 0x002fc800027fe4ff */
[----:B------:R-:W-:-:S04]  /*2be20*/  @!P2 LOP3.LUT R3, R3, R2, RZ, 0x3c, !PT ;  /* 0x000000020303a212 */ /* 0x000fc800078e3cff */
[----:B------:R-:W-:-:S04]  /*2be30*/  @!P2 LOP3.LUT R2, R3, R2, RZ, 0x3c, !PT ;  /* 0x000000020302a212 */ /* 0x000fc800078e3cff */
[----:B------:R-:W-:-:S05]  /*2be40*/  @!P2 LOP3.LUT R3, R3, R2, RZ, 0x3c, !PT ;  /* 0x000000020303a212 */ /* 0x000fca00078e3cff */
[----:B------:R0:W-:Y:S04]  /*2be50*/  @!P2 LDGSTS.E.BYPASS.LTC128B.128 [R8+0x19400], desc[UR42][R2.64], !P3 ;  /* 0x194000000208afae */ /* 0x0001e8000d901d6a */
[----:B------:R0:W-:Y:S04]  /*2be60*/  @!P2 LDGSTS.E.BYPASS.LTC128B.128 [R8+0x1b400], desc[UR42][R2.64+0x40], !P0 ;  /* 0x1b4000400208afae */ /* 0x0001e8000c101d6a */
[----:B--2---:R0:W-:Y:S02]  /*2be70*/  @!P2 LDGSTS.E.BYPASS.LTC128B.128 [R8+0x1d400], desc[UR42][R2.64+0x80], !P1 ;  /* 0x1d4000800208afae */ /* 0x0041e4000c901d6a */
.L_x_2229:
[----:B------:R-:W-:Y:S01]  /*2be80*/  VIADD R0, R17, 0x60 ;  /* 0x0000006011007836 */ /* 0x000fe20000000000 */
[----:B------:R-:W-:Y:S04]  /*2be90*/  BSSY B0, `(.L_x_1955) ;  /* 0x000000b000007945 */ /* 0x000fe80003800000 */
[----:B------:R-:W-:-:S13]  /*2bea0*/  ISETP.GE.AND P2, PT, R0, R35, PT ;  /* 0x000000230000720c */ /* 0x000fda0003f46270 */
[----:B------:R-:W-:Y:S05]  /*2beb0*/  @P2 BRA `(.L_x_1956) ;  /* 0x0000000000202947 */ /* 0x000fea0003800000 */
[----:B0-----:R-:W-:-:S05]  /*2bec0*/  IADD3 R2, P2, R29, R14, RZ ;  /* 0x0000000e1d027210 */ /* 0x001fca0007f5e0ff */
[----:B------:R-:W-:-:S05]  /*2bed0*/  IMAD.X R3, RZ, RZ, R4, P2 ;  /* 0x000000ffff037224 */ /* 0x000fca00010e0604 */
[----:B------:R-:W-:Y:S01]  /*2bee0*/  @!PT LDS RZ, [RZ] ;  /* 0x00000000fffff984 */ /* 0x000fe20000000800 */
[----:B------:R-:W-:Y:S01]  /*2bef0*/  @!PT LDS RZ, [RZ] ;  /* 0x00000000fffff984 */ /* 0x000fe20000000800 */
[----:B------:R-:W-:Y:S01]  /*2bf00*/  @!PT LDS RZ, [RZ] ;  /* 0x00000000fffff984 */ /* 0x000fe20000000800 */
[----:B------:R1:W-:Y:S04]  /*2bf10*/  LDGSTS.E.BYPASS.LTC128B.128 [R8+0x19c00], desc[UR42][R2.64], !P3 ;  /* 0x19c0000002087fae */ /* 0x0003e8000d901d6a */
[----:B------:R1:W-:Y:S04]  /*2bf20*/  LDGSTS.E.BYPASS.LTC128B.128 [R8+0x1bc00], desc[UR42][R2.64+0x40], !P0 ;  /* 0x1bc0004002087fae */ /* 0x0003e8000c101d6a */
[----:B------:R1:W-:Y:S02]  /*2bf30*/  LDGSTS.E.BYPASS.LTC128B.128 [R8+0x1dc00], desc[UR42][R2.64+0x80], !P1 ;  /* 0x1dc0008002087fae */ /* 0x0003e4000c901d6a */
.L_x_1956:
[----:B------:R-:W-:Y:S05]  /*2bf40*/  BSYNC B0 ;  /* 0x0000000000007941 */ /* 0x000fea0003800000 */
.L_x_1955:
[----:B------:R-:W-:Y:S01]  /*2bf50*/  NOP ;  /* 0x0000000000007918 */ /* 0x000fe20000000000 */
[----:B------:R-:W-:-:S13]  /*2bf60*/  PLOP3.LUT P0, PT, PT, PT, PT, 0x80, 0x0 ;  /* 0x000000000000781c */ /* 0x000fda0003f0f070 */
.L_x_1957:
[----:B------:R-:W-:Y:S02]  /*2bf70*/  PLOP3.LUT P1, PT, P1, P0, PT, 0xa2, 0x0 ;  /* 0x000000000000781c */ /* 0x000fe40000f21472 */
[----:B------:R-:W-:-:S08]  /*2bf80*/  @P0 R2UR P1, UR4, R22 ;  /* 0x00000000160402ca */ /* 0x000fd00000020000 */
[----:B------:R-:W-:-:S05]  /*2bf90*/  @P0 PLOP3.LUT P0, PT, P1, PT, PT, 0x80, 0x0 ;  /* 0x000000000000081c */ /* 0x000fca0000f0f070 */
[----:B------:R-:W-:Y:S01]  /*2bfa0*/  @!P1 SYNCS.ARRIVE.TRANS64.RED.A0T1 RZ, [UR4+0x2a800], RZ ;  /* 0x02a800ffffff99a7 */ /* 0x000fe20008200404 */
[----:B------:R-:W-:Y:S07]  /*2bfb0*/  @!P1 ARRIVES.LDGSTSBAR.64.TRANSCNT [UR4+0x2a800] ;  /* 0x02a80000ff0099b0 */ /* 0x000fee0008000a84 */
[----:B------:R-:W-:Y:S05]  /*2bfc0*/  @P0 BRA.U.ANY `(.L_x_1957) ;  /* 0xfffffffd00e80947 */ /* 0x000fea000393ffff */
[----:B01----:R-:W2:Y:S02]  /*2bfd0*/  LDL.LU R2, [R1+0x24] ;  /* 0x0000240001027983 */ /* 0x003ea40000300800 */
[----:B--2---:R-:W-:-:S05]  /*2bfe0*/  VIADD R2, R2, 0x1 ;  /* 0x0000000102027836 */ /* 0x004fca0000000000 */
[----:B------:R0:W-:Y:S01]  /*2bff0*/  STL [R1+0x24], R2 ;  /* 0x0000240201007387 */ /* 0x0001e20000100800 */
[----:B------:R-:W-:-:S04]  /*2c000*/  LEA.HI R0, R2, R2, RZ, 0x1 ;  /* 0x0000000202007211 */ /* 0x000fc800078f08ff */
[----:B------:R-:W-:-:S05]  /*2c010*/  LOP3.LUT R0, R0, 0xfffffffe, RZ, 0xc0, !PT ;  /* 0xfffffffe00007812 */ /* 0x000fca00078ec0ff */
[----:B------:R-:W-:-:S05]  /*2c020*/  IMAD.IADD R0, R2, 0x1, -R0 ;  /* 0x0000000102007824 */ /* 0x000fca00078e0a00 */
[----:B------:R-:W-:Y:S01]  /*2c030*/  SHF.L.U32 R3, R0, 0x1f, RZ ;  /* 0x0000001f00037819 */ /* 0x000fe200000006ff */
[----:B------:R-:W-:Y:S01]  /*2c040*/  NOP ;  /* 0x0000000000007918 */ /* 0x000fe20000000000 */
[----:B0-----:R-:W2:Y:S01]  /*2c050*/  LDL.LU R2, [R1+0x18] ;  /* 0x0000180001027983 */ /* 0x001ea20000300800 */
[----:B------:R0:W-:Y:S01]  /*2c060*/  SYNCS.ARRIVE.TRANS64.A1T0 RZ, [R22+URZ+0x2a800], RZ ;  /* 0x02a800ff16ff79a7 */ /* 0x0001e2000810003f */
[----:B------:R-:W-:Y:S01]  /*2c070*/  BSSY B0, `(.L_x_1958) ;  /* 0x0000005000007945 */ /* 0x000fe20003800000 */
[----:B------:R-:W1:Y:S01]  /*2c080*/  SYNCS.PHASECHK.TRANS64.TRYWAIT P1, [R22+URZ+0x2a820], R3 ;  /* 0x02a82003160075a7 */ /* 0x000e62000802017f */
[----:B--2---:R-:W-:-:S05]  /*2c090*/  VIADD R20, R2, 0xfffffffe ;  /* 0xfffffffe02147836 */ /* 0x004fca0000000000 */
[----:B------:R-:W-:Y:S01]  /*2c0a0*/  ISETP.GE.AND P0, PT, R20, R32, PT ;  /* 0x000000201400720c */ /* 0x000fe20003f06270 */
[----:B01----:R-:W-:-:S12]  /*2c0b0*/  @!P1 BRA `(.L_x_1959) ;  /* 0x0000008800809947 */ /* 0x003fd80003800000 */
.L_x_2230:
[----:B------:R-:W-:Y:S05]  /*2c0c0*/  BSYNC B0 ;  /* 0x0000000000007941 */ /* 0x000fea0003800000 */
.L_x_1958:
[----:B------:R-:W-:Y:S05]  /*2c0d0*/  @!P0 BRA `(.L_x_1960) ;  /* 0x0000001000ec8947 */ /* 0x000fea0003800000 */
[----:B------:R-:W-:Y:S02]  /*2c0e0*/  IMAD.MOV.U32 R5, RZ, RZ, R23 ;  /* 0x000000ffff057224 */ /* 0x000fe400078e0017 */
[----:B------:R-:W-:-:S07]  /*2c0f0*/  IMAD.MOV.U32 R6, RZ, RZ, R25 ;  /* 0x000000ffff067224 */ /* 0x000fce00078e0019 */
.L_x_1980:
[----:B-1----:R-:W1:Y:S01]  /*2c100*/  LDC R7, c[0x0][0x430] ;  /* 0x00010c00ff077b82 */ /* 0x002e620000000800 */
[----:B--2---:R-:W2:Y:S01]  /*2c110*/  S2R R2, SR_TID.X ;  /* 0x0000000000027919 */ /* 0x004ea20000002100 */
[----:B------:R-:W-:Y:S05]  /*2c120*/  YIELD ;  /* 0x0000000000007946 */ /* 0x000fea0003800000 */
[----:B------:R-:W-:Y:S01]  /*2c130*/  ULDC.64 UR4, c[0x0][0x428] ;  /* 0x00010a0000047ab9 */ /* 0x000fe20000000a00 */
[----:B-1----:R-:W-:Y:S02]  /*2c140*/  ISETP.NE.AND P0, PT, R7, 0x1, PT ;  /* 0x000000010700780c */ /* 0x002fe40003f05270 */
[C---:B0-2---:R-:W-:Y:S01]  /*2c150*/  LOP3.LUT R0, R2.reuse, 0x7f, RZ, 0xc0, !PT ;  /* 0x0000007f02007812 */ /* 0x045fe200078ec0ff */
[----:B0-----:R-:W-:-:S10]  /*2c160*/  IMAD.SHL.U32 R3, R2, 0x20, RZ ;  /* 0x0000002002037824 */ /* 0x001fd400078e00ff */
[----:B------:R-:W0:Y:S01]  /*2c170*/  @P0 LDC R4, c[0x0][0x434] ;  /* 0x00010d00ff040b82 */ /* 0x000e220000000800 */
[----:B------:R-:W-:Y:S02]  /*2c180*/  SHF.R.U32.HI R2, RZ, 0x2, R0 ;  /* 0x00000002ff027819 */ /* 0x000fe40000011600 */
[----:B------:R-:W-:-:S03]  /*2c190*/  LOP3.LUT R3, R3, 0x60, RZ, 0xc0, !PT ;  /* 0x0000006003037812 */ /* 0x000fc600078ec0ff */
[----:B------:R-:W-:Y:S02]  /*2c1a0*/  IMAD R2, R20, 0x80, R2 ;  /* 0x0000008014027824 */ /* 0x000fe400078e0202 */
[----:B------:R-:W1:Y:S03]  /*2c1b0*/  @P0 LDC R0, c[0x0][0x438] ;  /* 0x00010e00ff000b82 */ /* 0x000e660000000800 */
[----:B------:R-:W-:-:S05]  /*2c1c0*/  IADD3 R3, R3, R2, R33 ;  /* 0x0000000203037210 */ /* 0x000fca0007ffe021 */
[----:B------:R-:W-:Y:S02]  /*2c1d0*/  IMAD.MOV.U32 R2, RZ, RZ, R3 ;  /* 0x000000ffff027224 */ /* 0x000fe400078e0003 */
[----:B0-----:R-:W-:-:S05]  /*2c1e0*/  @P0 IMAD.HI.U32 R4, R3, R4, RZ ;  /* 0x0000000403040227 */ /* 0x001fca00078e00ff */
[----:B-1----:R-:W-:-:S05]  /*2c1f0*/  @P0 SHF.R.U32.HI R2, RZ, R0, R4 ;  /* 0x00000000ff020219 */ /* 0x002fca0000011604 */
[----:B------:R-:W-:-:S04]  /*2c200*/  IMAD.MOV R0, RZ, RZ, -R2 ;  /* 0x000000ffff007224 */ /* 0x000fc800078e0a02 */
[----:B------:R-:W-:Y:S01]  /*2c210*/  IMAD R7, R7, R0, R3 ;  /* 0x0000000007077224 */ /* 0x000fe200078e0203 */
[----:B------:R-:W-:Y:S01]  /*2c220*/  SHF.R.S32.HI R3, RZ, 0x1f, R2 ;  /* 0x0000001fff037819 */ /* 0x000fe20000011402 */
[----:B------:R-:W-:-:S04]  /*2c230*/  IMAD R0, R34, UR4, RZ ;  /* 0x0000000422007c24 */ /* 0x000fc8000f8e02ff */
[C---:B------:R-:W-:Y:S02]  /*2c240*/  IMAD R0, R28.reuse, UR5, R0 ;  /* 0x000000051c007c24 */ /* 0x040fe4000f8e0200 */
[----:B------:R-:W-:Y:S01]  /*2c250*/  IMAD.WIDE.U32 R2, R28, UR4, R2 ;  /* 0x000000041c027c25 */ /* 0x000fe2000f8e0002 */
[----:B------:R-:W-:-:S03]  /*2c260*/  ULDC.64 UR4, c[0x0][0x418] ;  /* 0x0001060000047ab9 */ /* 0x000fc60000000a00 */
[----:B------:R-:W-:Y:S01]  /*2c270*/  IMAD.IADD R0, R0, 0x1, R3 ;  /* 0x0000000100007824 */ /* 0x000fe200078e0203 */
[----:B------:R-:W-:-:S04]  /*2c280*/  LEA R8, P0, R2, UR4, 0x2 ;  /* 0x0000000402087c11 */ /* 0x000fc8000f8010ff */
[----:B------:R-:W-:-:S05]  /*2c290*/  LEA.HI.X R9, R2, UR5, R0, 0x2, P0 ;  /* 0x0000000502097c11 */ /* 0x000fca00080f1400 */
[----:B------:R-:W2:Y:S01]  /*2c2a0*/  LDG.E R8, desc[UR42][R8.64] ;  /* 0x0000002a08087981 */ /* 0x000ea2000c1e1900 */
[----:B------:R-:W-:Y:S01]  /*2c2b0*/  IMAD.U32 R10, RZ, RZ, UR39 ;  /* 0x00000027ff0a7e24 */ /* 0x000fe2000f8e00ff */
[C---:B------:R-:W-:Y:S01]  /*2c2c0*/  ISETP.GT.AND P1, PT, R20.reuse, R32, PT ;  /* 0x000000201400720c */ /* 0x040fe20003f24270 */
[----:B------:R-:W-:Y:S02]  /*2c2d0*/  VIADD R23, R5, 0x1 ;  /* 0x0000000105177836 */ /* 0x000fe40000000000 */
[----:B------:R-:W-:Y:S01]  /*2c2e0*/  VIADD R20, R20, 0xffffffff ;  /* 0xffffffff14147836 */ /* 0x000fe20000000000 */
[----:B------:R-:W-:Y:S02]  /*2c2f0*/  ISETP.NE.AND P2, PT, R10, 0x3, PT ;  /* 0x000000030a00780c */ /* 0x000fe40003f45270 */
[----:B------:R-:W-:-:S04]  /*2c300*/  ISETP.NE.AND P0, PT, R23, 0x2, PT ;  /* 0x000000021700780c */ /* 0x000fc80003f05270 */
[----:B------:R-:W-:Y:S02]  /*2c310*/  SEL R25, RZ, 0x1, P0 ;  /* 0x00000001ff197807 */ /* 0x000fe40000000000 */
[----:B------:R-:W-:Y:S02]  /*2c320*/  SEL R23, R23, RZ, P0 ;  /* 0x000000ff17177207 */ /* 0x000fe40000000000 */
[----:B------:R-:W-:Y:S02]  /*2c330*/  LOP3.LUT R25, R6, R25, RZ, 0x3c, !PT ;  /* 0x0000001906197212 */ /* 0x000fe400078e3cff */
[----:B--2---:R-:W-:Y:S01]  /*2c340*/  SHF.R.S32.HI R10, RZ, 0x1f, R8 ;  /* 0x0000001fff0a7819 */ /* 0x004fe20000011408 */
[----:B------:R-:W-:Y:S06]  /*2c350*/  @!P2 BRA `(.L_x_1961) ;  /* 0x000000000004a947 */ /* 0x000fec0003800000 */
[----:B------:R-:W-:Y:S01]  /*2c360*/  BPT.TRAP 0x1 ;  /* 0x000000040000795c */ /* 0x000fe20000300000 */
.L_x_1961:
[----:B------:R-:W-:Y:S01]  /*2c370*/  IMAD R4, R23, 0x8, R22 ;  /* 0x0000000817047824 */ /* 0x000fe200078e0216 */
[----:B------:R-:W-:Y:S01]  /*2c380*/  SHF.L.U32 R17, R25, 0x1f, RZ ;  /* 0x0000001f19117819 */ /* 0x000fe200000006ff */
[----:B------:R-:W-:Y:S01]  /*2c390*/  BSSY B0, `(.L_x_1962) ;  /* 0x0000004000007945 */ /* 0x000fe20003800000 */
[----:B------:R-:W-:Y:S02]  /*2c3a0*/  SHF.R.S32.HI R9, RZ, 0x1f, R7 ;  /* 0x0000001fff097819 */ /* 0x000fe40000011407 */
[----:B------:R-:W0:Y:S02]  /*2c3b0*/  SYNCS.PHASECHK.TRANS64.TRYWAIT P0, [R4+URZ+0x2a880], R17 ;  /* 0x02a88011040075a7 */ /* 0x000e24000800017f */
[----:B0-----:R-:W-:Y:S05]  /*2c3c0*/  @!P0 BRA `(.L_x_1963) ;  /* 0x0000008400d08947 */ /* 0x001fea0003800000 */
.L_x_2231:
[----:B------:R-:W-:Y:S05]  /*2c3d0*/  BSYNC B0 ;  /* 0x0000000000007941 */ /* 0x000fea0003800000 */
.L_x_1962:
[----:B------:R-:W-:Y:S01]  /*2c3e0*/  ULDC.64 UR4, c[0x0][0x328] ;  /* 0x0000ca0000047ab9 */ /* 0x000fe20000000a00 */
[----:B------:R-:W1:Y:S01]  /*2c3f0*/  LDC R11, c[0x0][0x2f4] ;  /* 0x0000bd00ff0b7b82 */ /* 0x000e620000000800 */
[----:B------:R-:W-:Y:S01]  /*2c400*/  IMAD R0, R9, UR4, RZ ;  /* 0x0000000409007c24 */ /* 0x000fe2000f8e02ff */
[----:B------:R-:W-:Y:S01]  /*2c410*/  ULDC.64 UR6, c[0x0][0x318] ;  /* 0x0000c60000067ab9 */ /* 0x000fe20000000a00 */
[----:B------:R-:W-:Y:S01]  /*2c420*/  IMAD.WIDE.U32 R2, R7, UR4, RZ ;  /* 0x0000000407027c25 */ /* 0x000fe2000f8e00ff */
[C---:B------:R-:W-:Y:S02]  /*2c430*/  LOP3.LUT R13, R29.reuse, 0x80, RZ, 0xfc, !PT ;  /* 0x000000801d0d7812 */ /* 0x040fe400078efcff */
[----:B------:R-:W-:Y:S01]  /*2c440*/  LOP3.LUT R12, R29, 0x40, RZ, 0xfc, !PT ;  /* 0x000000401d0c7812 */ /* 0x000fe200078efcff */
[----:B------:R-:W-:Y:S01]  /*2c450*/  IMAD R0, R7, UR5, R0 ;  /* 0x0000000507007c24 */ /* 0x000fe2000f8e0200 */
[----:B------:R-:W-:Y:S01]  /*2c460*/  ULDC.64 UR4, c[0x0][0x338] ;  /* 0x0000ce0000047ab9 */ /* 0x000fe20000000a00 */
[----:B------:R-:W-:-:S02]  /*2c470*/  IMAD R35, R23, 0x6000, R37 ;  /* 0x0000600017237824 */ /* 0x000fc400078e0225 */
[----:B------:R-:W-:Y:S02]  /*2c480*/  IMAD.IADD R3, R3, 0x1, R0 ;  /* 0x0000000103037824 */ /* 0x000fe400078e0200 */
[----:B------:R-:W-:Y:S02]  /*2c490*/  IMAD R0, R10, UR4, RZ ;  /* 0x000000040a007c24 */ /* 0x000fe4000f8e02ff */
[----:B------:R-:W-:-:S04]  /*2c4a0*/  IMAD.WIDE.U32 R2, R8, UR4, R2 ;  /* 0x0000000408027c25 */ /* 0x000fc8000f8e0002 */
[----:B------:R-:W-:Y:S01]  /*2c4b0*/  IMAD R0, R8, UR5, R0 ;  /* 0x0000000508007c24 */ /* 0x000fe2000f8e0200 */
[----:B------:R-:W-:-:S03]  /*2c4c0*/  ULDC.64 UR4, c[0x0][0x330] ;  /* 0x0000cc0000047ab9 */ /* 0x000fc60000000a00 */
[----:B------:R-:W-:Y:S01]  /*2c4d0*/  IMAD.IADD R3, R3, 0x1, R0 ;  /* 0x0000000103037824 */ /* 0x000fe200078e0200 */
[-C--:B-1----:R-:W-:Y:S02]  /*2c4e0*/  ISETP.GE.AND P2, PT, R13, R11.reuse, PT ;  /* 0x0000000b0d00720c */ /* 0x082fe40003f46270 */
[-C--:B------:R-:W-:Y:S01]  /*2c4f0*/  ISETP.GE.AND P3, PT, R12, R11.reuse, PT ;  /* 0x0000000b0c00720c */ /* 0x080fe20003f66270 */
[C---:B------:R-:W-:Y:S01]  /*2c500*/  IMAD.WIDE.U32 R2, R18.reuse, UR4, R2 ;  /* 0x0000000412027c25 */ /* 0x040fe2000f8e0002 */
[----:B------:R-:W-:Y:S01]  /*2c510*/  UMOV UR4, 0xffffffff ;  /* 0xffffffff00047882 */ /* 0x000fe20000000000 */
[----:B------:R-:W-:Y:S02]  /*2c520*/  ISETP.GE.AND P4, PT, R29, R11, PT ;  /* 0x0000000b1d00720c */ /* 0x000fe40003f86270 */
[----:B------:R-:W-:Y:S01]  /*2c530*/  IMAD R27, R18, UR5, R3 ;  /* 0x00000005121b7c24 */ /* 0x000fe2000f8e0203 */
[----:B------:R-:W-:-:S04]  /*2c540*/  IADD3 R21, P0, R2, UR6, RZ ;  /* 0x0000000602157c10 */ /* 0x000fc8000ff1e0ff */
[----:B------:R-:W-:Y:S01]  /*2c550*/  IADD3.X R27, R27, UR7, RZ, P0, !PT ;  /* 0x000000071b1b7c10 */ /* 0x000fe200087fe4ff */
[----:B------:R-:W-:Y:S08]  /*2c560*/  BRA.DIV UR4, `(.L_x_1964) ;  /* 0x00000086047c7947 */ /* 0x000ff0000b800000 */
[----:B------:R-:W1:Y:S04]  /*2c570*/  SHFL.IDX PT, R2, R21, RZ, 0x1c1f ;  /* 0x001c1fff15027589 */ /* 0x000e6800000e0000 */
[----:B------:R-:W2:Y:S01]  /*2c580*/  SHFL.IDX PT, R0, R27, RZ, 0x1c1f ;  /* 0x001c1fff1b007589 */ /* 0x000ea200000e0000 */
        /* <DEDUP_REMOVED lines=17> */
[----:B------:R1:W2:Y:S04]  /*2c6a0*/  SHFL.IDX PT, R35, R27, 0x3, 0x1c1f ;  /* 0x007c1f001b237f89 */ /* 0x0002a800000e0000 */
[----:B------:R-:W-:Y:S04]  /*2c6b0*/  LDGSTS.E.BYPASS.LTC128B.128 [R0+0xd400], desc[UR42][R2.64], !P4 ;  /* 0x0d40000002007fae */ /* 0x000fe8000e101d6a */
[----:B------:R-:W-:Y:S04]  /*2c6c0*/  LDGSTS.E.BYPASS.LTC128B.128 [R0+0xf400], desc[UR42][R2.64+0x40], !P3 ;  /* 0x0f40004002007fae */ /* 0x000fe8000d901d6a */
[----:B------:R3:W-:Y:S04]  /*2c6d0*/  LDGSTS.E.BYPASS.LTC128B.128 [R0+0x11400], desc[UR42][R2.64+0x80], !P2 ;  /* 0x1140008002007fae */ /* 0x0007e8000d101d6a */
[----:B--23--:R1:W3:Y:S02]  /*2c6e0*/  SHFL.IDX PT, R2, R21, 0x3, 0x1c1f ;  /* 0x007c1f0015027f89 */ /* 0x00c2e400000e0000 */
.L_x_2241:
[----:B---3--:R-:W-:-:S05]  /*2c6f0*/  IADD3 R2, P0, R29, R2, RZ ;  /* 0x000000021d027210 */ /* 0x008fca0007f1e0ff */
        /* <DEDUP_REMOVED lines=9> */
.L_x_1965:
        /* <DEDUP_REMOVED lines=11> */
.L_x_1966:
[----:B------:R2:W-:Y:S01]  /*2c840*/  SYNCS.ARRIVE.TRANS64.A1T0 RZ, [R4+URZ+0x2a870], RZ ;  /* 0x02a870ff04ff79a7 */ /* 0x0005e2000810003f */
[----:B------:R-:W-:Y:S05]  /*2c850*/  @!P3 BRA `(.L_x_1967) ;  /* 0x000000000004b947 */ /* 0x000fea0003800000 */
[----:B------:R-:W-:Y:S01]  /*2c860*/  BPT.TRAP 0x1 ;  /* 0x000000040000795c */ /* 0x000fe20000300000 */
.L_x_1967:
[----:B------:R-:W3:Y:S01]  /*2c870*/  SYNCS.PHASECHK.TRANS64.TRYWAIT P0, [R4+URZ+0x2a840], R17 ;  /* 0x02a84011040075a7 */ /* 0x000ee2000800017f */
[----:B------:R-:W-:Y:S04]  /*2c880*/  BSSY B0, `(.L_x_1968) ;  /* 0x0000002000007945 */ /* 0x000fe80003800000 */
[----:B---3--:R-:W-:Y:S05]  /*2c890*/  @!P0 BRA `(.L_x_1969) ;  /* 0x0000008400e48947 */ /* 0x008fea0003800000 */
.L_x_2242:
[----:B------:R-:W-:Y:S05]  /*2c8a0*/  BSYNC B0 ;  /* 0x0000000000007941 */ /* 0x000fea0003800000 */
.L_x_1968:
[----:B------:R-:W-:Y:S01]  /*2c8b0*/  ULDC.64 UR4, c[0x0][0x300] ;  /* 0x0000c00000047ab9 */ /* 0x000fe20000000a00 */
[----:B------:R-:W4:Y:S01]  /*2c8c0*/  LDC R11, c[0x0][0x2f4] ;  /* 0x0000bd00ff0b7b82 */ /* 0x000f220000000800 */
[----:B------:R-:W-:Y:S01]  /*2c8d0*/  IMAD R9, R9, UR4, RZ ;  /* 0x0000000409097c24 */ /* 0x000fe2000f8e02ff */
[----:B------:R-:W-:Y:S01]  /*2c8e0*/  ULDC.64 UR6, c[0x0][0x2e8] ;  /* 0x0000ba0000067ab9 */ /* 0x000fe20000000a00 */
[----:B------:R-:W-:Y:S01]  /*2c8f0*/  IMAD.WIDE.U32 R2, R7, UR4, RZ ;  /* 0x0000000407027c25 */ /* 0x000fe2000f8e00ff */
        /* <DEDUP_REMOVED lines=10> */
[C---:B------:R-:W-:Y:S01]  /*2c9a0*/  IMAD.WIDE.U32 R2, R18.reuse, UR4, R2 ;  /* 0x0000000412027c25 */ /* 0x040fe2000f8e0002 */
[----:B------:R-:W-:Y:S01]  /*2c9b0*/  UMOV UR4, 0xffffffff ;  /* 0xffffffff00047882 */ /* 0x000fe20000000000 */
[-C--:B----4-:R-:W-:Y:S02]  /*2c9c0*/  ISETP.GE.AND P2, PT, R13, R11.reuse, PT ;  /* 0x0000000b0d00720c */ /* 0x090fe40003f46270 */
[----:B------:R-:W-:Y:S01]  /*2c9d0*/  IMAD R8, R18, UR5, R3 ;  /* 0x0000000512087c24 */ /* 0x000fe2000f8e0203 */
[----:B------:R-:W-:Y:S02]  /*2c9e0*/  IADD3 R7, P0, R2, UR6, RZ ;  /* 0x0000000602077c10 */ /* 0x000fe4000ff1e0ff */
[----:B------:R-:W-:Y:S02]  /*2c9f0*/  ISETP.GE.AND P3, PT, R12, R11, PT ;  /* 0x0000000b0c00720c */ /* 0x000fe40003f66270 */
[----:B------:R-:W-:-:S02]  /*2ca00*/  IADD3.X R8, R8, UR7, RZ, P0, !PT ;  /* 0x0000000708087c10 */ /* 0x000fc400087fe4ff */
[----:B------:R-:W-:Y:S01]  /*2ca10*/  ISETP.GE.AND P4, PT, R29, R11, PT ;  /* 0x0000000b1d00720c */ /* 0x000fe20003f86270 */
[----:B------:R-:W-:-:S12]  /*2ca20*/  BRA.DIV UR4, `(.L_x_1970) ;  /* 0x0000008604947947 */ /* 0x000fd8000b800000 */
[----:B------:R-:W4:Y:S04]  /*2ca30*/  SHFL.IDX PT, R2, R7, RZ, 0x1c1f ;  /* 0x001c1fff07027589 */ /* 0x000f2800000e0000 */
[----:B------:R-:W5:Y:S04]  /*2ca40*/  SHFL.IDX PT, R3, R8, RZ, 0x1c1f ;  /* 0x001c1fff08037589 */ /* 0x000f6800000e0000 */
[----:B------:R-:W-:Y:S01]  /*2ca50*/  SHFL.IDX PT, R9, R8, 0x2, 0x1c1f ;  /* 0x005c1f0008097f89 */ /* 0x000fe200000e0000 */
        /* <DEDUP_REMOVED lines=15> */
[----:B------:R4:W0:Y:S04]  /*2cb50*/  SHFL.IDX PT, R9, R8, 0x3, 0x1c1f ;  /* 0x007c1f0008097f89 */ /* 0x00082800000e0000 */
[----:B------:R-:W-:Y:S04]  /*2cb60*/  LDGSTS.E.BYPASS.LTC128B.128 [R0+0x1f400], desc[UR42][R2.64], !P4 ;  /* 0x1f40000002007fae */ /* 0x000fe8000e101d6a */
[----:B------:R-:W-:Y:S04]  /*2cb70*/  LDGSTS.E.BYPASS.LTC128B.128 [R0+0x21400], desc[UR42][R2.64+0x40], !P3 ;  /* 0x2140004002007fae */ /* 0x000fe8000d901d6a */
[----:B------:R5:W-:Y:S04]  /*2cb80*/  LDGSTS.E.BYPASS.LTC128B.128 [R0+0x23400], desc[UR42][R2.64+0x80], !P2 ;  /* 0x2340008002007fae */ /* 0x000be8000d101d6a */
[----:B-----5:R4:W0:Y:S02]  /*2cb90*/  SHFL.IDX PT, R2, R7, 0x3, 0x1c1f ;  /* 0x007c1f0007027f89 */ /* 0x02082400000e0000 */
.L_x_2252:
[----:B0-----:R-:W-:-:S05]  /*2cba0*/  IADD3 R2, P0, R29, R2, RZ ;  /* 0x000000021d027210 */ /* 0x001fca0007f1e0ff */
        /* <DEDUP_REMOVED lines=9> */
.L_x_1971:
        /* <DEDUP_REMOVED lines=11> */
.L_x_1972:
[----:B------:R-:W-:Y:S01]  /*2ccf0*/  IMAD.U32 R0, RZ, RZ, UR37 ;  /* 0x00000025ff007e24 */ /* 0x000fe2000f8e00ff */
[----:B------:R0:W-:Y:S04]  /*2cd00*/  SYNCS.ARRIVE.TRANS64.A1T0 RZ, [R4+URZ+0x2a830], RZ ;  /* 0x02a830ff04ff79a7 */ /* 0x0001e8000810003f */
[----:B------:R-:W-:-:S13]  /*2cd10*/  ISETP.NE.AND P0, PT, R0, 0x3, PT ;  /* 0x000000030000780c */ /* 0x000fda0003f05270 */
[----:B0-----:R-:W-:Y:S05]  /*2cd20*/  @!P0 BRA `(.L_x_1973) ;  /* 0x0000000000048947 */ /* 0x001fea0003800000 */
[----:B------:R-:W-:Y:S01]  /*2cd30*/  BPT.TRAP 0x1 ;  /* 0x000000040000795c */ /* 0x000fe20000300000 */
.L_x_1973:
[----:B------:R-:W-:Y:S01]  /*2cd40*/  LOP3.LUT R0, R6, 0x1, RZ, 0x3c, !PT ;  /* 0x0000000106007812 */ /* 0x000fe200078e3cff */
[----:B------:R-:W-:Y:S01]  /*2cd50*/  IMAD R3, R5, 0x8, R22 ;  /* 0x0000000805037824 */ /* 0x000fe200078e0216 */
[----:B------:R-:W-:Y:S02]  /*2cd60*/  BSSY B0, `(.L_x_1974) ;  /* 0x0000004000007945 */ /* 0x000fe40003800000 */
[----:B------:R-:W-:-:S04]  /*2cd70*/  SHF.L.U32 R0, R0, 0x1f, RZ ;  /* 0x0000001f00007819 */ /* 0x000fc800000006ff */
[----:B------:R-:W0:Y:S02]  /*2cd80*/  SYNCS.PHASECHK.TRANS64.TRYWAIT P2, [R3+URZ+0x2a870], R0 ;  /* 0x02a87000030075a7 */ /* 0x000e24000804017f */
[----:B0-----:R-:W-:Y:S05]  /*2cd90*/  @!P2 BRA `(.L_x_1975) ;  /* 0x0000008400e8a947 */ /* 0x001fea0003800000 */
.L_x_2253:
[----:B------:R-:W-:Y:S05]  /*2cda0*/  BSYNC B0 ;  /* 0x0000000000007941 */ /* 0x000fea0003800000 */
.L_x_1974:
[----:B------:R-:W-:-:S05]  /*2cdb0*/  IMAD.U32 R2, RZ, RZ, UR39 ;  /* 0x00000027ff027e24 */ /* 0x000fca000f8e00ff */
[----:B------:R-:W-:-:S13]  /*2cdc0*/  ISETP.NE.AND P2, PT, R2, 0x3, PT ;  /* 0x000000030200780c */ /* 0x000fda0003f45270 */
[----:B------:R-:W-:Y:S05]  /*2cdd0*/  @!P2 BRA `(.L_x_1976) ;  /* 0x000000000004a947 */ /* 0x000fea0003800000 */
[----:B------:R-:W-:Y:S01]  /*2cde0*/  BPT.TRAP 0x1 ;  /* 0x000000040000795c */ /* 0x000fe20000300000 */
.L_x_1976:
[----:B------:R-:W-:Y:S01]  /*2cdf0*/  SHF.L.U32 R2, R6, 0x1f, RZ ;  /* 0x0000001f06027819 */ /* 0x000fe200000006ff */
[----:B------:R-:W-:-:S03]  /*2ce00*/  IMAD R0, R5, 0x6000, RZ ;  /* 0x0000600005007824 */ /* 0x000fc600078e02ff */
[----:B------:R-:W0:Y:S02]  /*2ce10*/  SYNCS.PHASECHK.TRANS64.TRYWAIT P2, [R3+URZ+0x2a860], R2 ;  /* 0x02a86002030075a7 */ /* 0x000e24000804017f */
[----:B0-----:R-:W-:Y:S05]  /*2ce20*/  @!P2 BRA `(.L_x_1977) ;  /* 0x0000008400d8a947 */ /* 0x001fea0003800000 */
.L_x_2254:
[----:B--23--:R-:W2:Y:S04]  /*2ce30*/  LDL R4, [R1+0x8] ;  /* 0x0000080001047983 */ /* 0x00cea80000100800 */
[----:B----4-:R-:W3:Y:S01]  /*2ce40*/  LDL R8, [R1] ;  /* 0x0000000001087983 */ /* 0x010ee20000100800 */
[----:B------:R-:W-:Y:S05]  /*2ce50*/  WARPSYNC.ALL ;  /* 0x0000000000007948 */ /* 0x000fea0003800000 */
[----:B------:R-:W4:Y:S01]  /*2ce60*/  LDL R17, [R1+0x4] ;  /* 0x0000040001117983 */ /* 0x000f220000100800 */
[----:B--2---:R-:W-:-:S02]  /*2ce70*/  LOP3.LUT R5, R0, R4, RZ, 0xfc, !PT ;  /* 0x0000000400057212 */ /* 0x004fc400078efcff */
[----:B---3--:R-:W-:-:S03]  /*2ce80*/  IADD3 R0, R22, R0, R8 ;  /* 0x0000000016007210 */ /* 0x008fc60007ffe008 */
[----:B------:R-:W-:-:S05]  /*2ce90*/  IMAD.IADD R2, R22, 0x1, R5 ;  /* 0x0000000116027824 */ /* 0x000fca00078e0205 */
        /* <DEDUP_REMOVED lines=18> */
[----:B------:R-:W0:Y:S01]  /*2cfc0*/  LDSM.16.MT88.4 R4, [R2+0xcc00] ;  /* 0x00cc00000204783b */ /* 0x000e220000004200 */
[----:B------:R-:W-:Y:S02]  /*2cfd0*/  IADD3 R12, R30, 0x400, R0 ;  /* 0x000004001e0c7810 */ /* 0x000fe40007ffe000 */
        /* <DEDUP_REMOVED lines=18> */
[----:B----4-:R-:W-:Y:S02]  /*2d100*/  IADD3 R0, R17, 0x400, R0 ;  /* 0x0000040011007810 */ /* 0x010fe40007ffe000 */
        /* <DEDUP_REMOVED lines=24> */
[----:B------:R-:W0:Y:S01]  /*2d290*/  LDSM.16.MT88.4 R4, [R2+0xfc00] ;  /* 0x00fc00000204783b */ /* 0x000e220000004200 */
[----:B------:R-:W-:Y:S01]  /*2d2a0*/  IMAD.U32 R12, RZ, RZ, UR39 ;  /* 0x00000027ff0c7e24 */ /* 0x000fe2000f8e00ff */
[C-C-:B0-----:R-:W-:Y:S02]  /*2d2b0*/  PRMT R8, R4.reuse, 0x6420, R5.reuse ;  /* 0x0000642004087816 */ /* 0x141fe40000000005 */
[----:B------:R-:W-:Y:S02]  /*2d2c0*/  PRMT R9, R4, 0x7531, R5 ;  /* 0x0000753104097816 */ /* 0x000fe40000000005 */
[----:B------:R-:W-:-:S02]  /*2d2d0*/  PRMT R10, R6, 0x6420, R7 ;  /* 0x00006420060a7816 */ /* 0x000fc40000000007 */
[----:B------:R-:W-:-:S05]  /*2d2e0*/  PRMT R11, R6, 0x7531, R7 ;  /* 0x00007531060b7816 */ /* 0x000fca0000000007 */
[----:B------:R-:W-:Y:S04]  /*2d2f0*/  STSM.16.M88.4 [R0+0x2000], R8 ;  /* 0x0020000800007844 */ /* 0x000fe80000000200 */
[----:B------:R-:W0:Y:S01]  /*2d300*/  LDSM.16.MT88.4 R4, [R2+0x11c00] ;  /* 0x011c00000204783b */ /* 0x000e220000004200 */
[----:B------:R-:W-:Y:S02]  /*2d310*/  ISETP.NE.AND P2, PT, R12, 0x3, PT ;  /* 0x000000030c00780c */ /* 0x000fe40003f45270 */
        /* <DEDUP_REMOVED lines=13> */
.L_x_1978:
[----:B--2---:R2:W-:Y:S01]  /*2d3f0*/  SYNCS.ARRIVE.TRANS64.A1T0 RZ, [R3+URZ+0x2a850], RZ ;  /* 0x02a850ff03ff79a7 */ /* 0x0045e2000810003f */
[----:B------:R-:W-:Y:S06]  /*2d400*/  BAR.SYNC.DEFER_BLOCKING 0x2, 0x80 ;  /* 0x0082000000007b1d */ /* 0x000fec0000010000 */
[----:B------:R-:W-:Y:S05]  /*2d410*/  @!P0 BRA `(.L_x_1979) ;  /* 0x0000000000048947 */ /* 0x000fea0003800000 */
[----:B------:R-:W-:Y:S01]  /*2d420*/  BPT.TRAP 0x1 ;  /* 0x000000040000795c */ /* 0x000fe20000300000 */
.L_x_1979:
[----:B--2---:R-:W-:Y:S02]  /*2d430*/  VIADD R3, R3, 0x2a880 ;  /* 0x0002a88003037836 */ /* 0x004fe40000000000 */
[----:B------:R-:W-:Y:S02]  /*2d440*/  IMAD.MOV.U32 R5, RZ, RZ, R23 ;  /* 0x000000ffff057224 */ /* 0x000fe400078e0017 */
[----:B------:R-:W-:Y:S01]  /*2d450*/  IMAD.MOV.U32 R6, RZ, RZ, R25 ;  /* 0x000000ffff067224 */ /* 0x000fe200078e0019 */
[----:B------:R-:W-:-:S04]  /*2d460*/  PRMT R3, R36, 0x654, R3 ;  /* 0x0000065424037816 */ /* 0x000fc80000000003 */
[----:B------:R2:W-:Y:S01]  /*2d470*/  SYNCS.ARRIVE.TRANS64.RED.A1T0 RZ, [R3+URZ], RZ ;  /* 0x000000ff03ff79a7 */ /* 0x0005e2000810043f */
[----:B------:R-:W-:Y:S05]  /*2d480*/  @P1 BRA `(.L_x_1980) ;  /* 0xffffffec001c1947 */ /* 0x000fea000383ffff */
.L_x_1960:
[----:B0-----:R-:W0:Y:S01]  /*2d490*/  S2R R0, SR_TID.X ;  /* 0x0000000000007919 */ /* 0x001e220000002100 */
        /* <DEDUP_REMOVED lines=8> */
[----:B--2---:R-:W2:Y:S01]  /*2d520*/  LDC.64 R2, c[0x0][0xc60] ;  /* 0x00031800ff027b82 */ /* 0x004ea20000000a00 */
        /* <DEDUP_REMOVED lines=9> */
.L_x_1982:
[----:B------:R-:W-:Y:S05]  /*2d5c0*/  BSYNC B0 ;  /* 0x0000000000007941 */ /* 0x000fea0003800000 */
.L_x_1981:
[----:B------:R-:W-:Y:S05]  /*2d5d0*/  @!P0 BRA `(.L_x_1983) ;  /* 0x0000000000048947 */ /* 0x000fea0003800000 */
[----:B------:R-:W-:Y:S01]  /*2d5e0*/  BPT.TRAP 0x1 ;  /* 0x000000040000795c */ /* 0x000fe20000300000 */
.L_x_1983:
[----:B--2---:R-:W-:Y:S01]  /*2d5f0*/  LOP3.LUT R3, R25, 0x1, RZ, 0x3c, !PT ;  /* 0x0000000119037812 */ /* 0x004fe200078e3cff */
[----:B------:R-:W-:Y:S01]  /*2d600*/  IMAD R12, R23, 0x8, R22 ;  /* 0x00000008170c7824 */ /* 0x000fe200078e0216 */
[----:B------:R-:W-:Y:S02]  /*2d610*/  BSSY B0, `(.L_x_1984) ;  /* 0x0000004000007945 */ /* 0x000fe40003800000 */
[----:B------:R-:W-:-:S04]  /*2d620*/  SHF.L.U32 R3, R3, 0x1f, RZ ;  /* 0x0000001f03037819 */ /* 0x000fc800000006ff */
[----:B------:R-:W0:Y:S02]  /*2d630*/  SYNCS.PHASECHK.TRANS64.TRYWAIT P1, [R12+URZ+0x2a870], R3 ;  /* 0x02a870030c0075a7 */ /* 0x000e24000802017f */
[----:B0-----:R-:W-:Y:S05]  /*2d640*/  @!P1 BRA `(.L_x_1985) ;  /* 0x0000007c00e49947 */ /* 0x001fea0003800000 */
.L_x_2255:
[----:B------:R-:W-:Y:S05]  /*2d650*/  BSYNC B0 ;  /* 0x0000000000007941 */ /* 0x000fea0003800000 */
.L_x_1984:
[----:B------:R-:W-:-:S05]  /*2d660*/  IMAD.U32 R0, RZ, RZ, UR39 ;  /* 0x00000027ff007e24 */ /* 0x000fca000f8e00ff */
[----:B------:R-:W-:-:S13]  /*2d670*/  ISETP.NE.AND P1, PT, R0, 0x3, PT ;  /* 0x000000030000780c */ /* 0x000fda0003f25270 */
[----:B------:R-:W-:Y:S05]  /*2d680*/  @!P1 BRA `(.L_x_1986) ;  /* 0x0000000000049947 */ /* 0x000fea0003800000 */
[----:B------:R-:W-:Y:S01]  /*2d690*/  BPT.TRAP 0x1 ;  /* 0x000000040000795c */ /* 0x000fe20000300000 */
.L_x_1986:
[----:B0-----:R-:W-:-:S04]  /*2d6a0*/  SHF.L.U32 R3, R25, 0x1f, RZ ;  /* 0x0000001f19037819 */ /* 0x001fc800000006ff */
[----:B------:R-:W0:Y:S02]  /*2d6b0*/  SYNCS.PHASECHK.TRANS64.TRYWAIT P1, [R12+URZ+0x2a860], R3 ;  /* 0x02a860030c0075a7 */ /* 0x000e24000802017f */
[----:B0-----:R-:W-:Y:S05]  /*2d6c0*/  @!P1 BRA `(.L_x_1987) ;  /* 0x0000007c00d89947 */ /* 0x001fea0003800000 */
.L_x_2256:
[----:B------:R-:W2:Y:S04]  /*2d6d0*/  LDL R0, [R1+0x8] ;  /* 0x0000080001007983 */ /* 0x000ea80000100800 */
[----:B------:R-:W3:Y:S01]  /*2d6e0*/  LDL R2, [R1] ;  /* 0x0000000001027983 */ /* 0x000ee20000100800 */
[----:B0-----:R-:W-:Y:S01]  /*2d6f0*/  IMAD R3, R23, 0x6000, RZ ;  /* 0x0000600017037824 */ /* 0x001fe200078e02ff */
        /* <DEDUP_REMOVED lines=90> */
.L_x_1988:
[----:B--2---:R2:W-:Y:S01]  /*2dca0*/  SYNCS.ARRIVE.TRANS64.A1T0 RZ, [R12+URZ+0x2a850], RZ ;  /* 0x02a850ff0cff79a7 */ /* 0x0045e2000810003f */
[----:B------:R-:W-:Y:S06]  /*2dcb0*/  BAR.SYNC.DEFER_BLOCKING 0x2, 0x80 ;  /* 0x0082000000007b1d */ /* 0x000fec0000010000 */
[----:B------:R-:W-:Y:S05]  /*2dcc0*/  @!P0 BRA `(.L_x_1989) ;  /* 0x0000000000048947 */ /* 0x000fea0003800000 */
[----:B------:R-:W-:Y:S01]  /*2dcd0*/  BPT.TRAP 0x1 ;  /* 0x000000040000795c */ /* 0x000fe20000300000 */
.L_x_1989:
[----:B------:R-:W-:Y:S02]  /*2dce0*/  VIADD R3, R12, 0x2a880 ;  /* 0x0002a8800c037836 */ /* 0x000fe40000000000 */
[----:B------:R-:W-:-:S03]  /*2dcf0*/  VIADD R23, R23, 0x1 ;  /* 0x0000000117177836 */ /* 0x000fc60000000000 */
[----:B------:R-:W-:Y:S02]  /*2dd00*/  PRMT R3, R36, 0x654, R3 ;  /* 0x0000065424037816 */ /* 0x000fe40000000003 */
[C---:B------:R-:W-:Y:S02]  /*2dd10*/  ISETP.NE.AND P0, PT, R23.reuse, 0x2, PT ;  /* 0x000000021700780c */ /* 0x040fe40003f05270 */
[----:B------:R3:W-:Y:S02]  /*2dd20*/  SYNCS.ARRIVE.TRANS64.RED.A1T0 RZ, [R3+URZ], RZ ;  /* 0x000000ff03ff79a7 */ /* 0x0007e4000810043f */
[----:B------:R-:W-:Y:S02]  /*2dd30*/  SEL R0, RZ, 0x1, P0 ;  /* 0x00000001ff007807 */ /* 0x000fe40000000000 */
[----:B------:R-:W-:Y:S02]  /*2dd40*/  SEL R23, R23, RZ, P0 ;  /* 0x000000ff17177207 */ /* 0x000fe40000000000 */
[----:B------:R-:W-:-:S07]  /*2dd50*/  LOP3.LUT R25, R25, R0, RZ, 0x3c, !PT ;  /* 0x0000000019197212 */ /* 0x000fce00078e3cff */
.L_x_1930:
[----:B------:R-:W-:-:S13]  /*2dd60*/  LOP3.LUT P0, RZ, R31, 0x20, RZ, 0xc0, !PT ;  /* 0x000000201fff7812 */ /* 0x000fda000780c0ff */
[----:B------:R-:W-:Y:S05]  /*2dd70*/  @!P0 BRA `(.L_x_1990) ;  /* 0x0000000000248947 */ /* 0x000fea0003800000 */
[----:B------:R-:W-:Y:S05]  /*2dd80*/  WARPSYNC.ALL ;  /* 0x0000000000007948 */ /* 0x000fea0003800000 */
[----:B------:R-:W4:Y:S08]  /*2dd90*/  S2UR UR4, SR_CgaCtaId ;  /* 0x00000000000479c3 */ /* 0x000f300000008800 */
[----:B------:R-:W-:Y:S01]  /*2dda0*/  BAR.SYNC.DEFER_BLOCKING 0x5, 0x180 ;  /* 0x0146000000007b1d */ /* 0x000fe20000010000 */
[----:B---3--:R-:W-:Y:S01]  /*2ddb0*/  MOV R3, 0x400 ;  /* 0x0000040000037802 */ /* 0x008fe20000000f00 */
[----:B----4-:R-:W-:-:S05]  /*2ddc0*/  IMAD.U32 R36, RZ, RZ, UR4 ;  /* 0x00000004ff247e24 */ /* 0x010fca000f8e00ff */
[----:B------:R-:W-:-:S05]  /*2ddd0*/  LEA R22, R36, R3, 0x18 ;  /* 0x0000000324167211 */ /* 0x000fca00078ec0ff */
[----:B------:R3:W4:Y:S01]  /*2dde0*/  LDS.128 R16, [R22+0x2a8d0] ;  /* 0x02a8d00016107984 */ /* 0x0007220000000c00 */
[----:B------:R-:W-:Y:S06]  /*2ddf0*/  BAR.ARV 0x4, 0x180 ;  /* 0x0106000000007b1d */ /* 0x000fec0000002000 */
[----:B------:R-:W-:Y:S05]  /*2de00*/  BRA `(.L_x_1991) ;  /* 0x0000000c00d47947 */ /* 0x000fea0003800000 */
.L_x_1990:
        /* <DEDUP_REMOVED lines=8> */
[----:B---3--:R-:W0:Y:S08]  /*2de90*/  @!P1 LDC.64 R2, c[0x0][0xc80] ;  /* 0x00032000ff029b82 */ /* 0x008e300000000a00 */
[----:B------:R-:W3:Y:S01]  /*2dea0*/  @!P1 LDC.64 R4, c[0x0][0xc78] ;  /* 0x00031e00ff049b82 */ /* 0x000ee20000000a00 */
[----:B0-----:R-:W-:-:S05]  /*2deb0*/  @!P1 IMAD.WIDE R2, R9, 0x4, R2 ;  /* 0x0000000409029825 */ /* 0x001fca00078e0202 */
[----:B------:R3:W4:Y:S02]  /*2dec0*/  @!P1 LDG.E R7, desc[UR42][R2.64] ;  /* 0x0000002a02079981 */ /* 0x000724000c1e1900 */
[----:B---3--:R-:W-:-:S05]  /*2ded0*/  @!P1 IMAD.WIDE R2, R9, 0x4, R4 ;  /* 0x0000000409029825 */ /* 0x008fca00078e0204 */
[----:B------:R-:W3:Y:S01]  /*2dee0*/  @!P1 LDG.E R4, desc[UR42][R2.64] ;  /* 0x0000002a02049981 */ /* 0x000ee2000c1e1900 */
[----:B------:R-:W-:Y:S01]  /*2def0*/  IMAD.MOV.U32 R17, RZ, RZ, RZ ;  /* 0x000000ffff117224 */ /* 0x000fe200078e00ff */
[C---:B------:R-:W-:Y:S01]  /*2df00*/  ISETP.GE.U32.AND P2, PT, R8.reuse, 0x2, PT ;  /* 0x000000020800780c */ /* 0x040fe20003f46070 */
[----:B------:R-:W-:Y:S01]  /*2df10*/  IMAD.MOV.U32 R5, RZ, RZ, RZ ;  /* 0x000000ffff057224 */ /* 0x000fe200078e00ff */
[C---:B------:R-:W-:Y:S01]  /*2df20*/  ISETP.GE.U32.AND P3, PT, R8.reuse, 0x4, PT ;  /* 0x000000040800780c */ /* 0x040fe20003f66070 */
[----:B------:R-:W-:Y:S01]  /*2df30*/  SHFL.IDX PT, R0, R16, RZ, 0x1f ;  /* 0x00001fff10007589 */ /* 0x000fe200000e0000 */
[C---:B------:R-:W-:Y:S02]  /*2df40*/  ISETP.GE.U32.AND P4, PT, R8.reuse, 0x8, PT ;  /* 0x000000080800780c */ /* 0x040fe40003f86070 */
[----:B------:R-:W-:Y:S01]  /*2df50*/  ISETP.GE.U32.AND P5, PT, R8, 0x10, PT ;  /* 0x000000100800780c */ /* 0x000fe20003fa6070 */
[----:B------:R0:W-:Y:S02]  /*2df60*/  SHFL.IDX PT, R6, R16, 0x1, 0x1f ;  /* 0x00201f0010067f89 */ /* 0x0001e400000e0000 */
[----:B0-----:R-:W-:-:S02]  /*2df70*/  IMAD.MOV.U32 R16, RZ, RZ, RZ ;  /* 0x000000ffff107224 */ /* 0x001fc400078e00ff */
[----:B----4-:R-:W-:Y:S02]  /*2df80*/  @!P1 IMAD.MOV.U32 R17, RZ, RZ, R7 ;  /* 0x000000ffff119224 */ /* 0x010fe400078e0007 */
[----:B---3--:R-:W-:Y:S01]  /*2df90*/  @!P1 IMAD.MOV.U32 R5, RZ, RZ, R4 ;  /* 0x000000ffff059224 */ /* 0x008fe200078e0004 */
        /* <DEDUP_REMOVED lines=17> */
[----:B------:R0:W3:Y:S02]  /*2e0b0*/  SHFL.IDX PT, R14, R2, 0x1f, 0x1f ;  /* 0x03e01f00020e7f89 */ /* 0x0000e400000e0000 */
.L_x_2266:
[----:B------:R-:W-:Y:S02]  /*2e0c0*/  ULDC UR4, c[0x0][0xc38] ;  /* 0x00030e0000047ab9 */ /* 0x000fe40000000800 */
[----:B------:R-:W-:-:S04]  /*2e0d0*/  IMAD.U32 R4, RZ, RZ, UR4 ;  /* 0x00000004ff047e24 */ /* 0x000fc8000f8e00ff */
[----:B---3--:R-:W-:-:S04]  /*2e0e0*/  IMAD R3, R14, R4, RZ ;  /* 0x000000040e037224 */ /* 0x008fc800078e02ff */
[----:B------:R-:W-:-:S05]  /*2e0f0*/  IMAD.IADD R6, R6, 0x1, R3 ;  /* 0x0000000106067824 */ /* 0x000fca00078e0203 */
[----:B------:R-:W-:-:S13]  /*2e100*/  ISETP.GT.AND P6, PT, R6, R0, PT ;  /* 0x000000000600720c */ /* 0x000fda0003fc4270 */
[----:B------:R-:W-:Y:S05]  /*2e110*/  @P6 BRA `(.L_x_1993) ;  /* 0x0000000000a46947 */ /* 0x000fea0003800000 */
.L_x_1996:
[----:B0-----:R-:W0:Y:S01]  /*2e120*/  LDC R2, c[0x0][0xc3c] ;  /* 0x00030f00ff027b82 */ /* 0x001e220000000800 */
[----:B------:R-:W-:-:S05]  /*2e130*/  VIADD R19, R19, 0x1f ;  /* 0x0000001f13137836 */ /* 0x000fca0000000000 */
[----:B0-----:R-:W-:-:S13]  /*2e140*/  ISETP.GE.AND P6, PT, R19, R2, PT ;  /* 0x000000021300720c */ /* 0x001fda0003fc6270 */
[----:B------:R-:W-:Y:S05]  /*2e150*/  @P6 BRA `(.L_x_1994) ;  /* 0x0000000800bc6947 */ /* 0x000fea0003800000 */
[----:B------:R-:W0:Y:S01]  /*2e160*/  S2R R3, SR_TID.X ;  /* 0x0000000000037919 */ /* 0x000e220000002100 */
[----:B------:R-:W-:Y:S01]  /*2e170*/  IMAD.MOV.U32 R17, RZ, RZ, RZ ;  /* 0x000000ffff117224 */ /* 0x000fe200078e00ff */
[----:B0-----:R-:W-:-:S05]  /*2e180*/  LOP3.LUT R3, R3, 0x1f, RZ, 0xc0, !PT ;  /* 0x0000001f03037812 */ /* 0x001fca00078ec0ff */
[----:B------:R-:W-:-:S05]  /*2e190*/  IMAD.IADD R7, R19, 0x1, R3 ;  /* 0x0000000113077824 */ /* 0x000fca00078e0203 */
[----:B------:R-:W-:-:S13]  /*2e1a0*/  ISETP.GE.OR P6, PT, R7, R2, !P0 ;  /* 0x000000020700720c */ /* 0x000fda00047c6670 */
[----:B------:R-:W0:Y:S08]  /*2e1b0*/  @!P6 LDC.64 R2, c[0x0][0xc80] ;  /* 0x00032000ff02eb82 */ /* 0x000e300000000a00 */
[----:B------:R-:W3:Y:S01]  /*2e1c0*/  @!P6 LDC.64 R4, c[0x0][0xc78] ;  /* 0x00031e00ff04eb82 */ /* 0x000ee20000000a00 */
[----:B0-----:R-:W-:-:S05]  /*2e1d0*/  @!P6 IMAD.WIDE R2, R7, 0x4, R2 ;  /* 0x000000040702e825 */ /* 0x001fca00078e0202 */
[----:B------:R3:W4:Y:S02]  /*2e1e0*/  @!P6 LDG.E R17, desc[UR42][R2.64] ;  /* 0x0000002a0211e981 */ /* 0x000724000c1e1900 */
[----:B---3--:R-:W-:-:S04]  /*2e1f0*/  @!P6 IMAD.WIDE R2, R7, 0x4, R4 ;  /* 0x000000040702e825 */ /* 0x008fc800078e0204 */
[----:B------:R-:W-:-:S06]  /*2e200*/  IMAD.MOV.U32 R5, RZ, RZ, RZ ;  /* 0x000000ffff057224 */ /* 0x000fcc00078e00ff */
[----:B------:R-:W4:Y:S01]  /*2e210*/  @!P6 LDG.E R5, desc[UR42][R2.64] ;  /* 0x0000002a0205e981 */ /* 0x000f22000c1e1900 */
[----:B------:R-:W-:Y:S01]  /*2e220*/  UMOV UR4, 0xffffffff ;  /* 0xffffffff00047882 */ /* 0x000fe20000000000 */
[----:B----4-:R-:W-:Y:S02]  /*2e230*/  IMAD R13, R5, R17, RZ ;  /* 0x00000011050d7224 */ /* 0x010fe400078e02ff */
[----:B------:R-:W-:Y:S05]  /*2e240*/  BRA.DIV UR4, `(.L_x_1995) ;  /* 0x0000007a04447947 */ /* 0x000fea000b800000 */
        /* <DEDUP_REMOVED lines=15> */
[----:B------:R0:W3:Y:S02]  /*2e340*/  SHFL.IDX PT, R14, R2, 0x1f, 0x1f ;  /* 0x03e01f00020e7f89 */ /* 0x0000e400000e0000 */
.L_x_2274:
[----:B------:R-:W-:Y:S02]  /*2e350*/  ULDC UR4, c[0x0][0xc38] ;  /* 0x00030e0000047ab9 */ /* 0x000fe40000000800 */
[----:B------:R-:W-:-:S04]  /*2e360*/  IMAD.U32 R4, RZ, RZ, UR4 ;  /* 0x00000004ff047e24 */ /* 0x000fc8000f8e00ff */
[----:B---3--:R-:W-:-:S04]  /*2e370*/  IMAD R3, R14, R4, RZ ;  /* 0x000000040e037224 */ /* 0x008fc800078e02ff */
[----:B------:R-:W-:-:S05]  /*2e380*/  IMAD.IADD R6, R3, 0x1, R6 ;  /* 0x0000000103067824 */ /* 0x000fca00078e0206 */
[----:B------:R-:W-:-:S13]  /*2e390*/  ISETP.GT.AND P6, PT, R6, R0, PT ;  /* 0x000000000600720c */ /* 0x000fda0003fc4270 */
[----:B------:R-:W-:Y:S05]  /*2e3a0*/  @!P6 BRA `(.L_x_1996) ;  /* 0xfffffffc005ce947 */ /* 0x000fea000383ffff */
.L_x_1993:
[----:B------:R-:W-:Y:S01]  /*2e3b0*/  IMAD.IADD R6, R6, 0x1, -R3 ;  /* 0x0000000106067824 */ /* 0x000fe200078e0a03 */
[----:B------:R-:W-:-:S03]  /*2e3c0*/  UMOV UR4, 0xffffffff ;  /* 0xffffffff00047882 */ /* 0x000fc60000000000 */
[----:B------:R-:W-:-:S05]  /*2e3d0*/  IMAD R3, R2, R4, R6 ;  /* 0x0000000402037224 */ /* 0x000fca00078e0206 */
[----:B------:R-:W-:Y:S01]  /*2e3e0*/  ISETP.GT.AND P6, PT, R3, R0, PT ;  /* 0x000000000300720c */ /* 0x000fe20003fc4270 */
[----:B------:R-:W-:-:S12]  /*2e3f0*/  BRA.DIV UR4, `(.L_x_1997) ;  /* 0x0000007a04907947 */ /* 0x000fd8000b800000 */
[----:B------:R-:W-:-:S04]  /*2e400*/  VOTE.ANY R3, PT, !P6 ;  /* 0x0000000000037806 */ /* 0x000fc800070e0100 */
[----:B------:R-:W3:Y:S02]  /*2e410*/  POPC R7, R3 ;  /* 0x0000000300077309 */ /* 0x000ee40000000000 */
[----:B---3--:R3:W4:Y:S01]  /*2e420*/  SHFL.IDX PT, R17, R17, R7, 0x1f ;  /* 0x00001f0711117589 */ /* 0x00872200000e0000 */
[----:B------:R-:W-:-:S03]  /*2e430*/  IMAD.IADD R19, R7, 0x1, R19 ;  /* 0x0000000107137824 */ /* 0x000fc600078e0213 */
[----:B------:R3:W0:Y:S04]  /*2e440*/  SHFL.IDX PT, R5, R5, R7, 0x1f ;  /* 0x00001f0705057589 */ /* 0x00062800000e0000 */
.L_x_2279:
[----:B------:R-:W-:-:S13]  /*2e450*/  ISETP.NE.AND P0, PT, R3, RZ, PT ;  /* 0x000000ff0300720c */ /* 0x000fda0003f05270 */
[----:B------:R-:W-:Y:S05]  /*2e460*/  @!P0 BRA `(.L_x_1998) ;  /* 0x0000000000108947 */ /* 0x000fea0003800000 */
[----:B------:R-:W-:Y:S01]  /*2e470*/  UMOV UR4, 0xffffffff ;  /* 0xffffffff00047882 */ /* 0x000fe20000000000 */
[----:B--2---:R-:W-:Y:S02]  /*2e480*/  VIADD R12, R7, 0xffffffff ;  /* 0xffffffff070c7836 */ /* 0x004fe40000000000 */
[----:B------:R-:W-:Y:S05]  /*2e490*/  BRA.DIV UR4, `(.L_x_1999) ;  /* 0x0000007a04c87947 */ /* 0x000fea000b800000 */
[----:B------:R2:W0:Y:S02]  /*2e4a0*/  SHFL.IDX PT, R16, R2, R12, 0x1f ;  /* 0x00001f0c02107589 */ /* 0x00042400000e0000 */
.L_x_1998:
[----:B0-----:R-:W-:Y:S01]  /*2e4b0*/  ISETP.NE.AND P0, PT, R5, 0x1, PT ;  /* 0x000000010500780c */ /* 0x001fe20003f05270 */
[----:B------:R-:W-:-:S04]  /*2e4c0*/  IMAD R16, R16, R4, R6 ;  /* 0x0000000410107224 */ /* 0x000fc800078e0206 */
[----:B------:R-:W-:-:S08]  /*2e4d0*/  IMAD.IADD R0, R0, 0x1, -R16 ;  /* 0x0000000100007824 */ /* 0x000fd000078e0a10 */
[----:B------:R-:W-:Y:S05]  /*2e4e0*/  @!P0 BRA `(.L_x_2000) ;  /* 0x0000000000dc8947 */ /* 0x000fea0003800000 */
[----:B----4-:R-:W-:Y:S01]  /*2e4f0*/  IABS R6, R17 ;  /* 0x0000001100067213 */ /* 0x010fe20000000000 */
[----:B--2---:R-:W-:Y:S01]  /*2e500*/  IMAD.MOV.U32 R2, RZ, RZ, RZ ;  /* 0x000000ffff027224 */ /* 0x004fe200078e00ff */
[----:B------:R-:W-:Y:S02]  /*2e510*/  IABS R4, R5 ;  /* 0x0000000500047213 */ /* 0x000fe40000000000 */
[----:B---3--:R-:W0:Y:S08]  /*2e520*/  I2F.RP R7, R6 ;  /* 0x0000000600077306 */ /* 0x008e300000209400 */
[----:B------:R-:W-:Y:S08]  /*2e530*/  I2F.RP R10, R4 ;  /* 0x00000004000a7306 */ /* 0x000ff00000209400 */
[----:B0-----:R-:W0:Y:S02]  /*2e540*/  MUFU.RCP R7, R7 ;  /* 0x0000000700077308 */ /* 0x001e240000001000 */
[----:B0-----:R-:W-:Y:S01]  /*2e550*/  VIADD R8, R7, 0xffffffe ;  /* 0x0ffffffe07087836 */ /* 0x001fe20000000000 */
[----:B------:R-:W-:-:S05]  /*2e560*/  IABS R7, R17 ;  /* 0x0000001100077213 */ /* 0x000fca0000000000 */
[----:B------:R0:W2:Y:S02]  /*2e570*/  F2I.FTZ.U32.TRUNC.NTZ R3, R8 ;  /* 0x0000000800037305 */ /* 0x0000a4000021f000 */
[----:B0-----:R-:W-:Y:S01]  /*2e580*/  IABS R8, R0 ;  /* 0x0000000000087213 */ /* 0x001fe20000000000 */
[----:B--2---:R-:W-:-:S04]  /*2e590*/  IMAD.MOV R9, RZ, RZ, -R3 ;  /* 0x000000ffff097224 */ /* 0x004fc800078e0a03 */
        /* <DEDUP_REMOVED lines=8> */
[----:B------:R-:W-:Y:S02]  /*2e620*/  IMAD.MOV.U32 R2, RZ, RZ, RZ ;  /* 0x000000ffff027224 */ /* 0x000fe400078e00ff */
[----:B------:R-:W0:Y:S08]  /*2e630*/  F2I.FTZ.U32.TRUNC.NTZ R3, R8 ;  /* 0x0000000800037305 */ /* 0x000e30000021f000 */
[----:B------:R-:W-:-:S02]  /*2e640*/  @!P1 IMAD.IADD R9, R9, 0x1, -R6 ;  /* 0x0000000109099824 */ /* 0x000fc400078e0a06 */
[----:B------:R-:W-:Y:S01]  /*2e650*/  @!P1 VIADD R7, R7, 0x1 ;  /* 0x0000000107079836 */ /* 0x000fe20000000000 */
[----:B------:R-:W-:Y:S02]  /*2e660*/  ISETP.NE.AND P1, PT, R17, RZ, PT ;  /* 0x000000ff1100720c */ /* 0x000fe40003f25270 */
[----:B------:R-:W-:Y:S02]  /*2e670*/  ISETP.GE.U32.AND P0, PT, R9, R6, PT ;  /* 0x000000060900720c */ /* 0x000fe40003f06070 */
[----:B------:R-:W-:Y:S01]  /*2e680*/  IABS R6, R5 ;  /* 0x0000000500067213 */ /* 0x000fe20000000000 */
[----:B0-----:R-:W-:-:S04]  /*2e690*/  IMAD.MOV R9, RZ, RZ, -R3 ;  /* 0x000000ffff097224 */ /* 0x001fc800078e0a03 */
[----:B------:R-:W-:Y:S02]  /*2e6a0*/  IMAD.MOV R6, RZ, RZ, -R6 ;  /* 0x000000ffff067224 */ /* 0x000fe400078e0a06 */
[----:B------:R-:W-:-:S04]  /*2e6b0*/  IMAD R9, R9, R4, RZ ;  /* 0x0000000409097224 */ /* 0x000fc800078e02ff */
[----:B------:R-:W-:Y:S01]  /*2e6c0*/  IMAD.HI.U32 R2, R3, R9, R2 ;  /* 0x0000000903027227 */ /* 0x000fe200078e0002 */
[----:B------:R-:W-:-:S03]  /*2e6d0*/  LOP3.LUT R3, R0, R17, RZ, 0x3c, !PT ;  /* 0x0000001100037212 */ /* 0x000fc600078e3cff */
[----:B------:R-:W-:Y:S01]  /*2e6e0*/  @P0 VIADD R7, R7, 0x1 ;  /* 0x0000000107070836 */ /* 0x000fe20000000000 */
[----:B------:R-:W-:-:S13]  /*2e6f0*/  ISETP.GE.AND P2, PT, R3, RZ, PT ;  /* 0x000000ff0300720c */ /* 0x000fda0003f46270 */
        /* <DEDUP_REMOVED lines=20> */
[----:B------:R-:W-:Y:S01]  /*2e840*/  IMAD R18, R5, 0x10000, R2 ;  /* 0x0001000005127824 */ /* 0x000fe200078e0202 */
[----:B------:R-:W-:Y:S06]  /*2e850*/  BRA `(.L_x_2001) ;  /* 0x0000000000f07947 */ /* 0x000fec0003800000 */
.L_x_2000:
[----:B--2---:R-:W0:Y:S02]  /*2e860*/  LDC.64 R2, c[0x0][0xc90] ;  /* 0x00032400ff027b82 */ /* 0x004e240000000a00 */
[----:B0-----:R-:W-:-:S05]  /*2e870*/  IMAD.WIDE R2, R19, 0x4, R2 ;  /* 0x0000000413027825 */ /* 0x001fca00078e0202 */
[----:B------:R0:W4:Y:S02]  /*2e880*/  LDG.E R6, desc[UR42][R2.64] ;  /* 0x0000002a02067981 */ /* 0x000124000c1e1900 */
[----:B0-----:R-:W-:Y:S02]  /*2e890*/  IMAD.MOV.U32 R2, RZ, RZ, RZ ;  /* 0x000000ffff027224 */ /* 0x001fe400078e00ff */
[----:B----4-:R-:W-:-:S05]  /*2e8a0*/  IMAD R5, R17, R6, RZ ;  /* 0x0000000611057224 */ /* 0x010fca00078e02ff */
[----:B---3--:R-:W-:-:S04]  /*2e8b0*/  IABS R7, R5 ;  /* 0x0000000500077213 */ /* 0x008fc80000000000 */
[----:B------:R-:W0:Y:S08]  /*2e8c0*/  I2F.RP R8, R7 ;  /* 0x0000000700087306 */ /* 0x000e300000209400 */
[----:B0-----:R-:W0:Y:S02]  /*2e8d0*/  MUFU.RCP R8, R8 ;  /* 0x0000000800087308 */ /* 0x001e240000001000 */
[----:B0-----:R-:W-:-:S06]  /*2e8e0*/  VIADD R9, R8, 0xffffffe ;  /* 0x0ffffffe08097836 */ /* 0x001fcc0000000000 */
[----:B------:R-:W0:Y:S02]  /*2e8f0*/  F2I.FTZ.U32.TRUNC.NTZ R3, R9 ;  /* 0x0000000900037305 */ /* 0x000e24000021f000 */
[----:B0-----:R-:W-:-:S04]  /*2e900*/  IMAD.MOV R10, RZ, RZ, -R3 ;  /* 0x000000ffff0a7224 */ /* 0x001fc800078e0a03 */
[----:B------:R-:W-:Y:S01]  /*2e910*/  IMAD R11, R10, R7, RZ ;  /* 0x000000070a0b7224 */ /* 0x000fe200078e02ff */
[----:B------:R-:W-:-:S03]  /*2e920*/  IABS R10, R5 ;  /* 0x00000005000a7213 */ /* 0x000fc60000000000 */
        /* <DEDUP_REMOVED lines=20> */
[----:B------:R-:W-:-:S04]  /*2ea70*/  IABS R6, R4 ;  /* 0x0000000400067213 */ /* 0x000fc80000000000 */
[----:B------:R-:W0:Y:S08]  /*2ea80*/  I2F.RP R8, R6 ;  /* 0x0000000600087306 */ /* 0x000e300000209400 */
[----:B0-----:R-:W0:Y:S02]  /*2ea90*/  MUFU.RCP R8, R8 ;  /* 0x0000000800087308 */ /* 0x001e240000001000 */
[----:B0-----:R-:W-:Y:S01]  /*2eaa0*/  VIADD R2, R8, 0xffffffe ;  /* 0x0ffffffe08027836 */ /* 0x001fe20000000000 */
[----:B------:R-:W-:-:S05]  /*2eab0*/  IABS R8, R0 ;  /* 0x0000000000087213 */ /* 0x000fca0000000000 */
[----:B------:R0:W2:Y:S02]  /*2eac0*/  F2I.FTZ.U32.TRUNC.NTZ R3, R2 ;  /* 0x0000000200037305 */ /* 0x0000a4000021f000 */
[----:B0-----:R-:W-:Y:S02]  /*2ead0*/  IMAD.MOV.U32 R2, RZ, RZ, RZ ;  /* 0x000000ffff027224 */ /* 0x001fe400078e00ff */
[----:B--2---:R-:W-:-:S04]  /*2eae0*/  IMAD.MOV R5, RZ, RZ, -R3 ;  /* 0x000000ffff057224 */ /* 0x004fc800078e0a03 */
[----:B------:R-:W-:-:S04]  /*2eaf0*/  IMAD R5, R5, R6, RZ ;  /* 0x0000000605057224 */ /* 0x000fc800078e02ff */
[----:B------:R-:W-:Y:S01]  /*2eb00*/  IMAD.HI.U32 R3, R3, R5, R2 ;  /* 0x0000000503037227 */ /* 0x000fe200078e0002 */
[-C--:B------:R-:W-:Y:S02]  /*2eb10*/  IABS R5, R4.reuse ;  /* 0x0000000400057213 */ /* 0x080fe40000000000 */
[----:B------:R-:W-:Y:S02]  /*2eb20*/  LOP3.LUT R2, R0, R4, RZ, 0x3c, !PT ;  /* 0x0000000400027212 */ /* 0x000fe400078e3cff */
[----:B------:R-:W-:Y:S01]  /*2eb30*/  IADD3 R0, R7, 0x1000000, R0 ;  /* 0x0100000007007810 */ /* 0x000fe20007ffe000 */
[----:B------:R-:W-:Y:S01]  /*2eb40*/  IMAD.MOV R5, RZ, RZ, -R5 ;  /* 0x000000ffff057224 */ /* 0x000fe200078e0a05 */
        /* <DEDUP_REMOVED lines=9> */
[----:B------:R-:W-:Y:S01]  /*2ebe0*/  @!P2 IMAD.MOV R3, RZ, RZ, -R3 ;  /* 0x000000ffff03a224 */ /* 0x000fe200078e0a03 */
[----:B------:R-:W-:Y:S01]  /*2ebf0*/  @!P1 LOP3.LUT R3, RZ, R4, RZ, 0x33, !PT ;  /* 0x00000004ff039212 */ /* 0x000fe200078e33ff */
[----:B------:R-:W-:-:S04]  /*2ec00*/  IMAD.MOV R4, RZ, RZ, -R4 ;  /* 0x000000ffff047224 */ /* 0x000fc800078e0a04 */
[----:B------:R-:W-:-:S07]  /*2ec10*/  IMAD R18, R3, R4, R0 ;  /* 0x0000000403127224 */ /* 0x000fce00078e0200 */
.L_x_2001:
[----:B------:R-:W-:-:S05]  /*2ec20*/  LOP3.LUT R0, RZ, R3, RZ, 0x33, !PT ;  /* 0x00000003ff007212 */ /* 0x000fca00078e33ff */
[----:B------:R-:W-:Y:S01]  /*2ec30*/  IMAD.IADD R17, R17, 0x1, R0 ;  /* 0x0000000111117824 */ /* 0x000fe200078e0200 */
[----:B------:R-:W-:Y:S06]  /*2ec40*/  BRA `(.L_x_2002) ;  /* 0x00000000001c7947 */ /* 0x000fec0003800000 */
.L_x_1994:
[----:B------:R-:W-:Y:S01]  /*2ec50*/  UMOV UR4, URZ ;  /* 0x0000003f00047c82 */ /* 0x000fe20008000000 */
[----:B------:R-:W-:Y:S01]  /*2ec60*/  UMOV UR5, URZ ;  /* 0x0000003f00057c82 */ /* 0x000fe20008000000 */
[----:B------:R-:W-:Y:S01]  /*2ec70*/  ULDC UR6, c[0x0][0xc3c] ;  /* 0x00030f0000067ab9 */ /* 0x000fe20000000800 */
[----:B------:R-:W-:Y:S02]  /*2ec80*/  IMAD.MOV.U32 R16, RZ, RZ, R0 ;  /* 0x000000ffff107224 */ /* 0x000fe400078e0000 */
[----:B------:R-:W-:Y:S02]  /*2ec90*/  IMAD.U32 R17, RZ, RZ, UR4 ;  /* 0x00000004ff117e24 */ /* 0x000fe4000f8e00ff */
[----:B------:R-:W-:Y:S02]  /*2eca0*/  IMAD.U32 R18, RZ, RZ, UR5 ;  /* 0x00000005ff127e24 */ /* 0x000fe4000f8e00ff */
[----:B------:R-:W-:-:S07]  /*2ecb0*/  IMAD.U32 R19, RZ, RZ, UR6 ;  /* 0x00000006ff137e24 */ /* 0x000fce000f8e00ff */
.L_x_2002:
[----:B------:R-:W0:Y:S01]  /*2ecc0*/  S2R R0, SR_TID.X ;  /* 0x0000000000007919 */ /* 0x000e220000002100 */
[----:B------:R-:W-:Y:S05]  /*2ecd0*/  WARPSYNC.ALL ;  /* 0x0000000000007948 */ /* 0x000fea0003800000 */
        /* <DEDUP_REMOVED lines=8> */
.L_x_1991:
[----:B------:R-:W-:Y:S02]  /*2ed60*/  ULDC UR4, c[0x0][0xc3c] ;  /* 0x00030f0000047ab9 */ /* 0x000fe40000000800 */
[----:B----4-:R-:W-:-:S13]  /*2ed70*/  ISETP.GE.AND P0, PT, R19, UR4, PT ;  /* 0x0000000413007c0c */ /* 0x010fda000bf06270 */
[----:B------:R-:W-:Y:S05]  /*2ed80*/  @!P0 BRA `(.L_x_2003) ;  /* 0xffffff8800f48947 */ /* 0x000fea000383ffff */
[----:B------:R-:W-:Y:S05]  /*2ed90*/  BSYNC B7 ;  /* 0x0000000000077941 */ /* 0x000fea0003800000 */
.L_x_1865:
[----:B--2---:R-:W2:Y:S01]  /*2eda0*/  LDL.LU R0, [R1+0x24] ;  /* 0x0000240001007983 */ /* 0x004ea20000300800 */
[----:B------:R-:W-:Y:S01]  /*2edb0*/  BSSY B0, `(.L_x_2004) ;  /* 0x000000b000007945 */ /* 0x000fe20003800000 */
[----:B------:R-:W4:Y:S01]  /*2edc0*/  S2R R5, SR_CgaCtaId ;  /* 0x0000000000057919 */ /* 0x000f220000008800 */
[----:B--2---:R-:W-:-:S05]  /*2edd0*/  VIADD R0, R0, 0x1 ;  /* 0x0000000100007836 */ /* 0x004fca0000000000 */
[----:B0-----:R-:W-:-:S04]  /*2ede0*/  LEA.HI R2, R0, R0, RZ, 0x1 ;  /* 0x0000000000027211 */ /* 0x001fc800078f08ff */
[----:B------:R-:W-:Y:S02]  /*2edf0*/  LOP3.LUT R3, R2, 0xfffffffe, RZ, 0xc0, !PT ;  /* 0xfffffffe02037812 */ /* 0x000fe400078ec0ff */
[----:B------:R-:W-:-:S03]  /*2ee00*/  MOV R2, 0x400 ;  /* 0x0000040000027802 */ /* 0x000fc60000000f00 */
[----:B------:R-:W-:Y:S01]  /*2ee10*/  IMAD.IADD R0, R0, 0x1, -R3 ;  /* 0x0000000100007824 */ /* 0x000fe200078e0a03 */
[----:B----4-:R-:W-:-:S04]  /*2ee20*/  LEA R5, R5, R2, 0x18 ;  /* 0x0000000205057211 */ /* 0x010fc800078ec0ff */
[----:B------:R-:W-:-:S04]  /*2ee30*/  SHF.L.U32 R0, R0, 0x1f, RZ ;  /* 0x0000001f00007819 */ /* 0x000fc800000006ff */
[----:B------:R-:W0:Y:S02]  /*2ee40*/  SYNCS.PHASECHK.TRANS64.TRYWAIT P0, [R5+URZ+0x2a820], R0 ;  /* 0x02a82000050075a7 */ /* 0x000e24000800017f */
[----:B0-----:R-:W-:Y:S05]  /*2ee50*/  @!P0 BRA `(.L_x_2005) ;  /* 0x0000007000808947 */ /* 0x001fea0003800000 */
.L_x_2282:
[----:B------:R-:W-:Y:S05]  /*2ee60*/  BSYNC B0 ;  /* 0x0000000000007941 */ /* 0x000fea0003800000 */
.L_x_2004:
[----:B------:R-:W-:-:S03]  /*2ee70*/  UMOV UR4, 0xffffffff ;  /* 0xffffffff00047882 */ /* 0x000fc60000000000 */
[----:B------:R-:W-:Y:S05]  /*2ee80*/  BRA.DIV UR4, `(.L_x_2006) ;  /* 0x0000007204887947 */ /* 0x000fea000b800000 */
[----:B0-----:R-:W0:Y:S02]  /*2ee90*/  S2R R0, SR_TID.X ;  /* 0x0000000000007919 */ /* 0x001e240000002100 */
[----:B0-----:R-:W-:-:S04]  /*2eea0*/  SHF.R.U32.HI R0, RZ, 0x5, R0 ;  /* 0x00000005ff007819 */ /* 0x001fc80000011600 */
[----:B------:R-:W-:-:S05]  /*2eeb0*/  LOP3.LUT R0, R0, 0x3, RZ, 0xc0, !PT ;  /* 0x0000000300007812 */ /* 0x000fca00078ec0ff */
[----:B------:R0:W2:Y:S02]  /*2eec0*/  SHFL.IDX PT, R14, R0, RZ, 0x1f ;  /* 0x00001fff000e7589 */ /* 0x0000a400000e0000 */
.L_x_2285:
[----:B--2---:R-:W-:-:S13]  /*2eed0*/  ISETP.NE.AND P0, PT, R14, RZ, PT ;  /* 0x000000ff0e00720c */ /* 0x004fda0003f05270 */
[----:B------:R-:W-:Y:S05]  /*2eee0*/  @P0 BRA `(.L_x_1617) ;  /* 0x0000000000a80947 */ /* 0x000fea0003800000 */
[----:B------:R-:W-:-:S03]  /*2eef0*/  UMOV UR4, 0xffffffff ;  /* 0xffffffff00047882 */ /* 0x000fc60000000000 */
[----:B------:R-:W-:Y:S05]  /*2ef00*/  BRA.DIV UR4, `(.L_x_2007) ;  /* 0x00000072049c7947 */ /* 0x000fea000b800000 */
[----:B------:R-:W-:-:S13]  /*2ef10*/  ELECT P6, URZ, PT ;  /* 0x00000000003f782f */ /* 0x000fda00038c0000 */
.L_x_2288:
[----:B------:R-:W-:Y:S05]  /*2ef20*/  @!P6 BRA `(.L_x_1617) ;  /* 0x000000000098e947 */ /* 0x000fea0003800000 */
[----:B------:R-:W-:-:S06]  /*2ef30*/  ULOP3.LUT UR4, UR36, 0x2, URZ, 0xfc, !UPT ;  /* 0x0000000224047892 */ /* 0x000fcc000f8efc3f */
[----:B0-----:R-:W-:-:S05]  /*2ef40*/  IMAD.U32 R0, RZ, RZ, UR4 ;  /* 0x00000004ff007e24 */ /* 0x001fca000f8e00ff */
[----:B------:R-:W-:-:S13]  /*2ef50*/  ISETP.NE.AND P0, PT, R0, 0x3, PT ;  /* 0x000000030000780c */ /* 0x000fda0003f05270 */
[----:B------:R-:W-:Y:S05]  /*2ef60*/  @!P0 BRA `(.L_x_2008) ;  /* 0x0000000000048947 */ /* 0x000fea0003800000 */
[----:B------:R-:W-:Y:S01]  /*2ef70*/  BPT.TRAP 0x1 ;  /* 0x000000040000795c */ /* 0x000fe20000300000 */
.L_x_2008:
[----:B------:R-:W-:Y:S01]  /*2ef80*/  IMAD R3, R23, 0x8, R5 ;  /* 0x0000000817037824 */ /* 0x000fe200078e0205 */
[----:B------:R-:W-:Y:S01]  /*2ef90*/  SHF.L.U32 R2, R25, 0x1f, RZ ;  /* 0x0000001f19027819 */ /* 0x000fe200000006ff */
[----:B------:R-:W-:-:S03]  /*2efa0*/  VIADD R23, R23, 0x1 ;  /* 0x0000000117177836 */ /* 0x000fc60000000000 */
[----:B------:R-:W0:Y:S02]  /*2efb0*/  SYNCS.PHASECHK.TRANS64.TRYWAIT P1, [R3+URZ+0x2a840], R2 ;  /* 0x02a84002030075a7 */ /* 0x000e24000802017f */
[----:B------:R-:W-:-:S04]  /*2efc0*/  ISETP.NE.AND P2, PT, R23, 0x2, PT ;  /* 0x000000021700780c */ /* 0x000fc80003f45270 */
[----:B------:R-:W-:Y:S01]  /*2efd0*/  SEL R0, RZ, 0x1, P2 ;  /* 0x00000001ff007807 */ /* 0x000fe20001000000 */
[----:B0-----:R-:W-:Y:S08]  /*2efe0*/  @!P1 BRA `(.L_x_2009) ;  /* 0x0000007000849947 */ /* 0x001ff00003800000 */
.L_x_2289:
[----:B------:R-:W-:Y:S02]  /*2eff0*/  SEL R23, R23, RZ, P2 ;  /* 0x000000ff17177207 */ /* 0x000fe40001000000 */
[----:B------:R-:W-:Y:S01]  /*2f000*/  LOP3.LUT R0, R25, R0, RZ, 0x3c, !PT ;  /* 0x0000000019007212 */ /* 0x000fe200078e3cff */
[----:B------:R-:W-:Y:S06]  /*2f010*/  @!P0 BRA `(.L_x_2010) ;  /* 0x0000000000048947 */ /* 0x000fec0003800000 */
[----:B------:R-:W-:Y:S01]  /*2f020*/  BPT.TRAP 0x1 ;  /* 0x000000040000795c */ /* 0x000fe20000300000 */
.L_x_2010:
[----:B------:R-:W-:Y:S01]  /*2f030*/  IMAD R23, R23, 0x8, R5 ;  /* 0x0000000817177824 */ /* 0x000fe200078e0205 */
[----:B------:R-:W-:-:S04]  /*2f040*/  SHF.L.U32 R0, R0, 0x1f, RZ ;  /* 0x0000001f00007819 */ /* 0x000fc800000006ff */
[----:B------:R-:W2:Y:S02]  /*2f050*/  SYNCS.PHASECHK.TRANS64.TRYWAIT P1, [R23+URZ+0x2a840], R0 ;  /* 0x02a84000170075a7 */ /* 0x000ea4000802017f */
[----:B--2---:R-:W-:Y:S05]  /*2f060*/  @!P1 BRA `(.L_x_2011) ;  /* 0x0000007000789947 */ /* 0x004fea0003800000 */
.L_x_2290:
[----:B------:R-:W-:Y:S05]  /*2f070*/  @!P0 BRA `(.L_x_2012) ;  /* 0x0000000000048947 */ /* 0x000fea0003800000 */
[----:B------:R-:W-:Y:S01]  /*2f080*/  BPT.TRAP 0x1 ;  /* 0x000000040000795c */ /* 0x000fe20000300000 */
.L_x_2012:
[----:B------:R-:W4:Y:S02]  /*2f090*/  SYNCS.PHASECHK.TRANS64.TRYWAIT P1, [R3+URZ+0x2a860], R2 ;  /* 0x02a86002030075a7 */ /* 0x000f24000802017f */
[----:B----4-:R-:W-:Y:S05]  /*2f0a0*/  @!P1 BRA `(.L_x_2013) ;  /* 0x00000070007c9947 */ /* 0x010fea0003800000 */
.L_x_2291:
[----:B------:R-:W-:Y:S05]  /*2f0b0*/  @!P0 BRA `(.L_x_2014) ;  /* 0x0000000000048947 */ /* 0x000fea0003800000 */
[----:B------:R-:W-:Y:S01]  /*2f0c0*/  BPT.TRAP 0x1 ;  /* 0x000000040000795c */ /* 0x000fe20000300000 */
.L_x_2014:
[----:B------:R-:W5:Y:S02]  /*2f0d0*/  SYNCS.PHASECHK.TRANS64.TRYWAIT P1, [R23+URZ+0x2a860], R0 ;  /* 0x02a86000170075a7 */ /* 0x000f64000802017f */
[----:B-----5:R-:W-:Y:S05]  /*2f0e0*/  @!P1 BRA `(.L_x_2015) ;  /* 0x0000007000809947 */ /* 0x020fea0003800000 */
.L_x_2292:
[----:B------:R-:W-:Y:S05]  /*2f0f0*/  @!P0 BRA `(.L_x_2016) ;  /* 0x0000000000048947 */ /* 0x000fea0003800000 */
[----:B------:R-:W-:Y:S01]  /*2f100*/  BPT.TRAP 0x1 ;  /* 0x000000040000795c */ /* 0x000fe20000300000 */
.L_x_2016:
[----:B------:R-:W5:Y:S02]  /*2f110*/  SYNCS.PHASECHK.TRANS64.TRYWAIT P1, [R3+URZ+0x2a880], R2 ;  /* 0x02a88002030075a7 */ /* 0x000f64000802017f */
[----:B-----5:R-:W-:Y:S05]  /*2f120*/  @!P1 BRA `(.L_x_2017) ;  /* 0x0000007000849947 */ /* 0x020fea0003800000 */
.L_x_2293:
[----:B------:R-:W-:Y:S05]  /*2f130*/  @!P0 BRA `(.L_x_2018) ;  /* 0x0000000000048947 */ /* 0x000fea0003800000 */
[----:B------:R-:W-:Y:S01]  /*2f140*/  BPT.TRAP 0x1 ;  /* 0x000000040000795c */ /* 0x000fe20000300000 */
.L_x_2018:
[----:B------:R0:W0:Y:S02]  /*2f150*/  SYNCS.PHASECHK.TRANS64.TRYWAIT P0, [R23+URZ+0x2a880], R0 ;  /* 0x02a88000170075a7 */ /* 0x000024000800017f */
[----:B0-----:R-:W-:Y:S05]  /*2f160*/  @!P0 NANOSLEEP.SYNCS 0x989680 ;  /* 0x009896800000895d */ /* 0x001fea0003900000 */
[----:B------:R-:W0:Y:S02]  /*2f170*/  @!P0 SYNCS.PHASECHK.TRANS64 P0, [R23+URZ+0x2a880], R0 ;  /* 0x02a88000170085a7 */ /* 0x000e24000800007f */
[----:B0-----:R-:W-:Y:S05]  /*2f180*/  @!P0 BRA `(.L_x_2018) ;  /* 0xfffffffc00f08947 */ /* 0x001fea000383ffff */
.L_x_1617:
[----:B------:R-:W-:Y:S05]  /*2f190*/  BSYNC B8 ;  /* 0x0000000000087941 */ /* 0x000fea0003800000 */
.L_x_1614:
[----:B------:R-:W-:Y:S05]  /*2f1a0*/  EXIT ;  /* 0x000000000000794d */ /* 0x000fea0003800000 */
.L_x_1643:
[----:B-1----:R1:W2:Y:S02]  /*2f1b0*/  SYNCS.PHASECHK.TRANS64.TRYWAIT P4, [R82+URZ+0x2a890], R94 ;  /* 0x02a8905e520075a7 */ /* 0x0022a4000808017f */
[----:B--2---:R-:W-:Y:S05]  /*2f1c0*/  @!P4 NANOSLEEP.SYNCS 0x989680 ;  /* 0x009896800000c95d */ /* 0x004fea0003900000 */
[----:B------:R-:W2:Y:S02]  /*2f1d0*/  @!P4 SYNCS.PHASECHK.TRANS64 P4, [R82+URZ+0x2a890], R94 ;  /* 0x02a8905e5200c5a7 */ /* 0x000ea4000808007f */
[----:B--2---:R-:W-:Y:S05]  /*2f1e0*/  @!P4 BRA `(.L_x_1643) ;  /* 0xfffffffc00f0c947 */ /* 0x004fea000383ffff */
[----:B------:R-:W-:Y:S05]  /*2f1f0*/  BRA `(.L_x_2019) ;  /* 0xfffffd4000c47947 */ /* 0x000fea000383ffff */
.L_x_1644:
        /* <DEDUP_REMOVED lines=8> */
.L_x_2021:
[----:B------:R-:W-:Y:S05]  /*2f280*/  BSYNC B1 ;  /* 0x0000000000017941 */ /* 0x000fea0003800000 */
.L_x_2020:
        /* <DEDUP_REMOVED lines=8> */
.L_x_2022:
[----:B------:R-:W-:Y:S05]  /*2f310*/  BRA `(.L_x_2023) ;  /* 0xfffffd4000907947 */ /* 0x000fea000383ffff */
.L_x_1672:
[----:B-1----:R1:W2:Y:S02]  /*2f320*/  SYNCS.PHASECHK.TRANS64.TRYWAIT P4, [R82+URZ+0x2a890], R94 ;  /* 0x02a8905e520075a7 */ /* 0x0022a4000808017f */
[----:B--2---:R-:W-:Y:S05]  /*2f330*/  @!P4 NANOSLEEP.SYNCS 0x989680 ;  /* 0x009896800000c95d */ /* 0x004fea0003900000 */
[----:B------:R-:W2:Y:S02]  /*2f340*/  @!P4 SYNCS.PHASECHK.TRANS64 P4, [R82+URZ+0x2a890], R94 ;  /* 0x02a8905e5200c5a7 */ /* 0x000ea4000808007f */
[----:B--2---:R-:W-:Y:S05]  /*2f350*/  @!P4 BRA `(.L_x_1672) ;  /* 0xfffffffc00f0c947 */ /* 0x004fea000383ffff */
[----:B------:R-:W-:Y:S05]  /*2f360*/  BRA `(.L_x_2024) ;  /* 0xfffffd7000507947 */ /* 0x000fea000383ffff */
.L_x_1673:
        /* <DEDUP_REMOVED lines=8> */
.L_x_2026:
[----:B------:R-:W-:Y:S05]  /*2f3f0*/  BSYNC B1 ;  /* 0x0000000000017941 */ /* 0x000fea0003800000 */
.L_x_2025:
        /* <DEDUP_REMOVED lines=8> */
.L_x_2027:
[----:B------:R-:W-:Y:S01]  /*2f480*/  IMAD.MOV.U32 R100, RZ, RZ, R14 ;  /* 0x000000ffff647224 */ /* 0x000fe200078e000e */
[----:B------:R-:W-:Y:S06]  /*2f490*/  BRA `(.L_x_2028) ;  /* 0xfffffd7000187947 */ /* 0x000fec000383ffff */
.L_x_1686:
[----:B0-----:R0:W1:Y:S02]  /*2f4a0*/  SYNCS.PHASECHK.TRANS64.TRYWAIT P3, [R82+URZ+0x2a890], R94 ;  /* 0x02a8905e520075a7 */ /* 0x001064000806017f */
[----:B-1----:R-:W-:Y:S05]  /*2f4b0*/  @!P3 NANOSLEEP.SYNCS 0x989680 ;  /* 0x009896800000b95d */ /* 0x002fea0003900000 */
[----:B------:R-:W1:Y:S02]  /*2f4c0*/  @!P3 SYNCS.PHASECHK.TRANS64 P3, [R82+URZ+0x2a890], R94 ;  /* 0x02a8905e5200b5a7 */ /* 0x000e64000806007f */
[----:B-1----:R-:W-:Y:S05]  /*2f4d0*/  @!P3 BRA `(.L_x_1686) ;  /* 0xfffffffc00f0b947 */ /* 0x002fea000383ffff */
[----:B------:R-:W-:Y:S05]  /*2f4e0*/  BRA `(.L_x_2029) ;  /* 0xfffffd9c00ac7947 */ /* 0x000fea000383ffff */
.L_x_1687:
[----:B------:R-:W-:Y:S01]  /*2f4f0*/  BSSY B1, `(.L_x_2030) ;  /* 0x0000007000017945 */ /* 0x000fe20003800000 */
[----:B------:R-:W-:Y:S02]  /*2f500*/  IMAD.MOV.U32 R12, RZ, RZ, RZ ;  /* 0x000000ffff0c7224 */ /* 0x000fe400078e00ff */
[----:B------:R-:W-:Y:S02]  /*2f510*/  IMAD.MOV.U32 R11, RZ, RZ, 0x1e1f ;  /* 0x00001e1fff0b7424 */ /* 0x000fe400078e00ff */
[----:B------:R-:W-:-:S07]  /*2f520*/  IMAD.MOV.U32 R15, RZ, RZ, -0x1 ;  /* 0xffffffffff0f7424 */ /* 0x000fce00078e00ff */
[----:B0-----:R-:W-:Y:S05]  /*2f530*/  WARPSYNC.COLLECTIVE R15, `(.L_x_2031) ;  /* 0x000000000f087348 */ /* 0x001fea0003c00000 */
[----:B------:R1:W2:Y:S02]  /*2f540*/  SHFL.IDX P6, R14, R13, R12, R11 ;  /* 0x0000000c0d0e7389 */ /* 0x0002a400000c000b */
[----:B012---:R-:W-:Y:S01]  /*2f550*/  ENDCOLLECTIVE ;  /* 0x000000000000791b */ /* 0x007fe20003800000 */
.L_x_2031:
[----:B------:R-:W-:Y:S05]  /*2f560*/  BSYNC B1 ;  /* 0x0000000000017941 */ /* 0x000fea0003800000 */
.L_x_2030:
        /* <DEDUP_REMOVED lines=8> */
.L_x_2032:
[----:B------:R-:W-:Y:S05]  /*2f5f0*/  BRA `(.L_x_2033) ;  /* 0xfffffd9c00cc7947 */ /* 0x000fea000383ffff */
.L_x_1691:
[----:B0-----:R0:W2:Y:S02]  /*2f600*/  SYNCS.PHASECHK.TRANS64.TRYWAIT P2, [R82+URZ+0x2a8b0], R94 ;  /* 0x02a8b05e520075a7 */ /* 0x0010a4000804017f */
[----:B--2---:R-:W-:Y:S05]  /*2f610*/  @!P2 NANOSLEEP.SYNCS 0x989680 ;  /* 0x009896800000a95d */ /* 0x004fea0003900000 */
[----:B------:R-:W2:Y:S02]  /*2f620*/  @!P2 SYNCS.PHASECHK.TRANS64 P2, [R82+URZ+0x2a8b0], R94 ;  /* 0x02a8b05e5200a5a7 */ /* 0x000ea4000804007f */
[----:B--2---:R-:W-:Y:S05]  /*2f630*/  @!P2 BRA `(.L_x_1691) ;  /* 0xfffffffc00f0a947 */ /* 0x004fea000383ffff */
[----:B------:R-:W-:Y:S05]  /*2f640*/  BRA `(.L_x_2034) ;  /* 0xfffffda000947947 */ /* 0x000fea000383ffff */
.L_x_1707:
[----:B------:R-:W-:Y:S01]  /*2f650*/  BSSY B0, `(.L_x_2035) ;  /* 0x0000007000007945 */ /* 0x000fe20003800000 */
[----:B------:R-:W-:Y:S02]  /*2f660*/  IMAD.MOV.U32 R12, RZ, RZ, RZ ;  /* 0x000000ffff0c7224 */ /* 0x000fe400078e00ff */
[----:B------:R-:W-:Y:S02]  /*2f670*/  IMAD.MOV.U32 R11, RZ, RZ, 0x1f ;  /* 0x0000001fff0b7424 */ /* 0x000fe400078e00ff */
[----:B------:R-:W-:-:S07]  /*2f680*/  IMAD.MOV.U32 R15, RZ, RZ, -0x1 ;  /* 0xffffffffff0f7424 */ /* 0x000fce00078e00ff */
[----:B-----5:R-:W-:Y:S05]  /*2f690*/  WARPSYNC.COLLECTIVE R15, `(.L_x_2036) ;  /* 0x000000000f087348 */ /* 0x020fea0003c00000 */
[----:B------:R0:W1:Y:S02]  /*2f6a0*/  SHFL.IDX P6, R14, R13, R12, R11 ;  /* 0x0000000c0d0e7389 */ /* 0x00006400000c000b */
[----:B01---5:R-:W-:Y:S01]  /*2f6b0*/  ENDCOLLECTIVE ;  /* 0x000000000000791b */ /* 0x023fe20003800000 */
.L_x_2036:
[----:B------:R-:W-:Y:S05]  /*2f6c0*/  BSYNC B0 ;  /* 0x0000000000007941 */ /* 0x000fea0003800000 */
.L_x_2035:
[----:B------:R-:W-:Y:S01]  /*2f6d0*/  IMAD.MOV.U32 R217, RZ, RZ, R14 ;  /* 0x000000ffffd97224 */ /* 0x000fe200078e000e */
[----:B------:R-:W-:Y:S06]  /*2f6e0*/  BRA `(.L_x_2037) ;  /* 0xfffffdb000647947 */ /* 0x000fec000383ffff */
.L_x_1717:
[----:B------:R-:W-:Y:S01]  /*2f6f0*/  BSSY B1, `(.L_x_2038) ;  /* 0x0000007000017945 */ /* 0x000fe20003800000 */
[----:B------:R-:W-:Y:S02]  /*2f700*/  IMAD.MOV.U32 R12, RZ, RZ, RZ ;  /* 0x000000ffff0c7224 */ /* 0x000fe400078e00ff */
[----:B------:R-:W-:Y:S02]  /*2f710*/  IMAD.MOV.U32 R11, RZ, RZ, 0x1e1f ;  /* 0x00001e1fff0b7424 */ /* 0x000fe400078e00ff */
[----:B------:R-:W-:-:S07]  /*2f720*/  IMAD.MOV.U32 R15, RZ, RZ, -0x1 ;  /* 0xffffffffff0f7424 */ /* 0x000fce00078e00ff */
[----:B------:R-:W-:Y:S05]  /*2f730*/  WARPSYNC.COLLECTIVE R15, `(.L_x_2039) ;  /* 0x000000000f087348 */ /* 0x000fea0003c00000 */
[----:B------:R0:W1:Y:S02]  /*2f740*/  SHFL.IDX P6, R14, R13, R12, R11 ;  /* 0x0000000c0d0e7389 */ /* 0x00006400000c000b */
[----:B01----:R-:W-:Y:S01]  /*2f750*/  ENDCOLLECTIVE ;  /* 0x000000000000791b */ /* 0x003fe20003800000 */
.L_x_2039:
[----:B------:R-:W-:Y:S05]  /*2f760*/  BSYNC B1 ;  /* 0x0000000000017941 */ /* 0x000fea0003800000 */
.L_x_2038:
        /* <DEDUP_REMOVED lines=8> */
.L_x_2040:
[----:B------:R-:W-:Y:S02]  /*2f7f0*/  IMAD.MOV.U32 R13, RZ, RZ, R4 ;  /* 0x000000ffff0d7224 */ /* 0x000fe400078e0004 */
[----:B------:R-:W-:-:S07]  /*2f800*/  IMAD.MOV.U32 R3, RZ, RZ, R14 ;  /* 0x000000ffff037224 */ /* 0x000fce00078e000e */
[----:B------:R-:W-:Y:S05]  /*2f810*/  WARPSYNC.COLLECTIVE R15, `(.L_x_2041) ;  /* 0x000000000f087348 */ /* 0x000fea0003c00000 */
[----:B------:R0:W1:Y:S02]  /*2f820*/  SHFL.IDX P6, R14, R13, R12, R11 ;  /* 0x0000000c0d0e7389 */ /* 0x00006400000c000b */
[----:B01----:R-:W-:Y:S01]  /*2f830*/  ENDCOLLECTIVE ;  /* 0x000000000000791b */ /* 0x003fe20003800000 */
.L_x_2041:
[----:B------:R-:W-:Y:S02]  /*2f840*/  IMAD.MOV.U32 R13, RZ, RZ, R5 ;  /* 0x000000ffff0d7224 */ /* 0x000fe400078e0005 */
[----:B------:R-:W-:-:S07]  /*2f850*/  IMAD.MOV.U32 R4, RZ, RZ, R14 ;  /* 0x000000ffff047224 */ /* 0x000fce00078e000e */
[----:B------:R-:W-:Y:S05]  /*2f860*/  WARPSYNC.COLLECTIVE R15, `(.L_x_2042) ;  /* 0x000000000f087348 */ /* 0x000fea0003c00000 */
[----:B------:R0:W1:Y:S02]  /*2f870*/  SHFL.IDX P6, R14, R13, R12, R11 ;  /* 0x0000000c0d0e7389 */ /* 0x00006400000c000b */
[----:B01----:R-:W-:Y:S01]  /*2f880*/  ENDCOLLECTIVE ;  /* 0x000000000000791b */ /* 0x003fe20003800000 */
.L_x_2042:
[----:B------:R-:W-:Y:S01]  /*2f890*/  MOV R5, R14 ;  /* 0x0000000e00057202 */ /* 0x000fe20000000f00 */
[----:B------:R-:W-:Y:S06]  /*2f8a0*/  BRA `(.L_x_2043) ;  /* 0xfffffdb8003c7947 */ /* 0x000fec000383ffff */
.L_x_1721:
[----:B--2---:R2:W4:Y:S02]  /*2f8b0*/  SYNCS.PHASECHK.TRANS64.TRYWAIT P0, [R16+URZ+0x2a800], R5 ;  /* 0x02a80005100075a7 */ /* 0x004524000800017f */
[----:B----4-:R-:W-:Y:S05]  /*2f8c0*/  @!P0 NANOSLEEP.SYNCS 0x989680 ;  /* 0x009896800000895d */ /* 0x010fea0003900000 */
[----:B------:R-:W4:Y:S02]  /*2f8d0*/  @!P0 SYNCS.PHASECHK.TRANS64 P0, [R16+URZ+0x2a800], R5 ;  /* 0x02a80005100085a7 */ /* 0x000f24000800007f */
[----:B----4-:R-:W-:Y:S05]  /*2f8e0*/  @!P0 BRA `(.L_x_1721) ;  /* 0xfffffffc00f08947 */ /* 0x010fea000383ffff */
[----:B------:R-:W-:Y:S05]  /*2f8f0*/  BRA `(.L_x_2044) ;  /* 0xfffffdbc00887947 */ /* 0x000fea000383ffff */
.L_x_1733:
[----:B------:R-:W-:Y:S01]  /*2f900*/  BSSY B1, `(.L_x_2045) ;  /* 0x0000007000017945 */ /* 0x000fe20003800000 */
[----:B------:R-:W-:Y:S02]  /*2f910*/  IMAD.MOV.U32 R12, RZ, RZ, RZ ;  /* 0x000000ffff0c7224 */ /* 0x000fe400078e00ff */
[----:B------:R-:W-:Y:S02]  /*2f920*/  IMAD.MOV.U32 R11, RZ, RZ, 0x1e1f ;  /* 0x00001e1fff0b7424 */ /* 0x000fe400078e00ff */
[----:B------:R-:W-:-:S07]  /*2f930*/  IMAD.MOV.U32 R15, RZ, RZ, -0x1 ;  /* 0xffffffffff0f7424 */ /* 0x000fce00078e00ff */
[----:B------:R-:W-:Y:S05]  /*2f940*/  WARPSYNC.COLLECTIVE R15, `(.L_x_2046) ;  /* 0x000000000f087348 */ /* 0x000fea0003c00000 */
[----:B------:R0:W1:Y:S02]  /*2f950*/  SHFL.IDX P6, R14, R13, R12, R11 ;  /* 0x0000000c0d0e7389 */ /* 0x00006400000c000b */
[----:B01----:R-:W-:Y:S01]  /*2f960*/  ENDCOLLECTIVE ;  /* 0x000000000000791b */ /* 0x003fe20003800000 */
.L_x_2046:
[----:B------:R-:W-:Y:S05]  /*2f970*/  BSYNC B1 ;  /* 0x0000000000017941 */ /* 0x000fea0003800000 */
.L_x_2045:
        /* <DEDUP_REMOVED lines=8> */
.L_x_2047:
[----:B------:R-:W-:Y:S02]  /*2fa00*/  IMAD.MOV.U32 R13, RZ, RZ, R37 ;  /* 0x000000ffff0d7224 */ /* 0x000fe400078e0025 */
[----:B------:R-:W-:-:S07]  /*2fa10*/  IMAD.MOV.U32 R21, RZ, RZ, R14 ;  /* 0x000000ffff157224 */ /* 0x000fce00078e000e */
[----:B------:R-:W-:Y:S05]  /*2fa20*/  WARPSYNC.COLLECTIVE R15, `(.L_x_2048) ;  /* 0x000000000f087348 */ /* 0x000fea0003c00000 */
[----:B------:R0:W1:Y:S02]  /*2fa30*/  SHFL.IDX P6, R14, R13, R12, R11 ;  /* 0x0000000c0d0e7389 */ /* 0x00006400000c000b */
[----:B01----:R-:W-:Y:S01]  /*2fa40*/  ENDCOLLECTIVE ;  /* 0x000000000000791b */ /* 0x003fe20003800000 */
.L_x_2048:
[----:B------:R-:W-:Y:S02]  /*2fa50*/  IMAD.MOV.U32 R13, RZ, RZ, R39 ;  /* 0x000000ffff0d7224 */ /* 0x000fe400078e0027 */
[----:B------:R-:W-:-:S07]  /*2fa60*/  IMAD.MOV.U32 R37, RZ, RZ, R14 ;  /* 0x000000ffff257224 */ /* 0x000fce00078e000e */
[----:B------:R-:W-:Y:S05]  /*2fa70*/  WARPSYNC.COLLECTIVE R15, `(.L_x_2049) ;  /* 0x000000000f087348 */ /* 0x000fea0003c00000 */
[----:B------:R0:W1:Y:S02]  /*2fa80*/  SHFL.IDX P6, R14, R13, R12, R11 ;  /* 0x0000000c0d0e7389 */ /* 0x00006400000c000b */
[----:B01----:R-:W-:Y:S01]  /*2fa90*/  ENDCOLLECTIVE ;  /* 0x000000000000791b */ /* 0x003fe20003800000 */
.L_x_2049:
[----:B------:R-:W-:Y:S01]  /*2faa0*/  IMAD.MOV.U32 R39, RZ, RZ, R14 ;  /* 0x000000ffff277224 */ /* 0x000fe200078e000e */
[----:B------:R-:W-:Y:S06]  /*2fab0*/  BRA `(.L_x_2050) ;  /* 0xfffffdec006c7947 */ /* 0x000fec000383ffff */
.L_x_1737:
[----:B0-----:R0:W1:Y:S02]  /*2fac0*/  SYNCS.PHASECHK.TRANS64.TRYWAIT P0, [R16+URZ+0x2a800], R21 ;  /* 0x02a80015100075a7 */ /* 0x001064000800017f */
[----:B-1----:R-:W-:Y:S05]  /*2fad0*/  @!P0 NANOSLEEP.SYNCS 0x989680 ;  /* 0x009896800000895d */ /* 0x002fea0003900000 */
[----:B------:R-:W1:Y:S02]  /*2fae0*/  @!P0 SYNCS.PHASECHK.TRANS64 P0, [R16+URZ+0x2a800], R21 ;  /* 0x02a80015100085a7 */ /* 0x000e64000800007f */
[----:B-1----:R-:W-:Y:S05]  /*2faf0*/  @!P0 BRA `(.L_x_1737) ;  /* 0xfffffffc00f08947 */ /* 0x002fea000383ffff */
[----:B------:R-:W-:Y:S05]  /*2fb00*/  BRA `(.L_x_2051) ;  /* 0xfffffdf000647947 */ /* 0x000fea000383ffff */
.L_x_1745:
[----:B--2---:R2:W3:Y:S02]  /*2fb10*/  SYNCS.PHASECHK.TRANS64.TRYWAIT P1, [R21+URZ+0x2a830], R0 ;  /* 0x02a83000150075a7 */ /* 0x0044e4000802017f */
[----:B---3--:R-:W-:Y:S05]  /*2fb20*/  @!P1 NANOSLEEP.SYNCS 0x989680 ;  /* 0x009896800000995d */ /* 0x008fea0003900000 */
[----:B------:R-:W3:Y:S02]  /*2fb30*/  @!P1 SYNCS.PHASECHK.TRANS64 P1, [R21+URZ+0x2a830], R0 ;  /* 0x02a83000150095a7 */ /* 0x000ee4000802007f */
[----:B---3--:R-:W-:Y:S05]  /*2fb40*/  @!P1 BRA `(.L_x_1745) ;  /* 0xfffffffc00f09947 */ /* 0x008fea000383ffff */
[----:B------:R-:W-:Y:S05]  /*2fb50*/  BRA `(.L_x_1744) ;  /* 0xfffffe2000a07947 */ /* 0x000fea000383ffff */
.L_x_1764:
[----:B-1----:R1:W2:Y:S02]  /*2fb60*/  SYNCS.PHASECHK.TRANS64.TRYWAIT P4, [R7+URZ+0x2a830], R6 ;  /* 0x02a83006070075a7 */ /* 0x0022a4000808017f */
[----:B--2---:R-:W-:Y:S05]  /*2fb70*/  @!P4 NANOSLEEP.SYNCS 0x989680 ;  /* 0x009896800000c95d */ /* 0x004fea0003900000 */
[----:B------:R-:W2:Y:S02]  /*2fb80*/  @!P4 SYNCS.PHASECHK.TRANS64 P4, [R7+URZ+0x2a830], R6 ;  /* 0x02a830060700c5a7 */ /* 0x000ea4000808007f */
[----:B--2---:R-:W-:Y:S05]  /*2fb90*/  @!P4 BRA `(.L_x_1764) ;  /* 0xfffffffc00f0c947 */ /* 0x004fea000383ffff */
[----:B------:R-:W-:Y:S05]  /*2fba0*/  BRA `(.L_x_1763) ;  /* 0xfffffe60002c7947 */ /* 0x000fea000383ffff */
.L_x_1768:
[----:B-1----:R1:W2:Y:S02]  /*2fbb0*/  SYNCS.PHASECHK.TRANS64.TRYWAIT P3, [R7+URZ+0x2a850], R6 ;  /* 0x02a85006070075a7 */ /* 0x0022a4000806017f */
[----:B--2---:R-:W-:Y:S05]  /*2fbc0*/  @!P3 NANOSLEEP.SYNCS 0x989680 ;  /* 0x009896800000b95d */ /* 0x004fea0003900000 */
[----:B------:R-:W2:Y:S02]  /*2fbd0*/  @!P3 SYNCS.PHASECHK.TRANS64 P3, [R7+URZ+0x2a850], R6 ;  /* 0x02a850060700b5a7 */ /* 0x000ea4000806007f */
[----:B--2---:R-:W-:Y:S05]  /*2fbe0*/  @!P3 BRA `(.L_x_1768) ;  /* 0xfffffffc00f0b947 */ /* 0x004fea000383ffff */
[----:B------:R-:W-:Y:S05]  /*2fbf0*/  BRA `(.L_x_1765) ;  /* 0xfffffe6000fc7947 */ /* 0x000fea000383ffff */
.L_x_1789:
[----:B-1----:R1:W2:Y:S02]  /*2fc00*/  SYNCS.PHASECHK.TRANS64.TRYWAIT P2, [R7+URZ+0x2a830], R8 ;  /* 0x02a83008070075a7 */ /* 0x0022a4000804017f */
[----:B--2---:R-:W-:Y:S05]  /*2fc10*/  @!P2 NANOSLEEP.SYNCS 0x989680 ;  /* 0x009896800000a95d */ /* 0x004fea0003900000 */
[----:B------:R-:W2:Y:S02]  /*2fc20*/  @!P2 SYNCS.PHASECHK.TRANS64 P2, [R7+URZ+0x2a830], R8 ;  /* 0x02a830080700a5a7 */ /* 0x000ea4000804007f */
[----:B--2---:R-:W-:Y:S05]  /*2fc30*/  @!P2 BRA `(.L_x_1789) ;  /* 0xfffffffc00f0a947 */ /* 0x004fea000383ffff */
[----:B------:R-:W-:Y:S05]  /*2fc40*/  BRA `(.L_x_1788) ;  /* 0xfffffe9c00807947 */ /* 0x000fea000383ffff */
.L_x_1793:
[----:B-1----:R1:W2:Y:S02]  /*2fc50*/  SYNCS.PHASECHK.TRANS64.TRYWAIT P1, [R7+URZ+0x2a850], R6 ;  /* 0x02a85006070075a7 */ /* 0x0022a4000802017f */
[----:B--2---:R-:W-:Y:S05]  /*2fc60*/  @!P1 NANOSLEEP.SYNCS 0x989680 ;  /* 0x009896800000995d */ /* 0x004fea0003900000 */
[----:B------:R-:W2:Y:S02]  /*2fc70*/  @!P1 SYNCS.PHASECHK.TRANS64 P1, [R7+URZ+0x2a850], R6 ;  /* 0x02a85006070095a7 */ /* 0x000ea4000802007f */
[----:B--2---:R-:W-:Y:S05]  /*2fc80*/  @!P1 BRA `(.L_x_1793) ;  /* 0xfffffffc00f09947 */ /* 0x004fea000383ffff */
[----:B------:R-:W-:Y:S05]  /*2fc90*/  BRA `(.L_x_1790) ;  /* 0xfffffea0005c7947 */ /* 0x000fea000383ffff */
.L_x_1802:
[----:B-1----:R1:W2:Y:S02]  /*2fca0*/  SYNCS.PHASECHK.TRANS64.TRYWAIT P2, [R7+URZ+0x2a830], R8 ;  /* 0x02a83008070075a7 */ /* 0x0022a4000804017f */
[----:B--2---:R-:W-:Y:S05]  /*2fcb0*/  @!P2 NANOSLEEP.SYNCS 0x989680 ;  /* 0x009896800000a95d */ /* 0x004fea0003900000 */
[----:B------:R-:W2:Y:S02]  /*2fcc0*/  @!P2 SYNCS.PHASECHK.TRANS64 P2, [R7+URZ+0x2a830], R8 ;  /* 0x02a830080700a5a7 */ /* 0x000ea4000804007f */
[----:B--2---:R-:W-:Y:S05]  /*2fcd0*/  @!P2 BRA `(.L_x_1802) ;  /* 0xfffffffc00f0a947 */ /* 0x004fea000383ffff */
[----:B------:R-:W-:Y:S05]  /*2fce0*/  BRA `(.L_x_1801) ;  /* 0xfffffec800247947 */ /* 0x000fea000383ffff */
.L_x_1806:
[----:B-1----:R1:W2:Y:S02]  /*2fcf0*/  SYNCS.PHASECHK.TRANS64.TRYWAIT P1, [R7+URZ+0x2a850], R6 ;  /* 0x02a85006070075a7 */ /* 0x0022a4000802017f */
[----:B--2---:R-:W-:Y:S05]  /*2fd00*/  @!P1 NANOSLEEP.SYNCS 0x989680 ;  /* 0x009896800000995d */ /* 0x004fea0003900000 */
[----:B------:R-:W2:Y:S02]  /*2fd10*/  @!P1 SYNCS.PHASECHK.TRANS64 P1, [R7+URZ+0x2a850], R6 ;  /* 0x02a85006070095a7 */ /* 0x000ea4000802007f */
[----:B--2---:R-:W-:Y:S05]  /*2fd20*/  @!P1 BRA `(.L_x_1806) ;  /* 0xfffffffc00f09947 */ /* 0x004fea000383ffff */
[----:B------:R-:W-:Y:S05]  /*2fd30*/  BRA `(.L_x_1803) ;  /* 0xfffffecc00007947 */ /* 0x000fea000383ffff */
.L_x_1821:
[----:B-1----:R1:W2:Y:S02]  /*2fd40*/  SYNCS.PHASECHK.TRANS64.TRYWAIT P1, [R2+URZ+0x2a850], R5 ;  /* 0x02a85005020075a7 */ /* 0x0022a4000802017f */
[----:B--2---:R-:W-:Y:S05]  /*2fd50*/  @!P1 NANOSLEEP.SYNCS 0x989680 ;  /* 0x009896800000995d */ /* 0x004fea0003900000 */
[----:B------:R-:W2:Y:S02]  /*2fd60*/  @!P1 SYNCS.PHASECHK.TRANS64 P1, [R2+URZ+0x2a850], R5 ;  /* 0x02a85005020095a7 */ /* 0x000ea4000802007f */
[----:B--2---:R-:W-:Y:S05]  /*2fd70*/  @!P1 BRA `(.L_x_1821) ;  /* 0xfffffffc00f09947 */ /* 0x004fea000383ffff */
[----:B------:R-:W-:Y:S05]  /*2fd80*/  BRA `(.L_x_1820) ;  /* 0xffffff0000b87947 */ /* 0x000fea000383ffff */
.L_x_1825:
        /* <DEDUP_REMOVED lines=15> */
[----:B------:R-:W-:Y:S01]  /*2fe80*/  IMAD.MOV.U32 R15, RZ, RZ, -0x1 ;  /* 0xffffffffff0f7424 */ /* 0x000fe200078e00ff */
[----:B------:R-:W-:Y:S02]  /*2fe90*/  SEL R75, R12, R107, P0 ;  /* 0x0000006b0c4b7207 */ /* 0x000fe40000000000 */
[----:B------:R-:W-:Y:S01]  /*2fea0*/  SEL R35, R107, R12, P0 ;  /* 0x0000000c6b237207 */ /* 0x000fe20000000000 */
[----:B------:R-:W-:Y:S01]  /*2feb0*/  IMAD.MOV.U32 R12, RZ, RZ, R0 ;  /* 0x000000ffff0c7224 */ /* 0x000fe200078e0000 */
[----:B------:R-:W-:Y:S01]  /*2fec0*/  SEL R115, R115, R11, P0 ;  /* 0x0000000b73737207 */ /* 0x000fe20000000000 */
[----:B------:R-:W-:Y:S01]  /*2fed0*/  IMAD.MOV.U32 R11, RZ, RZ, 0x1c1f ;  /* 0x00001c1fff0b7424 */ /* 0x000fe200078e00ff */
[----:B------:R-:W-:-:S02]  /*2fee0*/  SEL R145, R109, R9, P0 ;  /* 0x000000096d917207 */ /* 0x000fc40000000000 */
[----:B------:R-:W-:Y:S02]  /*2fef0*/  SEL R146, R9, R109, P0 ;  /* 0x0000006d09927207 */ /* 0x000fe40000000000 */
[----:B------:R-:W-:Y:S02]  /*2ff00*/  SEL R109, R128, R61, P0 ;  /* 0x0000003d806d7207 */ /* 0x000fe40000000000 */
[----:B------:R-:W-:Y:S02]  /*2ff10*/  SEL R62, R61, R128, P0 ;  /* 0x000000803d3e7207 */ /* 0x000fe40000000000 */
[----:B------:R-:W-:Y:S02]  /*2ff20*/  SEL R61, R38, R14, P0 ;  /* 0x0000000e263d7207 */ /* 0x000fe40000000000 */
[----:B------:R-:W-:-:S07]  /*2ff30*/  SEL R38, R14, R38, P0 ;  /* 0x000000260e267207 */ /* 0x000fce0000000000 */
[----:B0-----:R-:W-:Y:S05]  /*2ff40*/  WARPSYNC.COLLECTIVE R15, `(.L_x_2052) ;  /* 0x000000000f087348 */ /* 0x001fea0003c00000 */
[----:B------:R1:W2:Y:S02]  /*2ff50*/  SHFL.IDX P6, R14, R13, R12, R11 ;  /* 0x0000000c0d0e7389 */ /* 0x0002a400000c000b */
[----:B012---:R-:W-:Y:S01]  /*2ff60*/  ENDCOLLECTIVE ;  /* 0x000000000000791b */ /* 0x007fe20003800000 */
.L_x_2052:
        /* <DEDUP_REMOVED lines=18> */
.L_x_2053:
        /* <DEDUP_REMOVED lines=19> */
.L_x_2054:
        /* <DEDUP_REMOVED lines=9> */
[----:B------:R-:W-:Y:S01]  /*30250*/  IMAD.MOV.U32 R131, RZ, RZ, RZ ;  /* 0x000000ffff837224 */ /* 0x000fe200078e00ff */
        /* <DEDUP_REMOVED lines=9> */
.L_x_2055:
        /* <DEDUP_REMOVED lines=19> */
.L_x_2056:
        /* <DEDUP_REMOVED lines=18> */
.L_x_2057:
[----:B------:R-:W-:Y:S02]  /*30540*/  SEL R67, R39, R91, P0 ;  /* 0x0000005b27437207 */ /* 0x000fe40000000000 */
[----:B------:R-:W-:Y:S02]  /*30550*/  SEL R39, R91, R39, P0 ;  /* 0x000000275b277207 */ /* 0x000fe40000000000 */
        /* <DEDUP_REMOVED lines=8> */
.L_x_2058:
[----:B------:R-:W-:Y:S02]  /*305e0*/  IMAD.MOV.U32 R13, RZ, RZ, R148 ;  /* 0x000000ffff0d7224 */ /* 0x000fe400078e0094 */
[----:B------:R-:W-:-:S07]  /*305f0*/  IMAD.MOV.U32 R76, RZ, RZ, R14 ;  /* 0x000000ffff4c7224 */ /* 0x000fce00078e000e */
[----:B------:R-:W-:Y:S05]  /*30600*/  WARPSYNC.COLLECTIVE R15, `(.L_x_2059) ;  /* 0x000000000f087348 */ /* 0x000fea0003c00000 */
[----:B------:R0:W1:Y:S02]  /*30610*/  SHFL.IDX P6, R14, R13, R12, R11 ;  /* 0x0000000c0d0e7389 */ /* 0x00006400000c000b */
[----:B01----:R-:W-:Y:S01]  /*30620*/  ENDCOLLECTIVE ;  /* 0x000000000000791b */ /* 0x003fe20003800000 */
.L_x_2059:
        /* <DEDUP_REMOVED lines=8> */
.L_x_2060:
[----:B------:R-:W-:Y:S02]  /*306b0*/  SEL R123, R125, R82, P0 ;  /* 0x000000527d7b7207 */ /* 0x000fe40000000000 */
[----:B------:R-:W-:Y:S01]  /*306c0*/  SEL R125, R82, R125, P0 ;  /* 0x0000007d527d7207 */ /* 0x000fe20000000000 */
[----:B------:R-:W-:Y:S02]  /*306d0*/  IMAD.MOV.U32 R13, RZ, RZ, R129 ;  /* 0x000000ffff0d7224 */ /* 0x000fe400078e0081 */
[----:B------:R-:W-:-:S07]  /*306e0*/  IMAD.MOV.U32 R128, RZ, RZ, R14 ;  /* 0x000000ffff807224 */ /* 0x000fce00078e000e */
[----:B------:R-:W-:Y:S05]  /*306f0*/  WARPSYNC.COLLECTIVE R15, `(.L_x_2061) ;  /* 0x000000000f087348 */ /* 0x000fea0003c00000 */
[----:B------:R0:W1:Y:S02]  /*30700*/  SHFL.IDX P6, R14, R13, R12, R11 ;  /* 0x0000000c0d0e7389 */ /* 0x00006400000c000b */
[----:B01----:R-:W-:Y:S01]  /*30710*/  ENDCOLLECTIVE ;  /* 0x000000000000791b */ /* 0x003fe20003800000 */
.L_x_2061:
        /* <DEDUP_REMOVED lines=8> */
.L_x_2062:
[----:B------:R-:W-:Y:S02]  /*307a0*/  IMAD.MOV.U32 R13, RZ, RZ, R147 ;  /* 0x000000ffff0d7224 */ /* 0x000fe400078e0093 */
[----:B------:R-:W-:-:S07]  /*307b0*/  IMAD.MOV.U32 R74, RZ, RZ, R14 ;  /* 0x000000ffff4a7224 */ /* 0x000fce00078e000e */
[----:B------:R-:W-:Y:S05]  /*307c0*/  WARPSYNC.COLLECTIVE R15, `(.L_x_2063) ;  /* 0x000000000f087348 */ /* 0x000fea0003c00000 */
[----:B------:R0:W1:Y:S02]  /*307d0*/  SHFL.IDX P6, R14, R13, R12, R11 ;  /* 0x0000000c0d0e7389 */ /* 0x00006400000c000b */
[----:B01----:R-:W-:Y:S01]  /*307e0*/  ENDCOLLECTIVE ;  /* 0x000000000000791b */ /* 0x003fe20003800000 */
.L_x_2063:
        /* <DEDUP_REMOVED lines=8> */
.L_x_2064:
[----:B------:R-:W-:Y:S02]  /*30870*/  SEL R126, R129, R78, P0 ;  /* 0x0000004e817e7207 */ /* 0x000fe40000000000 */
[----:B------:R-:W-:Y:S01]  /*30880*/  SEL R129, R78, R129, P0 ;  /* 0x000000814e817207 */ /* 0x000fe20000000000 */
[----:B------:R-:W-:Y:S02]  /*30890*/  IMAD.MOV.U32 R13, RZ, RZ, R117 ;  /* 0x000000ffff0d7224 */ /* 0x000fe400078e0075 */
[----:B------:R-:W-:-:S07]  /*308a0*/  IMAD.MOV.U32 R113, RZ, RZ, R14 ;  /* 0x000000ffff717224 */ /* 0x000fce00078e000e */
[----:B------:R-:W-:Y:S05]  /*308b0*/  WARPSYNC.COLLECTIVE R15, `(.L_x_2065) ;  /* 0x000000000f087348 */ /* 0x000fea0003c00000 */
[----:B------:R0:W1:Y:S02]  /*308c0*/  SHFL.IDX P6, R14, R13, R12, R11 ;  /* 0x0000000c0d0e7389 */ /* 0x00006400000c000b */
[----:B01----:R-:W-:Y:S01]  /*308d0*/  ENDCOLLECTIVE ;  /* 0x000000000000791b */ /* 0x003fe20003800000 */
.L_x_2065:
[----:B------:R-:W-:Y:S02]  /*308e0*/  IMAD.MOV.U32 R13, RZ, RZ, R68 ;  /* 0x000000ffff0d7224 */ /* 0x000fe400078e0044 */
[----:B------:R-:W-:Y:S02]  /*308f0*/  IMAD.MOV.U32 R12, RZ, RZ, R87 ;  /* 0x000000ffff0c7224 */ /* 0x000fe400078e0057 */
[----:B------:R-:W-:-:S07]  /*30900*/  IMAD.MOV.U32 R117, RZ, RZ, R14 ;  /* 0x000000ffff757224 */ /* 0x000fce00078e000e */
[----:B------:R-:W-:Y:S05]  /*30910*/  WARPSYNC.COLLECTIVE R15, `(.L_x_2066) ;  /* 0x000000000f087348 */ /* 0x000fea0003c00000 */
[----:B------:R0:W1:Y:S02]  /*30920*/  SHFL.IDX P6, R14, R13, R12, R11 ;  /* 0x0000000c0d0e7389 */ /* 0x00006400000c000b */
[----:B01----:R-:W-:Y:S01]  /*30930*/  ENDCOLLECTIVE ;  /* 0x000000000000791b */ /* 0x003fe20003800000 */
.L_x_2066:
[----:B------:R-:W-:Y:S02]  /*30940*/  IMAD.MOV.U32 R13, RZ, RZ, R134 ;  /* 0x000000ffff0d7224 */ /* 0x000fe400078e0086 */
[----:B------:R-:W-:-:S07]  /*30950*/  IMAD.MOV.U32 R68, RZ, RZ, R14 ;  /* 0x000000ffff447224 */ /* 0x000fce00078e000e */
[----:B------:R-:W-:Y:S05]  /*30960*/  WARPSYNC.COLLECTIVE R15, `(.L_x_2067) ;  /* 0x000000000f087348 */ /* 0x000fea0003c00000 */
[----:B------:R0:W1:Y:S02]  /*30970*/  SHFL.IDX P6, R14, R13, R12, R11 ;  /* 0x0000000c0d0e7389 */ /* 0x00006400000c000b */
[----:B01----:R-:W-:Y:S01]  /*30980*/  ENDCOLLECTIVE ;  /* 0x000000000000791b */ /* 0x003fe20003800000 */
.L_x_2067:
[----:B------:R-:W-:Y:S02]  /*30990*/  IMAD.MOV.U32 R13, RZ, RZ, R109 ;  /* 0x000000ffff0d7224 */ /* 0x000fe400078e006d */
[----:B------:R-:W-:Y:S02]  /*309a0*/  IMAD.MOV.U32 R12, RZ, RZ, R0 ;  /* 0x000000ffff0c7224 */ /* 0x000fe400078e0000 */
[----:B------:R-:W-:-:S07]  /*309b0*/  IMAD.MOV.U32 R72, RZ, RZ, R14 ;  /* 0x000000ffff487224 */ /* 0x000fce00078e000e */
[----:B------:R-:W-:Y:S05]  /*309c0*/  WARPSYNC.COLLECTIVE R15, `(.L_x_2068) ;  /* 0x000000000f087348 */ /* 0x000fea0003c00000 */
[----:B------:R0:W1:Y:S02]  /*309d0*/  SHFL.IDX P6, R14, R13, R12, R11 ;  /* 0x0000000c0d0e7389 */ /* 0x00006400000c000b */
[----:B01----:R-:W-:Y:S01]  /*309e0*/  ENDCOLLECTIVE ;  /* 0x000000000000791b */ /* 0x003fe20003800000 */
.L_x_2068:
[----:B------:R-:W-:Y:S02]  /*309f0*/  SEL R130, R117, R72, P0 ;  /* 0x0000004875827207 */ /* 0x000fe40000000000 */
[----:B------:R-:W-:Y:S01]  /*30a00*/  SEL R117, R72, R117, P0 ;  /* 0x0000007548757207 */ /* 0x000fe20000000000 */
[----:B------:R-:W-:Y:S01]  /*30a10*/  IMAD.MOV.U32 R13, RZ, RZ, R114 ;  /* 0x000000ffff0d7224 */ /* 0x000fe200078e0072 */
[----:B------:R-:W-:-:S07]  /*30a20*/  MOV R109, R14 ;  /* 0x0000000e006d7202 */ /* 0x000fce0000000f00 */
[----:B------:R-:W-:Y:S05]  /*30a30*/  WARPSYNC.COLLECTIVE R15, `(.L_x_2069) ;  /* 0x000000000f087348 */ /* 0x000fea0003c00000 */
[----:B------:R0:W1:Y:S02]  /*30a40*/  SHFL.IDX P6, R14, R13, R12, R11 ;  /* 0x0000000c0d0e7389 */ /* 0x00006400000c000b */
[----:B01----:R-:W-:Y:S01]  /*30a50*/  ENDCOLLECTIVE ;  /* 0x000000000000791b */ /* 0x003fe20003800000 */
.L_x_2069:
[----:B------:R-:W-:Y:S02]  /*30a60*/  IMAD.MOV.U32 R13, RZ, RZ, R62 ;  /* 0x000000ffff0d7224 */ /* 0x000fe400078e003e */
[----:B------:R-:W-:Y:S02]  /*30a70*/  IMAD.MOV.U32 R12, RZ, RZ, R87 ;  /* 0x000000ffff0c7224 */ /* 0x000fe400078e0057 */
[----:B------:R-:W-:-:S07]  /*30a80*/  IMAD.MOV.U32 R114, RZ, RZ, R14 ;  /* 0x000000ffff727224 */ /* 0x000fce00078e000e */
[----:B------:R-:W-:Y:S05]  /*30a90*/  WARPSYNC.COLLECTIVE R15, `(.L_x_2070) ;  /* 0x000000000f087348 */ /* 0x000fea0003c00000 */
[----:B------:R0:W1:Y:S02]  /*30aa0*/  SHFL.IDX P6, R14, R13, R12, R11 ;  /* 0x0000000c0d0e7389 */ /* 0x00006400000c000b */
[----:B01----:R-:W-:Y:S01]  /*30ab0*/  ENDCOLLECTIVE ;  /* 0x000000000000791b */ /* 0x003fe20003800000 */
.L_x_2070:
[----:B------:R-:W-:Y:S02]  /*30ac0*/  IMAD.MOV.U32 R13, RZ, RZ, R70 ;  /* 0x000000ffff0d7224 */ /* 0x000fe400078e0046 */
[----:B------:R-:W-:-:S07]  /*30ad0*/  IMAD.MOV.U32 R62, RZ, RZ, R14 ;  /* 0x000000ffff3e7224 */ /* 0x000fce00078e000e */
[----:B------:R-:W-:Y:S05]  /*30ae0*/  WARPSYNC.COLLECTIVE R15, `(.L_x_2071) ;  /* 0x000000000f087348 */ /* 0x000fea0003c00000 */
[----:B------:R0:W1:Y:S02]  /*30af0*/  SHFL.IDX P6, R14, R13, R12, R11 ;  /* 0x0000000c0d0e7389 */ /* 0x00006400000c000b */
[----:B01----:R-:W-:Y:S01]  /*30b00*/  ENDCOLLECTIVE ;  /* 0x000000000000791b */ /* 0x003fe20003800000 */
.L_x_2071:
        /* <DEDUP_REMOVED lines=8> */
.L_x_2072:
[----:B------:R-:W-:Y:S02]  /*30b90*/  IMAD.MOV.U32 R13, RZ, RZ, R110 ;  /* 0x000000ffff0d7224 */ /* 0x000fe400078e006e */
[----:B------:R-:W-:-:S07]  /*30ba0*/  IMAD.MOV.U32 R105, RZ, RZ, R14 ;  /* 0x000000ffff697224 */ /* 0x000fce00078e000e */
[----:B------:R-:W-:Y:S05]  /*30bb0*/  WARPSYNC.COLLECTIVE R15, `(.L_x_2073) ;  /* 0x000000000f087348 */ /* 0x000fea0003c00000 */
[----:B------:R0:W1:Y:S02]  /*30bc0*/  SHFL.IDX P6, R14, R13, R12, R11 ;  /* 0x0000000c0d0e7389 */ /* 0x00006400000c000b */
[----:B01----:R-:W-:Y:S01]  /*30bd0*/  ENDCOLLECTIVE ;  /* 0x000000000000791b */ /* 0x003fe20003800000 */
.L_x_2073:
[----:B------:R-:W-:Y:S02]  /*30be0*/  IMAD.MOV.U32 R13, RZ, RZ, R58 ;  /* 0x000000ffff0d7224 */ /* 0x000fe400078e003a */
[----:B------:R-:W-:Y:S02]  /*30bf0*/  IMAD.MOV.U32 R12, RZ, RZ, R87 ;  /* 0x000000ffff0c7224 */ /* 0x000fe400078e0057 */
[----:B------:R-:W-:-:S07]  /*30c00*/  IMAD.MOV.U32 R110, RZ, RZ, R14 ;  /* 0x000000ffff6e7224 */ /* 0x000fce00078e000e */
[----:B------:R-:W-:Y:S05]  /*30c10*/  WARPSYNC.COLLECTIVE R15, `(.L_x_2074) ;  /* 0x000000000f087348 */ /* 0x000fea0003c00000 */
[----:B------:R0:W1:Y:S02]  /*30c20*/  SHFL.IDX P6, R14, R13, R12, R11 ;  /* 0x0000000c0d0e7389 */ /* 0x00006400000c000b */
[----:B01----:R-:W-:Y:S01]  /*30c30*/  ENDCOLLECTIVE ;  /* 0x000000000000791b */ /* 0x003fe20003800000 */
.L_x_2074:
[----:B------:R-:W-:Y:S02]  /*30c40*/  IMAD.MOV.U32 R13, RZ, RZ, R66 ;  /* 0x000000ffff0d7224 */ /* 0x000fe400078e0042 */
[----:B------:R-:W-:-:S07]  /*30c50*/  IMAD.MOV.U32 R58, RZ, RZ, R14 ;  /* 0x000000ffff3a7224 */ /* 0x000fce00078e000e */
[----:B------:R-:W-:Y:S05]  /*30c60*/  WARPSYNC.COLLECTIVE R15, `(.L_x_2075) ;  /* 0x000000000f087348 */ /* 0x000fea0003c00000 */
[----:B------:R0:W1:Y:S02]  /*30c70*/  SHFL.IDX P6, R14, R13, R12, R11 ;  /* 0x0000000c0d0e7389 */ /* 0x00006400000c000b */
[----:B01----:R-:W-:Y:S01]  /*30c80*/  ENDCOLLECTIVE ;  /* 0x000000000000791b */ /* 0x003fe20003800000 */
.L_x_2075:
        /* <DEDUP_REMOVED lines=8> */
.L_x_2076:
[----:B------:R-:W-:Y:S02]  /*30d10*/  SEL R111, R110, R66, P0 ;  /* 0x000000426e6f7207 */ /* 0x000fe40000000000 */
[----:B------:R-:W-:Y:S01]  /*30d20*/  SEL R110, R66, R110, P0 ;  /* 0x0000006e426e7207 */ /* 0x000fe20000000000 */
[----:B------:R-:W-:Y:S02]  /*30d30*/  IMAD.MOV.U32 R13, RZ, RZ, R106 ;  /* 0x000000ffff0d7224 */ /* 0x000fe400078e006a */
[----:B------:R-:W-:-:S07]  /*30d40*/  IMAD.MOV.U32 R93, RZ, RZ, R14 ;  /* 0x000000ffff5d7224 */ /* 0x000fce00078e000e */
[----:B------:R-:W-:Y:S05]  /*30d50*/  WARPSYNC.COLLECTIVE R15, `(.L_x_2077) ;  /* 0x000000000f087348 */ /* 0x000fea0003c00000 */
[----:B------:R0:W1:Y:S02]  /*30d60*/  SHFL.IDX P6, R14, R13, R12, R11 ;  /* 0x0000000c0d0e7389 */ /* 0x00006400000c000b */
[----:B01----:R-:W-:Y:S01]  /*30d70*/  ENDCOLLECTIVE ;  /* 0x000000000000791b */ /* 0x003fe20003800000 */
.L_x_2077:
[----:B------:R-:W-:Y:S02]  /*30d80*/  IMAD.MOV.U32 R13, RZ, RZ, R55 ;  /* 0x000000ffff0d7224 */ /* 0x000fe400078e0037 */
[----:B------:R-:W-:Y:S02]  /*30d90*/  IMAD.MOV.U32 R12, RZ, RZ, R87 ;  /* 0x000000ffff0c7224 */ /* 0x000fe400078e0057 */
[----:B------:R-:W-:-:S07]  /*30da0*/  IMAD.MOV.U32 R106, RZ, RZ, R14 ;  /* 0x000000ffff6a7224 */ /* 0x000fce00078e000e */
[----:B------:R-:W-:Y:S05]  /*30db0*/  WARPSYNC.COLLECTIVE R15, `(.L_x_2078) ;  /* 0x000000000f087348 */ /* 0x000fea0003c00000 */
[----:B------:R0:W1:Y:S02]  /*30dc0*/  SHFL.IDX P6, R14, R13, R12, R11 ;  /* 0x0000000c0d0e7389 */ /* 0x00006400000c000b */
[----:B01----:R-:W-:Y:S01]  /*30dd0*/  ENDCOLLECTIVE ;  /* 0x000000000000791b */ /* 0x003fe20003800000 */
.L_x_2078:
[----:B------:R-:W-:Y:S02]  /*30de0*/  IMAD.MOV.U32 R13, RZ, RZ, R64 ;  /* 0x000000ffff0d7224 */ /* 0x000fe400078e0040 */
[----:B------:R-:W-:-:S07]  /*30df0*/  IMAD.MOV.U32 R55, RZ, RZ, R14 ;  /* 0x000000ffff377224 */ /* 0x000fce00078e000e */
[----:B------:R-:W-:Y:S05]  /*30e00*/  WARPSYNC.COLLECTIVE R15, `(.L_x_2079) ;  /* 0x000000000f087348 */ /* 0x000fea0003c00000 */
[----:B------:R0:W1:Y:S02]  /*30e10*/  SHFL.IDX P6, R14, R13, R12, R11 ;  /* 0x0000000c0d0e7389 */ /* 0x00006400000c000b */
[----:B01----:R-:W-:Y:S01]  /*30e20*/  ENDCOLLECTIVE ;  /* 0x000000000000791b */ /* 0x003fe20003800000 */
.L_x_2079:
        /* <DEDUP_REMOVED lines=8> */
.L_x_2080:
[----:B------:R-:W-:Y:S02]  /*30eb0*/  SEL R107, R106, R64, P0 ;  /* 0x000000406a6b7207 */ /* 0x000fe40000000000 */
[----:B------:R-:W-:Y:S01]  /*30ec0*/  SEL R106, R64, R106, P0 ;  /* 0x0000006a406a7207 */ /* 0x000fe20000000000 */
[----:B------:R-:W-:Y:S02]  /*30ed0*/  IMAD.MOV.U32 R13, RZ, RZ, R102 ;  /* 0x000000ffff0d7224 */ /* 0x000fe400078e0066 */
[----:B------:R-:W-:-:S07]  /*30ee0*/  IMAD.MOV.U32 R99, RZ, RZ, R14 ;  /* 0x000000ffff637224 */ /* 0x000fce00078e000e */
[----:B------:R-:W-:Y:S05]  /*30ef0*/  WARPSYNC.COLLECTIVE R15, `(.L_x_2081) ;  /* 0x000000000f087348 */ /* 0x000fea0003c00000 */
[----:B------:R0:W1:Y:S02]  /*30f00*/  SHFL.IDX P6, R14, R13, R12, R11 ;  /* 0x0000000c0d0e7389 */ /* 0x00006400000c000b */
[----:B01----:R-:W-:Y:S01]  /*30f10*/  ENDCOLLECTIVE ;  /* 0x000000000000791b */ /* 0x003fe20003800000 */
.L_x_2081:
[----:B------:R-:W-:Y:S02]  /*30f20*/  IMAD.MOV.U32 R13, RZ, RZ, R53 ;  /* 0x000000ffff0d7224 */ /* 0x000fe400078e0035 */
[----:B------:R-:W-:Y:S02]  /*30f30*/  IMAD.MOV.U32 R12, RZ, RZ, R87 ;  /* 0x000000ffff0c7224 */ /* 0x000fe400078e0057 */
[----:B------:R-:W-:-:S07]  /*30f40*/  IMAD.MOV.U32 R102, RZ, RZ, R14 ;  /* 0x000000ffff667224 */ /* 0x000fce00078e000e */
[----:B------:R-:W-:Y:S05]  /*30f50*/  WARPSYNC.COLLECTIVE R15, `(.L_x_2082) ;  /* 0x000000000f087348 */ /* 0x000fea0003c00000 */
[----:B------:R0:W1:Y:S02]  /*30f60*/  SHFL.IDX P6, R14, R13, R12, R11 ;  /* 0x0000000c0d0e7389 */ /* 0x00006400000c000b */
[----:B01----:R-:W-:Y:S01]  /*30f70*/  ENDCOLLECTIVE ;  /* 0x000000000000791b */ /* 0x003fe20003800000 */
.L_x_2082:
[----:B------:R-:W-:Y:S02]  /*30f80*/  IMAD.MOV.U32 R13, RZ, RZ, R60 ;  /* 0x000000ffff0d7224 */ /* 0x000fe400078e003c */
[----:B------:R-:W-:-:S07]  /*30f90*/  IMAD.MOV.U32 R53, RZ, RZ, R14 ;  /* 0x000000ffff357224 */ /* 0x000fce00078e000e */
[----:B------:R-:W-:Y:S05]  /*30fa0*/  WARPSYNC.COLLECTIVE R15, `(.L_x_2083) ;  /* 0x000000000f087348 */ /* 0x000fea0003c00000 */
[----:B------:R0:W1:Y:S02]  /*30fb0*/  SHFL.IDX P6, R14, R13, R12, R11 ;  /* 0x0000000c0d0e7389 */ /* 0x00006400000c000b */
[----:B01----:R-:W-:Y:S01]  /*30fc0*/  ENDCOLLECTIVE ;  /* 0x000000000000791b */ /* 0x003fe20003800000 */
.L_x_2083:
        /* <DEDUP_REMOVED lines=8> */
.L_x_2084:
[----:B------:R-:W-:Y:S02]  /*31050*/  SEL R103, R102, R60, P0 ;  /* 0x0000003c66677207 */ /* 0x000fe40000000000 */
[----:B------:R-:W-:Y:S01]  /*31060*/  SEL R102, R60, R102, P0 ;  /* 0x000000663c667207 */ /* 0x000fe20000000000 */
[----:B------:R-:W-:Y:S02]  /*31070*/  IMAD.MOV.U32 R13, RZ, RZ, R97 ;  /* 0x000000ffff0d7224 */ /* 0x000fe400078e0061 */
[----:B------:R-:W-:-:S07]  /*31080*/  IMAD.MOV.U32 R98, RZ, RZ, R14 ;  /* 0x000000ffff627224 */ /* 0x000fce00078e000e */
[----:B------:R-:W-:Y:S05]  /*31090*/  WARPSYNC.COLLECTIVE R15, `(.L_x_2085) ;  /* 0x000000000f087348 */ /* 0x000fea0003c00000 */
[----:B------:R0:W1:Y:S02]  /*310a0*/  SHFL.IDX P6, R14, R13, R12, R11 ;  /* 0x0000000c0d0e7389 */ /* 0x00006400000c000b */
[----:B01----:R-:W-:Y:S01]  /*310b0*/  ENDCOLLECTIVE ;  /* 0x000000000000791b */ /* 0x003fe20003800000 */
.L_x_2085:
[----:B------:R-:W-:Y:S02]  /*310c0*/  IMAD.MOV.U32 R13, RZ, RZ, R51 ;  /* 0x000000ffff0d7224 */ /* 0x000fe400078e0033 */
[----:B------:R-:W-:Y:S02]  /*310d0*/  IMAD.MOV.U32 R12, RZ, RZ, R87 ;  /* 0x000000ffff0c7224 */ /* 0x000fe400078e0057 */
[----:B------:R-:W-:-:S07]  /*310e0*/  IMAD.MOV.U32 R97, RZ, RZ, R14 ;  /* 0x000000ffff617224 */ /* 0x000fce00078e000e */
[----:B------:R-:W-:Y:S05]  /*310f0*/  WARPSYNC.COLLECTIVE R15, `(.L_x_2086) ;  /* 0x000000000f087348 */ /* 0x000fea0003c00000 */
[----:B------:R0:W1:Y:S02]  /*31100*/  SHFL.IDX P6, R14, R13, R12, R11 ;  /* 0x0000000c0d0e7389 */ /* 0x00006400000c000b */
[----:B01----:R-:W-:Y:S01]  /*31110*/  ENDCOLLECTIVE ;  /* 0x000000000000791b */ /* 0x003fe20003800000 */
.L_x_2086:
[----:B------:R-:W-:Y:S02]  /*31120*/  IMAD.MOV.U32 R13, RZ, RZ, R56 ;  /* 0x000000ffff0d7224 */ /* 0x000fe400078e0038 */
[----:B------:R-:W-:-:S07]  /*31130*/  IMAD.MOV.U32 R51, RZ, RZ, R14 ;  /* 0x000000ffff337224 */ /* 0x000fce00078e000e */
[----:B------:R-:W-:Y:S05]  /*31140*/  WARPSYNC.COLLECTIVE R15, `(.L_x_2087) ;  /* 0x000000000f087348 */ /* 0x000fea0003c00000 */
[----:B------:R0:W1:Y:S02]  /*31150*/  SHFL.IDX P6, R14, R13, R12, R11 ;  /* 0x0000000c0d0e7389 */ /* 0x00006400000c000b */
[----:B01----:R-:W-:Y:S01]  /*31160*/  ENDCOLLECTIVE ;  /* 0x000000000000791b */ /* 0x003fe20003800000 */
.L_x_2087:
        /* <DEDUP_REMOVED lines=8> */
.L_x_2088:
[----:B------:R-:W-:Y:S02]  /*311f0*/  SEL R100, R97, R56, P0 ;  /* 0x0000003861647207 */ /* 0x000fe40000000000 */
[----:B------:R-:W-:Y:S01]  /*31200*/  SEL R97, R56, R97, P0 ;  /* 0x0000006138617207 */ /* 0x000fe20000000000 */
[----:B------:R-:W-:Y:S02]  /*31210*/  IMAD.MOV.U32 R13, RZ, RZ, R94 ;  /* 0x000000ffff0d7224 */ /* 0x000fe400078e005e */
[----:B------:R-:W-:-:S07]  /*31220*/  IMAD.MOV.U32 R95, RZ, RZ, R14 ;  /* 0x000000ffff5f7224 */ /* 0x000fce00078e000e */
[----:B------:R-:W-:Y:S05]  /*31230*/  WARPSYNC.COLLECTIVE R15, `(.L_x_2089) ;  /* 0x000000000f087348 */ /* 0x000fea0003c00000 */
[----:B------:R0:W1:Y:S02]  /*31240*/  SHFL.IDX P6, R14, R13, R12, R11 ;  /* 0x0000000c0d0e7389 */ /* 0x00006400000c000b */
[----:B01----:R-:W-:Y:S01]  /*31250*/  ENDCOLLECTIVE ;  /* 0x000000000000791b */ /* 0x003fe20003800000 */
.L_x_2089:
[----:B------:R-:W-:Y:S02]  /*31260*/  IMAD.MOV.U32 R13, RZ, RZ, R49 ;  /* 0x000000ffff0d7224 */ /* 0x000fe400078e0031 */
[----:B------:R-:W-:Y:S02]  /*31270*/  IMAD.MOV.U32 R12, RZ, RZ, R87 ;  /* 0x000000ffff0c7224 */ /* 0x000fe400078e0057 */
[----:B------:R-:W-:-:S07]  /*31280*/  IMAD.MOV.U32 R94, RZ, RZ, R14 ;  /* 0x000000ffff5e7224 */ /* 0x000fce00078e000e */
[----:B------:R-:W-:Y:S05]  /*31290*/  WARPSYNC.COLLECTIVE R15, `(.L_x_2090) ;  /* 0x000000000f087348 */ /* 0x000fea0003c00000 */
[----:B------:R0:W1:Y:S02]  /*312a0*/  SHFL.IDX P6, R14, R13, R12, R11 ;  /* 0x0000000c0d0e7389 */ /* 0x00006400000c000b */
[----:B01----:R-:W-:Y:S01]  /*312b0*/  ENDCOLLECTIVE ;  /* 0x000000000000791b */ /* 0x003fe20003800000 */
.L_x_2090:
[----:B------:R-:W-:Y:S02]  /*312c0*/  IMAD.MOV.U32 R13, RZ, RZ, R54 ;  /* 0x000000ffff0d7224 */ /* 0x000fe400078e0036 */
[----:B------:R-:W-:-:S07]  /*312d0*/  IMAD.MOV.U32 R49, RZ, RZ, R14 ;  /* 0x000000ffff317224 */ /* 0x000fce00078e000e */
[----:B------:R-:W-:Y:S05]  /*312e0*/  WARPSYNC.COLLECTIVE R15, `(.L_x_2091) ;  /* 0x000000000f087348 */ /* 0x000fea0003c00000 */
[----:B------:R0:W1:Y:S02]  /*312f0*/  SHFL.IDX P6, R14, R13, R12, R11 ;  /* 0x0000000c0d0e7389 */ /* 0x00006400000c000b */
[----:B01----:R-:W-:Y:S01]  /*31300*/  ENDCOLLECTIVE ;  /* 0x000000000000791b */ /* 0x003fe20003800000 */
.L_x_2091:
[----:B------:R-:W-:Y:S02]  /*31310*/  SEL R78, R95, R49, P0 ;  /* 0x000000315f4e7207 */ /* 0x000fe40000000000 */
[----:B------:R-:W-:Y:S01]  /*31320*/  SEL R95, R49, R95, P0 ;  /* 0x0000005f315f7207 */ /* 0x000fe20000000000 */
[----:B------:R-:W-:Y:S02]  /*31330*/  IMAD.MOV.U32 R13, RZ, RZ, R86 ;  /* 0x000000ffff0d7224 */ /* 0x000fe400078e0056 */
[----:B------:R-:W-:Y:S01]  /*31340*/  IMAD.MOV.U32 R12, RZ, RZ, R0 ;  /* 0x000000ffff0c7224 */ /* 0x000fe200078e0000 */
[----:B------:R-:W-:-:S07]  /*31350*/  MOV R54, R14 ;  /* 0x0000000e00367202 */ /* 0x000fce0000000f00 */
[----:B------:R-:W-:Y:S05]  /*31360*/  WARPSYNC.COLLECTIVE R15, `(.L_x_2092) ;  /* 0x000000000f087348 */ /* 0x000fea0003c00000 */
[----:B------:R0:W1:Y:S02]  /*31370*/  SHFL.IDX P6, R14, R13, R12, R11 ;  /* 0x0000000c0d0e7389 */ /* 0x00006400000c000b */
[----:B01----:R-:W-:Y:S01]  /*31380*/  ENDCOLLECTIVE ;  /* 0x000000000000791b */ /* 0x003fe20003800000 */
.L_x_2092:
[----:B------:R-:W-:Y:S02]  /*31390*/  SEL R96, R94, R54, P0 ;  /* 0x000000365e607207 */ /* 0x000fe40000000000 */
[----:B------:R-:W-:Y:S01]  /*313a0*/  SEL R94, R54, R94, P0 ;  /* 0x0000005e365e7207 */ /* 0x000fe20000000000 */
[----:B------:R-:W-:Y:S02]  /*313b0*/  IMAD.MOV.U32 R13, RZ, RZ, R83 ;  /* 0x000000ffff0d7224 */ /* 0x000fe400078e0053 */
[----:B------:R-:W-:-:S07]  /*313c0*/  IMAD.MOV.U32 R86, RZ, RZ, R14 ;  /* 0x000000ffff567224 */ /* 0x000fce00078e000e */
[----:B------:R-:W-:Y:S05]  /*313d0*/  WARPSYNC.COLLECTIVE R15, `(.L_x_2093) ;  /* 0x000000000f087348 */ /* 0x000fea0003c00000 */
[----:B------:R0:W1:Y:S02]  /*313e0*/  SHFL.IDX P6, R14, R13, R12, R11 ;  /* 0x0000000c0d0e7389 */ /* 0x00006400000c000b */
[----:B01----:R-:W-:Y:S01]  /*313f0*/  ENDCOLLECTIVE ;  /* 0x000000000000791b */ /* 0x003fe20003800000 */
.L_x_2093:
[----:B------:R-:W-:Y:S02]  /*31400*/  IMAD.MOV.U32 R13, RZ, RZ, R5 ;  /* 0x000000ffff0d7224 */ /* 0x000fe400078e0005 */
[----:B------:R-:W-:Y:S02]  /*31410*/  IMAD.MOV.U32 R12, RZ, RZ, R87 ;  /* 0x000000ffff0c7224 */ /* 0x000fe400078e0057 */
[----:B------:R-:W-:-:S07]  /*31420*/  IMAD.MOV.U32 R83, RZ, RZ, R14 ;  /* 0x000000ffff537224 */ /* 0x000fce00078e000e */
[----:B------:R-:W-:Y:S05]  /*31430*/  WARPSYNC.COLLECTIVE R15, `(.L_x_2094) ;  /* 0x000000000f087348 */ /* 0x000fea0003c00000 */
[----:B------:R0:W1:Y:S02]  /*31440*/  SHFL.IDX P6, R14, R13, R12, R11 ;  /* 0x0000000c0d0e7389 */ /* 0x00006400000c000b */
[----:B01----:R-:W-:Y:S01]  /*31450*/  ENDCOLLECTIVE ;  /* 0x000000000000791b */ /* 0x003fe20003800000 */
.L_x_2094:
[----:B------:R-:W-:Y:S02]  /*31460*/  IMAD.MOV.U32 R13, RZ, RZ, R52 ;  /* 0x000000ffff0d7224 */ /* 0x000fe400078e0034 */
[----:B------:R-:W-:-:S07]  /*31470*/  IMAD.MOV.U32 R5, RZ, RZ, R14 ;  /* 0x000000ffff057224 */ /* 0x000fce00078e000e */
[----:B------:R-:W-:Y:S05]  /*31480*/  WARPSYNC.COLLECTIVE R15, `(.L_x_2095) ;  /* 0x000000000f087348 */ /* 0x000fea0003c00000 */
[----:B------:R0:W1:Y:S02]  /*31490*/  SHFL.IDX P6, R14, R13, R12, R11 ;  /* 0x0000000c0d0e7389 */ /* 0x00006400000c000b */
[----:B01----:R-:W-:Y:S01]  /*314a0*/  ENDCOLLECTIVE ;  /* 0x000000000000791b */ /* 0x003fe20003800000 */
.L_x_2095:
[----:B------:R-:W-:Y:S02]  /*314b0*/  IMAD.MOV.U32 R13, RZ, RZ, R79 ;  /* 0x000000ffff0d7224 */ /* 0x000fe400078e004f */
[----:B------:R-:W-:Y:S02]  /*314c0*/  IMAD.MOV.U32 R12, RZ, RZ, R0 ;  /* 0x000000ffff0c7224 */ /* 0x000fe400078e0000 */
[----:B------:R-:W-:-:S07]  /*314d0*/  IMAD.MOV.U32 R52, RZ, RZ, R14 ;  /* 0x000000ffff347224 */ /* 0x000fce00078e000e */
[----:B------:R-:W-:Y:S05]  /*314e0*/  WARPSYNC.COLLECTIVE R15, `(.L_x_2096) ;  /* 0x000000000f087348 */ /* 0x000fea0003c00000 */
[----:B------:R0:W1:Y:S02]  /*314f0*/  SHFL.IDX P6, R14, R13, R12, R11 ;  /* 0x0000000c0d0e7389 */ /* 0x00006400000c000b */
[----:B01----:R-:W-:Y:S01]  /*31500*/  ENDCOLLECTIVE ;  /* 0x000000000000791b */ /* 0x003fe20003800000 */
.L_x_2096:
[----:B------:R-:W-:Y:S02]  /*31510*/  SEL R92, R83, R52, P0 ;  /* 0x00000034535c7207 */ /* 0x000fe40000000000 */
[----:B------:R-:W-:Y:S01]  /*31520*/  SEL R83, R52, R83, P0 ;  /* 0x0000005334537207 */ /* 0x000fe20000000000 */
[----:B------:R-:W-:Y:S02]  /*31530*/  IMAD.MOV.U32 R13, RZ, RZ, R80 ;  /* 0x000000ffff0d7224 */ /* 0x000fe400078e0050 */
[----:B------:R-:W-:-:S07]  /*31540*/  IMAD.MOV.U32 R79, RZ, RZ, R14 ;  /* 0x000000ffff4f7224 */ /* 0x000fce00078e000e */
[----:B------:R-:W-:Y:S05]  /*31550*/  WARPSYNC.COLLECTIVE R15, `(.L_x_2097) ;  /* 0x000000000f087348 */ /* 0x000fea0003c00000 */
[----:B------:R0:W1:Y:S02]  /*31560*/  SHFL.IDX P6, R14, R13, R12, R11 ;  /* 0x0000000c0d0e7389 */ /* 0x00006400000c000b */
[----:B01----:R-:W-:Y:S01]  /*31570*/  ENDCOLLECTIVE ;  /* 0x000000000000791b */ /* 0x003fe20003800000 */
.L_x_2097:
[----:B------:R-:W-:Y:S02]  /*31580*/  IMAD.MOV.U32 R13, RZ, RZ, R3 ;  /* 0x000000ffff0d7224 */ /* 0x000fe400078e0003 */
[----:B------:R-:W-:Y:S02]  /*31590*/  IMAD.MOV.U32 R12, RZ, RZ, R87 ;  /* 0x000000ffff0c7224 */ /* 0x000fe400078e0057 */
[----:B------:R-:W-:-:S07]  /*315a0*/  IMAD.MOV.U32 R80, RZ, RZ, R14 ;  /* 0x000000ffff507224 */ /* 0x000fce00078e000e */
[----:B------:R-:W-:Y:S05]  /*315b0*/  WARPSYNC.COLLECTIVE R15, `(.L_x_2098) ;  /* 0x000000000f087348 */ /* 0x000fea0003c00000 */
[----:B------:R0:W1:Y:S02]  /*315c0*/  SHFL.IDX P6, R14, R13, R12, R11 ;  /* 0x0000000c0d0e7389 */ /* 0x00006400000c000b */
[----:B01----:R-:W-:Y:S01]  /*315d0*/  ENDCOLLECTIVE ;  /* 0x000000000000791b */ /* 0x003fe20003800000 */
.L_x_2098:
[----:B------:R-:W-:Y:S02]  /*315e0*/  IMAD.MOV.U32 R13, RZ, RZ, R50 ;  /* 0x000000ffff0d7224 */ /* 0x000fe400078e0032 */
[----:B------:R-:W-:-:S07]  /*315f0*/  IMAD.MOV.U32 R3, RZ, RZ, R14 ;  /* 0x000000ffff037224 */ /* 0x000fce00078e000e */
[----:B------:R-:W-:Y:S05]  /*31600*/  WARPSYNC.COLLECTIVE R15, `(.L_x_2099) ;  /* 0x000000000f087348 */ /* 0x000fea0003c00000 */
[----:B------:R0:W1:Y:S02]  /*31610*/  SHFL.IDX P6, R14, R13, R12, R11 ;  /* 0x0000000c0d0e7389 */ /* 0x00006400000c000b */
[----:B01----:R-:W-:Y:S01]  /*31620*/  ENDCOLLECTIVE ;  /* 0x000000000000791b */ /* 0x003fe20003800000 */
.L_x_2099:
        /* <DEDUP_REMOVED lines=8> */
.L_x_2100:
[----:B------:R-:W-:Y:S02]  /*316b0*/  IMAD.MOV.U32 R13, RZ, RZ, R10 ;  /* 0x000000ffff0d7224 */ /* 0x000fe400078e000a */
[----:B------:R-:W-:-:S07]  /*316c0*/  IMAD.MOV.U32 R6, RZ, RZ, R14 ;  /* 0x000000ffff067224 */ /* 0x000fce00078e000e */
[----:B------:R-:W-:Y:S05]  /*316d0*/  WARPSYNC.COLLECTIVE R15, `(.L_x_2101) ;  /* 0x000000000f087348 */ /* 0x000fea0003c00000 */
[----:B------:R0:W1:Y:S02]  /*316e0*/  SHFL.IDX P6, R14, R13, R12, R11 ;  /* 0x0000000c0d0e7389 */ /* 0x00006400000c000b */
[----:B01----:R-:W-:Y:S01]  /*316f0*/  ENDCOLLECTIVE ;  /* 0x000000000000791b */ /* 0x003fe20003800000 */
.L_x_2101:
[----:B------:R-:W-:Y:S02]  /*31700*/  IMAD.MOV.U32 R13, RZ, RZ, R7 ;  /* 0x000000ffff0d7224 */ /* 0x000fe400078e0007 */
[----:B------:R-:W-:Y:S02]  /*31710*/  IMAD.MOV.U32 R12, RZ, RZ, R87 ;  /* 0x000000ffff0c7224 */ /* 0x000fe400078e0057 */
[----:B------:R-:W-:-:S07]  /*31720*/  IMAD.MOV.U32 R4, RZ, RZ, R14 ;  /* 0x000000ffff047224 */ /* 0x000fce00078e000e */
[----:B------:R-:W-:Y:S05]  /*31730*/  WARPSYNC.COLLECTIVE R15, `(.L_x_2102) ;  /* 0x000000000f087348 */ /* 0x000fea0003c00000 */
[----:B------:R0:W1:Y:S02]  /*31740*/  SHFL.IDX P6, R14, R13, R12, R11 ;  /* 0x0000000c0d0e7389 */ /* 0x00006400000c000b */
[----:B01----:R-:W-:Y:S01]  /*31750*/  ENDCOLLECTIVE ;  /* 0x000000000000791b */ /* 0x003fe20003800000 */
.L_x_2102:
[----:B------:R-:W-:Y:S02]  /*31760*/  IMAD.MOV.U32 R13, RZ, RZ, R46 ;  /* 0x000000ffff0d7224 */ /* 0x000fe400078e002e */
[----:B------:R-:W-:-:S07]  /*31770*/  IMAD.MOV.U32 R7, RZ, RZ, R14 ;  /* 0x000000ffff077224 */ /* 0x000fce00078e000e */
[----:B------:R-:W-:Y:S05]  /*31780*/  WARPSYNC.COLLECTIVE R15, `(.L_x_2103) ;  /* 0x000000000f087348 */ /* 0x000fea0003c00000 */
[----:B------:R0:W1:Y:S02]  /*31790*/  SHFL.IDX P6, R14, R13, R12, R11 ;  /* 0x0000000c0d0e7389 */ /* 0x00006400000c000b */
[----:B01----:R-:W-:Y:S01]  /*317a0*/  ENDCOLLECTIVE ;  /* 0x000000000000791b */ /* 0x003fe20003800000 */
.L_x_2103:
[----:B------:R-:W-:Y:S02]  /*317b0*/  IMAD.MOV.U32 R13, RZ, RZ, R88 ;  /* 0x000000ffff0d7224 */ /* 0x000fe400078e0058 */
[----:B------:R-:W-:Y:S02]  /*317c0*/  IMAD.MOV.U32 R12, RZ, RZ, R0 ;  /* 0x000000ffff0c7224 */ /* 0x000fe400078e0000 */
[----:B------:R-:W-:-:S07]  /*317d0*/  IMAD.MOV.U32 R46, RZ, RZ, R14 ;  /* 0x000000ffff2e7224 */ /* 0x000fce00078e000e */
[----:B------:R-:W-:Y:S05]  /*317e0*/  WARPSYNC.COLLECTIVE R15, `(.L_x_2104) ;  /* 0x000000000f087348 */ /* 0x000fea0003c00000 */
[----:B------:R0:W1:Y:S02]  /*317f0*/  SHFL.IDX P6, R14, R13, R12, R11 ;  /* 0x0000000c0d0e7389 */ /* 0x00006400000c000b */
[----:B01----:R-:W-:Y:S01]  /*31800*/  ENDCOLLECTIVE ;  /* 0x000000000000791b */ /* 0x003fe20003800000 */
.L_x_2104:
[----:B------:R-:W-:Y:S02]  /*31810*/  SEL R3, R4, R46, P0 ;  /* 0x0000002e04037207 */ /* 0x000fe40000000000 */
[----:B------:R-:W-:Y:S01]  /*31820*/  SEL R4, R46, R4, P0 ;  /* 0x000000042e047207 */ /* 0x000fe20000000000 */
[----:B------:R-:W-:Y:S02]  /*31830*/  IMAD.MOV.U32 R13, RZ, RZ, R8 ;  /* 0x000000ffff0d7224 */ /* 0x000fe400078e0008 */
[----:B------:R-:W-:-:S07]  /*31840*/  IMAD.MOV.U32 R10, RZ, RZ, R14 ;  /* 0x000000ffff0a7224 */ /* 0x000fce00078e000e */
[----:B------:R-:W-:Y:S05]  /*31850*/  WARPSYNC.COLLECTIVE R15, `(.L_x_2105) ;  /* 0x000000000f087348 */ /* 0x000fea0003c00000 */
[----:B------:R0:W1:Y:S02]  /*31860*/  SHFL.IDX P6, R14, R13, R12, R11 ;  /* 0x0000000c0d0e7389 */ /* 0x00006400000c000b */
[----:B01----:R-:W-:Y:S01]  /*31870*/  ENDCOLLECTIVE ;  /* 0x000000000000791b */ /* 0x003fe20003800000 */
.L_x_2105:
[----:B------:R-:W-:Y:S02]  /*31880*/  IMAD.MOV.U32 R13, RZ, RZ, R20 ;  /* 0x000000ffff0d7224 */ /* 0x000fe400078e0014 */
[----:B------:R-:W-:Y:S02]  /*31890*/  IMAD.MOV.U32 R12, RZ, RZ, R87 ;  /* 0x000000ffff0c7224 */ /* 0x000fe400078e0057 */
[----:B------:R-:W-:-:S07]  /*318a0*/  IMAD.MOV.U32 R8, RZ, RZ, R14 ;  /* 0x000000ffff087224 */ /* 0x000fce00078e000e */
[----:B------:R-:W-:Y:S05]  /*318b0*/  WARPSYNC.COLLECTIVE R15, `(.L_x_2106) ;  /* 0x000000000f087348 */ /* 0x000fea0003c00000 */
[----:B------:R0:W1:Y:S02]  /*318c0*/  SHFL.IDX P6, R14, R13, R12, R11 ;  /* 0x0000000c0d0e7389 */ /* 0x00006400000c000b */
[----:B01----:R-:W-:Y:S01]  /*318d0*/  ENDCOLLECTIVE ;  /* 0x000000000000791b */ /* 0x003fe20003800000 */
.L_x_2106:
[----:B------:R-:W-:Y:S02]  /*318e0*/  IMAD.MOV.U32 R13, RZ, RZ, R9 ;  /* 0x000000ffff0d7224 */ /* 0x000fe400078e0009 */
[----:B------:R-:W-:-:S07]  /*318f0*/  IMAD.MOV.U32 R20, RZ, RZ, R14 ;  /* 0x000000ffff147224 */ /* 0x000fce00078e000e */
[----:B------:R-:W-:Y:S05]  /*31900*/  WARPSYNC.COLLECTIVE R15, `(.L_x_2107) ;  /* 0x000000000f087348 */ /* 0x000fea0003c00000 */
[----:B------:R0:W1:Y:S02]  /*31910*/  SHFL.IDX P6, R14, R13, R12, R11 ;  /* 0x0000000c0d0e7389 */ /* 0x00006400000c000b */
[----:B01----:R-:W-:Y:S01]  /*31920*/  ENDCOLLECTIVE ;  /* 0x000000000000791b */ /* 0x003fe20003800000 */
.L_x_2107:
[----:B------:R-:W-:Y:S02]  /*31930*/  IMAD.MOV.U32 R13, RZ, RZ, R25 ;  /* 0x000000ffff0d7224 */ /* 0x000fe400078e0019 */
[----:B------:R-:W-:Y:S02]  /*31940*/  IMAD.MOV.U32 R12, RZ, RZ, R0 ;  /* 0x000000ffff0c7224 */ /* 0x000fe400078e0000 */
[----:B------:R-:W-:-:S07]  /*31950*/  IMAD.MOV.U32 R9, RZ, RZ, R14 ;  /* 0x000000ffff097224 */ /* 0x000fce00078e000e */
[----:B------:R-:W-:Y:S05]  /*31960*/  WARPSYNC.COLLECTIVE R15, `(.L_x_2108) ;  /* 0x000000000f087348 */ /* 0x000fea0003c00000 */
[----:B------:R0:W1:Y:S02]  /*31970*/  SHFL.IDX P6, R14, R13, R12, R11 ;  /* 0x0000000c0d0e7389 */ /* 0x00006400000c000b */
[----:B01----:R-:W-:Y:S01]  /*31980*/  ENDCOLLECTIVE ;  /* 0x000000000000791b */ /* 0x003fe20003800000 */
.L_x_2108:
[----:B------:R-:W-:Y:S02]  /*31990*/  IMAD.MOV.U32 R13, RZ, RZ, R21 ;  /* 0x000000ffff0d7224 */ /* 0x000fe400078e0015 */
[----:B------:R-:W-:-:S07]  /*319a0*/  IMAD.MOV.U32 R25, RZ, RZ, R14 ;  /* 0x000000ffff197224 */ /* 0x000fce00078e000e */
[----:B------:R-:W-:Y:S05]  /*319b0*/  WARPSYNC.COLLECTIVE R15, `(.L_x_2109) ;  /* 0x000000000f087348 */ /* 0x000fea0003c00000 */
[----:B------:R0:W1:Y:S02]  /*319c0*/  SHFL.IDX P6, R14, R13, R12, R11 ;  /* 0x0000000c0d0e7389 */ /* 0x00006400000c000b */
[----:B01----:R-:W-:Y:S01]  /*319d0*/  ENDCOLLECTIVE ;  /* 0x000000000000791b */ /* 0x003fe20003800000 */
.L_x_2109:
[----:B------:R-:W-:Y:S02]  /*319e0*/  IMAD.MOV.U32 R13, RZ, RZ, R26 ;  /* 0x000000ffff0d7224 */ /* 0x000fe400078e001a */
[----:B------:R-:W-:Y:S02]  /*319f0*/  IMAD.MOV.U32 R12, RZ, RZ, R87 ;  /* 0x000000ffff0c7224 */ /* 0x000fe400078e0057 */
[----:B------:R-:W-:-:S07]  /*31a00*/  IMAD.MOV.U32 R21, RZ, RZ, R14 ;  /* 0x000000ffff157224 */ /* 0x000fce00078e000e */
[----:B------:R-:W-:Y:S05]  /*31a10*/  WARPSYNC.COLLECTIVE R15, `(.L_x_2110) ;  /* 0x000000000f087348 */ /* 0x000fea0003c00000 */
[----:B------:R0:W1:Y:S02]  /*31a20*/  SHFL.IDX P6, R14, R13, R12, R11 ;  /* 0x0000000c0d0e7389 */ /* 0x00006400000c000b */
[----:B01----:R-:W-:Y:S01]  /*31a30*/  ENDCOLLECTIVE ;  /* 0x000000000000791b */ /* 0x003fe20003800000 */
.L_x_2110:
[----:B------:R-:W-:Y:S02]  /*31a40*/  IMAD.MOV.U32 R13, RZ, RZ, R24 ;  /* 0x000000ffff0d7224 */ /* 0x000fe400078e0018 */
[----:B------:R-:W-:-:S07]  /*31a50*/  IMAD.MOV.U32 R26, RZ, RZ, R14 ;  /* 0x000000ffff1a7224 */ /* 0x000fce00078e000e */
[----:B------:R-:W-:Y:S05]  /*31a60*/  WARPSYNC.COLLECTIVE R15, `(.L_x_2111) ;  /* 0x000000000f087348 */ /* 0x000fea0003c00000 */
[----:B------:R0:W1:Y:S02]  /*31a70*/  SHFL.IDX P6, R14, R13, R12, R11 ;  /* 0x0000000c0d0e7389 */ /* 0x00006400000c000b */
[----:B01----:R-:W-:Y:S01]  /*31a80*/  ENDCOLLECTIVE ;  /* 0x000000000000791b */ /* 0x003fe20003800000 */
.L_x_2111:
[----:B------:R-:W-:Y:S02]  /*31a90*/  IMAD.MOV.U32 R13, RZ, RZ, R29 ;  /* 0x000000ffff0d7224 */ /* 0x000fe400078e001d */
[----:B------:R-:W-:Y:S02]  /*31aa0*/  IMAD.MOV.U32 R12, RZ, RZ, R0 ;  /* 0x000000ffff0c7224 */ /* 0x000fe400078e0000 */
[----:B------:R-:W-:-:S07]  /*31ab0*/  IMAD.MOV.U32 R24, RZ, RZ, R14 ;  /* 0x000000ffff187224 */ /* 0x000fce00078e000e */
[----:B------:R-:W-:Y:S05]  /*31ac0*/  WARPSYNC.COLLECTIVE R15, `(.L_x_2112) ;  /* 0x000000000f087348 */ /* 0x000fea0003c00000 */
[----:B------:R0:W1:Y:S02]  /*31ad0*/  SHFL.IDX P6, R14, R13, R12, R11 ;  /* 0x0000000c0d0e7389 */ /* 0x00006400000c000b */
[----:B01----:R-:W-:Y:S01]  /*31ae0*/  ENDCOLLECTIVE ;  /* 0x000000000000791b */ /* 0x003fe20003800000 */
.L_x_2112:
[----:B------:R-:W-:Y:S02]  /*31af0*/  IMAD.MOV.U32 R13, RZ, RZ, R27 ;  /* 0x000000ffff0d7224 */ /* 0x000fe400078e001b */
[----:B------:R-:W-:-:S07]  /*31b00*/  IMAD.MOV.U32 R29, RZ, RZ, R14 ;  /* 0x000000ffff1d7224 */ /* 0x000fce00078e000e */
[----:B------:R-:W-:Y:S05]  /*31b10*/  WARPSYNC.COLLECTIVE R15, `(.L_x_2113) ;  /* 0x000000000f087348 */ /* 0x000fea0003c00000 */
[----:B------:R0:W1:Y:S02]  /*31b20*/  SHFL.IDX P6, R14, R13, R12, R11 ;  /* 0x0000000c0d0e7389 */ /* 0x00006400000c000b */
[----:B01----:R-:W-:Y:S01]  /*31b30*/  ENDCOLLECTIVE ;  /* 0x000000000000791b */ /* 0x003fe20003800000 */
.L_x_2113:
[----:B------:R-:W-:Y:S01]  /*31b40*/  MOV R13, R30 ;  /* 0x0000001e000d7202 */ /* 0x000fe20000000f00 */
[----:B------:R-:W-:Y:S02]  /*31b50*/  IMAD.MOV.U32 R12, RZ, RZ, R87 ;  /* 0x000000ffff0c7224 */ /* 0x000fe400078e0057 */
[----:B------:R-:W-:-:S07]  /*31b60*/  IMAD.MOV.U32 R27, RZ, RZ, R14 ;  /* 0x000000ffff1b7224 */ /* 0x000fce00078e000e */
[----:B------:R-:W-:Y:S05]  /*31b70*/  WARPSYNC.COLLECTIVE R15, `(.L_x_2114) ;  /* 0x000000000f087348 */ /* 0x000fea0003c00000 */
[----:B------:R0:W1:Y:S02]  /*31b80*/  SHFL.IDX P6, R14, R13, R12, R11 ;  /* 0x0000000c0d0e7389 */ /* 0x00006400000c000b */
[----:B01----:R-:W-:Y:S01]  /*31b90*/  ENDCOLLECTIVE ;  /* 0x000000000000791b */ /* 0x003fe20003800000 */
.L_x_2114:
[----:B------:R-:W-:Y:S02]  /*31ba0*/  IMAD.MOV.U32 R13, RZ, RZ, R28 ;  /* 0x000000ffff0d7224 */ /* 0x000fe400078e001c */
[----:B------:R-:W-:-:S07]  /*31bb0*/  IMAD.MOV.U32 R30, RZ, RZ, R14 ;  /* 0x000000ffff1e7224 */ /* 0x000fce00078e000e */
[----:B------:R-:W-:Y:S05]  /*31bc0*/  WARPSYNC.COLLECTIVE R15, `(.L_x_2115) ;  /* 0x000000000f087348 */ /* 0x000fea0003c00000 */
[----:B------:R0:W1:Y:S02]  /*31bd0*/  SHFL.IDX P6, R14, R13, R12, R11 ;  /* 0x0000000c0d0e7389 */ /* 0x00006400000c000b */
[----:B01----:R-:W-:Y:S01]  /*31be0*/  ENDCOLLECTIVE ;  /* 0x000000000000791b */ /* 0x003fe20003800000 */
.L_x_2115:
[----:B------:R-:W-:Y:S02]  /*31bf0*/  IMAD.MOV.U32 R13, RZ, RZ, R45 ;  /* 0x000000ffff0d7224 */ /* 0x000fe400078e002d */
[----:B------:R-:W-:Y:S02]  /*31c00*/  IMAD.MOV.U32 R12, RZ, RZ, R0 ;  /* 0x000000ffff0c7224 */ /* 0x000fe400078e0000 */
[----:B------:R-:W-:-:S07]  /*31c10*/  IMAD.MOV.U32 R28, RZ, RZ, R14 ;  /* 0x000000ffff1c7224 */ /* 0x000fce00078e000e */
[----:B------:R-:W-:Y:S05]  /*31c20*/  WARPSYNC.COLLECTIVE R15, `(.L_x_2116) ;  /* 0x000000000f087348 */ /* 0x000fea0003c00000 */
[----:B------:R0:W1:Y:S02]  /*31c30*/  SHFL.IDX P6, R14, R13, R12, R11 ;  /* 0x0000000c0d0e7389 */ /* 0x00006400000c000b */
[----:B01----:R-:W-:Y:S01]  /*31c40*/  ENDCOLLECTIVE ;  /* 0x000000000000791b */ /* 0x003fe20003800000 */
.L_x_2116:
[----:B------:R-:W-:Y:S02]  /*31c50*/  IMAD.MOV.U32 R13, RZ, RZ, R31 ;  /* 0x000000ffff0d7224 */ /* 0x000fe400078e001f */
[----:B------:R-:W-:-:S07]  /*31c60*/  IMAD.MOV.U32 R45, RZ, RZ, R14 ;  /* 0x000000ffff2d7224 */ /* 0x000fce00078e000e */
[----:B------:R-:W-:Y:S05]  /*31c70*/  WARPSYNC.COLLECTIVE R15, `(.L_x_2117) ;  /* 0x000000000f087348 */ /* 0x000fea0003c00000 */
[----:B------:R0:W1:Y:S02]  /*31c80*/  SHFL.IDX P6, R14, R13, R12, R11 ;  /* 0x0000000c0d0e7389 */ /* 0x00006400000c000b */
[----:B01----:R-:W-:Y:S01]  /*31c90*/  ENDCOLLECTIVE ;  /* 0x000000000000791b */ /* 0x003fe20003800000 */
.L_x_2117:
[----:B------:R-:W-:Y:S02]  /*31ca0*/  IMAD.MOV.U32 R13, RZ, RZ, R42 ;  /* 0x000000ffff0d7224 */ /* 0x000fe400078e002a */
[----:B------:R-:W-:Y:S02]  /*31cb0*/  IMAD.MOV.U32 R12, RZ, RZ, R87 ;  /* 0x000000ffff0c7224 */ /* 0x000fe400078e0057 */
[----:B------:R-:W-:-:S07]  /*31cc0*/  IMAD.MOV.U32 R31, RZ, RZ, R14 ;  /* 0x000000ffff1f7224 */ /* 0x000fce00078e000e */
[----:B------:R-:W-:Y:S05]  /*31cd0*/  WARPSYNC.COLLECTIVE R15, `(.L_x_2118) ;  /* 0x000000000f087348 */ /* 0x000fea0003c00000 */
[----:B------:R0:W1:Y:S02]  /*31ce0*/  SHFL.IDX P6, R14, R13, R12, R11 ;  /* 0x0000000c0d0e7389 */ /* 0x00006400000c000b */
[----:B01----:R-:W-:Y:S01]  /*31cf0*/  ENDCOLLECTIVE ;  /* 0x000000000000791b */ /* 0x003fe20003800000 */
.L_x_2118:
[----:B------:R-:W-:Y:S02]  /*31d00*/  IMAD.MOV.U32 R13, RZ, RZ, R44 ;  /* 0x000000ffff0d7224 */ /* 0x000fe400078e002c */
[----:B------:R-:W-:-:S07]  /*31d10*/  IMAD.MOV.U32 R42, RZ, RZ, R14 ;  /* 0x000000ffff2a7224 */ /* 0x000fce00078e000e */
[----:B------:R-:W-:Y:S05]  /*31d20*/  WARPSYNC.COLLECTIVE R15, `(.L_x_2119) ;  /* 0x000000000f087348 */ /* 0x000fea0003c00000 */
[----:B------:R0:W1:Y:S02]  /*31d30*/  SHFL.IDX P6, R14, R13, R12, R11 ;  /* 0x0000000c0d0e7389 */ /* 0x00006400000c000b */
[----:B01----:R-:W-:Y:S01]  /*31d40*/  ENDCOLLECTIVE ;  /* 0x000000000000791b */ /* 0x003fe20003800000 */
.L_x_2119:
[----:B------:R-:W-:Y:S02]  /*31d50*/  IMAD.MOV.U32 R13, RZ, RZ, R57 ;  /* 0x000000ffff0d7224 */ /* 0x000fe400078e0039 */
[----:B------:R-:W-:Y:S02]  /*31d60*/  IMAD.MOV.U32 R12, RZ, RZ, R0 ;  /* 0x000000ffff0c7224 */ /* 0x000fe400078e0000 */
[----:B------:R-:W-:-:S07]  /*31d70*/  IMAD.MOV.U32 R44, RZ, RZ, R14 ;  /* 0x000000ffff2c7224 */ /* 0x000fce00078e000e */
[----:B------:R-:W-:Y:S05]  /*31d80*/  WARPSYNC.COLLECTIVE R15, `(.L_x_2120) ;  /* 0x000000000f087348 */ /* 0x000fea0003c00000 */
[----:B------:R0:W1:Y:S02]  /*31d90*/  SHFL.IDX P6, R14, R13, R12, R11 ;  /* 0x0000000c0d0e7389 */ /* 0x00006400000c000b */
[----:B01----:R-:W-:Y:S01]  /*31da0*/  ENDCOLLECTIVE ;  /* 0x000000000000791b */ /* 0x003fe20003800000 */
.L_x_2120:
[----:B------:R-:W-:Y:S02]  /*31db0*/  IMAD.MOV.U32 R13, RZ, RZ, R47 ;  /* 0x000000ffff0d7224 */ /* 0x000fe400078e002f */
[----:B------:R-:W-:-:S07]  /*31dc0*/  IMAD.MOV.U32 R57, RZ, RZ, R14 ;  /* 0x000000ffff397224 */ /* 0x000fce00078e000e */
[----:B------:R-:W-:Y:S05]  /*31dd0*/  WARPSYNC.COLLECTIVE R15, `(.L_x_2121) ;  /* 0x000000000f087348 */ /* 0x000fea0003c00000 */
[----:B------:R0:W1:Y:S02]  /*31de0*/  SHFL.IDX P6, R14, R13, R12, R11 ;  /* 0x0000000c0d0e7389 */ /* 0x00006400000c000b */
[----:B01----:R-:W-:Y:S01]  /*31df0*/  ENDCOLLECTIVE ;  /* 0x000000000000791b */ /* 0x003fe20003800000 */
.L_x_2121:
[----:B------:R-:W-:Y:S02]  /*31e00*/  IMAD.MOV.U32 R13, RZ, RZ, R40 ;  /* 0x000000ffff0d7224 */ /* 0x000fe400078e0028 */
[----:B------:R-:W-:Y:S02]  /*31e10*/  IMAD.MOV.U32 R12, RZ, RZ, R87 ;  /* 0x000000ffff0c7224 */ /* 0x000fe400078e0057 */
[----:B------:R-:W-:-:S07]  /*31e20*/  IMAD.MOV.U32 R47, RZ, RZ, R14 ;  /* 0x000000ffff2f7224 */ /* 0x000fce00078e000e */
[----:B------:R-:W-:Y:S05]  /*31e30*/  WARPSYNC.COLLECTIVE R15, `(.L_x_2122) ;  /* 0x000000000f087348 */ /* 0x000fea0003c00000 */
[----:B------:R0:W1:Y:S02]  /*31e40*/  SHFL.IDX P6, R14, R13, R12, R11 ;  /* 0x0000000c0d0e7389 */ /* 0x00006400000c000b */
[----:B01----:R-:W-:Y:S01]  /*31e50*/  ENDCOLLECTIVE ;  /* 0x000000000000791b */ /* 0x003fe20003800000 */
.L_x_2122:
[----:B------:R-:W-:Y:S02]  /*31e60*/  IMAD.MOV.U32 R13, RZ, RZ, R48 ;  /* 0x000000ffff0d7224 */ /* 0x000fe400078e0030 */
[----:B------:R-:W-:-:S07]  /*31e70*/  IMAD.MOV.U32 R40, RZ, RZ, R14 ;  /* 0x000000ffff287224 */ /* 0x000fce00078e000e */
[----:B------:R-:W-:Y:S05]  /*31e80*/  WARPSYNC.COLLECTIVE R15, `(.L_x_2123) ;  /* 0x000000000f087348 */ /* 0x000fea0003c00000 */
[----:B------:R0:W1:Y:S02]  /*31e90*/  SHFL.IDX P6, R14, R13, R12, R11 ;  /* 0x0000000c0d0e7389 */ /* 0x00006400000c000b */
[----:B01----:R-:W-:Y:S01]  /*31ea0*/  ENDCOLLECTIVE ;  /* 0x000000000000791b */ /* 0x003fe20003800000 */
.L_x_2123:
        /* <DEDUP_REMOVED lines=8> */
.L_x_2124:
[----:B------:R-:W-:Y:S02]  /*31f30*/  SEL R46, R47, R48, P0 ;  /* 0x000000302f2e7207 */ /* 0x000fe40000000000 */
[----:B------:R-:W-:Y:S01]  /*31f40*/  SEL R47, R48, R47, P0 ;  /* 0x0000002f302f7207 */ /* 0x000fe20000000000 */
[----:B------:R-:W-:Y:S02]  /*31f50*/  IMAD.MOV.U32 R13, RZ, RZ, R59 ;  /* 0x000000ffff0d7224 */ /* 0x000fe400078e003b */
[----:B------:R-:W-:-:S07]  /*31f60*/  IMAD.MOV.U32 R61, RZ, RZ, R14 ;  /* 0x000000ffff3d7224 */ /* 0x000fce00078e000e */
[----:B------:R-:W-:Y:S05]  /*31f70*/  WARPSYNC.COLLECTIVE R15, `(.L_x_2125) ;  /* 0x000000000f087348 */ /* 0x000fea0003c00000 */
[----:B------:R0:W1:Y:S02]  /*31f80*/  SHFL.IDX P6, R14, R13, R12, R11 ;  /* 0x0000000c0d0e7389 */ /* 0x00006400000c000b */
[----:B01----:R-:W-:Y:S01]  /*31f90*/  ENDCOLLECTIVE ;  /* 0x000000000000791b */ /* 0x003fe20003800000 */
.L_x_2125:
[----:B------:R-:W-:Y:S02]  /*31fa0*/  IMAD.MOV.U32 R13, RZ, RZ, R38 ;  /* 0x000000ffff0d7224 */ /* 0x000fe400078e0026 */
[----:B------:R-:W-:Y:S02]  /*31fb0*/  IMAD.MOV.U32 R12, RZ, RZ, R87 ;  /* 0x000000ffff0c7224 */ /* 0x000fe400078e0057 */
[----:B------:R-:W-:-:S07]  /*31fc0*/  IMAD.MOV.U32 R59, RZ, RZ, R14 ;  /* 0x000000ffff3b7224 */ /* 0x000fce00078e000e */
[----:B------:R-:W-:Y:S05]  /*31fd0*/  WARPSYNC.COLLECTIVE R15, `(.L_x_2126) ;  /* 0x000000000f087348 */ /* 0x000fea0003c00000 */
[----:B------:R0:W1:Y:S02]  /*31fe0*/  SHFL.IDX P6, R14, R13, R12, R11 ;  /* 0x0000000c0d0e7389 */ /* 0x00006400000c000b */
[----:B01----:R-:W-:Y:S01]  /*31ff0*/  ENDCOLLECTIVE ;  /* 0x000000000000791b */ /* 0x003fe20003800000 */
.L_x_2126:
[----:B------:R-:W-:Y:S02]  /*32000*/  IMAD.MOV.U32 R13, RZ, RZ, R43 ;  /* 0x000000ffff0d7224 */ /* 0x000fe400078e002b */
[----:B------:R-:W-:-:S07]  /*32010*/  IMAD.MOV.U32 R38, RZ, RZ, R14 ;  /* 0x000000ffff267224 */ /* 0x000fce00078e000e */
[----:B------:R-:W-:Y:S05]  /*32020*/  WARPSYNC.COLLECTIVE R15, `(.L_x_2127) ;  /* 0x000000000f087348 */ /* 0x000fea0003c00000 */
[----:B------:R0:W1:Y:S02]  /*32030*/  SHFL.IDX P6, R14, R13, R12, R11 ;  /* 0x0000000c0d0e7389 */ /* 0x00006400000c000b */
[----:B01----:R-:W-:Y:S01]  /*32040*/  ENDCOLLECTIVE ;  /* 0x000000000000791b */ /* 0x003fe20003800000 */
.L_x_2127:
        /* <DEDUP_REMOVED lines=8> */
.L_x_2128:
[----:B------:R-:W-:Y:S02]  /*320d0*/  SEL R58, R59, R43, P0 ;  /* 0x0000002b3b3a7207 */ /* 0x000fe40000000000 */
[----:B------:R-:W-:Y:S01]  /*320e0*/  SEL R59, R43, R59, P0 ;  /* 0x0000003b2b3b7207 */ /* 0x000fe20000000000 */
[----:B------:R-:W-:Y:S02]  /*320f0*/  IMAD.MOV.U32 R13, RZ, RZ, R63 ;  /* 0x000000ffff0d7224 */ /* 0x000fe400078e003f */
[----:B------:R-:W-:-:S07]  /*32100*/  IMAD.MOV.U32 R65, RZ, RZ, R14 ;  /* 0x000000ffff417224 */ /* 0x000fce00078e000e */
[----:B------:R-:W-:Y:S05]  /*32110*/  WARPSYNC.COLLECTIVE R15, `(.L_x_2129) ;  /* 0x000000000f087348 */ /* 0x000fea0003c00000 */
[----:B------:R0:W1:Y:S02]  /*32120*/  SHFL.IDX P6, R14, R13, R12, R11 ;  /* 0x0000000c0d0e7389 */ /* 0x00006400000c000b */
[----:B01----:R-:W-:Y:S01]  /*32130*/  ENDCOLLECTIVE ;  /* 0x000000000000791b */ /* 0x003fe20003800000 */
.L_x_2129:
[----:B------:R-:W-:Y:S02]  /*32140*/  IMAD.MOV.U32 R13, RZ, RZ, R36 ;  /* 0x000000ffff0d7224 */ /* 0x000fe400078e0024 */
[----:B------:R-:W-:Y:S02]  /*32150*/  IMAD.MOV.U32 R12, RZ, RZ, R87 ;  /* 0x000000ffff0c7224 */ /* 0x000fe400078e0057 */
[----:B------:R-:W-:-:S07]  /*32160*/  IMAD.MOV.U32 R63, RZ, RZ, R14 ;  /* 0x000000ffff3f7224 */ /* 0x000fce00078e000e */
[----:B------:R-:W-:Y:S05]  /*32170*/  WARPSYNC.COLLECTIVE R15, `(.L_x_2130) ;  /* 0x000000000f087348 */ /* 0x000fea0003c00000 */
[----:B------:R0:W1:Y:S02]  /*32180*/  SHFL.IDX P6, R14, R13, R12, R11 ;  /* 0x0000000c0d0e7389 */ /* 0x00006400000c000b */
[----:B01----:R-:W-:Y:S01]  /*32190*/  ENDCOLLECTIVE ;  /* 0x000000000000791b */ /* 0x003fe20003800000 */
.L_x_2130:
[----:B------:R-:W-:Y:S02]  /*321a0*/  IMAD.MOV.U32 R13, RZ, RZ, R41 ;  /* 0x000000ffff0d7224 */ /* 0x000fe400078e0029 */
[----:B------:R-:W-:-:S07]  /*321b0*/  IMAD.MOV.U32 R36, RZ, RZ, R14 ;  /* 0x000000ffff247224 */ /* 0x000fce00078e000e */
[----:B------:R-:W-:Y:S05]  /*321c0*/  WARPSYNC.COLLECTIVE R15, `(.L_x_2131) ;  /* 0x000000000f087348 */ /* 0x000fea0003c00000 */
[----:B------:R0:W1:Y:S02]  /*321d0*/  SHFL.IDX P6, R14, R13, R12, R11 ;  /* 0x0000000c0d0e7389 */ /* 0x00006400000c000b */
[----:B01----:R-:W-:Y:S01]  /*321e0*/  ENDCOLLECTIVE ;  /* 0x000000000000791b */ /* 0x003fe20003800000 */
.L_x_2131:
        /* <DEDUP_REMOVED lines=8> */
.L_x_2132:
[----:B------:R-:W-:Y:S02]  /*32270*/  SEL R62, R63, R41, P0 ;  /* 0x000000293f3e7207 */ /* 0x000fe40000000000 */
[----:B------:R-:W-:Y:S01]  /*32280*/  SEL R63, R41, R63, P0 ;  /* 0x0000003f293f7207 */ /* 0x000fe20000000000 */
[----:B------:R-:W-:Y:S02]  /*32290*/  IMAD.MOV.U32 R13, RZ, RZ, R67 ;  /* 0x000000ffff0d7224 */ /* 0x000fe400078e0043 */
[----:B------:R-:W-:-:S07]  /*322a0*/  IMAD.MOV.U32 R69, RZ, RZ, R14 ;  /* 0x000000ffff457224 */ /* 0x000fce00078e000e */
[----:B------:R-:W-:Y:S05]  /*322b0*/  WARPSYNC.COLLECTIVE R15, `(.L_x_2133) ;  /* 0x000000000f087348 */ /* 0x000fea0003c00000 */
[----:B------:R0:W1:Y:S02]  /*322c0*/  SHFL.IDX P6, R14, R13, R12, R11 ;  /* 0x0000000c0d0e7389 */ /* 0x00006400000c000b */
[----:B01----:R-:W-:Y:S01]  /*322d0*/  ENDCOLLECTIVE ;  /* 0x000000000000791b */ /* 0x003fe20003800000 */
.L_x_2133:
[----:B------:R-:W-:Y:S02]  /*322e0*/  IMAD.MOV.U32 R13, RZ, RZ, R34 ;  /* 0x000000ffff0d7224 */ /* 0x000fe400078e0022 */
[----:B------:R-:W-:Y:S02]  /*322f0*/  IMAD.MOV.U32 R12, RZ, RZ, R87 ;  /* 0x000000ffff0c7224 */ /* 0x000fe400078e0057 */
[----:B------:R-:W-:-:S07]  /*32300*/  IMAD.MOV.U32 R67, RZ, RZ, R14 ;  /* 0x000000ffff437224 */ /* 0x000fce00078e000e */
[----:B------:R-:W-:Y:S05]  /*32310*/  WARPSYNC.COLLECTIVE R15, `(.L_x_2134) ;  /* 0x000000000f087348 */ /* 0x000fea0003c00000 */
[----:B------:R0:W1:Y:S02]  /*32320*/  SHFL.IDX P6, R14, R13, R12, R11 ;  /* 0x0000000c0d0e7389 */ /* 0x00006400000c000b */
[----:B01----:R-:W-:Y:S01]  /*32330*/  ENDCOLLECTIVE ;  /* 0x000000000000791b */ /* 0x003fe20003800000 */
.L_x_2134:
[----:B------:R-:W-:Y:S02]  /*32340*/  IMAD.MOV.U32 R13, RZ, RZ, R39 ;  /* 0x000000ffff0d7224 */ /* 0x000fe400078e0027 */
[----:B------:R-:W-:-:S07]  /*32350*/  IMAD.MOV.U32 R34, RZ, RZ, R14 ;  /* 0x000000ffff227224 */ /* 0x000fce00078e000e */
[----:B------:R-:W-:Y:S05]  /*32360*/  WARPSYNC.COLLECTIVE R15, `(.L_x_2135) ;  /* 0x000000000f087348 */ /* 0x000fea0003c00000 */
[----:B------:R0:W1:Y:S02]  /*32370*/  SHFL.IDX P6, R14, R13, R12, R11 ;  /* 0x0000000c0d0e7389 */ /* 0x00006400000c000b */
[----:B01----:R-:W-:Y:S01]  /*32380*/  ENDCOLLECTIVE ;  /* 0x000000000000791b */ /* 0x003fe20003800000 */
.L_x_2135:
[----:B------:R-:W-:Y:S01]  /*32390*/  IMAD.MOV.U32 R13, RZ, RZ, R73 ;  /* 0x000000ffff0d7224 */ /* 0x000fe200078e0049 */
[----:B------:R-:W-:Y:S01]  /*323a0*/  MOV R12, R0 ;  /* 0x00000000000c7202 */ /* 0x000fe20000000f00 */
[----:B------:R-:W-:-:S07]  /*323b0*/  IMAD.MOV.U32 R39, RZ, RZ, R14 ;  /* 0x000000ffff277224 */ /* 0x000fce00078e000e */
[----:B------:R-:W-:Y:S05]  /*323c0*/  WARPSYNC.COLLECTIVE R15, `(.L_x_2136) ;  /* 0x000000000f087348 */ /* 0x000fea0003c00000 */
[----:B------:R0:W1:Y:S02]  /*323d0*/  SHFL.IDX P6, R14, R13, R12, R11 ;  /* 0x0000000c0d0e7389 */ /* 0x00006400000c000b */
[----:B01----:R-:W-:Y:S01]  /*323e0*/  ENDCOLLECTIVE ;  /* 0x000000000000791b */ /* 0x003fe20003800000 */
.L_x_2136:
[----:B------:R-:W-:Y:S02]  /*323f0*/  SEL R66, R67, R39, P0 ;  /* 0x0000002743427207 */ /* 0x000fe40000000000 */
[----:B------:R-:W-:Y:S01]  /*32400*/  SEL R67, R39, R67, P0 ;  /* 0x0000004327437207 */ /* 0x000fe20000000000 */
[----:B------:R-:W-:Y:S02]  /*32410*/  IMAD.MOV.U32 R13, RZ, RZ, R71 ;  /* 0x000000ffff0d7224 */ /* 0x000fe400078e0047 */
[----:B------:R-:W-:-:S07]  /*32420*/  IMAD.MOV.U32 R73, RZ, RZ, R14 ;  /* 0x000000ffff497224 */ /* 0x000fce00078e000e */
[----:B------:R-:W-:Y:S05]  /*32430*/  WARPSYNC.COLLECTIVE R15, `(.L_x_2137) ;  /* 0x000000000f087348 */ /* 0x000fea0003c00000 */
[----:B------:R0:W1:Y:S02]  /*32440*/  SHFL.IDX P6, R14, R13, R12, R11 ;  /* 0x0000000c0d0e7389 */ /* 0x00006400000c000b */
[----:B01----:R-:W-:Y:S01]  /*32450*/  ENDCOLLECTIVE ;  /* 0x000000000000791b */ /* 0x003fe20003800000 */
.L_x_2137:
[----:B------:R-:W-:Y:S02]  /*32460*/  IMAD.MOV.U32 R13, RZ, RZ, R33 ;  /* 0x000000ffff0d7224 */ /* 0x000fe400078e0021 */
[----:B------:R-:W-:Y:S02]  /*32470*/  IMAD.MOV.U32 R12, RZ, RZ, R87 ;  /* 0x000000ffff0c7224 */ /* 0x000fe400078e0057 */
[----:B------:R-:W-:-:S07]  /*32480*/  IMAD.MOV.U32 R71, RZ, RZ, R14 ;  /* 0x000000ffff477224 */ /* 0x000fce00078e000e */
[----:B------:R-:W-:Y:S05]  /*32490*/  WARPSYNC.COLLECTIVE R15, `(.L_x_2138) ;  /* 0x000000000f087348 */ /* 0x000fea0003c00000 */
[----:B------:R0:W1:Y:S02]  /*324a0*/  SHFL.IDX P6, R14, R13, R12, R11 ;  /* 0x0000000c0d0e7389 */ /* 0x00006400000c000b */
[----:B01----:R-:W-:Y:S01]  /*324b0*/  ENDCOLLECTIVE ;  /* 0x000000000000791b */ /* 0x003fe20003800000 */
.L_x_2138:
[----:B------:R-:W-:Y:S02]  /*324c0*/  IMAD.MOV.U32 R13, RZ, RZ, R37 ;  /* 0x000000ffff0d7224 */ /* 0x000fe400078e0025 */
[----:B------:R-:W-:-:S07]  /*324d0*/  IMAD.MOV.U32 R33, RZ, RZ, R14 ;  /* 0x000000ffff217224 */ /* 0x000fce00078e000e */
[----:B------:R-:W-:Y:S05]  /*324e0*/  WARPSYNC.COLLECTIVE R15, `(.L_x_2139) ;  /* 0x000000000f087348 */ /* 0x000fea0003c00000 */
[----:B------:R0:W1:Y:S02]  /*324f0*/  SHFL.IDX P6, R14, R13, R12, R11 ;  /* 0x0000000c0d0e7389 */ /* 0x00006400000c000b */
[----:B01----:R-:W-:Y:S01]  /*32500*/  ENDCOLLECTIVE ;  /* 0x000000000000791b */ /* 0x003fe20003800000 */
.L_x_2139:
        /* <DEDUP_REMOVED lines=8> */
.L_x_2140:
[----:B------:R-:W-:Y:S02]  /*32590*/  IMAD.MOV.U32 R13, RZ, RZ, R75 ;  /* 0x000000ffff0d7224 */ /* 0x000fe400078e004b */
[----:B------:R-:W-:-:S07]  /*325a0*/  IMAD.MOV.U32 R77, RZ, RZ, R14 ;  /* 0x000000ffff4d7224 */ /* 0x000fce00078e000e */
[----:B------:R-:W-:Y:S05]  /*325b0*/  WARPSYNC.COLLECTIVE R15, `(.L_x_2141) ;  /* 0x000000000f087348 */ /* 0x000fea0003c00000 */
[----:B------:R0:W1:Y:S02]  /*325c0*/  SHFL.IDX P6, R14, R13, R12, R11 ;  /* 0x0000000c0d0e7389 */ /* 0x00006400000c000b */
[----:B01----:R-:W-:Y:S01]  /*325d0*/  ENDCOLLECTIVE ;  /* 0x000000000000791b */ /* 0x003fe20003800000 */
.L_x_2141:
[----:B------:R-:W-:Y:S02]  /*325e0*/  IMAD.MOV.U32 R13, RZ, RZ, R32 ;  /* 0x000000ffff0d7224 */ /* 0x000fe400078e0020 */
[----:B------:R-:W-:Y:S02]  /*325f0*/  IMAD.MOV.U32 R12, RZ, RZ, R87 ;  /* 0x000000ffff0c7224 */ /* 0x000fe400078e0057 */
[----:B------:R-:W-:-:S07]  /*32600*/  IMAD.MOV.U32 R75, RZ, RZ, R14 ;  /* 0x000000ffff4b7224 */ /* 0x000fce00078e000e */
[----:B------:R-:W-:Y:S05]  /*32610*/  WARPSYNC.COLLECTIVE R15, `(.L_x_2142) ;  /* 0x000000000f087348 */ /* 0x000fea0003c00000 */
[----:B------:R0:W1:Y:S02]  /*32620*/  SHFL.IDX P6, R14, R13, R12, R11 ;  /* 0x0000000c0d0e7389 */ /* 0x00006400000c000b */
[----:B01----:R-:W-:Y:S01]  /*32630*/  ENDCOLLECTIVE ;  /* 0x000000000000791b */ /* 0x003fe20003800000 */
.L_x_2142:
[----:B------:R-:W-:Y:S02]  /*32640*/  IMAD.MOV.U32 R13, RZ, RZ, R35 ;  /* 0x000000ffff0d7224 */ /* 0x000fe400078e0023 */
[----:B------:R-:W-:-:S07]  /*32650*/  IMAD.MOV.U32 R32, RZ, RZ, R14 ;  /* 0x000000ffff207224 */ /* 0x000fce00078e000e */
[----:B------:R-:W-:Y:S05]  /*32660*/  WARPSYNC.COLLECTIVE R15, `(.L_x_2143) ;  /* 0x000000000f087348 */ /* 0x000fea0003c00000 */
[----:B------:R0:W1:Y:S02]  /*32670*/  SHFL.IDX P6, R14, R13, R12, R11 ;  /* 0x0000000c0d0e7389 */ /* 0x00006400000c000b */
[----:B01----:R-:W-:Y:S01]  /*32680*/  ENDCOLLECTIVE ;  /* 0x000000000000791b */ /* 0x003fe20003800000 */
.L_x_2143:
        /* <DEDUP_REMOVED lines=8> */
[----:B------:R-:W-:-:S07]  /*32710*/  IMAD.MOV.U32 R35, RZ, RZ, R14 ;  /* 0x000000ffff237224 */ /* 0x000fce00078e000e */
[----:B------:R-:W-:Y:S05]  /*32720*/  WARPSYNC.COLLECTIVE R15, `(.L_x_2144) ;  /* 0x000000000f087348 */ /* 0x000fea0003c00000 */
[----:B------:R0:W1:Y:S02]  /*32730*/  SHFL.IDX P6, R14, R13, R12, R11 ;  /* 0x0000000c0d0e7389 */ /* 0x00006400000c000b */
[----:B01----:R-:W-:Y:S01]  /*32740*/  ENDCOLLECTIVE ;  /* 0x000000000000791b */ /* 0x003fe20003800000 */
.L_x_2144:
[----:B------:R-:W-:Y:S02]  /*32750*/  SEL R74, R75, R35, P0 ;  /* 0x000000234b4a7207 */ /* 0x000fe40000000000 */
[----:B------:R-:W-:Y:S01]  /*32760*/  SEL R75, R35, R75, P0 ;  /* 0x0000004b234b7207 */ /* 0x000fe20000000000 */
[----:B------:R-:W-:Y:S02]  /*32770*/  IMAD.MOV.U32 R13, RZ, RZ, R153 ;  /* 0x000000ffff0d7224 */ /* 0x000fe400078e0099 */
[----:B------:R-:W-:-:S07]  /*32780*/  IMAD.MOV.U32 R91, RZ, RZ, R14 ;  /* 0x000000ffff5b7224 */ /* 0x000fce00078e000e */
[----:B------:R-:W-:Y:S05]  /*32790*/  WARPSYNC.COLLECTIVE R15, `(.L_x_2145) ;  /* 0x000000000f087348 */ /* 0x000fea0003c00000 */
[----:B------:R0:W1:Y:S02]  /*327a0*/  SHFL.IDX P6, R14, R13, R12, R11 ;  /* 0x0000000c0d0e7389 */ /* 0x00006400000c000b */
[----:B01----:R-:W-:Y:S01]  /*327b0*/  ENDCOLLECTIVE ;  /* 0x000000000000791b */ /* 0x003fe20003800000 */
.L_x_2145:
        /* <DEDUP_REMOVED lines=12> */
.L_x_2146:
        /* <DEDUP_REMOVED lines=18> */
.L_x_2147:
        /* <DEDUP_REMOVED lines=9> */
[----:B------:R-:W-:Y:S01]  /*32a30*/  IMAD.MOV.U32 R11, RZ, RZ, R14 ;  /* 0x000000ffff0b7224 */ /* 0x000fe200078e000e */
[----:B------:R-:W-:Y:S06]  /*32a40*/  BRA `(.L_x_2148) ;  /* 0xfffffef800787947 */ /* 0x000fec000383ffff */
.L_x_1828:
[----:B------:R-:W-:Y:S02]  /*32a50*/  IMAD.MOV.U32 R13, RZ, RZ, R3 ;  /* 0x000000ffff0d7224 */ /* 0x000fe400078e0003 */
[----:B------:R-:W-:Y:S02]  /*32a60*/  IMAD.MOV.U32 R12, RZ, RZ, RZ ;  /* 0x000000ffff0c7224 */ /* 0x000fe400078e00ff */
[----:B------:R-:W-:Y:S02]  /*32a70*/  IMAD.MOV.U32 R11, RZ, RZ, 0x181f ;  /* 0x0000181fff0b7424 */ /* 0x000fe400078e00ff */
[----:B------:R-:W-:-:S07]  /*32a80*/  IMAD.MOV.U32 R15, RZ, RZ, -0x1 ;  /* 0xffffffffff0f7424 */ /* 0x000fce00078e00ff */
[----:B-----5:R-:W-:Y:S05]  /*32a90*/  WARPSYNC.COLLECTIVE R15, `(.L_x_2149) ;  /* 0x000000000f087348 */ /* 0x020fea0003c00000 */
[----:B------:R0:W1:Y:S02]  /*32aa0*/  SHFL.IDX P6, R14, R13, R12, R11 ;  /* 0x0000000c0d0e7389 */ /* 0x00006400000c000b */
[----:B01---5:R-:W-:Y:S01]  /*32ab0*/  ENDCOLLECTIVE ;  /* 0x000000000000791b */ /* 0x023fe20003800000 */
.L_x_2149:
[----:B------:R-:W-:Y:S02]  /*32ac0*/  IMAD.MOV.U32 R13, RZ, RZ, R2 ;  /* 0x000000ffff0d7224 */ /* 0x000fe400078e0002 */
[----:B------:R-:W-:-:S07]  /*32ad0*/  IMAD.MOV.U32 R0, RZ, RZ, R14 ;  /* 0x000000ffff007224 */ /* 0x000fce00078e000e */
[----:B------:R-:W-:Y:S05]  /*32ae0*/  WARPSYNC.COLLECTIVE R15, `(.L_x_2150) ;  /* 0x000000000f087348 */ /* 0x000fea0003c00000 */
[----:B------:R0:W1:Y:S02]  /*32af0*/  SHFL.IDX P6, R14, R13, R12, R11 ;  /* 0x0000000c0d0e7389 */ /* 0x00006400000c000b */
[----:B01----:R-:W-:Y:S01]  /*32b00*/  ENDCOLLECTIVE ;  /* 0x000000000000791b */ /* 0x003fe20003800000 */
.L_x_2150:
[----:B------:R-:W-:Y:S05]  /*32b10*/  BRA `(.L_x_2151) ;  /* 0xffffff0800c47947 */ /* 0x000fea000383ffff */
.L_x_1831:
[----:B------:R-:W-:Y:S01]  /*32b20*/  BSSY B1, `(.L_x_2152) ;  /* 0x0000008000017945 */ /* 0x000fe20003800000 */
[----:B---3--:R-:W-:Y:S02]  /*32b30*/  IMAD.MOV.U32 R13, RZ, RZ, R3 ;  /* 0x000000ffff0d7224 */ /* 0x008fe400078e0003 */
[----:B------:R-:W-:Y:S02]  /*32b40*/  IMAD.MOV.U32 R12, RZ, RZ, 0x1 ;  /* 0x00000001ff0c7424 */ /* 0x000fe400078e00ff */
[----:B------:R-:W-:Y:S02]  /*32b50*/  IMAD.MOV.U32 R11, RZ, RZ, 0x181f ;  /* 0x0000181fff0b7424 */ /* 0x000fe400078e00ff */
[----:B------:R-:W-:-:S07]  /*32b60*/  IMAD.MOV.U32 R15, RZ, RZ, -0x1 ;  /* 0xffffffffff0f7424 */ /* 0x000fce00078e00ff */
[----:B012--5:R-:W-:Y:S05]  /*32b70*/  WARPSYNC.COLLECTIVE R15, `(.L_x_2153) ;  /* 0x000000000f087348 */ /* 0x027fea0003c00000 */
[----:B--2---:R2:W3:Y:S02]  /*32b80*/  SHFL.IDX P6, R14, R13, R12, R11 ;  /* 0x0000000c0d0e7389 */ /* 0x0044e400000c000b */
[----:B0123-5:R-:W-:Y:S01]  /*32b90*/  ENDCOLLECTIVE ;  /* 0x000000000000791b */ /* 0x02ffe20003800000 */
.L_x_2153:
[----:B------:R-:W-:Y:S05]  /*32ba0*/  BSYNC B1 ;  /* 0x0000000000017941 */ /* 0x000fea0003800000 */
.L_x_2152:
[----:B------:R-:W-:Y:S02]  /*32bb0*/  IMAD.MOV.U32 R13, RZ, RZ, R2 ;  /* 0x000000ffff0d7224 */ /* 0x000fe400078e0002 */
[----:B------:R-:W-:Y:S02]  /*32bc0*/  IMAD.MOV.U32 R12, RZ, RZ, 0x1 ;  /* 0x00000001ff0c7424 */ /* 0x000fe400078e00ff */
[----:B------:R-:W-:Y:S02]  /*32bd0*/  IMAD.MOV.U32 R11, RZ, RZ, 0x181f ;  /* 0x0000181fff0b7424 */ /* 0x000fe400078e00ff */
[----:B------:R-:W-:Y:S02]  /*32be0*/  IMAD.MOV.U32 R15, RZ, RZ, -0x1 ;  /* 0xffffffffff0f7424 */ /* 0x000fe400078e00ff */
[----:B------:R-:W-:-:S07]  /*32bf0*/  IMAD.MOV.U32 R0, RZ, RZ, R14 ;  /* 0x000000ffff007224 */ /* 0x000fce00078e000e */
[----:B------:R-:W-:Y:S05]  /*32c00*/  WARPSYNC.COLLECTIVE R15, `(.L_x_2154) ;  /* 0x000000000f087348 */ /* 0x000fea0003c00000 */
[----:B------:R0:W1:Y:S02]  /*32c10*/  SHFL.IDX P6, R14, R13, R12, R11 ;  /* 0x0000000c0d0e7389 */ /* 0x00006400000c000b */
[----:B01----:R-:W-:Y:S01]  /*32c20*/  ENDCOLLECTIVE ;  /* 0x000000000000791b */ /* 0x003fe20003800000 */
.L_x_2154:
[----:B------:R-:W-:Y:S05]  /*32c30*/  BRA `(.L_x_2155) ;  /* 0xffffff0800d47947 */ /* 0x000fea000383ffff */
.L_x_1834:
[----:B------:R-:W-:Y:S01]  /*32c40*/  BSSY B1, `(.L_x_2156) ;  /* 0x0000008000017945 */ /* 0x000fe20003800000 */
[----:B------:R-:W-:Y:S02]  /*32c50*/  IMAD.MOV.U32 R13, RZ, RZ, R3 ;  /* 0x000000ffff0d7224 */ /* 0x000fe400078e0003 */
[----:B------:R-:W-:Y:S02]  /*32c60*/  IMAD.MOV.U32 R12, RZ, RZ, 0x2 ;  /* 0x00000002ff0c7424 */ /* 0x000fe400078e00ff */
[----:B------:R-:W-:Y:S02]  /*32c70*/  IMAD.MOV.U32 R11, RZ, RZ, 0x181f ;  /* 0x0000181fff0b7424 */ /* 0x000fe400078e00ff */
[----:B---3--:R-:W-:-:S07]  /*32c80*/  IMAD.MOV.U32 R15, RZ, RZ, -0x1 ;  /* 0xffffffffff0f7424 */ /* 0x008fce00078e00ff */
[----:B012-4-:R-:W-:Y:S05]  /*32c90*/  WARPSYNC.COLLECTIVE R15, `(.L_x_2157) ;  /* 0x000000000f087348 */ /* 0x017fea0003c00000 */
[----:B--2---:R2:W3:Y:S02]  /*32ca0*/  SHFL.IDX P6, R14, R13, R12, R11 ;  /* 0x0000000c0d0e7389 */ /* 0x0044e400000c000b */
[----:B01234-:R-:W-:Y:S01]  /*32cb0*/  ENDCOLLECTIVE ;  /* 0x000000000000791b */ /* 0x01ffe20003800000 */
.L_x_2157:
[----:B------:R-:W-:Y:S05]  /*32cc0*/  BSYNC B1 ;  /* 0x0000000000017941 */ /* 0x000fea0003800000 */
.L_x_2156:
        /* <DEDUP_REMOVED lines=8> */
.L_x_2158:
[----:B------:R-:W-:Y:S05]  /*32d50*/  BRA `(.L_x_2159) ;  /* 0xffffff0800e47947 */ /* 0x000fea000383ffff */
.L_x_1837:
[----:B------:R-:W-:Y:S01]  /*32d60*/  BSSY B1, `(.L_x_2160) ;  /* 0x0000008000017945 */ /* 0x000fe20003800000 */
[----:B------:R-:W-:Y:S01]  /*32d70*/  IMAD.MOV.U32 R13, RZ, RZ, R3 ;  /* 0x000000ffff0d7224 */ /* 0x000fe200078e0003 */
[----:B------:R-:W-:Y:S01]  /*32d80*/  MOV R11, 0x181f ;  /* 0x0000181f000b7802 */ /* 0x000fe20000000f00 */
[----:B------:R-:W-:Y:S02]  /*32d90*/  IMAD.MOV.U32 R12, RZ, RZ, 0x3 ;  /* 0x00000003ff0c7424 */ /* 0x000fe400078e00ff */
[----:B---3--:R-:W-:-:S07]  /*32da0*/  IMAD.MOV.U32 R15, RZ, RZ, -0x1 ;  /* 0xffffffffff0f7424 */ /* 0x008fce00078e00ff */
[----:B012-4-:R-:W-:Y:S05]  /*32db0*/  WARPSYNC.COLLECTIVE R15, `(.L_x_2161) ;  /* 0x000000000f087348 */ /* 0x017fea0003c00000 */
[----:B--2---:R2:W3:Y:S02]  /*32dc0*/  SHFL.IDX P6, R14, R13, R12, R11 ;  /* 0x0000000c0d0e7389 */ /* 0x0044e400000c000b */
[----:B01234-:R-:W-:Y:S01]  /*32dd0*/  ENDCOLLECTIVE ;  /* 0x000000000000791b */ /* 0x01ffe20003800000 */
.L_x_2161:
[----:B------:R-:W-:Y:S05]  /*32de0*/  BSYNC B1 ;  /* 0x0000000000017941 */ /* 0x000fea0003800000 */
.L_x_2160:
        /* <DEDUP_REMOVED lines=8> */
.L_x_2162:
[----:B------:R-:W-:Y:S05]  /*32e70*/  BRA `(.L_x_2163) ;  /* 0xffffff0800f47947 */ /* 0x000fea000383ffff */
.L_x_1839:
[----:B------:R-:W-:Y:S02]  /*32e80*/  IMAD.MOV.U32 R13, RZ, RZ, R37 ;  /* 0x000000ffff0d7224 */ /* 0x000fe400078e0025 */
[----:B------:R-:W-:Y:S02]  /*32e90*/  IMAD.MOV.U32 R12, RZ, RZ, RZ ;  /* 0x000000ffff0c7224 */ /* 0x000fe400078e00ff */
[----:B------:R-:W-:Y:S02]  /*32ea0*/  IMAD.MOV.U32 R11, RZ, RZ, 0x1c1f ;  /* 0x00001c1fff0b7424 */ /* 0x000fe400078e00ff */
[----:B------:R-:W-:-:S07]  /*32eb0*/  IMAD.MOV.U32 R15, RZ, RZ, -0x1 ;  /* 0xffffffffff0f7424 */ /* 0x000fce00078e00ff */
[----:B------:R-:W-:Y:S05]  /*32ec0*/  WARPSYNC.COLLECTIVE R15, `(.L_x_2164) ;  /* 0x000000000f087348 */ /* 0x000fea0003c00000 */
[----:B------:R0:W1:Y:S02]  /*32ed0*/  SHFL.IDX P6, R14, R13, R12, R11 ;  /* 0x0000000c0d0e7389 */ /* 0x00006400000c000b */
[----:B01----:R-:W-:Y:S01]  /*32ee0*/  ENDCOLLECTIVE ;  /* 0x000000000000791b */ /* 0x003fe20003800000 */
.L_x_2164:
[----:B------:R-:W-:Y:S02]  /*32ef0*/  IMAD.MOV.U32 R13, RZ, RZ, R36 ;  /* 0x000000ffff0d7224 */ /* 0x000fe400078e0024 */
[----:B------:R-:W-:-:S07]  /*32f00*/  IMAD.MOV.U32 R38, RZ, RZ, R14 ;  /* 0x000000ffff267224 */ /* 0x000fce00078e000e */
[----:B------:R-:W-:Y:S05]  /*32f10*/  WARPSYNC.COLLECTIVE R15, `(.L_x_2165) ;  /* 0x000000000f087348 */ /* 0x000fea0003c00000 */
[----:B------:R0:W1:Y:S02]  /*32f20*/  SHFL.IDX P6, R14, R13, R12, R11 ;  /* 0x0000000c0d0e7389 */ /* 0x00006400000c000b */
[----:B01----:R-:W-:Y:S01]  /*32f30*/  ENDCOLLECTIVE ;  /* 0x000000000000791b */ /* 0x003fe20003800000 */
.L_x_2165:
[----:B------:R-:W-:Y:S01]  /*32f40*/  IMAD.MOV.U32 R11, RZ, RZ, R14 ;  /* 0x000000ffff0b7224 */ /* 0x000fe200078e000e */
[----:B------:R-:W-:Y:S06]  /*32f50*/  BRA `(.L_x_2166) ;  /* 0xffffff0c00bc7947 */ /* 0x000fec000383ffff */
.L_x_1842:
[----:B------:R-:W-:Y:S01]  /*32f60*/  BSSY B1, `(.L_x_2167) ;  /* 0x0000008000017945 */ /* 0x000fe20003800000 */
[----:B---3--:R-:W-:Y:S02]  /*32f70*/  IMAD.MOV.U32 R13, RZ, RZ, R37 ;  /* 0x000000ffff0d7224 */ /* 0x008fe400078e0025 */
[----:B------:R-:W-:Y:S02]  /*32f80*/  IMAD.MOV.U32 R12, RZ, RZ, 0x1 ;  /* 0x00000001ff0c7424 */ /* 0x000fe400078e00ff */
[----:B--2---:R-:W-:Y:S02]  /*32f90*/  IMAD.MOV.U32 R11, RZ, RZ, 0x1c1f ;  /* 0x00001c1fff0b7424 */ /* 0x004fe400078e00ff */
[----:B------:R-:W-:-:S07]  /*32fa0*/  IMAD.MOV.U32 R15, RZ, RZ, -0x1 ;  /* 0xffffffffff0f7424 */ /* 0x000fce00078e00ff */
[----:B01----:R-:W-:Y:S05]  /*32fb0*/  WARPSYNC.COLLECTIVE R15, `(.L_x_2168) ;  /* 0x000000000f087348 */ /* 0x003fea0003c00000 */
[----:B------:R2:W3:Y:S02]  /*32fc0*/  SHFL.IDX P6, R14, R13, R12, R11 ;  /* 0x0000000c0d0e7389 */ /* 0x0004e400000c000b */
[----:B0123--:R-:W-:Y:S01]  /*32fd0*/  ENDCOLLECTIVE ;  /* 0x000000000000791b */ /* 0x00ffe20003800000 */
.L_x_2168:
[----:B------:R-:W-:Y:S05]  /*32fe0*/  BSYNC B1 ;  /* 0x0000000000017941 */ /* 0x000fea0003800000 */
.L_x_2167:
        /* <DEDUP_REMOVED lines=8> */
.L_x_2169:
[----:B------:R-:W-:Y:S01]  /*33070*/  IMAD.MOV.U32 R36, RZ, RZ, R14 ;  /* 0x000000ffff247224 */ /* 0x000fe200078e000e */
[----:B------:R-:W-:Y:S06]  /*33080*/  BRA `(.L_x_2170) ;  /* 0xffffff1800c47947 */ /* 0x000fec000383ffff */
.L_x_1846:
[----:B------:R-:W-:Y:S02]  /*33090*/  IMAD.MOV.U32 R13, RZ, RZ, R3 ;  /* 0x000000ffff0d7224 */ /* 0x000fe400078e0003 */
[----:B------:R-:W-:Y:S02]  /*330a0*/  IMAD.MOV.U32 R12, RZ, RZ, RZ ;  /* 0x000000ffff0c7224 */ /* 0x000fe400078e00ff */
[----:B------:R-:W-:Y:S02]  /*330b0*/  IMAD.MOV.U32 R11, RZ, RZ, 0x181f ;  /* 0x0000181fff0b7424 */ /* 0x000fe400078e00ff */
[----:B------:R-:W-:-:S07]  /*330c0*/  IMAD.MOV.U32 R15, RZ, RZ, -0x1 ;  /* 0xffffffffff0f7424 */ /* 0x000fce00078e00ff */
[----:B0-----:R-:W-:Y:S05]  /*330d0*/  WARPSYNC.COLLECTIVE R15, `(.L_x_2171) ;  /* 0x000000000f087348 */ /* 0x001fea0003c00000 */
[----:B------:R1:W2:Y:S02]  /*330e0*/  SHFL.IDX P6, R14, R13, R12, R11 ;  /* 0x0000000c0d0e7389 */ /* 0x0002a400000c000b */
[----:B012---:R-:W-:Y:S01]  /*330f0*/  ENDCOLLECTIVE ;  /* 0x000000000000791b */ /* 0x007fe20003800000 */
.L_x_2171:
[----:B------:R-:W-:Y:S02]  /*33100*/  IMAD.MOV.U32 R13, RZ, RZ, R2 ;  /* 0x000000ffff0d7224 */ /* 0x000fe400078e0002 */
[----:B------:R-:W-:-:S07]  /*33110*/  IMAD.MOV.U32 R0, RZ, RZ, R14 ;  /* 0x000000ffff007224 */ /* 0x000fce00078e000e */
[----:B------:R-:W-:Y:S05]  /*33120*/  WARPSYNC.COLLECTIVE R15, `(.L_x_2172) ;  /* 0x000000000f087348 */ /* 0x000fea0003c00000 */
[----:B------:R0:W1:Y:S02]  /*33130*/  SHFL.IDX P6, R14, R13, R12, R11 ;  /* 0x0000000c0d0e7389 */ /* 0x00006400000c000b */
[----:B01----:R-:W-:Y:S01]  /*33140*/  ENDCOLLECTIVE ;  /* 0x000000000000791b */ /* 0x003fe20003800000 */
.L_x_2172:
[----:B------:R-:W-:Y:S05]  /*33150*/  BRA `(.L_x_2173) ;  /* 0xffffff2c00e07947 */ /* 0x000fea000383ffff */
.L_x_1849:
[----:B------:R-:W-:Y:S01]  /*33160*/  BSSY B1, `(.L_x_2174) ;  /* 0x0000008000017945 */ /* 0x000fe20003800000 */
[----:B----4-:R-:W-:Y:S02]  /*33170*/  IMAD.MOV.U32 R13, RZ, RZ, R3 ;  /* 0x000000ffff0d7224 */ /* 0x010fe400078e0003 */
[----:B------:R-:W-:Y:S02]  /*33180*/  IMAD.MOV.U32 R12, RZ, RZ, 0x1 ;  /* 0x00000001ff0c7424 */ /* 0x000fe400078e00ff */
[----:B------:R-:W-:Y:S02]  /*33190*/  IMAD.MOV.U32 R11, RZ, RZ, 0x181f ;  /* 0x0000181fff0b7424 */ /* 0x000fe400078e00ff */
[----:B------:R-:W-:-:S07]  /*331a0*/  IMAD.MOV.U32 R15, RZ, RZ, -0x1 ;  /* 0xffffffffff0f7424 */ /* 0x000fce00078e00ff */
[----:B0123--:R-:W-:Y:S05]  /*331b0*/  WARPSYNC.COLLECTIVE R15, `(.L_x_2175) ;  /* 0x000000000f087348 */ /* 0x00ffea0003c00000 */
[----:B---3--:R3:W4:Y:S02]  /*331c0*/  SHFL.IDX P6, R14, R13, R12, R11 ;  /* 0x0000000c0d0e7389 */ /* 0x00872400000c000b */
[----:B01234-:R-:W-:Y:S01]  /*331d0*/  ENDCOLLECTIVE ;  /* 0x000000000000791b */ /* 0x01ffe20003800000 */
.L_x_2175:
[----:B------:R-:W-:Y:S05]  /*331e0*/  BSYNC B1 ;  /* 0x0000000000017941 */ /* 0x000fea0003800000 */
.L_x_2174:
        /* <DEDUP_REMOVED lines=8> */
.L_x_2176:
[----:B------:R-:W-:Y:S05]  /*33270*/  BRA `(.L_x_2177) ;  /* 0xffffff2c00f47947 */ /* 0x000fea000383ffff */
.L_x_1852:
        /* <DEDUP_REMOVED lines=8> */
.L_x_2179:
[----:B------:R-:W-:Y:S05]  /*33300*/  BSYNC B1 ;  /* 0x0000000000017941 */ /* 0x000fea0003800000 */
.L_x_2178:
        /* <DEDUP_REMOVED lines=8> */
.L_x_2180:
[----:B------:R-:W-:Y:S05]  /*33390*/  BRA `(.L_x_2181) ;  /* 0xffffff3000047947 */ /* 0x000fea000383ffff */
.L_x_1855:
[----:B------:R-:W-:Y:S01]  /*333a0*/  BSSY B1, `(.L_x_2182) ;  /* 0x0000008000017945 */ /* 0x000fe20003800000 */
[----:B0-----:R-:W-:Y:S02]  /*333b0*/  IMAD.MOV.U32 R13, RZ, RZ, R3 ;  /* 0x000000ffff0d7224 */ /* 0x001fe400078e0003 */
[----:B------:R-:W-:Y:S02]  /*333c0*/  IMAD.MOV.U32 R12, RZ, RZ, 0x3 ;  /* 0x00000003ff0c7424 */ /* 0x000fe400078e00ff */
[----:B------:R-:W-:Y:S02]  /*333d0*/  IMAD.MOV.U32 R11, RZ, RZ, 0x181f ;  /* 0x0000181fff0b7424 */ /* 0x000fe400078e00ff */
[----:B------:R-:W-:-:S07]  /*333e0*/  IMAD.MOV.U32 R15, RZ, RZ, -0x1 ;  /* 0xffffffffff0f7424 */ /* 0x000fce00078e00ff */
[----:B-1234-:R-:W-:Y:S05]  /*333f0*/  WARPSYNC.COLLECTIVE R15, `(.L_x_2183) ;  /* 0x000000000f087348 */ /* 0x01efea0003c00000 */
[----:B----4-:R0:W4:Y:S02]  /*33400*/  SHFL.IDX P6, R14, R13, R12, R11 ;  /* 0x0000000c0d0e7389 */ /* 0x01012400000c000b */
[----:B01234-:R-:W-:Y:S01]  /*33410*/  ENDCOLLECTIVE ;  /* 0x000000000000791b */ /* 0x01ffe20003800000 */
.L_x_2183:
[----:B------:R-:W-:Y:S05]  /*33420*/  BSYNC B1 ;  /* 0x0000000000017941 */ /* 0x000fea0003800000 */
.L_x_2182:
        /* <DEDUP_REMOVED lines=8> */
.L_x_2184:
[----:B------:R-:W-:Y:S05]  /*334b0*/  BRA `(.L_x_2185) ;  /* 0xffffff3000147947 */ /* 0x000fea000383ffff */
.L_x_1881:
        /* <DEDUP_REMOVED lines=11> */
.L_x_2187:
[----:B------:R-:W-:Y:S05]  /*33570*/  BSYNC B1 ;  /* 0x0000000000017941 */ /* 0x000fea0003800000 */
.L_x_2186:
[----:B------:R-:W-:Y:S05]  /*33580*/  BRA `(.L_x_2188) ;  /* 0xffffff5000287947 */ /* 0x000fea000383ffff */
.L_x_1883:
[----:B------:R-:W-:Y:S01]  /*33590*/  BSSY B1, `(.L_x_2189) ;  /* 0x0000006000017945 */ /* 0x000fe20003800000 */
[----:B------:R-:W-:-:S07]  /*335a0*/  IMAD.MOV.U32 R15, RZ, RZ, -0x1 ;  /* 0xffffffffff0f7424 */ /* 0x000fce00078e00ff */
[----:B0-----:R-:W-:Y:S05]  /*335b0*/  WARPSYNC.COLLECTIVE R15, `(.L_x_2190) ;  /* 0x000000000f0c7348 */ /* 0x001fea0003c00000 */
[----:B------:R-:W-:Y:S02]  /*335c0*/  ELECT P6, UR62, PT ;  /* 0x00000000003e782f */ /* 0x000fe400038c0000 */
[----:B------:R-:W-:Y:S01]  /*335d0*/  MOV R14, UR62 ;  /* 0x0000003e000e7c02 */ /* 0x000fe20008000f00 */
[----:B0-----:R-:W-:Y:S10]  /*335e0*/  ENDCOLLECTIVE ;  /* 0x000000000000791b */ /* 0x001ff40003800000 */
.L_x_2190:
[----:B------:R-:W-:Y:S05]  /*335f0*/  BSYNC B1 ;  /* 0x0000000000017941 */ /* 0x000fea0003800000 */
.L_x_2189:
[----:B------:R-:W-:Y:S05]  /*33600*/  BRA `(.L_x_1882) ;  /* 0xffffff5000207947 */ /* 0x000fea000383ffff */
.L_x_1885:
[----:B0-----:R0:W1:Y:S02]  /*33610*/  SYNCS.PHASECHK.TRANS64.TRYWAIT P0, [R22+URZ+0x2a820], R5 ;  /* 0x02a82005160075a7 */ /* 0x001064000800017f */
[----:B-1----:R-:W-:Y:S05]  /*33620*/  @!P0 NANOSLEEP.SYNCS 0x989680 ;  /* 0x009896800000895d */ /* 0x002fea0003900000 */
[----:B------:R-:W1:Y:S02]  /*33630*/  @!P0 SYNCS.PHASECHK.TRANS64 P0, [R22+URZ+0x2a820], R5 ;  /* 0x02a82005160085a7 */ /* 0x000e64000800007f */
[----:B-1----:R-:W-:Y:S05]  /*33640*/  @!P0 BRA `(.L_x_1885) ;  /* 0xfffffffc00f08947 */ /* 0x002fea000383ffff */
[----:B------:R-:W-:Y:S05]  /*33650*/  BRA `(.L_x_2191) ;  /* 0xffffff5000307947 */ /* 0x000fea000383ffff */
.L_x_1889:
[----:B-1----:R1:W2:Y:S02]  /*33660*/  SYNCS.PHASECHK.TRANS64.TRYWAIT P0, [R12+URZ+0x2a8a0], R11 ;  /* 0x02a8a00b0c0075a7 */ /* 0x0022a4000800017f */
[----:B--2---:R-:W-:Y:S05]  /*33670*/  @!P0 NANOSLEEP.SYNCS 0x989680 ;  /* 0x009896800000895d */ /* 0x004fea0003900000 */
[----:B------:R-:W2:Y:S02]  /*33680*/  @!P0 SYNCS.PHASECHK.TRANS64 P0, [R12+URZ+0x2a8a0], R11 ;  /* 0x02a8a00b0c0085a7 */ /* 0x000ea4000800007f */
[----:B--2---:R-:W-:Y:S05]  /*33690*/  @!P0 BRA `(.L_x_1889) ;  /* 0xfffffffc00f08947 */ /* 0x004fea000383ffff */
[----:B------:R-:W-:Y:S05]  /*336a0*/  BRA `(.L_x_2192) ;  /* 0xffffff5000487947 */ /* 0x000fea000383ffff */
.L_x_1896:
[----:B0-----:R0:W2:Y:S02]  /*336b0*/  SYNCS.PHASECHK.TRANS64.TRYWAIT P0, [R12+URZ+0x2a8c0], R11 ;  /* 0x02a8c00b0c0075a7 */ /* 0x0010a4000800017f */
[----:B--2---:R-:W-:Y:S05]  /*336c0*/  @!P0 NANOSLEEP.SYNCS 0x989680 ;  /* 0x009896800000895d */ /* 0x004fea0003900000 */
[----:B------:R-:W2:Y:S02]  /*336d0*/  @!P0 SYNCS.PHASECHK.TRANS64 P0, [R12+URZ+0x2a8c0], R11 ;  /* 0x02a8c00b0c0085a7 */ /* 0x000ea4000800007f */
[----:B--2---:R-:W-:Y:S05]  /*336e0*/  @!P0 BRA `(.L_x_1896) ;  /* 0xfffffffc00f08947 */ /* 0x004fea000383ffff */
[----:B------:R-:W-:Y:S05]  /*336f0*/  BRA `(.L_x_2193) ;  /* 0xffffff5400447947 */ /* 0x000fea000383ffff */
.L_x_1905:
[----:B-1----:R1:W2:Y:S02]  /*33700*/  SYNCS.PHASECHK.TRANS64.TRYWAIT P1, [R11+URZ+0x2a8a0], R8 ;  /* 0x02a8a0080b0075a7 */ /* 0x0022a4000802017f */
[----:B--2---:R-:W-:Y:S05]  /*33710*/  @!P1 NANOSLEEP.SYNCS 0x989680 ;  /* 0x009896800000995d */ /* 0x004fea0003900000 */
[----:B------:R-:W2:Y:S02]  /*33720*/  @!P1 SYNCS.PHASECHK.TRANS64 P1, [R11+URZ+0x2a8a0], R8 ;  /* 0x02a8a0080b0095a7 */ /* 0x000ea4000802007f */
[----:B--2---:R-:W-:Y:S05]  /*33730*/  @!P1 BRA `(.L_x_1905) ;  /* 0xfffffffc00f09947 */ /* 0x004fea000383ffff */
[----:B------:R-:W-:Y:S05]  /*33740*/  BRA `(.L_x_2194) ;  /* 0xffffff5800787947 */ /* 0x000fea000383ffff */
.L_x_1912:
[----:B0-----:R0:W2:Y:S02]  /*33750*/  SYNCS.PHASECHK.TRANS64.TRYWAIT P1, [R11+URZ+0x2a8c0], R8 ;  /* 0x02a8c0080b0075a7 */ /* 0x0010a4000802017f */
[----:B--2---:R-:W-:Y:S05]  /*33760*/  @!P1 NANOSLEEP.SYNCS 0x989680 ;  /* 0x009896800000995d */ /* 0x004fea0003900000 */
[----:B------:R-:W2:Y:S02]  /*33770*/  @!P1 SYNCS.PHASECHK.TRANS64 P1, [R11+URZ+0x2a8c0], R8 ;  /* 0x02a8c0080b0095a7 */ /* 0x000ea4000802007f */
[----:B--2---:R-:W-:Y:S05]  /*33780*/  @!P1 BRA `(.L_x_1912) ;  /* 0xfffffffc00f09947 */ /* 0x004fea000383ffff */
[----:B------:R-:W-:Y:S05]  /*33790*/  BRA `(.L_x_2195) ;  /* 0xffffff5c00707947 */ /* 0x000fea000383ffff */
.L_x_1939:
        /* <DEDUP_REMOVED lines=11> */
.L_x_2197:
[----:B------:R-:W-:Y:S05]  /*33850*/  BSYNC B0 ;  /* 0x0000000000007941 */ /* 0x000fea0003800000 */
.L_x_2196:
[----:B------:R-:W-:Y:S05]  /*33860*/  BRA `(.L_x_2198) ;  /* 0xffffff7000787947 */ /* 0x000fea000383ffff */
.L_x_1942:
[----:B0-----:R-:W2:Y:S02]  /*33870*/  LDL R0, [R1+0x14] ;  /* 0x0000140001007983 */ /* 0x001ea40000100800 */
[----:B--2---:R0:W1:Y:S02]  /*33880*/  SYNCS.PHASECHK.TRANS64.TRYWAIT P0, [R4+URZ+0x2a880], R0 ;  /* 0x02a88000040075a7 */ /* 0x004064000800017f */
[----:B-1----:R-:W-:Y:S05]  /*33890*/  @!P0 NANOSLEEP.SYNCS 0x989680 ;  /* 0x009896800000895d */ /* 0x002fea0003900000 */
[----:B------:R-:W1:Y:S02]  /*338a0*/  @!P0 SYNCS.PHASECHK.TRANS64 P0, [R4+URZ+0x2a880], R0 ;  /* 0x02a88000040085a7 */ /* 0x000e64000800007f */
[----:B-1----:R-:W-:Y:S05]  /*338b0*/  @!P0 BRA `(.L_x_1942) ;  /* 0xfffffffc00ec8947 */ /* 0x002fea000383ffff */
[----:B------:R-:W-:Y:S05]  /*338c0*/  BRA `(.L_x_2199) ;  /* 0xffffff7000887947 */ /* 0x000fea000383ffff */
.L_x_1943:
        /* <DEDUP_REMOVED lines=8> */
.L_x_2201:
[----:B------:R-:W-:Y:S05]  /*33950*/  BSYNC B0 ;  /* 0x0000000000007941 */ /* 0x000fea0003800000 */
.L_x_2200:
[----:B------:R-:W-:Y:S01]  /*33960*/  IMAD.MOV.U32 R13, RZ, RZ, R8 ;  /* 0x000000ffff0d7224 */ /* 0x000fe200078e0008 */
[----:B------:R-:W-:Y:S01]  /*33970*/  LOP3.LUT R27, R29, 0x80, RZ, 0xfc, !PT ;  /* 0x000000801d1b7812 */ /* 0x000fe200078efcff */
        /* <DEDUP_REMOVED lines=9> */
.L_x_2202:
        /* <DEDUP_REMOVED lines=24> */
.L_x_2203:
        /* <DEDUP_REMOVED lines=9> */
.L_x_2204:
[----:B------:R-:W-:Y:S02]  /*33c20*/  IMAD.MOV.U32 R13, RZ, RZ, R9 ;  /* 0x000000ffff0d7224 */ /* 0x000fe400078e0009 */
[----:B------:R-:W-:Y:S02]  /*33c30*/  IMAD.MOV.U32 R12, RZ, RZ, 0x2 ;  /* 0x00000002ff0c7424 */ /* 0x000fe400078e00ff */
[----:B------:R-:W-:-:S07]  /*33c40*/  IMAD.MOV.U32 R2, RZ, RZ, R14 ;  /* 0x000000ffff027224 */ /* 0x000fce00078e000e */
[----:B------:R-:W-:Y:S05]  /*33c50*/  WARPSYNC.COLLECTIVE R15, `(.L_x_2205) ;  /* 0x000000000f087348 */ /* 0x000fea0003c00000 */
[----:B------:R0:W1:Y:S02]  /*33c60*/  SHFL.IDX P6, R14, R13, R12, R11 ;  /* 0x0000000c0d0e7389 */ /* 0x00006400000c000b */
[----:B01----:R-:W-:Y:S01]  /*33c70*/  ENDCOLLECTIVE ;  /* 0x000000000000791b */ /* 0x003fe20003800000 */
.L_x_2205:
        /* <DEDUP_REMOVED lines=16> */
.L_x_2206:
[----:B------:R-:W-:Y:S02]  /*33d80*/  IMAD.MOV.U32 R13, RZ, RZ, R9 ;  /* 0x000000ffff0d7224 */ /* 0x000fe400078e0009 */
[----:B------:R-:W-:Y:S02]  /*33d90*/  IMAD.MOV.U32 R12, RZ, RZ, 0x3 ;  /* 0x00000003ff0c7424 */ /* 0x000fe400078e00ff */
[----:B------:R-:W-:-:S07]  /*33da0*/  IMAD.MOV.U32 R2, RZ, RZ, R14 ;  /* 0x000000ffff027224 */ /* 0x000fce00078e000e */
[----:B------:R-:W-:Y:S05]  /*33db0*/  WARPSYNC.COLLECTIVE R15, `(.L_x_2207) ;  /* 0x000000000f087348 */ /* 0x000fea0003c00000 */
[----:B------:R0:W1:Y:S02]  /*33dc0*/  SHFL.IDX P6, R14, R13, R12, R11 ;  /* 0x0000000c0d0e7389 */ /* 0x00006400000c000b */
[----:B01----:R-:W-:Y:S01]  /*33dd0*/  ENDCOLLECTIVE ;  /* 0x000000000000791b */ /* 0x003fe20003800000 */
.L_x_2207:
        /* <DEDUP_REMOVED lines=13> */
.L_x_2208:
        /* <DEDUP_REMOVED lines=11> */
.L_x_1948:
[----:B--2---:R-:W2:Y:S02]  /*33f60*/  LDL R2, [R1+0x14] ;  /* 0x0000140001027983 */ /* 0x004ea40000100800 */
[----:B--2---:R2:W3:Y:S02]  /*33f70*/  SYNCS.PHASECHK.TRANS64.TRYWAIT P0, [R4+URZ+0x2a840], R2 ;  /* 0x02a84002040075a7 */ /* 0x0044e4000800017f */
[----:B---3--:R-:W-:Y:S05]  /*33f80*/  @!P0 NANOSLEEP.SYNCS 0x989680 ;  /* 0x009896800000895d */ /* 0x008fea0003900000 */
[----:B------:R-:W3:Y:S02]  /*33f90*/  @!P0 SYNCS.PHASECHK.TRANS64 P0, [R4+URZ+0x2a840], R2 ;  /* 0x02a84002040085a7 */ /* 0x000ee4000800007f */
[----:B---3--:R-:W-:Y:S05]  /*33fa0*/  @!P0 BRA `(.L_x_1948) ;  /* 0xfffffffc00ec8947 */ /* 0x008fea000383ffff */
[----:B------:R-:W-:Y:S05]  /*33fb0*/  BRA `(.L_x_2210) ;  /* 0xffffff7000547947 */ /* 0x000fea000383ffff */
.L_x_1949:
[----:B------:R-:W-:Y:S01]  /*33fc0*/  BSSY B0, `(.L_x_2211) ;  /* 0x0000008000007945 */ /* 0x000fe20003800000 */
[----:B------:R-:W-:Y:S02]  /*33fd0*/  IMAD.MOV.U32 R13, RZ, RZ, R6 ;  /* 0x000000ffff0d7224 */ /* 0x000fe400078e0006 */
[----:B------:R-:W-:Y:S02]  /*33fe0*/  IMAD.MOV.U32 R12, RZ, RZ, RZ ;  /* 0x000000ffff0c7224 */ /* 0x000fe400078e00ff */
[----:B------:R-:W-:Y:S02]  /*33ff0*/  IMAD.MOV.U32 R11, RZ, RZ, 0x1c1f ;  /* 0x00001c1fff0b7424 */ /* 0x000fe400078e00ff */
[----:B------:R-:W-:-:S07]  /*34000*/  IMAD.MOV.U32 R15, RZ, RZ, -0x1 ;  /* 0xffffffffff0f7424 */ /* 0x000fce00078e00ff */
[----:B-1----:R-:W-:Y:S05]  /*34010*/  WARPSYNC.COLLECTIVE R15, `(.L_x_2212) ;  /* 0x000000000f087348 */ /* 0x002fea0003c00000 */
[----:B------:R0:W2:Y:S02]  /*34020*/  SHFL.IDX P6, R14, R13, R12, R11 ;  /* 0x0000000c0d0e7389 */ /* 0x0000a400000c000b */
[----:B012---:R-:W-:Y:S01]  /*34030*/  ENDCOLLECTIVE ;  /* 0x000000000000791b */ /* 0x007fe20003800000 */
.L_x_2212:
[----:B------:R-:W-:Y:S05]  /*34040*/  BSYNC B0 ;  /* 0x0000000000007941 */ /* 0x000fea0003800000 */
.L_x_2211:
        /* <DEDUP_REMOVED lines=8> */
.L_x_2213:
        /* <DEDUP_REMOVED lines=16> */
.L_x_2214:
        /* <DEDUP_REMOVED lines=11> */
.L_x_2215:
[----:B------:R-:W-:Y:S02]  /*34280*/  IMAD.MOV.U32 R13, RZ, RZ, R6 ;  /* 0x000000ffff0d7224 */ /* 0x000fe400078e0006 */
[----:B------:R-:W-:Y:S01]  /*34290*/  IMAD.MOV.U32 R12, RZ, RZ, 0x2 ;  /* 0x00000002ff0c7424 */ /* 0x000fe200078e00ff */
[----:B------:R-:W-:-:S07]  /*342a0*/  MOV R3, R14 ;  /* 0x0000000e00037202 */ /* 0x000fce0000000f00 */
[----:B------:R-:W-:Y:S05]  /*342b0*/  WARPSYNC.COLLECTIVE R15, `(.L_x_2216) ;  /* 0x000000000f087348 */ /* 0x000fea0003c00000 */
[----:B------:R0:W1:Y:S02]  /*342c0*/  SHFL.IDX P6, R14, R13, R12, R11 ;  /* 0x0000000c0d0e7389 */ /* 0x00006400000c000b */
[----:B01----:R-:W-:Y:S01]  /*342d0*/  ENDCOLLECTIVE ;  /* 0x000000000000791b */ /* 0x003fe20003800000 */
.L_x_2216:
[----:B------:R-:W-:-:S05]  /*342e0*/  @P4 IADD3 R3, P0, R29, R3, RZ ;  /* 0x000000031d034210 */ /* 0x000fca0007f1e0ff */
[----:B------:R-:W-:-:S05]  /*342f0*/  @P4 IMAD.X R2, RZ, RZ, R2, P0 ;  /* 0x000000ffff024224 */ /* 0x000fca00000e0602 */
[----:B------:R-:W-:Y:S01]  /*34300*/  @P4 LOP3.LUT R3, R3, R2, RZ, 0x3c, !PT ;  /* 0x0000000203034212 */ /* 0x000fe200078e3cff */
[----:B------:R-:W-:-:S03]  /*34310*/  IMAD.MOV.U32 R13, RZ, RZ, R5 ;  /* 0x000000ffff0d7224 */ /* 0x000fc600078e0005 */
[----:B------:R-:W-:-:S04]  /*34320*/  @P4 LOP3.LUT R2, R3, R2, RZ, 0x3c, !PT ;  /* 0x0000000203024212 */ /* 0x000fc800078e3cff */
[----:B------:R-:W-:-:S05]  /*34330*/  @P4 LOP3.LUT R3, R3, R2, RZ, 0x3c, !PT ;  /* 0x0000000203034212 */ /* 0x000fca00078e3cff */
[----:B------:R-:W-:Y:S01]  /*34340*/  @!PT LDS RZ, [RZ] ;  /* 0x00000000fffff984 */ /* 0x000fe20000000800 */
[----:B------:R-:W-:Y:S01]  /*34350*/  @!PT LDS RZ, [RZ] ;  /* 0x00000000fffff984 */ /* 0x000fe20000000800 */
[----:B------:R-:W-:Y:S01]  /*34360*/  @!PT LDS RZ, [RZ] ;  /* 0x00000000fffff984 */ /* 0x000fe20000000800 */
[----:B------:R-:W-:Y:S04]  /*34370*/  @P4 LDGSTS.E.BYPASS.LTC128B.128 [R0+0x1ec00], desc[UR42][R2.64], !P5 ;  /* 0x1ec0000002004fae */ /* 0x000fe8000e901d6a */
[----:B------:R-:W-:Y:S04]  /*34380*/  @P4 LDGSTS.E.BYPASS.LTC128B.128 [R0+0x20c00], desc[UR42][R2.64+0x40], !P3 ;  /* 0x20c0004002004fae */ /* 0x000fe8000d901d6a */
[----:B------:R0:W-:Y:S02]  /*34390*/  @P4 LDGSTS.E.BYPASS.LTC128B.128 [R0+0x22c00], desc[UR42][R2.64+0x80], !P2 ;  /* 0x22c0008002004fae */ /* 0x0001e4000d101d6a */
[----:B0-----:R-:W-:-:S07]  /*343a0*/  IMAD.MOV.U32 R2, RZ, RZ, R14 ;  /* 0x000000ffff027224 */ /* 0x001fce00078e000e */
[----:B------:R-:W-:Y:S05]  /*343b0*/  WARPSYNC.COLLECTIVE R15, `(.L_x_2217) ;  /* 0x000000000f087348 */ /* 0x000fea0003c00000 */
[----:B------:R0:W1:Y:S02]  /*343c0*/  SHFL.IDX P6, R14, R13, R12, R11 ;  /* 0x0000000c0d0e7389 */ /* 0x00006400000c000b */
[----:B01----:R-:W-:Y:S01]  /*343d0*/  ENDCOLLECTIVE ;  /* 0x000000000000791b */ /* 0x003fe20003800000 */
.L_x_2217:
[----:B------:R-:W-:Y:S02]  /*343e0*/  IMAD.MOV.U32 R13, RZ, RZ, R6 ;  /* 0x000000ffff0d7224 */ /* 0x000fe400078e0006 */
[----:B------:R-:W-:Y:S02]  /*343f0*/  IMAD.MOV.U32 R12, RZ, RZ, 0x3 ;  /* 0x00000003ff0c7424 */ /* 0x000fe400078e00ff */
[----:B------:R-:W-:-:S07]  /*34400*/  IMAD.MOV.U32 R3, RZ, RZ, R14 ;  /* 0x000000ffff037224 */ /* 0x000fce00078e000e */
[----:B------:R-:W-:Y:S05]  /*34410*/  WARPSYNC.COLLECTIVE R15, `(.L_x_2218) ;  /* 0x000000000f087348 */ /* 0x000fea0003c00000 */
[----:B------:R0:W1:Y:S02]  /*34420*/  SHFL.IDX P6, R14, R13, R12, R11 ;  /* 0x0000000c0d0e7389 */ /* 0x00006400000c000b */
[----:B01----:R-:W-:Y:S01]  /*34430*/  ENDCOLLECTIVE ;  /* 0x000000000000791b */ /* 0x003fe20003800000 */
.L_x_2218:
        /* <DEDUP_REMOVED lines=10> */
.L_x_2219:
[----:B------:R-:W-:Y:S01]  /*344e0*/  @!PT LDS RZ, [RZ] ;  /* 0x00000000fffff984 */ /* 0x000fe20000000800 */
[----:B------:R-:W-:Y:S01]  /*344f0*/  @!PT LDS RZ, [RZ] ;  /* 0x00000000fffff984 */ /* 0x000fe20000000800 */
[----:B------:R-:W-:Y:S01]  /*34500*/  @!PT LDS RZ, [RZ] ;  /* 0x00000000fffff984 */ /* 0x000fe20000000800 */
[----:B------:R0:W-:Y:S04]  /*34510*/  @P1 LDGSTS.E.BYPASS.LTC128B.128 [R0+0x1f400], desc[UR42][R2.64], !P5 ;  /* 0x1f40000002001fae */ /* 0x0001e8000e901d6a */
[----:B------:R0:W-:Y:S04]  /*34520*/  @P1 LDGSTS.E.BYPASS.LTC128B.128 [R0+0x21400], desc[UR42][R2.64+0x40], !P3 ;  /* 0x2140004002001fae */ /* 0x0001e8000d901d6a */
[----:B------:R0:W-:Y:S01]  /*34530*/  @P1 LDGSTS.E.BYPASS.LTC128B.128 [R0+0x23400], desc[UR42][R2.64+0x80], !P2 ;  /* 0x2340008002001fae */ /* 0x0001e2000d101d6a */
[----:B------:R-:W-:Y:S01]  /*34540*/  IMAD.MOV.U32 R5, RZ, RZ, R14 ;  /* 0x000000ffff057224 */ /* 0x000fe200078e000e */
[----:B------:R-:W-:Y:S06]  /*34550*/  BRA `(.L_x_2220) ;  /* 0xffffff6c00d47947 */ /* 0x000fec000383ffff */
.L_x_1954:
[----:B------:R-:W-:Y:S02]  /*34560*/  IMAD.MOV.U32 R13, RZ, RZ, R4 ;  /* 0x000000ffff0d7224 */ /* 0x000fe400078e0004 */
[----:B------:R-:W-:Y:S02]  /*34570*/  IMAD.MOV.U32 R12, RZ, RZ, RZ ;  /* 0x000000ffff0c7224 */ /* 0x000fe400078e00ff */
[----:B------:R-:W-:Y:S02]  /*34580*/  IMAD.MOV.U32 R11, RZ, RZ, 0x1c1f ;  /* 0x00001c1fff0b7424 */ /* 0x000fe400078e00ff */
[----:B------:R-:W-:Y:S02]  /*34590*/  IMAD.MOV.U32 R15, RZ, RZ, -0x1 ;  /* 0xffffffffff0f7424 */ /* 0x000fe400078e00ff */
[----:B------:R-:W-:Y:S02]  /*345a0*/  IMAD R35, R35, R7, RZ ;  /* 0x0000000723237224 */ /* 0x000fe400078e02ff */
[----:B------:R-:W-:-:S07]  /*345b0*/  IMAD.IADD R17, R9, 0x1, R17 ;  /* 0x0000000109117824 */ /* 0x000fce00078e0211 */
[----:B-----5:R-:W-:Y:S05]  /*345c0*/  WARPSYNC.COLLECTIVE R15, `(.L_x_2221) ;  /* 0x000000000f087348 */ /* 0x020fea0003c00000 */
[----:B------:R0:W1:Y:S02]  /*345d0*/  SHFL.IDX P6, R14, R13, R12, R11 ;  /* 0x0000000c0d0e7389 */ /* 0x00006400000c000b */
[----:B01---5:R-:W-:Y:S01]  /*345e0*/  ENDCOLLECTIVE ;  /* 0x000000000000791b */ /* 0x023fe20003800000 */
.L_x_2221:
[C---:B------:R-:W-:Y:S01]  /*345f0*/  VIADD R6, R17.reuse, 0x20 ;  /* 0x0000002011067836 */ /* 0x040fe20000000000 */
[----:B------:R-:W-:Y:S01]  /*34600*/  ISETP.GE.AND P2, PT, R17, R35, PT ;  /* 0x000000231100720c */ /* 0x000fe20003f46270 */
[----:B------:R-:W-:Y:S02]  /*34610*/  IMAD.MOV.U32 R13, RZ, RZ, R0 ;  /* 0x000000ffff0d7224 */ /* 0x000fe400078e0000 */
[----:B------:R-:W-:-:S10]  /*34620*/  IMAD.MOV.U32 R2, RZ, RZ, R14 ;  /* 0x000000ffff027224 */ /* 0x000fd400078e000e */
[----:B------:R-:W-:Y:S05]  /*34630*/  WARPSYNC.COLLECTIVE R15, `(.L_x_2222) ;  /* 0x000000000f087348 */ /* 0x000fea0003c00000 */
[----:B------:R0:W1:Y:S02]  /*34640*/  SHFL.IDX P6, R14, R13, R12, R11 ;  /* 0x0000000c0d0e7389 */ /* 0x00006400000c000b */
[----:B01----:R-:W-:Y:S01]  /*34650*/  ENDCOLLECTIVE ;  /* 0x000000000000791b */ /* 0x003fe20003800000 */
.L_x_2222:
[----:B------:R-:W-:Y:S02]  /*34660*/  IMAD.MOV.U32 R13, RZ, RZ, R4 ;  /* 0x000000ffff0d7224 */ /* 0x000fe400078e0004 */
[----:B------:R-:W-:Y:S02]  /*34670*/  IMAD.MOV.U32 R12, RZ, RZ, 0x1 ;  /* 0x00000001ff0c7424 */ /* 0x000fe400078e00ff */
[----:B------:R-:W-:-:S07]  /*34680*/  IMAD.MOV.U32 R3, RZ, RZ, R14 ;  /* 0x000000ffff037224 */ /* 0x000fce00078e000e */
[----:B------:R-:W-:Y:S05]  /*34690*/  WARPSYNC.COLLECTIVE R15, `(.L_x_2223) ;  /* 0x000000000f087348 */ /* 0x000fea0003c00000 */
[----:B------:R0:W1:Y:S02]  /*346a0*/  SHFL.IDX P6, R14, R13, R12, R11 ;  /* 0x0000000c0d0e7389 */ /* 0x00006400000c000b */
[----:B01----:R-:W-:Y:S01]  /*346b0*/  ENDCOLLECTIVE ;  /* 0x000000000000791b */ /* 0x003fe20003800000 */
.L_x_2223:
[----:B------:R-:W-:-:S05]  /*346c0*/  @!P2 IADD3 R3, P4, R29, R3, RZ ;  /* 0x000000031d03a210 */ /* 0x000fca0007f9e0ff */
[----:B------:R-:W-:-:S05]  /*346d0*/  @!P2 IMAD.X R2, RZ, RZ, R2, P4 ;  /* 0x000000ffff02a224 */ /* 0x000fca00020e0602 */
[----:B------:R-:W-:Y:S01]  /*346e0*/  @!P2 LOP3.LUT R3, R3, R2, RZ, 0x3c, !PT ;  /* 0x000000020303a212 */ /* 0x000fe200078e3cff */
[----:B------:R-:W-:-:S03]  /*346f0*/  IMAD.MOV.U32 R13, RZ, RZ, R0 ;  /* 0x000000ffff0d7224 */ /* 0x000fc600078e0000 */
[----:B------:R-:W-:-:S04]  /*34700*/  @!P2 LOP3.LUT R2, R3, R2, RZ, 0x3c, !PT ;  /* 0x000000020302a212 */ /* 0x000fc800078e3cff */
[----:B------:R-:W-:-:S05]  /*34710*/  @!P2 LOP3.LUT R3, R3, R2, RZ, 0x3c, !PT ;  /* 0x000000020303a212 */ /* 0x000fca00078e3cff */
        /* <DEDUP_REMOVED lines=11> */
.L_x_2224:
[----:B------:R-:W-:Y:S02]  /*347d0*/  IMAD.MOV.U32 R13, RZ, RZ, R4 ;  /* 0x000000ffff0d7224 */ /* 0x000fe400078e0004 */
[----:B------:R-:W-:Y:S02]  /*347e0*/  IMAD.MOV.U32 R12, RZ, RZ, 0x2 ;  /* 0x00000002ff0c7424 */ /* 0x000fe400078e00ff */
[----:B------:R-:W-:-:S07]  /*347f0*/  IMAD.MOV.U32 R3, RZ, RZ, R14 ;  /* 0x000000ffff037224 */ /* 0x000fce00078e000e */
[----:B------:R-:W-:Y:S05]  /*34800*/  WARPSYNC.COLLECTIVE R15, `(.L_x_2225) ;  /* 0x000000000f087348 */ /* 0x000fea0003c00000 */
[----:B------:R0:W1:Y:S02]  /*34810*/  SHFL.IDX P6, R14, R13, R12, R11 ;  /* 0x0000000c0d0e7389 */ /* 0x00006400000c000b */
[----:B01----:R-:W-:Y:S01]  /*34820*/  ENDCOLLECTIVE ;  /* 0x000000000000791b */ /* 0x003fe20003800000 */
.L_x_2225:
        /* <DEDUP_REMOVED lines=11> */
[----:B------:R0:W-:Y:S02]  /*348e0*/  @!P2 LDGSTS.E.BYPASS.LTC128B.128 [R8+0x1cc00], desc[UR42][R2.64+0x80], !P1 ;  /* 0x1cc000800208afae */ /* 0x0001e4000c901d6a */
[----:B0-----:R-:W-:-:S05]  /*348f0*/  VIADD R2, R17, 0x40 ;  /* 0x0000004011027836 */ /* 0x001fca0000000000 */
[----:B------:R-:W-:Y:S01]  /*34900*/  ISETP.GE.AND P2, PT, R2, R35, PT ;  /* 0x000000230200720c */ /* 0x000fe20003f46270 */
[----:B------:R-:W-:-:S12]  /*34910*/  IMAD.MOV.U32 R2, RZ, RZ, R14 ;  /* 0x000000ffff027224 */ /* 0x000fd800078e000e */
[----:B------:R-:W-:Y:S05]  /*34920*/  WARPSYNC.COLLECTIVE R15, `(.L_x_2226) ;  /* 0x000000000f087348 */ /* 0x000fea0003c00000 */
[----:B------:R0:W1:Y:S02]  /*34930*/  SHFL.IDX P6, R14, R13, R12, R11 ;  /* 0x0000000c0d0e7389 */ /* 0x00006400000c000b */
[----:B01----:R-:W-:Y:S01]  /*34940*/  ENDCOLLECTIVE ;  /* 0x000000000000791b */ /* 0x003fe20003800000 */
.L_x_2226:
[----:B------:R-:W-:Y:S02]  /*34950*/  IMAD.MOV.U32 R13, RZ, RZ, R4 ;  /* 0x000000ffff0d7224 */ /* 0x000fe400078e0004 */
[----:B------:R-:W-:Y:S02]  /*34960*/  IMAD.MOV.U32 R12, RZ, RZ, 0x3 ;  /* 0x00000003ff0c7424 */ /* 0x000fe400078e00ff */
[----:B------:R-:W-:-:S07]  /*34970*/  IMAD.MOV.U32 R3, RZ, RZ, R14 ;  /* 0x000000ffff037224 */ /* 0x000fce00078e000e */
[----:B------:R-:W-:Y:S05]  /*34980*/  WARPSYNC.COLLECTIVE R15, `(.L_x_2227) ;  /* 0x000000000f087348 */ /* 0x000fea0003c00000 */
[----:B------:R0:W1:Y:S02]  /*34990*/  SHFL.IDX P6, R14, R13, R12, R11 ;  /* 0x0000000c0d0e7389 */ /* 0x00006400000c000b */
[----:B01----:R-:W-:Y:S01]  /*349a0*/  ENDCOLLECTIVE ;  /* 0x000000000000791b */ /* 0x003fe20003800000 */
.L_x_2227:
[----:B------:R-:W-:-:S05]  /*349b0*/  @!P2 IADD3 R3, P4, R29, R3, RZ ;  /* 0x000000031d03a210 */ /* 0x000fca0007f9e0ff */
[----:B------:R-:W-:-:S05]  /*349c0*/  @!P2 IMAD.X R2, RZ, RZ, R2, P4 ;  /* 0x000000ffff02a224 */ /* 0x000fca00020e0602 */
[----:B------:R-:W-:Y:S01]  /*349d0*/  @!P2 LOP3.LUT R3, R3, R2, RZ, 0x3c, !PT ;  /* 0x000000020303a212 */ /* 0x000fe200078e3cff */
[----:B------:R-:W-:-:S03]  /*349e0*/  IMAD.MOV.U32 R13, RZ, RZ, R0 ;  /* 0x000000ffff0d7224 */ /* 0x000fc600078e0000 */
[----:B------:R-:W-:-:S04]  /*349f0*/  @!P2 LOP3.LUT R2, R3, R2, RZ, 0x3c, !PT ;  /* 0x000000020302a212 */ /* 0x000fc800078e3cff */
[----:B------:R-:W-:Y:S01]  /*34a00*/  @!P2 LOP3.LUT R3, R3, R2, RZ, 0x3c, !PT ;  /* 0x000000020303a212 */ /* 0x000fe200078e3cff */
[----:B------:R-:W-:-:S04]  /*34a10*/  IMAD.MOV.U32 R4, RZ, RZ, R14 ;  /* 0x000000ffff047224 */ /* 0x000fc800078e000e */
[----:B------:R-:W-:Y:S01]  /*34a20*/  @!PT LDS RZ, [RZ] ;  /* 0x00000000fffff984 */ /* 0x000fe20000000800 */
[----:B------:R-:W-:Y:S01]  /*34a30*/  @!PT LDS RZ, [RZ] ;  /* 0x00000000fffff984 */ /* 0x000fe20000000800 */
[----:B------:R-:W-:Y:S01]  /*34a40*/  @!PT LDS RZ, [RZ] ;  /* 0x00000000fffff984 */ /* 0x000fe20000000800 */
[----:B------:R0:W-:Y:S04]  /*34a50*/  @!P2 LDGSTS.E.BYPASS.LTC128B.128 [R8+0x19400], desc[UR42][R2.64], !P3 ;  /* 0x194000000208afae */ /* 0x0001e8000d901d6a */
[----:B------:R0:W-:Y:S04]  /*34a60*/  @!P2 LDGSTS.E.BYPASS.LTC128B.128 [R8+0x1b400], desc[UR42][R2.64+0x40], !P0 ;  /* 0x1b4000400208afae */ /* 0x0001e8000c101d6a */
[----:B------:R0:W-:Y:S02]  /*34a70*/  @!P2 LDGSTS.E.BYPASS.LTC128B.128 [R8+0x1d400], desc[UR42][R2.64+0x80], !P1 ;  /* 0x1d4000800208afae */ /* 0x0001e4000c901d6a */
[----:B0-----:R-:W-:Y:S05]  /*34a80*/  WARPSYNC.COLLECTIVE R15, `(.L_x_2228) ;  /* 0x000000000f087348 */ /* 0x001fea0003c00000 */
[----:B------:R1:W2:Y:S02]  /*34a90*/  SHFL.IDX P6, R14, R13, R12, R11 ;  /* 0x0000000c0d0e7389 */ /* 0x0002a400000c000b */
[----:B012---:R-:W-:Y:S01]  /*34aa0*/  ENDCOLLECTIVE ;  /* 0x000000000000791b */ /* 0x007fe20003800000 */
.L_x_2228:
[----:B------:R-:W-:Y:S05]  /*34ab0*/  BRA `(.L_x_2229) ;  /* 0xffffff7000f07947 */ /* 0x000fea000383ffff */
.L_x_1959:
[----:B0-----:R0:W1:Y:S02]  /*34ac0*/  SYNCS.PHASECHK.TRANS64.TRYWAIT P1, [R22+URZ+0x2a820], R3 ;  /* 0x02a82003160075a7 */ /* 0x001064000802017f */
[----:B-1----:R-:W-:Y:S05]  /*34ad0*/  @!P1 NANOSLEEP.SYNCS 0x989680 ;  /* 0x009896800000995d */ /* 0x002fea0003900000 */
[----:B------:R-:W1:Y:S02]  /*34ae0*/  @!P1 SYNCS.PHASECHK.TRANS64 P1, [R22+URZ+0x2a820], R3 ;  /* 0x02a82003160095a7 */ /* 0x000e64000802007f */
[----:B-1----:R-:W-:Y:S05]  /*34af0*/  @!P1 BRA `(.L_x_1959) ;  /* 0xfffffffc00f09947 */ /* 0x002fea000383ffff */
[----:B------:R-:W-:Y:S05]  /*34b00*/  BRA `(.L_x_2230) ;  /* 0xffffff74006c7947 */ /* 0x000fea000383ffff */
.L_x_1963:
[----:B0-----:R0:W1:Y:S02]  /*34b10*/  SYNCS.PHASECHK.TRANS64.TRYWAIT P0, [R4+URZ+0x2a880], R17 ;  /* 0x02a88011040075a7 */ /* 0x001064000800017f */
[----:B-1----:R-:W-:Y:S05]  /*34b20*/  @!P0 NANOSLEEP.SYNCS 0x989680 ;  /* 0x009896800000895d */ /* 0x002fea0003900000 */
[----:B------:R-:W1:Y:S02]  /*34b30*/  @!P0 SYNCS.PHASECHK.TRANS64 P0, [R4+URZ+0x2a880], R17 ;  /* 0x02a88011040085a7 */ /* 0x000e64000800007f */
[----:B-1----:R-:W-:Y:S05]  /*34b40*/  @!P0 BRA `(.L_x_1963) ;  /* 0xfffffffc00f08947 */ /* 0x002fea000383ffff */
[----:B------:R-:W-:Y:S05]  /*34b50*/  BRA `(.L_x_2231) ;  /* 0xffffff78001c7947 */ /* 0x000fea000383ffff */
.L_x_1964:
        /* <DEDUP_REMOVED lines=8> */
.L_x_2233:
[----:B------:R-:W-:Y:S05]  /*34be0*/  BSYNC B0 ;  /* 0x0000000000007941 */ /* 0x000fea0003800000 */
.L_x_2232:
        /* <DEDUP_REMOVED lines=8> */
.L_x_2234:
[----:B------:R-:W-:Y:S02]  /*34c70*/  IMAD.MOV.U32 R13, RZ, RZ, R27 ;  /* 0x000000ffff0d7224 */ /* 0x000fe400078e001b */
[----:B------:R-:W-:Y:S02]  /*34c80*/  IMAD.MOV.U32 R12, RZ, RZ, 0x1 ;  /* 0x00000001ff0c7424 */ /* 0x000fe400078e00ff */
[----:B------:R-:W-:-:S07]  /*34c90*/  IMAD.MOV.U32 R2, RZ, RZ, R14 ;  /* 0x000000ffff027224 */ /* 0x000fce00078e000e */
[----:B------:R-:W-:Y:S05]  /*34ca0*/  WARPSYNC.COLLECTIVE R15, `(.L_x_2235) ;  /* 0x000000000f087348 */ /* 0x000fea0003c00000 */
[----:B------:R0:W1:Y:S02]  /*34cb0*/  SHFL.IDX P6, R14, R13, R12, R11 ;  /* 0x0000000c0d0e7389 */ /* 0x00006400000c000b */
[----:B01----:R-:W-:Y:S01]  /*34cc0*/  ENDCOLLECTIVE ;  /* 0x000000000000791b */ /* 0x003fe20003800000 */
.L_x_2235:
        /* <DEDUP_REMOVED lines=14> */
.L_x_2236:
[----:B------:R-:W-:Y:S02]  /*34db0*/  IMAD.MOV.U32 R13, RZ, RZ, R27 ;  /* 0x000000ffff0d7224 */ /* 0x000fe400078e001b */
[----:B------:R-:W-:Y:S01]  /*34dc0*/  IMAD.MOV.U32 R12, RZ, RZ, 0x2 ;  /* 0x00000002ff0c7424 */ /* 0x000fe200078e00ff */
[----:B------:R-:W-:-:S07]  /*34dd0*/  MOV R2, R14 ;  /* 0x0000000e00027202 */ /* 0x000fce0000000f00 */
[----:B------:R-:W-:Y:S05]  /*34de0*/  WARPSYNC.COLLECTIVE R15, `(.L_x_2237) ;  /* 0x000000000f087348 */ /* 0x000fea0003c00000 */
[----:B------:R0:W1:Y:S02]  /*34df0*/  SHFL.IDX P6, R14, R13, R12, R11 ;  /* 0x0000000c0d0e7389 */ /* 0x00006400000c000b */
[----:B01----:R-:W-:Y:S01]  /*34e00*/  ENDCOLLECTIVE ;  /* 0x000000000000791b */ /* 0x003fe20003800000 */
.L_x_2237:
        /* <DEDUP_REMOVED lines=13> */
.L_x_2238:
[----:B------:R-:W-:Y:S02]  /*34ee0*/  IMAD.MOV.U32 R13, RZ, RZ, R27 ;  /* 0x000000ffff0d7224 */ /* 0x000fe400078e001b */
[----:B------:R-:W-:Y:S02]  /*34ef0*/  IMAD.MOV.U32 R12, RZ, RZ, 0x3 ;  /* 0x00000003ff0c7424 */ /* 0x000fe400078e00ff */
[----:B------:R-:W-:-:S07]  /*34f00*/  IMAD.MOV.U32 R2, RZ, RZ, R14 ;  /* 0x000000ffff027224 */ /* 0x000fce00078e000e */
[----:B------:R-:W-:Y:S05]  /*34f10*/  WARPSYNC.COLLECTIVE R15, `(.L_x_2239) ;  /* 0x000000000f087348 */ /* 0x000fea0003c00000 */
[----:B------:R0:W1:Y:S02]  /*34f20*/  SHFL.IDX P6, R14, R13, R12, R11 ;  /* 0x0000000c0d0e7389 */ /* 0x00006400000c000b */
[----:B01----:R-:W-:Y:S01]  /*34f30*/  ENDCOLLECTIVE ;  /* 0x000000000000791b */ /* 0x003fe20003800000 */
.L_x_2239:
        /* <DEDUP_REMOVED lines=13> */
.L_x_2240:
[----:B------:R-:W-:Y:S01]  /*35010*/  IMAD.MOV.U32 R2, RZ, RZ, R14 ;  /* 0x000000ffff027224 */ /* 0x000fe200078e000e */
[----:B------:R-:W-:Y:S06]  /*35020*/  BRA `(.L_x_2241) ;  /* 0xffffff7400b07947 */ /* 0x000fec000383ffff */
.L_x_1969:
[----:B---3--:R3:W4:Y:S02]  /*35030*/  SYNCS.PHASECHK.TRANS64.TRYWAIT P0, [R4+URZ+0x2a840], R17 ;  /* 0x02a84011040075a7 */ /* 0x008724000800017f */
[----:B----4-:R-:W-:Y:S05]  /*35040*/  @!P0 NANOSLEEP.SYNCS 0x989680 ;  /* 0x009896800000895d */ /* 0x010fea0003900000 */
[----:B------:R-:W4:Y:S02]  /*35050*/  @!P0 SYNCS.PHASECHK.TRANS64 P0, [R4+URZ+0x2a840], R17 ;  /* 0x02a84011040085a7 */ /* 0x000f24000800007f */
[----:B----4-:R-:W-:Y:S05]  /*35060*/  @!P0 BRA `(.L_x_1969) ;  /* 0xfffffffc00f08947 */ /* 0x010fea000383ffff */
[----:B------:R-:W-:Y:S05]  /*35070*/  BRA `(.L_x_2242) ;  /* 0xffffff7800087947 */ /* 0x000fea000383ffff */
.L_x_1970:
        /* <DEDUP_REMOVED lines=8> */
.L_x_2244:
[----:B------:R-:W-:Y:S05]  /*35100*/  BSYNC B0 ;  /* 0x0000000000007941 */ /* 0x000fea0003800000 */
.L_x_2243:
        /* <DEDUP_REMOVED lines=8> */
.L_x_2245:
[----:B------:R-:W-:Y:S02]  /*35190*/  IMAD.MOV.U32 R13, RZ, RZ, R8 ;  /* 0x000000ffff0d7224 */ /* 0x000fe400078e0008 */
[----:B------:R-:W-:Y:S02]  /*351a0*/  IMAD.MOV.U32 R12, RZ, RZ, 0x1 ;  /* 0x00000001ff0c7424 */ /* 0x000fe400078e00ff */
[----:B------:R-:W-:-:S07]  /*351b0*/  IMAD.MOV.U32 R2, RZ, RZ, R14 ;  /* 0x000000ffff027224 */ /* 0x000fce00078e000e */
[----:B------:R-:W-:Y:S05]  /*351c0*/  WARPSYNC.COLLECTIVE R15, `(.L_x_2246) ;  /* 0x000000000f087348 */ /* 0x000fea0003c00000 */
[----:B------:R0:W1:Y:S02]  /*351d0*/  SHFL.IDX P6, R14, R13, R12, R11 ;  /* 0x0000000c0d0e7389 */ /* 0x00006400000c000b */
[----:B01----:R-:W-:Y:S01]  /*351e0*/  ENDCOLLECTIVE ;  /* 0x000000000000791b */ /* 0x003fe20003800000 */
.L_x_2246:
        /* <DEDUP_REMOVED lines=13> */
.L_x_2247:
[----:B------:R-:W-:Y:S02]  /*352c0*/  IMAD.MOV.U32 R13, RZ, RZ, R8 ;  /* 0x000000ffff0d7224 */ /* 0x000fe400078e0008 */
[----:B------:R-:W-:Y:S02]  /*352d0*/  IMAD.MOV.U32 R12, RZ, RZ, 0x2 ;  /* 0x00000002ff0c7424 */ /* 0x000fe400078e00ff */
[----:B------:R-:W-:-:S07]  /*352e0*/  IMAD.MOV.U32 R2, RZ, RZ, R14 ;  /* 0x000000ffff027224 */ /* 0x000fce00078e000e */
[----:B------:R-:W-:Y:S05]  /*352f0*/  WARPSYNC.COLLECTIVE R15, `(.L_x_2248) ;  /* 0x000000000f087348 */ /* 0x000fea0003c00000 */
[----:B------:R0:W1:Y:S02]  /*35300*/  SHFL.IDX P6, R14, R13, R12, R11 ;  /* 0x0000000c0d0e7389 */ /* 0x00006400000c000b */
[----:B01----:R-:W-:Y:S01]  /*35310*/  ENDCOLLECTIVE ;  /* 0x000000000000791b */ /* 0x003fe20003800000 */
.L_x_2248:
        /* <DEDUP_REMOVED lines=13> */
.L_x_2249:
[----:B------:R-:W-:Y:S02]  /*353f0*/  IMAD.MOV.U32 R13, RZ, RZ, R8 ;  /* 0x000000ffff0d7224 */ /* 0x000fe400078e0008 */
[----:B------:R-:W-:Y:S02]  /*35400*/  IMAD.MOV.U32 R12, RZ, RZ, 0x3 ;  /* 0x00000003ff0c7424 */ /* 0x000fe400078e00ff */
[----:B------:R-:W-:-:S07]  /*35410*/  IMAD.MOV.U32 R2, RZ, RZ, R14 ;  /* 0x000000ffff027224 */ /* 0x000fce00078e000e */
[----:B------:R-:W-:Y:S05]  /*35420*/  WARPSYNC.COLLECTIVE R15, `(.L_x_2250) ;  /* 0x000000000f087348 */ /* 0x000fea0003c00000 */
[----:B------:R0:W1:Y:S02]  /*35430*/  SHFL.IDX P6, R14, R13, R12, R11 ;  /* 0x0000000c0d0e7389 */ /* 0x00006400000c000b */
[----:B01----:R-:W-:Y:S01]  /*35440*/  ENDCOLLECTIVE ;  /* 0x000000000000791b */ /* 0x003fe20003800000 */
.L_x_2250:
        /* <DEDUP_REMOVED lines=13> */
.L_x_2251:
[----:B------:R-:W-:Y:S01]  /*35520*/  IMAD.MOV.U32 R2, RZ, RZ, R14 ;  /* 0x000000ffff027224 */ /* 0x000fe200078e000e */
[----:B------:R-:W-:Y:S06]  /*35530*/  BRA `(.L_x_2252) ;  /* 0xffffff7400987947 */ /* 0x000fec000383ffff */
.L_x_1975:
[----:B------:R0:W0:Y:S02]  /*35540*/  SYNCS.PHASECHK.TRANS64.TRYWAIT P2, [R3+URZ+0x2a870], R0 ;  /* 0x02a87000030075a7 */ /* 0x000024000804017f */
[----:B0-----:R-:W-:Y:S05]  /*35550*/  @!P2 NANOSLEEP.SYNCS 0x989680 ;  /* 0x009896800000a95d */ /* 0x001fea0003900000 */
[----:B------:R-:W0:Y:S02]  /*35560*/  @!P2 SYNCS.PHASECHK.TRANS64 P2, [R3+URZ+0x2a870], R0 ;  /* 0x02a870000300a5a7 */ /* 0x000e24000804007f */
[----:B0-----:R-:W-:Y:S05]  /*35570*/  @!P2 BRA `(.L_x_1975) ;  /* 0xfffffffc00f0a947 */ /* 0x001fea000383ffff */
[----:B------:R-:W-:Y:S05]  /*35580*/  BRA `(.L_x_2253) ;  /* 0xffffff7800047947 */ /* 0x000fea000383ffff */
.L_x_1977:
[----:B------:R0:W0:Y:S02]  /*35590*/  SYNCS.PHASECHK.TRANS64.TRYWAIT P2, [R3+URZ+0x2a860], R2 ;  /* 0x02a86002030075a7 */ /* 0x000024000804017f */
[----:B0-----:R-:W-:Y:S05]  /*355a0*/  @!P2 NANOSLEEP.SYNCS 0x989680 ;  /* 0x009896800000a95d */ /* 0x001fea0003900000 */
[----:B------:R-:W0:Y:S02]  /*355b0*/  @!P2 SYNCS.PHASECHK.TRANS64 P2, [R3+URZ+0x2a860], R2 ;  /* 0x02a860020300a5a7 */ /* 0x000e24000804007f */
[----:B0-----:R-:W-:Y:S05]  /*355c0*/  @!P2 BRA `(.L_x_1977) ;  /* 0xfffffffc00f0a947 */ /* 0x001fea000383ffff */
[----:B------:R-:W-:Y:S05]  /*355d0*/  BRA `(.L_x_2254) ;  /* 0xffffff7800147947 */ /* 0x000fea000383ffff */
.L_x_1985:
[----:B0-----:R0:W2:Y:S02]  /*355e0*/  SYNCS.PHASECHK.TRANS64.TRYWAIT P1, [R12+URZ+0x2a870], R3 ;  /* 0x02a870030c0075a7 */ /* 0x0010a4000802017f */
[----:B--2---:R-:W-:Y:S05]  /*355f0*/  @!P1 NANOSLEEP.SYNCS 0x989680 ;  /* 0x009896800000995d */ /* 0x004fea0003900000 */
[----:B------:R-:W2:Y:S02]  /*35600*/  @!P1 SYNCS.PHASECHK.TRANS64 P1, [R12+URZ+0x2a870], R3 ;  /* 0x02a870030c0095a7 */ /* 0x000ea4000802007f */
[----:B--2---:R-:W-:Y:S05]  /*35610*/  @!P1 BRA `(.L_x_1985) ;  /* 0xfffffffc00f09947 */ /* 0x004fea000383ffff */
[----:B------:R-:W-:Y:S05]  /*35620*/  BRA `(.L_x_2255) ;  /* 0xffffff8000087947 */ /* 0x000fea000383ffff */
.L_x_1987:
[----:B0-----:R0:W2:Y:S02]  /*35630*/  SYNCS.PHASECHK.TRANS64.TRYWAIT P1, [R12+URZ+0x2a860], R3 ;  /* 0x02a860030c0075a7 */ /* 0x0010a4000802017f */
[----:B--2---:R-:W-:Y:S05]  /*35640*/  @!P1 NANOSLEEP.SYNCS 0x989680 ;  /* 0x009896800000995d */ /* 0x004fea0003900000 */
[----:B------:R-:W2:Y:S02]  /*35650*/  @!P1 SYNCS.PHASECHK.TRANS64 P1, [R12+URZ+0x2a860], R3 ;  /* 0x02a860030c0095a7 */ /* 0x000ea4000802007f */
[----:B--2---:R-:W-:Y:S05]  /*35660*/  @!P1 BRA `(.L_x_1987) ;  /* 0xfffffffc00f09947 */ /* 0x004fea000383ffff */
[----:B------:R-:W-:Y:S05]  /*35670*/  BRA `(.L_x_2256) ;  /* 0xffffff8000147947 */ /* 0x000fea000383ffff */
.L_x_1992:
[----:B------:R-:W-:Y:S01]  /*35680*/  BSSY B0, `(.L_x_2257) ;  /* 0x0000008000007945 */ /* 0x000fe20003800000 */
[----:B------:R-:W-:Y:S02]  /*35690*/  IMAD.MOV.U32 R13, RZ, RZ, R16 ;  /* 0x000000ffff0d7224 */ /* 0x000fe400078e0010 */
[----:B--2---:R-:W-:Y:S02]  /*356a0*/  IMAD.MOV.U32 R12, RZ, RZ, RZ ;  /* 0x000000ffff0c7224 */ /* 0x004fe400078e00ff */
[----:B------:R-:W-:Y:S02]  /*356b0*/  IMAD.MOV.U32 R11, RZ, RZ, 0x1f ;  /* 0x0000001fff0b7424 */ /* 0x000fe400078e00ff */
[----:B------:R-:W-:-:S07]  /*356c0*/  IMAD.MOV.U32 R15, RZ, RZ, -0x1 ;  /* 0xffffffffff0f7424 */ /* 0x000fce00078e00ff */
[----:B-1-3--:R-:W-:Y:S05]  /*356d0*/  WARPSYNC.COLLECTIVE R15, `(.L_x_2258) ;  /* 0x000000000f087348 */ /* 0x00afea0003c00000 */
[----:B------:R0:W2:Y:S02]  /*356e0*/  SHFL.IDX P6, R14, R13, R12, R11 ;  /* 0x0000000c0d0e7389 */ /* 0x0000a400000c000b */
[----:B0123--:R-:W-:Y:S01]  /*356f0*/  ENDCOLLECTIVE ;  /* 0x000000000000791b */ /* 0x00ffe20003800000 */
.L_x_2258:
[----:B------:R-:W-:Y:S05]  /*35700*/  BSYNC B0 ;  /* 0x0000000000007941 */ /* 0x000fea0003800000 */
.L_x_2257:
[----:B------:R-:W-:Y:S02]  /*35710*/  IMAD.MOV.U32 R13, RZ, RZ, R16 ;  /* 0x000000ffff0d7224 */ /* 0x000fe400078e0010 */
[----:B------:R-:W-:Y:S02]  /*35720*/  IMAD.MOV.U32 R12, RZ, RZ, 0x1 ;  /* 0x00000001ff0c7424 */ /* 0x000fe400078e00ff */
[----:B------:R-:W-:Y:S02]  /*35730*/  IMAD.MOV.U32 R11, RZ, RZ, 0x1f ;  /* 0x0000001fff0b7424 */ /* 0x000fe400078e00ff */
[----:B------:R-:W-:Y:S02]  /*35740*/  IMAD.MOV.U32 R15, RZ, RZ, -0x1 ;  /* 0xffffffffff0f7424 */ /* 0x000fe400078e00ff */
[----:B------:R-:W-:Y:S02]  /*35750*/  IMAD.IADD R9, R19, 0x1, R8 ;  /* 0x0000000113097824 */ /* 0x000fe400078e0208 */
[----:B------:R-:W-:-:S07]  /*35760*/  IMAD.MOV.U32 R0, RZ, RZ, R14 ;  /* 0x000000ffff007224 */ /* 0x000fce00078e000e */
[----:B------:R-:W-:Y:S05]  /*35770*/  WARPSYNC.COLLECTIVE R15, `(.L_x_2259) ;  /* 0x000000000f087348 */ /* 0x000fea0003c00000 */
[----:B------:R0:W1:Y:S02]  /*35780*/  SHFL.IDX P6, R14, R13, R12, R11 ;  /* 0x0000000c0d0e7389 */ /* 0x00006400000c000b */
[----:B01----:R-:W-:Y:S01]  /*35790*/  ENDCOLLECTIVE ;  /* 0x000000000000791b */ /* 0x003fe20003800000 */
.L_x_2259:
[----:B------:R-:W-:Y:S02]  /*357a0*/  ULDC UR4, c[0x0][0xc3c] ;  /* 0x00030f0000047ab9 */ /* 0x000fe40000000800 */
[----:B------:R-:W-:-:S13]  /*357b0*/  ISETP.GE.OR P1, PT, R9, UR4, !P0 ;  /* 0x0000000409007c0c */ /* 0x000fda000c726670 */
[----:B------:R-:W0:Y:S08]  /*357c0*/  @!P1 LDC.64 R2, c[0x0][0xc80] ;  /* 0x00032000ff029b82 */ /* 0x000e300000000a00 */
[----:B------:R-:W1:Y:S01]  /*357d0*/  @!P1 LDC.64 R4, c[0x0][0xc78] ;  /* 0x00031e00ff049b82 */ /* 0x000e620000000a00 */
[----:B------:R-:W-:Y:S01]  /*357e0*/  CS2R R16, SRZ ;  /* 0x0000000000107805 */ /* 0x000fe2000001ff00 */
[----:B------:R-:W-:-:S02]  /*357f0*/  IMAD.MOV.U32 R11, RZ, RZ, RZ ;  /* 0x000000ffff0b7224 */ /* 0x000fc400078e00ff */
[----:B------:R-:W-:Y:S02]  /*35800*/  IMAD.MOV.U32 R6, RZ, RZ, R14 ;  /* 0x000000ffff067224 */ /* 0x000fe400078e000e */
[----:B0-----:R-:W-:-:S05]  /*35810*/  @!P1 IMAD.WIDE R2, R9, 0x4, R2 ;  /* 0x0000000409029825 */ /* 0x001fca00078e0202 */
[----:B------:R1:W2:Y:S02]  /*35820*/  @!P1 LDG.E R7, desc[UR42][R2.64] ;  /* 0x0000002a02079981 */ /* 0x0002a4000c1e1900 */
[----:B-1----:R-:W-:-:S05]  /*35830*/  @!P1 IMAD.WIDE R2, R9, 0x4, R4 ;  /* 0x0000000409029825 */ /* 0x002fca00078e0204 */
[----:B------:R-:W3:Y:S01]  /*35840*/  @!P1 LDG.E R4, desc[UR42][R2.64] ;  /* 0x0000002a02049981 */ /* 0x000ee2000c1e1900 */
[----:B------:R-:W-:Y:S01]  /*35850*/  IMAD.MOV.U32 R5, RZ, RZ, RZ ;  /* 0x000000ffff057224 */ /* 0x000fe200078e00ff */
[C---:B------:R-:W-:Y:S02]  /*35860*/  ISETP.GE.U32.AND P2, PT, R8.reuse, 0x2, PT ;  /* 0x000000020800780c */ /* 0x040fe40003f46070 */
[C---:B------:R-:W-:Y:S02]  /*35870*/  ISETP.GE.U32.AND P3, PT, R8.reuse, 0x4, PT ;  /* 0x000000040800780c */ /* 0x040fe40003f66070 */
[C---:B------:R-:W-:Y:S02]  /*35880*/  ISETP.GE.U32.AND P4, PT, R8.reuse, 0x8, PT ;  /* 0x000000080800780c */ /* 0x040fe40003f86070 */
[C---:B------:R-:W-:Y:S01]  /*35890*/  ISETP.GE.U32.AND P5, PT, R8.reuse, 0x10, PT ;  /* 0x000000100800780c */ /* 0x040fe20003fa6070 */
[----:B--2---:R-:W-:Y:S02]  /*358a0*/  @!P1 IMAD.MOV.U32 R17, RZ, RZ, R7 ;  /* 0x000000ffff119224 */ /* 0x004fe400078e0007 */
[----:B---3--:R-:W-:Y:S01]  /*358b0*/  @!P1 IMAD.MOV.U32 R5, RZ, RZ, R4 ;  /* 0x000000ffff059224 */ /* 0x008fe200078e0004 */
[----:B------:R-:W-:-:S03]  /*358c0*/  ISETP.NE.AND P1, PT, R8, RZ, PT ;  /* 0x000000ff0800720c */ /* 0x000fc60003f25270 */
[----:B------:R-:W-:-:S10]  /*358d0*/  IMAD R13, R5, R17, RZ ;  /* 0x00000011050d7224 */ /* 0x000fd400078e02ff */
[----:B------:R-:W-:Y:S05]  /*358e0*/  WARPSYNC.COLLECTIVE R15, `(.L_x_2260) ;  /* 0x000000000f087348 */ /* 0x000fea0003c00000 */
[----:B------:R0:W1:Y:S02]  /*358f0*/  SHFL.UP P6, R14, R13, R12, R11 ;  /* 0x0400000c0d0e7389 */ /* 0x00006400000c000b */
[----:B01----:R-:W-:Y:S01]  /*35900*/  ENDCOLLECTIVE ;  /* 0x000000000000791b */ /* 0x003fe20003800000 */
.L_x_2260:
[----:B------:R-:W-:Y:S01]  /*35910*/  IMAD.MOV.U32 R12, RZ, RZ, 0x2 ;  /* 0x00000002ff0c7424 */ /* 0x000fe200078e00ff */
[----:B------:R-:W-:-:S04]  /*35920*/  SEL R4, R14, RZ, P1 ;  /* 0x000000ff0e047207 */ /* 0x000fc80000800000 */
[----:B------:R-:W-:-:S05]  /*35930*/  IADD3 R4, R13, R4, RZ ;  /* 0x000000040d047210 */ /* 0x000fca0007ffe0ff */
[----:B------:R-:W-:-:S07]  /*35940*/  IMAD.MOV.U32 R13, RZ, RZ, R4 ;  /* 0x000000ffff0d7224 */ /* 0x000fce00078e0004 */
[----:B------:R-:W-:Y:S05]  /*35950*/  WARPSYNC.COLLECTIVE R15, `(.L_x_2261) ;  /* 0x000000000f087348 */ /* 0x000fea0003c00000 */
[----:B------:R0:W1:Y:S02]  /*35960*/  SHFL.UP P6, R14, R13, R12, R11 ;  /* 0x0400000c0d0e7389 */ /* 0x00006400000c000b */
[----:B01----:R-:W-:Y:S01]  /*35970*/  ENDCOLLECTIVE ;  /* 0x000000000000791b */ /* 0x003fe20003800000 */
.L_x_2261:
[----:B------:R-:W-:Y:S01]  /*35980*/  IMAD.MOV.U32 R12, RZ, RZ, 0x4 ;  /* 0x00000004ff0c7424 */ /* 0x000fe200078e00ff */
[----:B------:R-:W-:-:S05]  /*35990*/  SEL R3, R14, RZ, P2 ;  /* 0x000000ff0e037207 */ /* 0x000fca0001000000 */
[----:B------:R-:W-:-:S04]  /*359a0*/  IMAD.IADD R2, R4, 0x1, R3 ;  /* 0x0000000104027824 */ /* 0x000fc800078e0203 */
[----:B------:R-:W-:-:S07]  /*359b0*/  IMAD.MOV.U32 R13, RZ, RZ, R2 ;  /* 0x000000ffff0d7224 */ /* 0x000fce00078e0002 */
[----:B------:R-:W-:Y:S05]  /*359c0*/  WARPSYNC.COLLECTIVE R15, `(.L_x_2262) ;  /* 0x000000000f087348 */ /* 0x000fea0003c00000 */
[----:B------:R0:W1:Y:S02]  /*359d0*/  SHFL.UP P6, R14, R13, R12, R11 ;  /* 0x0400000c0d0e7389 */ /* 0x00006400000c000b */
[----:B01----:R-:W-:Y:S01]  /*359e0*/  ENDCOLLECTIVE ;  /* 0x000000000000791b */ /* 0x003fe20003800000 */
.L_x_2262:
[----:B------:R-:W-:Y:S01]  /*359f0*/  IMAD.MOV.U32 R12, RZ, RZ, 0x8 ;  /* 0x00000008ff0c7424 */ /* 0x000fe200078e00ff */
[----:B------:R-:W-:-:S05]  /*35a00*/  SEL R3, R14, RZ, P3 ;  /* 0x000000ff0e037207 */ /* 0x000fca0001800000 */
[----:B------:R-:W-:-:S04]  /*35a10*/  IMAD.IADD R3, R2, 0x1, R3 ;  /* 0x0000000102037824 */ /* 0x000fc800078e0203 */
[----:B------:R-:W-:-:S07]  /*35a20*/  IMAD.MOV.U32 R13, RZ, RZ, R3 ;  /* 0x000000ffff0d7224 */ /* 0x000fce00078e0003 */
[----:B------:R-:W-:Y:S05]  /*35a30*/  WARPSYNC.COLLECTIVE R15, `(.L_x_2263) ;  /* 0x000000000f087348 */ /* 0x000fea0003c00000 */
[----:B------:R0:W1:Y:S02]  /*35a40*/  SHFL.UP P6, R14, R13, R12, R11 ;  /* 0x0400000c0d0e7389 */ /* 0x00006400000c000b */
[----:B01----:R-:W-:Y:S01]  /*35a50*/  ENDCOLLECTIVE ;  /* 0x000000000000791b */ /* 0x003fe20003800000 */
.L_x_2263:
[----:B------:R-:W-:Y:S01]  /*35a60*/  IMAD.MOV.U32 R12, RZ, RZ, 0x10 ;  /* 0x00000010ff0c7424 */ /* 0x000fe200078e00ff */
[----:B------:R-:W-:-:S05]  /*35a70*/  SEL R4, R14, RZ, P4 ;  /* 0x000000ff0e047207 */ /* 0x000fca0002000000 */
[----:B------:R-:W-:-:S04]  /*35a80*/  IMAD.IADD R4, R3, 0x1, R4 ;  /* 0x0000000103047824 */ /* 0x000fc800078e0204 */
[----:B------:R-:W-:-:S07]  /*35a90*/  IMAD.MOV.U32 R13, RZ, RZ, R4 ;  /* 0x000000ffff0d7224 */ /* 0x000fce00078e0004 */
[----:B------:R-:W-:Y:S05]  /*35aa0*/  WARPSYNC.COLLECTIVE R15, `(.L_x_2264) ;  /* 0x000000000f087348 */ /* 0x000fea0003c00000 */
[----:B------:R0:W1:Y:S02]  /*35ab0*/  SHFL.UP P6, R14, R13, R12, R11 ;  /* 0x0400000c0d0e7389 */ /* 0x00006400000c000b */
[----:B01----:R-:W-:Y:S01]  /*35ac0*/  ENDCOLLECTIVE ;  /* 0x000000000000791b */ /* 0x003fe20003800000 */
.L_x_2264:
        /* <DEDUP_REMOVED lines=8> */
.L_x_2265:
[----:B------:R-:W-:Y:S05]  /*35b50*/  BRA `(.L_x_2266) ;  /* 0xffffff8400587947 */ /* 0x000fea000383ffff */
.L_x_1995:
[----:B------:R-:W-:Y:S01]  /*35b60*/  BSSY B0, `(.L_x_2267) ;  /* 0x0000007000007945 */ /* 0x000fe20003800000 */
[----:B--2---:R-:W-:Y:S02]  /*35b70*/  IMAD.MOV.U32 R12, RZ, RZ, 0x1 ;  /* 0x00000001ff0c7424 */ /* 0x004fe400078e00ff */
[----:B------:R-:W-:Y:S02]  /*35b80*/  IMAD.MOV.U32 R11, RZ, RZ, RZ ;  /* 0x000000ffff0b7224 */ /* 0x000fe400078e00ff */
[----:B------:R-:W-:-:S07]  /*35b90*/  IMAD.MOV.U32 R15, RZ, RZ, -0x1 ;  /* 0xffffffffff0f7424 */ /* 0x000fce00078e00ff */
[----:B-1----:R-:W-:Y:S05]  /*35ba0*/  WARPSYNC.COLLECTIVE R15, `(.L_x_2268) ;  /* 0x000000000f087348 */ /* 0x002fea0003c00000 */
[----:B------:R0:W2:Y:S02]  /*35bb0*/  SHFL.UP P6, R14, R13, R12, R11 ;  /* 0x0400000c0d0e7389 */ /* 0x0000a400000c000b */
[----:B012---:R-:W-:Y:S01]  /*35bc0*/  ENDCOLLECTIVE ;  /* 0x000000000000791b */ /* 0x007fe20003800000 */
.L_x_2268:
[----:B------:R-:W-:Y:S05]  /*35bd0*/  BSYNC B0 ;  /* 0x0000000000007941 */ /* 0x000fea0003800000 */
.L_x_2267:
[----:B------:R-:W-:Y:S01]  /*35be0*/  SEL R14, R14, RZ, P1 ;  /* 0x000000ff0e0e7207 */ /* 0x000fe20000800000 */
[----:B------:R-:W-:Y:S02]  /*35bf0*/  IMAD.MOV.U32 R12, RZ, RZ, 0x2 ;  /* 0x00000002ff0c7424 */ /* 0x000fe400078e00ff */
[----:B------:R-:W-:Y:S02]  /*35c00*/  IMAD.MOV.U32 R11, RZ, RZ, RZ ;  /* 0x000000ffff0b7224 */ /* 0x000fe400078e00ff */
[----:B------:R-:W-:Y:S02]  /*35c10*/  IMAD.IADD R13, R13, 0x1, R14 ;  /* 0x000000010d0d7824 */ /* 0x000fe400078e020e */
[----:B------:R-:W-:-:S07]  /*35c20*/  IMAD.MOV.U32 R15, RZ, RZ, -0x1 ;  /* 0xffffffffff0f7424 */ /* 0x000fce00078e00ff */
[----:B------:R-:W-:Y:S05]  /*35c30*/  WARPSYNC.COLLECTIVE R15, `(.L_x_2269) ;  /* 0x000000000f087348 */ /* 0x000fea0003c00000 */
[----:B------:R0:W1:Y:S02]  /*35c40*/  SHFL.UP P6, R14, R13, R12, R11 ;  /* 0x0400000c0d0e7389 */ /* 0x00006400000c000b */
[----:B01----:R-:W-:Y:S01]  /*35c50*/  ENDCOLLECTIVE ;  /* 0x000000000000791b */ /* 0x003fe20003800000 */
.L_x_2269:
[----:B------:R-:W-:Y:S01]  /*35c60*/  IMAD.MOV.U32 R12, RZ, RZ, 0x4 ;  /* 0x00000004ff0c7424 */ /* 0x000fe200078e00ff */
[----:B------:R-:W-:-:S05]  /*35c70*/  SEL R2, R14, RZ, P2 ;  /* 0x000000ff0e027207 */ /* 0x000fca0001000000 */
[----:B------:R-:W-:-:S04]  /*35c80*/  IMAD.IADD R2, R13, 0x1, R2 ;  /* 0x000000010d027824 */ /* 0x000fc800078e0202 */
[----:B------:R-:W-:-:S07]  /*35c90*/  IMAD.MOV.U32 R13, RZ, RZ, R2 ;  /* 0x000000ffff0d7224 */ /* 0x000fce00078e0002 */
[----:B------:R-:W-:Y:S05]  /*35ca0*/  WARPSYNC.COLLECTIVE R15, `(.L_x_2270) ;  /* 0x000000000f087348 */ /* 0x000fea0003c00000 */
[----:B------:R0:W1:Y:S02]  /*35cb0*/  SHFL.UP P6, R14, R13, R12, R11 ;  /* 0x0400000c0d0e7389 */ /* 0x00006400000c000b */
[----:B01----:R-:W-:Y:S01]  /*35cc0*/  ENDCOLLECTIVE ;  /* 0x000000000000791b */ /* 0x003fe20003800000 */
.L_x_2270:
[----:B------:R-:W-:Y:S01]  /*35cd0*/  IMAD.MOV.U32 R12, RZ, RZ, 0x8 ;  /* 0x00000008ff0c7424 */ /* 0x000fe200078e00ff */
[----:B------:R-:W-:-:S05]  /*35ce0*/  SEL R3, R14, RZ, P3 ;  /* 0x000000ff0e037207 */ /* 0x000fca0001800000 */
[----:B------:R-:W-:-:S04]  /*35cf0*/  IMAD.IADD R3, R2, 0x1, R3 ;  /* 0x0000000102037824 */ /* 0x000fc800078e0203 */
[----:B------:R-:W-:-:S07]  /*35d00*/  IMAD.MOV.U32 R13, RZ, RZ, R3 ;  /* 0x000000ffff0d7224 */ /* 0x000fce00078e0003 */
[----:B------:R-:W-:Y:S05]  /*35d10*/  WARPSYNC.COLLECTIVE R15, `(.L_x_2271) ;  /* 0x000000000f087348 */ /* 0x000fea0003c00000 */
[----:B------:R0:W1:Y:S02]  /*35d20*/  SHFL.UP P6, R14, R13, R12, R11 ;  /* 0x0400000c0d0e7389 */ /* 0x00006400000c000b */
[----:B01----:R-:W-:Y:S01]  /*35d30*/  ENDCOLLECTIVE ;  /* 0x000000000000791b */ /* 0x003fe20003800000 */
.L_x_2271:
[----:B------:R-:W-:Y:S01]  /*35d40*/  IMAD.MOV.U32 R12, RZ, RZ, 0x10 ;  /* 0x00000010ff0c7424 */ /* 0x000fe200078e00ff */
[----:B------:R-:W-:-:S05]  /*35d50*/  SEL R4, R14, RZ, P4 ;  /* 0x000000ff0e047207 */ /* 0x000fca0002000000 */
[----:B------:R-:W-:-:S04]  /*35d60*/  IMAD.IADD R4, R3, 0x1, R4 ;  /* 0x0000000103047824 */ /* 0x000fc800078e0204 */
[----:B------:R-:W-:-:S07]  /*35d70*/  IMAD.MOV.U32 R13, RZ, RZ, R4 ;  /* 0x000000ffff0d7224 */ /* 0x000fce00078e0004 */
[----:B------:R-:W-:Y:S05]  /*35d80*/  WARPSYNC.COLLECTIVE R15, `(.L_x_2272) ;  /* 0x000000000f087348 */ /* 0x000fea0003c00000 */
[----:B------:R0:W1:Y:S02]  /*35d90*/  SHFL.UP P6, R14, R13, R12, R11 ;  /* 0x0400000c0d0e7389 */ /* 0x00006400000c000b */
[----:B01----:R-:W-:Y:S01]  /*35da0*/  ENDCOLLECTIVE ;  /* 0x000000000000791b */ /* 0x003fe20003800000 */
.L_x_2272:
        /* <DEDUP_REMOVED lines=8> */
.L_x_2273:
[----:B------:R-:W-:Y:S05]  /*35e30*/  BRA `(.L_x_2274) ;  /* 0xffffff8400447947 */ /* 0x000fea000383ffff */
.L_x_1997:
[----:B------:R-:W-:Y:S01]  /*35e40*/  BSSY B0, `(.L_x_2275) ;  /* 0x0000006000007945 */ /* 0x000fe20003800000 */
[----:B------:R-:W-:Y:S01]  /*35e50*/  PLOP3.LUT P6, PT, P6, PT, PT, 0x8, 0x0 ;  /* 0x000000000000781c */ /* 0x000fe200037ce170 */
[----:B------:R-:W-:-:S12]  /*35e60*/  IMAD.MOV.U32 R15, RZ, RZ, -0x1 ;  /* 0xffffffffff0f7424 */ /* 0x000fd800078e00ff */
[----:B012---:R-:W-:Y:S05]  /*35e70*/  WARPSYNC.COLLECTIVE R15, `(.L_x_2276) ;  /* 0x000000000f087348 */ /* 0x007fea0003c00000 */
[----:B------:R-:W-:Y:S01]  /*35e80*/  VOTE.ANY R14, PT, P6 ;  /* 0x00000000000e7806 */ /* 0x000fe200030e0100 */
[----:B012---:R-:W-:Y:S06]  /*35e90*/  ENDCOLLECTIVE ;  /* 0x000000000000791b */ /* 0x007fec0003800000 */
.L_x_2276:
[----:B------:R-:W-:Y:S05]  /*35ea0*/  BSYNC B0 ;  /* 0x0000000000007941 */ /* 0x000fea0003800000 */
.L_x_2275:
[----:B------:R-:W-:Y:S02]  /*35eb0*/  IMAD.MOV.U32 R3, RZ, RZ, R14 ;  /* 0x000000ffff037224 */ /* 0x000fe400078e000e */
[----:B------:R-:W-:Y:S02]  /*35ec0*/  IMAD.MOV.U32 R13, RZ, RZ, R17 ;  /* 0x000000ffff0d7224 */ /* 0x000fe400078e0011 */
[----:B------:R-:W0:Y:S01]  /*35ed0*/  POPC R7, R3 ;  /* 0x0000000300077309 */ /* 0x000e220000000000 */
[----:B------:R-:W-:Y:S02]  /*35ee0*/  IMAD.MOV.U32 R11, RZ, RZ, 0x1f ;  /* 0x0000001fff0b7424 */ /* 0x000fe400078e00ff */
[----:B------:R-:W-:Y:S02]  /*35ef0*/  IMAD.MOV.U32 R15, RZ, RZ, -0x1 ;  /* 0xffffffffff0f7424 */ /* 0x000fe400078e00ff */
[----:B0-----:R-:W-:Y:S02]  /*35f00*/  IMAD.MOV.U32 R12, RZ, RZ, R7 ;  /* 0x000000ffff0c7224 */ /* 0x001fe400078e0007 */
[----:B------:R-:W-:-:S07]  /*35f10*/  IMAD.IADD R19, R7, 0x1, R19 ;  /* 0x0000000107137824 */ /* 0x000fce00078e0213 */
[----:B------:R-:W-:Y:S05]  /*35f20*/  WARPSYNC.COLLECTIVE R15, `(.L_x_2277) ;  /* 0x000000000f087348 */ /* 0x000fea0003c00000 */
[----:B------:R0:W1:Y:S02]  /*35f30*/  SHFL.IDX P6, R14, R13, R12, R11 ;  /* 0x0000000c0d0e7389 */ /* 0x00006400000c000b */
[----:B01----:R-:W-:Y:S01]  /*35f40*/  ENDCOLLECTIVE ;  /* 0x000000000000791b */ /* 0x003fe20003800000 */
.L_x_2277:
[----:B------:R-:W-:Y:S02]  /*35f50*/  IMAD.MOV.U32 R13, RZ, RZ, R5 ;  /* 0x000000ffff0d7224 */ /* 0x000fe400078e0005 */
[----:B------:R-:W-:-:S07]  /*35f60*/  IMAD.MOV.U32 R17, RZ, RZ, R14 ;  /* 0x000000ffff117224 */ /* 0x000fce00078e000e */
[----:B------:R-:W-:Y:S05]  /*35f70*/  WARPSYNC.COLLECTIVE R15, `(.L_x_2278) ;  /* 0x000000000f087348 */ /* 0x000fea0003c00000 */
[----:B------:R0:W1:Y:S02]  /*35f80*/  SHFL.IDX P6, R14, R13, R12, R11 ;  /* 0x0000000c0d0e7389 */ /* 0x00006400000c000b */
[----:B01----:R-:W-:Y:S01]  /*35f90*/  ENDCOLLECTIVE ;  /* 0x000000000000791b */ /* 0x003fe20003800000 */
.L_x_2278:
[----:B------:R-:W-:Y:S01]  /*35fa0*/  IMAD.MOV.U32 R5, RZ, RZ, R14 ;  /* 0x000000ffff057224 */ /* 0x000fe200078e000e */
[----:B------:R-:W-:Y:S06]  /*35fb0*/  BRA `(.L_x_2279) ;  /* 0xffffff8400247947 */ /* 0x000fec000383ffff */
.L_x_1999:
[----:B------:R-:W-:Y:S01]  /*35fc0*/  BSSY B0, `(.L_x_2280) ;  /* 0x0000007000007945 */ /* 0x000fe20003800000 */
[----:B------:R-:W-:Y:S02]  /*35fd0*/  IMAD.MOV.U32 R13, RZ, RZ, R2 ;  /* 0x000000ffff0d7224 */ /* 0x000fe400078e0002 */
[----:B------:R-:W-:Y:S02]  /*35fe0*/  IMAD.MOV.U32 R11, RZ, RZ, 0x1f ;  /* 0x0000001fff0b7424 */ /* 0x000fe400078e00ff */
[----:B------:R-:W-:-:S07]  /*35ff0*/  IMAD.MOV.U32 R15, RZ, RZ, -0x1 ;  /* 0xffffffffff0f7424 */ /* 0x000fce00078e00ff */
[----:B01-34-:R-:W-:Y:S05]  /*36000*/  WARPSYNC.COLLECTIVE R15, `(.L_x_2281) ;  /* 0x000000000f087348 */ /* 0x01bfea0003c00000 */
[----:B------:R2:W0:Y:S02]  /*36010*/  SHFL.IDX P6, R14, R13, R12, R11 ;  /* 0x0000000c0d0e7389 */ /* 0x00042400000c000b */
[----:B01234-:R-:W-:Y:S01]  /*36020*/  ENDCOLLECTIVE ;  /* 0x000000000000791b */ /* 0x01ffe20003800000 */
.L_x_2281:
[----:B------:R-:W-:Y:S05]  /*36030*/  BSYNC B0 ;  /* 0x0000000000007941 */ /* 0x000fea0003800000 */
.L_x_2280:
[----:B------:R-:W-:Y:S01]  /*36040*/  IMAD.MOV.U32 R16, RZ, RZ, R14 ;  /* 0x000000ffff107224 */ /* 0x000fe200078e000e */
[----:B------:R-:W-:Y:S06]  /*36050*/  BRA `(.L_x_1998) ;  /* 0xffffff8400147947 */ /* 0x000fec000383ffff */
.L_x_2005:
[----:B0-----:R0:W2:Y:S02]  /*36060*/  SYNCS.PHASECHK.TRANS64.TRYWAIT P0, [R5+URZ+0x2a820], R0 ;  /* 0x02a82000050075a7 */ /* 0x0010a4000800017f */
[----:B--2---:R-:W-:Y:S05]  /*36070*/  @!P0 NANOSLEEP.SYNCS 0x989680 ;  /* 0x009896800000895d */ /* 0x004fea0003900000 */
[----:B------:R-:W2:Y:S02]  /*36080*/  @!P0 SYNCS.PHASECHK.TRANS64 P0, [R5+URZ+0x2a820], R0 ;  /* 0x02a82000050085a7 */ /* 0x000ea4000800007f */
[----:B--2---:R-:W-:Y:S05]  /*36090*/  @!P0 BRA `(.L_x_2005) ;  /* 0xfffffffc00f08947 */ /* 0x004fea000383ffff */
[----:B------:R-:W-:Y:S05]  /*360a0*/  BRA `(.L_x_2282) ;  /* 0xffffff8c006c7947 */ /* 0x000fea000383ffff */
.L_x_2006:
[----:B------:R-:W2:Y:S01]  /*360b0*/  S2R R2, SR_TID.X ;  /* 0x0000000000027919 */ /* 0x000ea20000002100 */
[----:B------:R-:W-:Y:S01]  /*360c0*/  BSSY B0, `(.L_x_2283) ;  /* 0x000000a000007945 */ /* 0x000fe20003800000 */
[----:B------:R-:W-:Y:S02]  /*360d0*/  IMAD.MOV.U32 R12, RZ, RZ, RZ ;  /* 0x000000ffff0c7224 */ /* 0x000fe400078e00ff */
[----:B------:R-:W-:Y:S02]  /*360e0*/  IMAD.MOV.U32 R11, RZ, RZ, 0x1f ;  /* 0x0000001fff0b7424 */ /* 0x000fe400078e00ff */
[----:B------:R-:W-:Y:S01]  /*360f0*/  IMAD.MOV.U32 R15, RZ, RZ, -0x1 ;  /* 0xffffffffff0f7424 */ /* 0x000fe200078e00ff */
[----:B--2---:R-:W-:-:S04]  /*36100*/  SHF.R.U32.HI R2, RZ, 0x5, R2 ;  /* 0x00000005ff027819 */ /* 0x004fc80000011602 */
[----:B------:R-:W-:-:S05]  /*36110*/  LOP3.LUT R2, R2, 0x3, RZ, 0xc0, !PT ;  /* 0x0000000302027812 */ /* 0x000fca00078ec0ff */
[----:B------:R-:W-:-:S07]  /*36120*/  IMAD.MOV.U32 R13, RZ, RZ, R2 ;  /* 0x000000ffff0d7224 */ /* 0x000fce00078e0002 */
[----:B01-3--:R-:W-:Y:S05]  /*36130*/  WARPSYNC.COLLECTIVE R15, `(.L_x_2284) ;  /* 0x000000000f087348 */ /* 0x00bfea0003c00000 */
[----:B------:R2:W4:Y:S02]  /*36140*/  SHFL.IDX P6, R14, R13, R12, R11 ;  /* 0x0000000c0d0e7389 */ /* 0x00052400000c000b */
[----:B01234-:R-:W-:Y:S01]  /*36150*/  ENDCOLLECTIVE ;  /* 0x000000000000791b */ /* 0x01ffe20003800000 */
.L_x_2284:
[----:B------:R-:W-:Y:S05]  /*36160*/  BSYNC B0 ;  /* 0x0000000000007941 */ /* 0x000fea0003800000 */
.L_x_2283:
[----:B------:R-:W-:Y:S05]  /*36170*/  BRA `(.L_x_2285) ;  /* 0xffffff8c00547947 */ /* 0x000fea000383ffff */
.L_x_2007:
[----:B------:R-:W-:Y:S01]  /*36180*/  BSSY B0, `(.L_x_2286) ;  /* 0x0000006000007945 */ /* 0x000fe20003800000 */
[----:B------:R-:W-:-:S07]  /*36190*/  IMAD.MOV.U32 R15, RZ, RZ, -0x1 ;  /* 0xffffffffff0f7424 */ /* 0x000fce00078e00ff */
[----:B01-3--:R-:W-:Y:S05]  /*361a0*/  WARPSYNC.COLLECTIVE R15, `(.L_x_2287) ;  /* 0x000000000f0c7348 */ /* 0x00bfea0003c00000 */
[----:B------:R-:W-:Y:S02]  /*361b0*/  ELECT P6, UR62, PT ;  /* 0x00000000003e782f */ /* 0x000fe400038c0000 */
[----:B------:R-:W-:Y:S01]  /*361c0*/  MOV R14, UR62 ;  /* 0x0000003e000e7c02 */ /* 0x000fe20008000f00 */
[----:B01-3--:R-:W-:Y:S10]  /*361d0*/  ENDCOLLECTIVE ;  /* 0x000000000000791b */ /* 0x00bff40003800000 */
.L_x_2287:
[----:B------:R-:W-:Y:S05]  /*361e0*/  BSYNC B0 ;  /* 0x0000000000007941 */ /* 0x000fea0003800000 */
.L_x_2286:
[----:B------:R-:W-:Y:S05]  /*361f0*/  BRA `(.L_x_2288) ;  /* 0xffffff8c00487947 */ /* 0x000fea000383ffff */
.L_x_2009:
[----:B0-----:R0:W2:Y:S02]  /*36200*/  SYNCS.PHASECHK.TRANS64.TRYWAIT P1, [R3+URZ+0x2a840], R2 ;  /* 0x02a84002030075a7 */ /* 0x0010a4000802017f */
[----:B--2---:R-:W-:Y:S05]  /*36210*/  @!P1 NANOSLEEP.SYNCS 0x989680 ;  /* 0x009896800000995d */ /* 0x004fea0003900000 */
[----:B------:R-:W2:Y:S02]  /*36220*/  @!P1 SYNCS.PHASECHK.TRANS64 P1, [R3+URZ+0x2a840], R2 ;  /* 0x02a84002030095a7 */ /* 0x000ea4000802007f */
[----:B--2---:R-:W-:Y:S05]  /*36230*/  @!P1 BRA `(.L_x_2009) ;  /* 0xfffffffc00f09947 */ /* 0x004fea000383ffff */
[----:B------:R-:W-:Y:S05]  /*36240*/  BRA `(.L_x_2289) ;  /* 0xffffff8c00687947 */ /* 0x000fea000383ffff */
.L_x_2011:
[----:B--2---:R2:W4:Y:S02]  /*36250*/  SYNCS.PHASECHK.TRANS64.TRYWAIT P1, [R23+URZ+0x2a840], R0 ;  /* 0x02a84000170075a7 */ /* 0x004524000802017f */
[----:B----4-:R-:W-:Y:S05]  /*36260*/  @!P1 NANOSLEEP.SYNCS 0x989680 ;  /* 0x009896800000995d */ /* 0x010fea0003900000 */
[----:B------:R-:W4:Y:S02]  /*36270*/  @!P1 SYNCS.PHASECHK.TRANS64 P1, [R23+URZ+0x2a840], R0 ;  /* 0x02a84000170095a7 */ /* 0x000f24000802007f */
[----:B----4-:R-:W-:Y:S05]  /*36280*/  @!P1 BRA `(.L_x_2011) ;  /* 0xfffffffc00f09947 */ /* 0x010fea000383ffff */
[----:B------:R-:W-:Y:S05]  /*36290*/  BRA `(.L_x_2290) ;  /* 0xffffff8c00747947 */ /* 0x000fea000383ffff */
.L_x_2013:
[----:B----4-:R4:W0:Y:S02]  /*362a0*/  SYNCS.PHASECHK.TRANS64.TRYWAIT P1, [R3+URZ+0x2a860], R2 ;  /* 0x02a86002030075a7 */ /* 0x010824000802017f */
[----:B0-----:R-:W-:Y:S05]  /*362b0*/  @!P1 NANOSLEEP.SYNCS 0x989680 ;  /* 0x009896800000995d */ /* 0x001fea0003900000 */
[----:B------:R-:W0:Y:S02]  /*362c0*/  @!P1 SYNCS.PHASECHK.TRANS64 P1, [R3+URZ+0x2a860], R2 ;  /* 0x02a86002030095a7 */ /* 0x000e24000802007f */
[----:B0-----:R-:W-:Y:S05]  /*362d0*/  @!P1 BRA `(.L_x_2013) ;  /* 0xfffffffc00f09947 */ /* 0x001fea000383ffff */
[----:B------:R-:W-:Y:S05]  /*362e0*/  BRA `(.L_x_2291) ;  /* 0xffffff8c00707947 */ /* 0x000fea000383ffff */
.L_x_2015:
[----:B------:R0:W0:Y:S02]  /*362f0*/  SYNCS.PHASECHK.TRANS64.TRYWAIT P1, [R23+URZ+0x2a860], R0 ;  /* 0x02a86000170075a7 */ /* 0x000024000802017f */
[----:B0-----:R-:W-:Y:S05]  /*36300*/  @!P1 NANOSLEEP.SYNCS 0x989680 ;  /* 0x009896800000995d */ /* 0x001fea0003900000 */
[----:B------:R-:W0:Y:S02]  /*36310*/  @!P1 SYNCS.PHASECHK.TRANS64 P1, [R23+URZ+0x2a860], R0 ;  /* 0x02a86000170095a7 */ /* 0x000e24000802007f */
[----:B0-----:R-:W-:Y:S05]  /*36320*/  @!P1 BRA `(.L_x_2015) ;  /* 0xfffffffc00f09947 */ /* 0x001fea000383ffff */
[----:B------:R-:W-:Y:S05]  /*36330*/  BRA `(.L_x_2292) ;  /* 0xffffff8c006c7947 */ /* 0x000fea000383ffff */
.L_x_2017:
[----:B------:R0:W0:Y:S02]  /*36340*/  SYNCS.PHASECHK.TRANS64.TRYWAIT P1, [R3+URZ+0x2a880], R2 ;  /* 0x02a88002030075a7 */ /* 0x000024000802017f */
[----:B0-----:R-:W-:Y:S05]  /*36350*/  @!P1 NANOSLEEP.SYNCS 0x989680 ;  /* 0x009896800000995d */ /* 0x001fea0003900000 */
[----:B------:R-:W0:Y:S02]  /*36360*/  @!P1 SYNCS.PHASECHK.TRANS64 P1, [R3+URZ+0x2a880], R2 ;  /* 0x02a88002030095a7 */ /* 0x000e24000802007f */
[----:B0-----:R-:W-:Y:S05]  /*36370*/  @!P1 BRA `(.L_x_2017) ;  /* 0xfffffffc00f09947 */ /* 0x001fea000383ffff */
[----:B------:R-:W-:Y:S05]  /*36380*/  BRA `(.L_x_2293) ;  /* 0xffffff8c00687947 */ /* 0x000fea000383ffff */
.L_x_2294:
        /* <DEDUP_REMOVED lines=15> */
.L_x_3423:


//--------------------- .text._ZN7cutlass13device_kernelIN5flash11enable_sm90INS1_16FlashAttnFwdSm90INS1_25CollectiveMainloopFwdSm90ILi2EN4cute5tupleIJNS5_1CILi1EEES8_S8_EEENS6_IJNS7_ILi128EEENS7_ILi160EEENS7_ILi192EEEEEELi192ENS_12float_e4m3_tEfNS_4arch4Sm90ELb1ELb0ELb1ELb0ELb1ELb0ELb0ELb1ELb1ELb1ELb1ELb0EEENS1_21CollectiveEpilogueFwdINS6_IJSA_SC_SB_EEES9_NS_10bfloat16_tESG_Li256ELb0ELb1ELb1ELb1EEENS1_19SingleTileSchedulerILb0ELb1ELb1ELi128EEEEEEEEEvNT_6ParamsE --------------------------
	.section	.text._ZN7cutlass13device_kernelIN5flash11enable_sm90INS1_16FlashAttnFwdSm90INS1_25CollectiveMainloopFwdSm90ILi2EN4cute5tupleIJNS5_1CILi1EEES8_S8_EEENS6_IJNS7_ILi128EEENS7_ILi160EEENS7_ILi192EEEEEELi192ENS_12float_e4m3_tEfNS_4arch4Sm90ELb1ELb0ELb1ELb0ELb1ELb0ELb0ELb1ELb1ELb1ELb1ELb0EEENS1_21CollectiveEpilogueFwdINS6_IJSA_SC_SB_EEES9_NS_10bfloat16_tESG_Li256ELb0ELb1ELb1ELb1EEENS1_19SingleTileSchedulerILb0ELb1ELb1ELi128EEEEEEEEEvNT_6ParamsE,"ax",@progbits
	.align	128
.text._ZN7cutlass13device_kernelIN5flash11enable_sm90INS1_16FlashAttnFwdSm90INS1_25CollectiveMainloopFwdSm90ILi2EN4cute5tupleIJNS5_1CILi1EEES8_S8_EEENS6_IJNS7_ILi128EEENS7_ILi160EEENS7_ILi192EEEEEELi192ENS_12float_e4m3_tEfNS_4arch4Sm90ELb1ELb0ELb1ELb0ELb1ELb0ELb0ELb1ELb1ELb1ELb1ELb0EEENS1_21CollectiveEpilogueFwdINS6_IJSA_SC_SB_EEES9_NS_10bfloat16_tESG_Li256ELb0ELb1ELb1ELb1EEENS1_19SingleTileSchedulerILb0ELb1ELb1ELi128EEEEEEEEEvNT_6ParamsE:
        .type           _ZN7cutlass13device_kernelIN5flash11enable_sm90INS1_16FlashAttnFwdSm90INS1_25CollectiveMainloopFwdSm90ILi2EN4cute5tupleIJNS5_1CILi1EEES8_S8_EEENS6_IJNS7_ILi128EEENS7_ILi160EEENS7_ILi192EEEEEELi192ENS_12float_e4m3_tEfNS_4arch4Sm90ELb1ELb0ELb1ELb0ELb1ELb0ELb0ELb1ELb1ELb1ELb1ELb0EEENS1_21CollectiveEpilogueFwdINS6_IJSA_SC_SB_EEES9_NS_10bfloat16_tESG_Li256ELb0ELb1ELb1ELb1EEENS1_19SingleTileSchedulerILb0ELb1ELb1ELi128EEEEEEEEEvNT_6ParamsE,@function
        .size           _ZN7cutlass13device_kernelIN5flash11enable_sm90INS1_16FlashAttnFwdSm90INS1_25CollectiveMainloopFwdSm90ILi2EN4cute5tupleIJNS5_1CILi1EEES8_S8_EEENS6_IJNS7_ILi128EEENS7_ILi160EEENS7_ILi192EEEEEELi192ENS_12float_e4m3_tEfNS_4arch4Sm90ELb1ELb0ELb1ELb0ELb1ELb0ELb0ELb1ELb1ELb1ELb1ELb0EEENS1_21CollectiveEpilogueFwdINS6_IJSA_SC_SB_EEES9_NS_10bfloat16_tESG_Li256ELb0ELb1ELb1ELb1EEENS1_19SingleTileSchedulerILb0ELb1ELb1ELi128EEEEEEEEEvNT_6ParamsE,(.L_x_3424 - _ZN7cutlass13device_kernelIN5flash11enable_sm90INS1_16FlashAttnFwdSm90INS1_25CollectiveMainloopFwdSm90ILi2EN4cute5tupleIJNS5_1CILi1EEES8_S8_EEENS6_IJNS7_ILi128EEENS7_ILi160EEENS7_ILi192EEEEEELi192ENS_12float_e4m3_tEfNS_4arch4Sm90ELb1ELb0ELb1ELb0ELb1ELb0ELb0ELb1ELb1ELb1ELb1ELb0EEENS1_21CollectiveEpilogueFwdINS6_IJSA_SC_SB_EEES9_NS_10bfloat16_tESG_Li256ELb0ELb1ELb1ELb1EEENS1_19SingleTileSchedulerILb0ELb1ELb1ELi128EEEEEEEEEvNT_6ParamsE)
        .other          _ZN7cutlass13device_kernelIN5flash11enable_sm90INS1_16FlashAttnFwdSm90INS1_25CollectiveMainloopFwdSm90ILi2EN4cute5tupleIJNS5_1CILi1EEES8_S8_EEENS6_IJNS7_ILi128EEENS7_ILi160EEENS7_ILi192EEEEEELi192ENS_12float_e4m3_tEfNS_4arch4Sm90ELb1ELb0ELb1ELb0ELb1ELb0ELb0ELb1ELb1ELb1ELb1ELb0EEENS1_21CollectiveEpilogueFwdINS6_IJSA_SC_SB_EEES9_NS_10bfloat16_tESG_Li256ELb0ELb1ELb1ELb1EEENS1_19SingleTileSchedulerILb0ELb1ELb1ELi128EEEEEEEEEvNT_6ParamsE,@"STO_CUDA_ENTRY STV_DEFAULT"
_ZN7cutlass13device_kernelIN5flash11enable_sm90INS1_16FlashAttnFwdSm90INS1_25CollectiveMainloopFwdSm90ILi2EN4cute5tupleIJNS5_1CILi1EEES8_S8_EEENS6_IJNS7_ILi128EEENS7_ILi160EEENS7_ILi192EEEEEELi192ENS_12float_e4m3_tEfNS_4arch4Sm90ELb1ELb0ELb1ELb0ELb1ELb0ELb0ELb1ELb1ELb1ELb1ELb0EEENS1_21CollectiveEpilogueFwdINS6_IJSA_SC_SB_EEES9_NS_10bfloat16_tESG_Li256ELb0ELb1ELb1ELb1EEENS1_19SingleTileSchedulerILb0ELb1ELb1ELi128EEEEEEEEEvNT_6ParamsE:
        /* <DEDUP_REMOVED lines=45> */
.L_x_2295:
        /* <DEDUP_REMOVED lines=22> */
.L_x_2296:
        /* <DEDUP_REMOVED lines=18> */
.L_x_2297:
        /* <DEDUP_REMOVED lines=22> */
.L_x_2298:
        /* <DEDUP_REMOVED lines=23> */
.L_x_2299:
[----:B------:R-:W-:Y:S01]  /*0820*/  UISETP.NE.AND UP0, UPT, UR9, URZ, UPT ;  /* 0x0000003f0900728c */ /* 0x000fe2000bf05270 */
[----:B------:R-:W-:Y:S01]  /*0830*/  NOP ;  /* 0x0000000000007918 */ /* 0x000fe20000000000 */
[----:B-1----:R-:W-:Y:S01]  /*0840*/  UMOV UR4, 0x1 ;  /* 0x0000000100047882 */ /* 0x002fe20000000000 */
[----:B------:R-:W-:Y:S01]  /*0850*/  ULDC.64 UR36, c[0x0][0x208] ;  /* 0x0000820000247ab9 */ /* 0x000fe20000000a00 */
[----:B------:R-:W-:Y:S01]  /*0860*/  USEL UR4, UR4, 0x2, !UP0 ;  /* 0x0000000204047887 */ /* 0x000fe2000c000000 */
[----:B------:R-:W-:Y:S01]  /*0870*/  BSSY B6, `(.L_x_2300) ;  /* 0x00015ff000067945 */ /* 0x000fe20003800000 */
[----:B0-234-:R-:W-:Y:S01]  /*0880*/  BAR.SYNC.DEFER_BLOCKING 0x0 ;  /* 0x0000000000007b1d */ /* 0x01dfe20000010000 */
[----:B------:R-:W-:-:S03]  /*0890*/  PLOP3.LUT P0, PT, PT, PT, UP0, 0x80, 0x0 ;  /* 0x000000000000781c */ /* 0x000fc60003f0f008 */
[----:B------:R-:W-:-:S05]  /*08a0*/  IMAD.U32 R2, RZ, RZ, UR4 ;  /* 0x00000004ff027e24 */ /* 0x000fca000f8e00ff */
[----:B------:R0:W-:Y:S05]  /*08b0*/  STL [R1+0x10], R2 ;  /* 0x0000100201007387 */ /* 0x0001ea0000100800 */
[----:B------:R-:W-:Y:S05]  /*08c0*/  @!P0 BRA `(.L_x_2301) ;  /* 0x0000011000408947 */ /* 0x000fea0003800000 */
.L_x_2302:
[----:B------:R-:W-:-:S08]  /*08d0*/  NOP ;  /* 0x0000000000007918 */ /* 0x000fd00000000000 */
[----:B------:R-:W1:Y:S02]  /*08e0*/  USETMAXREG.TRY_ALLOC.CTAPOOL UP0, 0xe8 ;  /* 0x000000e8000079c8 */ /* 0x000e640008000600 */
[----:B-1----:R-:W-:-:S13]  /*08f0*/  PLOP3.LUT P0, PT, PT, PT, UP0, 0x80, 0x0 ;  /* 0x000000000000781c */ /* 0x002fda0003f0f008 */
[----:B------:R-:W-:Y:S05]  /*0900*/  @!P0 BRA `(.L_x_2302) ;  /* 0xfffffffc00f08947 */ /* 0x000fea000383ffff */
[----:B------:R-:W1:Y:S01]  /*0910*/  S2UR UR6, SR_CTAID.Y ;  /* 0x00000000000679c3 */ /* 0x000e620000002600 */
[----:B------:R-:W-:Y:S01]  /*0920*/  LOP3.LUT R0, R18, 0xffffff80, RZ, 0xc0, !PT ;  /* 0xffffff8012007812 */ /* 0x000fe200078ec0ff */
[----:B------:R-:W-:Y:S02]  /*0930*/  ULDC UR7, c[0x0][0xc50] ;  /* 0x0003140000077ab9 */ /* 0x000fe40000000800 */
[----:B------:R-:W-:-:S04]  /*0940*/  UISETP.NE.AND UP0, UPT, UR7, 0x1, UPT ;  /* 0x000000010700788c */ /* 0x000fc8000bf05270 */
[----:B------:R-:W-:Y:S08]  /*0950*/  BAR.ARV 0x8, 0x180 ;  /* 0x0206000000007b1d */ /* 0x000ff00000002000 */
[----:B------:R-:W2:Y:S01]  /*0960*/  S2UR UR9, SR_CTAID.Z ;  /* 0x00000000000979c3 */ /* 0x000ea20000002700 */
[----:B------:R-:W-:Y:S01]  /*0970*/  ISETP.NE.AND P0, PT, R0, 0x80, PT ;  /* 0x000000800000780c */ /* 0x000fe20003f05270 */
[----:B------:R-:W-:Y:S01]  /*0980*/  @UP0 ULDC UR4, c[0x0][0xc54] ;  /* 0x0003150000040ab9 */ /* 0x000fe20000000800 */
[----:B------:R-:W-:Y:S01]  /*0990*/  @UP0 ULDC UR8, c[0x0][0xc58] ;  /* 0x0003160000080ab9 */ /* 0x000fe20000000800 */
[----:B-1----:R-:W-:-:S10]  /*09a0*/  UIMAD.WIDE.U32 UR4, UR6, UR4, URZ ;  /* 0x00000004060472a5 */ /* 0x002fd4000f8e003f */
[----:B------:R-:W-:Y:S06]  /*09b0*/  @!P0 BAR.ARV 0x9, 0x100 ;  /* 0x0244000000008b1d */ /* 0x000fec0000002000 */
[----:B------:R-:W-:Y:S01]  /*09c0*/  UMOV UR57, UR6 ;  /* 0x0000000600397c82 */ /* 0x000fe20008000000 */
[----:B------:R-:W-:Y:S01]  /*09d0*/  @UP0 USHF.R.U32.HI UR57, URZ, UR8, UR5 ;  /* 0x000000083f390299 */ /* 0x000fe20008011605 */
[----:B--2---:R-:W-:-:S03]  /*09e0*/  ISETP.LE.AND P0, PT, RZ, UR9, PT ;  /* 0x00000009ff007c0c */ /* 0x004fc6000bf03270 */
[----:B------:R-:W-:-:S04]  /*09f0*/  UIADD3 UR4, -UR57, URZ, URZ ;  /* 0x0000003f39047290 */ /* 0x000fc8000fffe13f */
[----:B------:R-:W-:-:S06]  /*0a00*/  UIMAD UR58, UR7, UR4, UR6 ;  /* 0x00000004073a72a4 */ /* 0x000fcc000f8e0206 */
[----:B------:R-:W-:Y:S06]  /*0a10*/  @!P0 BRA `(.L_x_2303) ;  /* 0x0000015c00908947 */ /* 0x000fec0003800000 */
[----:B------:R-:W1:Y:S01]  /*0a20*/  S2UR UR39, SR_CTAID.X ;  /* 0x00000000002779c3 */ /* 0x000e620000002500 */
[----:B------:R-:W-:Y:S01]  /*0a30*/  ULDC UR4, c[0x0][0x448] ;  /* 0x0001120000047ab9 */ /* 0x000fe20000000800 */
[----:B------:R-:W-:Y:S01]  /*0a40*/  ULDC UR55, c[0x0][0x424] ;  /* 0x0001090000377ab9 */ /* 0x000fe20000000800 */
[----:B------:R-:W-:Y:S01]  /*0a50*/  UISETP.NE.AND UP1, UPT, UR4, 0x1, UPT ;  /* 0x000000010400788c */ /* 0x000fe2000bf25270 */
[----:B------:R-:W-:Y:S02]  /*0a60*/  ULDC UR7, c[0x0][0x288] ;  /* 0x0000a20000077ab9 */ /* 0x000fe40000000800 */
[----:B------:R-:W-:Y:S01]  /*0a70*/  ULDC.64 UR4, c[0x0][0x418] ;  /* 0x0001060000047ab9 */ /* 0x000fe20000000a00 */
[----:B------:R-:W-:Y:S02]  /*0a80*/  UIADD3 UR7, -UR7, 0xa0, URZ ;  /* 0x000000a007077890 */ /* 0x000fe4000fffe13f */
[----:B------:R-:W-:Y:S01]  /*0a90*/  UISETP.NE.U32.AND UP0, UPT, UR4, URZ, UPT ;  /* 0x0000003f0400728c */ /* 0x000fe2000bf05070 */
[----:B------:R-:W-:Y:S01]  /*0aa0*/  ULDC UR41, c[0x0][0x2f0] ;  /* 0x0000bc0000297ab9 */ /* 0x000fe20000000800 */
[----:B------:R-:W-:-:S02]  /*0ab0*/  UP2UR UR56, UPR, URZ, 0x2 ;  /* 0x000000023f387883 */ /* 0x000fc40008000000 */
[----:B------:R-:W-:Y:S01]  /*0ac0*/  UISETP.NE.AND.EX UP0, UPT, UR5, URZ, UPT, UP0 ;  /* 0x0000003f0500728c */ /* 0x000fe2000bf05300 */
[----:B------:R-:W-:Y:S02]  /*0ad0*/  @UP1 ULDC UR8, c[0x0][0x450] ;  /* 0x0001140000081ab9 */ /* 0x000fe40000000800 */
[----:B------:R-:W-:Y:S01]  /*0ae0*/  @UP1 ULDC UR5, c[0x0][0x44c] ;  /* 0x0001130000051ab9 */ /* 0x000fe20000000800 */
[----:B------:R-:W-:Y:S02]  /*0af0*/  USEL UR55, UR55, 0x1, UP0 ;  /* 0x0000000137377887 */ /* 0x000fe40008000000 */
[----:B------:R-:W-:Y:S02]  /*0b00*/  USHF.R.U32.HI UR10, URZ, 0x10, UR58 ;  /* 0x000000103f0a7899 */ /* 0x000fe4000801163a */
[----:B------:R-:W-:Y:S02]  /*0b10*/  UIMAD UR7, UR55, UR41, UR7 ;  /* 0x00000029370772a4 */ /* 0x000fe4000f8e0207 */
[----:B-1----:R-:W-:-:S02]  /*0b20*/  USHF.L.U32 UR39, UR39, 0x7, URZ ;  /* 0x0000000727277899 */ /* 0x002fc4000800063f */
[----:B------:R-:W-:Y:S02]  /*0b30*/  ULOP3.LUT UR58, UR58, 0xffff, URZ, 0xc0, !UPT ;  /* 0x0000ffff3a3a7892 */ /* 0x000fe4000f8ec03f */
[----:B------:R-:W-:Y:S02]  /*0b40*/  @UP1 UIADD3 UR4, UR39, 0x7f, URZ ;  /* 0x0000007f27041890 */ /* 0x000fe4000fffe03f */
[----:B------:R-:W-:Y:S02]  /*0b50*/  UIADD3 UR6, UR39, 0x7f, URZ ;  /* 0x0000007f27067890 */ /* 0x000fe4000fffe03f */
[----:B------:R-:W-:Y:S02]  /*0b60*/  UIMAD.WIDE.U32 UR4, UR4, UR5, URZ ;  /* 0x00000005040472a5 */ /* 0x000fe4000f8e003f */
[----:B------:R-:W-:Y:S02]  /*0b70*/  UIMAD UR4, UR55, UR41, 0x9f ;  /* 0x0000009f370474a4 */ /* 0x000fe4000f8e0229 */
[----:B------:R-:W-:-:S02]  /*0b80*/  @UP1 USHF.R.U32.HI UR6, URZ, UR8, UR5 ;  /* 0x000000083f061299 */ /* 0x000fc40008011605 */
[----:B------:R-:W-:Y:S02]  /*0b90*/  UIMAD.WIDE UR4, UR4, 0x66666667, URZ ;  /* 0x66666667040478a5 */ /* 0x000fe4000f8e023f */
[----:B------:R-:W-:Y:S02]  /*0ba0*/  UIADD3 UR6, UR7, UR6, URZ ;  /* 0x0000000607067290 */ /* 0x000fe4000fffe03f */
[----:B------:R-:W-:Y:S02]  /*0bb0*/  USHF.R.U32.HI UR4, URZ, 0x1f, UR5 ;  /* 0x0000001f3f047899 */ /* 0x000fe40008011605 */
[----:B------:R-:W-:Y:S02]  /*0bc0*/  UIMAD.WIDE UR6, UR6, 0x66666667, URZ ;  /* 0x66666667060678a5 */ /* 0x000fe4000f8e023f */
[----:B------:R-:W-:Y:S02]  /*0bd0*/  ULEA.HI.SX32 UR4, UR5, UR4, 0x1a ;  /* 0x0000000405047291 */ /* 0x000fe4000f8fd23f */
[----:B------:R-:W-:-:S04]  /*0be0*/  USHF.R.U32.HI UR6, URZ, 0x1f, UR7 ;  /* 0x0000001f3f067899 */ /* 0x000fc80008011607 */
[----:B------:R-:W-:-:S04]  /*0bf0*/  ULEA.HI.SX32 UR6, UR7, UR6, 0x1a ;  /* 0x0000000607067291 */ /* 0x000fc8000f8fd23f */
[----:B------:R-:W-:-:S04]  /*0c00*/  UISETP.LT.AND UP0, UPT, UR4, UR6, UPT ;  /* 0x000000060400728c */ /* 0x000fc8000bf01270 */
[----:B------:R-:W-:Y:S02]  /*0c10*/  USEL UR9, UR4, UR6, UP0 ;  /* 0x0000000604097287 */ /* 0x000fe40008000000 */
[----:B------:R-:W-:Y:S02]  /*0c20*/  UISETP.NE.AND UP0, UPT, UR10, URZ, UPT ;  /* 0x0000003f0a00728c */ /* 0x000fe4000bf05270 */
[----:B------:R-:W-:Y:S01]  /*0c30*/  UISETP.GE.AND UP1, UPT, UR9, 0x1, UPT ;  /* 0x000000010900788c */ /* 0x000fe2000bf26270 */
[----:B------:R-:W-:-:S05]  /*0c40*/  UMOV UR4, URZ ;  /* 0x0000003f00047c82 */ /* 0x000fca0008000000 */
[----:B------:R-:W-:-:S03]  /*0c50*/  PLOP3.LUT P0, PT, PT, PT, UP1, 0x80, 0x0 ;  /* 0x000000000000781c */ /* 0x000fc60003f0f018 */
[----:B------:R-:W-:-:S10]  /*0c60*/  @!UP0 ULDC UR10, c[0x0][0x9f0] ;  /* 0x00027c00000a8ab9 */ /* 0x000fd40000000800 */
[----:B------:R-:W-:Y:S05]  /*0c70*/  @!P0 BRA `(.L_x_2304) ;  /* 0x0000000000848947 */ /* 0x000fea0003800000 */
[----:B------:R-:W-:Y:S01]  /*0c80*/  IMAD.U32 R3, RZ, RZ, UR10 ;  /* 0x0000000aff037e24 */ /* 0x000fe2000f8e00ff */
[----:B------:R-:W-:Y:S01]  /*0c90*/  UIADD3 UR6, UR10, -0x1, UR9 ;  /* 0xffffffff0a067890 */ /* 0x000fe2000fffe009 */
[----:B------:R-:W-:-:S03]  /*0ca0*/  UMOV UR4, URZ ;  /* 0x0000003f00047c82 */ /* 0x000fc60008000000 */
        /* <DEDUP_REMOVED lines=8> */
[----:B------:R-:W1:Y:S08]  /*0d30*/  I2F.RP R0, UR11 ;  /* 0x0000000b00007d06 */ /* 0x000e700008209400 */
[----:B-1----:R-:W0:Y:S02]  /*0d40*/  MUFU.RCP R0, R0 ;  /* 0x0000000000007308 */ /* 0x002e240000001000 */
        /* <DEDUP_REMOVED lines=20> */
.L_x_2304:
[----:B------:R-:W-:Y:S01]  /*0e90*/  UIMAD UR58, UR58, UR4, URZ ;  /* 0x000000043a3a72a4 */ /* 0x000fe2000f8e023f */
[----:B------:R-:W-:Y:S01]  /*0ea0*/  IMAD.U32 R0, RZ, RZ, UR9 ;  /* 0x00000009ff007e24 */ /* 0x000fe2000f8e00ff */
[----:B------:R-:W1:Y:S01]  /*0eb0*/  S2UR UR5, SR_CTAID.Z ;  /* 0x00000000000579c3 */ /* 0x000e620000002700 */
[----:B------:R-:W-:Y:S01]  /*0ec0*/  IMAD.U32 R3, RZ, RZ, UR4 ;  /* 0x00000004ff037e24 */ /* 0x000fe2000f8e00ff */
[----:B------:R-:W-:Y:S01]  /*0ed0*/  UIMAD UR41, UR55, UR41, URZ ;  /* 0x00000029372972a4 */ /* 0x000fe2000f8e023f */
[----:B------:R-:W-:Y:S01]  /*0ee0*/  VIADD R18, R18, 0xffffff80 ;  /* 0xffffff8012127836 */ /* 0x000fe20000000000 */
[----:B------:R-:W-:Y:S02]  /*0ef0*/  PLOP3.LUT P0, PT, PT, PT, PT, 0x80, 0x0 ;  /* 0x000000000000781c */ /* 0x000fe40003f0f070 */
[----:B------:R-:W-:Y:S02]  /*0f00*/  CS2R R12, SRZ ;  /* 0x00000000000c7805 */ /* 0x000fe4000001ff00 */
[----:B------:R-:W-:Y:S01]  /*0f10*/  VIADDMNMX R0, R3, UR58, R0, PT ;  /* 0x0000003a03007c46 */ /* 0x000fe2000b800100 */
[----:B0-----:R-:W-:Y:S01]  /*0f20*/  IMAD.MOV.U32 R2, RZ, RZ, RZ ;  /* 0x000000ffff027224 */ /* 0x001fe200078e00ff */
[----:B------:R-:W-:Y:S01]  /*0f30*/  CS2R R62, SRZ ;  /* 0x00000000003e7805 */ /* 0x000fe2000001ff00 */
[----:B------:R-:W-:Y:S01]  /*0f40*/  IMAD.MOV.U32 R9, RZ, RZ, RZ ;  /* 0x000000ffff097224 */ /* 0x000fe200078e00ff */
[----:B------:R-:W-:Y:S01]  /*0f50*/  R2UR UR40, R0 ;  /* 0x00000000002872ca */ /* 0x000fe200000e0000 */
[----:B------:R-:W-:Y:S01]  /*0f60*/  IMAD.MOV.U32 R0, RZ, RZ, RZ ;  /* 0x000000ffff007224 */ /* 0x000fe200078e00ff */
        /* <DEDUP_REMOVED lines=11> */
[----:B------:R-:W-:Y:S01]  /*1020*/  UISETP.GT.AND UP0, UPT, UR40, UR58, UPT ;  /* 0x0000003a2800728c */ /* 0x000fe2000bf04270 */
[----:B------:R-:W-:Y:S01]  /*1030*/  IMAD.MOV.U32 R29, RZ, RZ, RZ ;  /* 0x000000ffff1d7224 */ /* 0x000fe200078e00ff */
[----:B-1----:R-:W-:Y:S01]  /*1040*/  USHF.R.S32.HI UR4, URZ, 0x1f, UR5 ;  /* 0x0000001f3f047899 */ /* 0x002fe20008011405 */
[----:B------:R-:W-:Y:S01]  /*1050*/  CS2R R20, SRZ ;  /* 0x0000000000147805 */ /* 0x000fe2000001ff00 */
[----:B------:R-:W-:Y:S01]  /*1060*/  IMAD.MOV.U32 R50, RZ, RZ, RZ ;  /* 0x000000ffff327224 */ /* 0x000fe200078e00ff */
[----:B------:R-:W-:-:S02]  /*1070*/  CS2R R22, SRZ ;  /* 0x0000000000167805 */ /* 0x000fc4000001ff00 */
[----:B------:R-:W-:Y:S01]  /*1080*/  PLOP3.LUT P1, PT, PT, PT, UP0, 0x80, 0x0 ;  /* 0x000000000000781c */ /* 0x000fe20003f2f008 */
[----:B------:R-:W-:Y:S01]  /*1090*/  IMAD.MOV.U32 R54, RZ, RZ, RZ ;  /* 0x000000ffff367224 */ /* 0x000fe200078e00ff */
[----:B------:R-:W-:Y:S01]  /*10a0*/  CS2R R24, SRZ ;  /* 0x0000000000187805 */ /* 0x000fe2000001ff00 */
[----:B------:R-:W-:Y:S01]  /*10b0*/  IMAD.U32 R17, RZ, RZ, UR4 ;  /* 0x00000004ff117e24 */ /* 0x000fe2000f8e00ff */
[----:B------:R-:W-:Y:S01]  /*10c0*/  CS2R R52, SRZ ;  /* 0x0000000000347805 */ /* 0x000fe2000001ff00 */
[----:B------:R-:W-:Y:S01]  /*10d0*/  IMAD.MOV.U32 R45, RZ, RZ, RZ ;  /* 0x000000ffff2d7224 */ /* 0x000fe200078e00ff */
        /* <DEDUP_REMOVED lines=70> */
.L_x_2306:
[----:B------:R-:W0:Y:S01]  /*1540*/  S2UR UR8, SR_CTAID.Z ;  /* 0x00000000000879c3 */ /* 0x000e220000002700 */
[----:B------:R-:W-:Y:S01]  /*1550*/  ULDC.64 UR6, c[0x0][0x990] ;  /* 0x0002640000067ab9 */ /* 0x000fe20000000a00 */
[----:B------:R-:W-:Y:S01]  /*1560*/  ULDC.64 UR4, c[0x0][0x998] ;  /* 0x0002660000047ab9 */ /* 0x000fe20000000a00 */
[----:B------:R-:W-:Y:S01]  /*1570*/  UISETP.NE.U32.AND UP0, UPT, UR6, URZ, UPT ;  /* 0x0000003f0600728c */ /* 0x000fe2000bf05070 */
[----:B------:R-:W-:Y:S01]  /*1580*/  IMAD.MOV.U32 R7, RZ, RZ, 0x3f800000 ;  /* 0x3f800000ff077424 */ /* 0x000fe200078e00ff */
[----:B------:R-:W-:Y:S01]  /*1590*/  UISETP.NE.U32.AND UP1, UPT, UR4, URZ, UPT ;  /* 0x0000003f0400728c */ /* 0x000fe2000bf25070 */
[----:B------:R-:W-:Y:S01]  /*15a0*/  IMAD.MOV.U32 R0, RZ, RZ, 0x3f800000 ;  /* 0x3f800000ff007424 */ /* 0x000fe200078e00ff */
[----:B------:R-:W-:Y:S01]  /*15b0*/  UISETP.NE.AND.EX UP0, UPT, UR7, URZ, UPT, UP0 ;  /* 0x0000003f0700728c */ /* 0x000fe2000bf05300 */
[----:B------:R-:W1:Y:S01]  /*15c0*/  S2UR UR11, SR_CTAID.Z ;  /* 0x00000000000b79c3 */ /* 0x000e620000002700 */
[----:B------:R-:W-:-:S04]  /*15d0*/  UISETP.NE.AND.EX UP1, UPT, UR5, URZ, UPT, UP1 ;  /* 0x0000003f0500728c */ /* 0x000fc8000bf25310 */
[----:B------:R-:W-:Y:S02]  /*15e0*/  PLOP3.LUT P0, PT, PT, PT, UP0, 0x80, 0x0 ;  /* 0x000000000000781c */ /* 0x000fe40003f0f008 */
[----:B------:R-:W-:-:S03]  /*15f0*/  PLOP3.LUT P1, PT, PT, PT, UP1, 0x80, 0x0 ;  /* 0x000000000000781c */ /* 0x000fc60003f2f018 */
[----:B------:R-:W-:Y:S02]  /*1600*/  @UP0 ULDC.64 UR16, c[0x0][0x9a8] ;  /* 0x00026a0000100ab9 */ /* 0x000fe40000000a00 */
[----:B------:R-:W-:Y:S01]  /*1610*/  @UP1 ULDC.64 UR14, c[0x0][0x9b8] ;  /* 0x00026e00000e1ab9 */ /* 0x000fe20000000a00 */
[----:B------:R-:W-:Y:S02]  /*1620*/  @UP1 USHF.R.S32.HI UR19, URZ, 0x1f, UR57 ;  /* 0x0000001f3f131899 */ /* 0x000fe40008011439 */
[----:B0-----:R-:W-:-:S04]  /*1630*/  USHF.R.S32.HI UR9, URZ, 0x1f, UR8 ;  /* 0x0000001f3f097899 */ /* 0x001fc80008011408 */
[----:B------:R-:W-:Y:S02]  /*1640*/  @UP0 UIMAD UR8, UR9, UR16, URZ ;  /* 0x00000010090802a4 */ /* 0x000fe4000f8e023f */
[----:B------:R-:W-:Y:S02]  /*1650*/  @UP1 UIMAD UR10, UR9, UR14, URZ ;  /* 0x0000000e090a12a4 */ /* 0x000fe4000f8e023f */
[----:B-1----:R-:W-:Y:S02]  /*1660*/  @UP0 UIMAD.WIDE.U32 UR12, UR11, UR16, URZ ;  /* 0x000000100b0c02a5 */ /* 0x002fe4000f8e003f */
[----:B------:R-:W-:Y:S02]  /*1670*/  @UP0 UIMAD UR17, UR11, UR17, UR8 ;  /* 0x000000110b1102a4 */ /* 0x000fe4000f8e0208 */
[----:B------:R-:W-:Y:S02]  /*1680*/  @UP0 USHF.R.S32.HI UR16, URZ, 0x1f, UR57 ;  /* 0x0000001f3f100899 */ /* 0x000fe40008011439 */
[----:B------:R-:W-:-:S02]  /*1690*/  @UP1 UIMAD.WIDE.U32 UR8, UR11, UR14, URZ ;  /* 0x0000000e0b0812a5 */ /* 0x000fc4000f8e003f */
[----:B------:R-:W-:Y:S02]  /*16a0*/  @UP1 UIMAD UR18, UR11, UR15, UR10 ;  /* 0x0000000f0b1212a4 */ /* 0x000fe4000f8e020a */
[----:B------:R-:W-:Y:S01]  /*16b0*/  @UP0 UIADD3 UR13, UR13, UR17, URZ ;  /* 0x000000110d0d0290 */ /* 0x000fe2000fffe03f */
[----:B------:R-:W-:Y:S01]  /*16c0*/  @UP0 ULDC.64 UR14, c[0x0][0x9b0] ;  /* 0x00026c00000e0ab9 */ /* 0x000fe20000000a00 */
[----:B------:R-:W-:Y:S01]  /*16d0*/  @UP1 ULDC.64 UR10, c[0x0][0x9c0] ;  /* 0x00027000000a1ab9 */ /* 0x000fe20000000a00 */
[----:B------:R-:W-:Y:S02]  /*16e0*/  @UP0 UIMAD UR16, UR16, UR14, URZ ;  /* 0x0000000e101002a4 */ /* 0x000fe4000f8e023f */
[----:B------:R-:W-:Y:S02]  /*16f0*/  @UP1 UIMAD UR17, UR19, UR10, URZ ;  /* 0x0000000a131112a4 */ /* 0x000fe4000f8e023f */
[----:B------:R-:W-:Y:S02]  /*1700*/  @UP1 UIADD3 UR9, UR9, UR18, URZ ;  /* 0x0000001209091290 */ /* 0x000fe4000fffe03f */
[----:B------:R-:W-:-:S02]  /*1710*/  @UP0 UIMAD UR16, UR57, UR15, UR16 ;  /* 0x0000000f391002a4 */ /* 0x000fc4000f8e0210 */
[----:B------:R-:W-:Y:S02]  /*1720*/  @UP1 UIMAD UR17, UR57, UR11, UR17 ;  /* 0x0000000b391112a4 */ /* 0x000fe4000f8e0211 */
[----:B------:R-:W-:Y:S02]  /*1730*/  @UP0 UIMAD.WIDE.U32 UR14, UR57, UR14, UR12 ;  /* 0x0000000e390e02a5 */ /* 0x000fe4000f8e000c */
[----:B------:R-:W-:Y:S02]  /*1740*/  @UP1 UIMAD.WIDE.U32 UR10, UR57, UR10, UR8 ;  /* 0x0000000a390a12a5 */ /* 0x000fe4000f8e0008 */
[----:B------:R-:W-:Y:S02]  /*1750*/  @UP0 UIADD3 UR9, UR15, UR16, URZ ;  /* 0x000000100f090290 */ /* 0x000fe4000fffe03f */
[----:B------:R-:W-:Y:S02]  /*1760*/  @UP0 ULEA UR6, UP2, UR14, UR6, 0x2 ;  /* 0x000000060e060291 */ /* 0x000fe4000f84103f */
[----:B------:R-:W-:-:S02]  /*1770*/  @UP1 UIADD3 UR8, UR11, UR17, URZ ;  /* 0x000000110b081290 */ /* 0x000fc4000fffe03f */
        /* <DEDUP_REMOVED lines=15> */
.L_x_2405:
[----:B------:R-:W2:Y:S02]  /*1870*/  LDL R2, [R1+0x10] ;  /* 0x0000100001027983 */ /* 0x000ea40000100800 */
[----:B--2---:R-:W-:-:S13]  /*1880*/  R2UR UR4, R2 ;  /* 0x00000000020472ca */ /* 0x004fda00000e0000 */
[----:B------:R-:W-:-:S06]  /*1890*/  ULOP3.LUT UR4, UR4, 0x1, URZ, 0xfc, !UPT ;  /* 0x0000000104047892 */ /* 0x000fcc000f8efc3f */
[----:B------:R-:W-:-:S05]  /*18a0*/  IMAD.U32 R2, RZ, RZ, UR4 ;  /* 0x00000004ff027e24 */ /* 0x000fca000f8e00ff */
[----:B------:R-:W-:-:S13]  /*18b0*/  ISETP.NE.AND P0, PT, R2, 0x3, PT ;  /* 0x000000030200780c */ /* 0x000fda0003f05270 */
[----:B------:R-:W-:Y:S05]  /*18c0*/  @!P0 BRA `(.L_x_2308) ;  /* 0x0000000000048947 */ /* 0x000fea0003800000 */
[----:B------:R-:W-:Y:S01]  /*18d0*/  BPT.TRAP 0x1 ;  /* 0x000000040000795c */ /* 0x000fe20000300000 */
.L_x_2308:
[----:B------:R1:W2:Y:S01]  /*18e0*/  SYNCS.PHASECHK.TRANS64.TRYWAIT P1, [UR38+0x33430], R6 ;  /* 0x03343006ff0075a7 */ /* 0x0002a20008020166 */
[----:B------:R-:W-:Y:S05]  /*18f0*/  @!P0 BRA `(.L_x_2309) ;  /* 0x0000000000048947 */ /* 0x000fea0003800000 */
[----:B------:R-:W-:Y:S01]  /*1900*/  BPT.TRAP 0x1 ;  /* 0x000000040000795c */ /* 0x000fe20000300000 */
.L_x_2309:
[----:B------:R-:W-:-:S05]  /*1910*/  IMAD.U32 R2, RZ, RZ, UR43 ;  /* 0x0000002bff027e24 */ /* 0x000fca000f8e00ff */
[----:B------:R-:W-:Y:S01]  /*1920*/  LOP3.LUT R2, R2, 0x10000, RZ, 0xfc, !PT ;  /* 0x0001000002027812 */ /* 0x000fe200078efcff */
[----:B--2---:R-:W-:Y:S06]  /*1930*/  @P1 BRA `(.L_x_2310) ;  /* 0x0000000000081947 */ /* 0x004fec0003800000 */
[----:B------:R-:W2:Y:S02]  /*1940*/  SYNCS.PHASECHK.TRANS64.TRYWAIT P1, [UR38+0x33430], R6 ;  /* 0x03343006ff0075a7 */ /* 0x000ea40008020166 */
[----:B--2---:R-:W-:Y:S05]  /*1950*/  @!P1 BRA `(.L_x_2311) ;  /* 0x0000014c00e09947 */ /* 0x004fea0003800000 */
.L_x_2310:
[----:B------:R-:W-:Y:S05]  /*1960*/  WARPSYNC.ALL ;  /* 0x0000000000007948 */ /* 0x000fea0003800000 */
        /* <DEDUP_REMOVED lines=30> */
[----:B------:R-:W-:Y:S01]  /*1b50*/  UMOV UR5, UR25 ;  /* 0x0000001900057c82 */ /* 0x000fe20008000000 */
[----:B------:R-:W-:Y:S01]  /*1b60*/  UIADD3 UR30, UR52, 0x602, URZ ;  /* 0x00000602341e7890 */ /* 0x000fe2000fffe03f */
        /* <DEDUP_REMOVED lines=16> */
[----:B------:R-:W-:Y:S01]  /*1c70*/  R2UR UR18, R2 ;  /* 0x00000000021272ca */ /* 0x000fe200000e0000 */
[----:B------:R-:W-:-:S12]  /*1c80*/  UMOV UR17, 0x80000020 ;  /* 0x8000002000117882 */ /* 0x000fd80000000000 */
[----:B------:R-:W-:Y:S02]  /*1c90*/  UIADD3 UR24, UR18, 0x2, URZ ;  /* 0x0000000212187890 */ /* 0x000fe4000fffe03f */
[----:B------:R-:W-:-:S05]  /*1ca0*/  UIADD3 UR16, UR18, 0x202, URZ ;  /* 0x0000020212107890 */ /* 0x000fca000fffe03f */
[----:B------:R-:W-:Y:S01]  /*1cb0*/  UMOV UR4, UR24 ;  /* 0x0000001800047c82 */ /* 0x000fe20008000000 */
[----:B------:R-:W-:Y:S01]  /*1cc0*/  UMOV UR8, UR24 ;  /* 0x0000001800087c82 */ /* 0x000fe20008000000 */
[----:B------:R-:W-:Y:S01]  /*1cd0*/  UMOV UR12, UR24 ;  /* 0x00000018000c7c82 */ /* 0x000fe20008000000 */
[----:B------:R-:W-:Y:S02]  /*1ce0*/  WARPGROUP.DEPBAR.LE gsb0, 0x0 ;  /* 0x00008000000079c5 */ /* 0x000fe40000010000 */
[----:B------:R-:W-:-:S06]  /*1cf0*/  WARPGROUP.ARRIVE ;  /* 0x00000000000079c5 */ /* 0x000fcc0000000000 */
[----:B------:R-:W-:Y:S01]  /*1d00*/  QGMMA.64x32x32.F32.E4M3.E4M3 R24, gdesc[UR20], RZ, !UPT, gsb0 ;  /* 0x00600000141879f3 */ /* 0x000fe2000c0008ff */
        /* <DEDUP_REMOVED lines=87> */
[----:B------:R-:W-:Y:S02]  /*2280*/  WARPGROUP.DEPBAR.LE gsb0, 0x0 ;  /* 0x00008000000079c5 */ /* 0x000fe40000010000 */
[----:B------:R-:W-:-:S06]  /*2290*/  WARPGROUP.ARRIVE ;  /* 0x00000000000079c5 */ /* 0x000fcc0000000000 */
[----:B------:R-:W-:Y:S01]  /*22a0*/  QGMMA.64x32x32.F32.E4M3.E4M3 R56, gdesc[UR12], R56, gsb0 ;  /* 0x006000000c3879f3 */ /* 0x000fe20008000838 */
[----:B------:R-:W-:Y:S01]  /*22b0*/  UIADD3 UR12, UR18, 0x400, URZ ;  /* 0x00000400120c7890 */ /* 0x000fe2000fffe03f */
[----:B------:R-:W-:Y:S01]  /*22c0*/  UMOV UR13, 0x80000020 ;  /* 0x80000020000d7882 */ /* 0x000fe20000000000 */
[----:B------:R-:W-:Y:S01]  /*22d0*/  UIADD3 UR14, UR52, 0x600, URZ ;  /* 0x00000600340e7890 */ /* 0x000fe2000fffe03f */
        /* <DEDUP_REMOVED lines=29> */
[----:B------:R-:W-:Y:S01]  /*24b0*/  UIADD3 UR10, UR52, 0x582, URZ ;  /* 0x00000582340a7890 */ /* 0x000fe2000fffe03f */
        /* <DEDUP_REMOVED lines=12> */
[----:B------:R-:W-:-:S07]  /*2580*/  UIADD3 UR8, UR18, 0x402, URZ ;  /* 0x0000040212087890 */ /* 0x000fce000fffe03f */
        /* <DEDUP_REMOVED lines=35> */
.L_x_2312:
[----:B------:R-:W-:Y:S01]  /*27c0*/  LOP3.LUT R7, R104, 0xffffff80, RZ, 0xc0, !PT ;  /* 0xffffff8068077812 */ /* 0x000fe200078ec0ff */
[C---:B------:R-:W-:Y:S01]  /*27d0*/  FMUL.FTZ R82, R0.reuse, R82 ;  /* 0x0000005200527220 */ /* 0x040fe20000410000 */
[C---:B-12---:R-:W-:Y:S01]  /*27e0*/  FMUL.FTZ R6, R0.reuse, R58 ;  /* 0x0000003a00067220 */ /* 0x046fe20000410000 */
[C---:B------:R-:W-:Y:S01]  /*27f0*/  FMUL.FTZ R23, R0.reuse, R81 ;  /* 0x0000005100177220 */ /* 0x040fe20000410000 */
[----:B------:R-:W-:Y:S01]  /*2800*/  FMUL.FTZ R59, R0, R59 ;  /* 0x0000003b003b7220 */ /* 0x000fe20000410000 */
[----:B------:R-:W-:Y:S01]  /*2810*/  IMAD.IADD R7, R18, 0x1, -R7 ;  /* 0x0000000112077824 */ /* 0x000fe200078e0a07 */
[----:B------:R-:W-:Y:S01]  /*2820*/  MUFU.TANH R81, R82 ;  /* 0x0000005200517308 */ /* 0x000fe20000002400 */
[----:B------:R-:W-:Y:S01]  /*2830*/  LEA.HI R105, R105, R18, RZ, 0x2 ;  /* 0x0000001269697211 */ /* 0x000fe200078f10ff */
[C---:B------:R-:W-:Y:S01]  /*2840*/  FMUL.FTZ R74, R0.reuse, R74 ;  /* 0x0000004a004a7220 */ /* 0x040fe20000410000 */
[C---:B------:R-:W-:Y:S01]  /*2850*/  FMUL.FTZ R86, R0.reuse, R86 ;  /* 0x0000005600567220 */ /* 0x040fe20000410000 */
[C---:B------:R-:W-:Y:S01]  /*2860*/  FMUL.FTZ R19, R0.reuse, R73 ;  /* 0x0000004900137220 */ /* 0x040fe20000410000 */
[C---:B------:R-:W-:Y:S01]  /*2870*/  FMUL.FTZ R73, R0.reuse, R84 ;  /* 0x0000005400497220 */ /* 0x040fe20000410000 */
[C---:B------:R-:W-:Y:S01]  /*2880*/  FMUL.FTZ R62, R0.reuse, R62 ;  /* 0x0000003e003e7220 */ /* 0x040fe20000410000 */
[C---:B------:R-:W-:Y:S01]  /*2890*/  FMUL.FTZ R4, R0.reuse, R88 ;  /* 0x0000005800047220 */ /* 0x040fe20000410000 */
[----:B------:R0:W-:Y:S01]  /*28a0*/  MUFU.TANH R82, R6 ;  /* 0x0000000600527308 */ /* 0x0001e20000002400 */
[----:B------:R-:W-:Y:S01]  /*28b0*/  LOP3.LUT R105, R105, 0xfffffffc, RZ, 0xc0, !PT ;  /* 0xfffffffc69697812 */ /* 0x000fe200078ec0ff */
[C---:B------:R-:W-:Y:S01]  /*28c0*/  FMUL.FTZ R21, R0.reuse, R77 ;  /* 0x0000004d00157220 */ /* 0x040fe20000410000 */
[C---:B------:R-:W-:Y:S01]  /*28d0*/  FMUL.FTZ R58, R0.reuse, R61 ;  /* 0x0000003d003a7220 */ /* 0x040fe20000410000 */
[C---:B------:R-:W-:Y:S01]  /*28e0*/  FMUL.FTZ R63, R0.reuse, R63 ;  /* 0x0000003f003f7220 */ /* 0x040fe20000410000 */
[----:B------:R-:W-:Y:S01]  /*28f0*/  FMUL.FTZ R8, R0, R92 ;  /* 0x0000005c00087220 */ /* 0x000fe20000410000 */
[----:B------:R-:W-:Y:S01]  /*2900*/  IMAD.IADD R105, R18, 0x1, -R105 ;  /* 0x0000000112697824 */ /* 0x000fe200078e0a69 */
[----:B------:R-:W-:Y:S01]  /*2910*/  UISETP.NE.AND UP0, UPT, UR56, URZ, UPT ;  /* 0x0000003f3800728c */ /* 0x000fe2000bf05270 */
[----:B------:R1:W-:Y:S01]  /*2920*/  MUFU.TANH R84, R59 ;  /* 0x0000003b00547308 */ /* 0x0003e20000002400 */
[----:B0-----:R-:W-:Y:S01]  /*2930*/  SHF.R.S32.HI R6, RZ, 0x1f, R7 ;  /* 0x0000001fff067819 */ /* 0x001fe20000011407 */
[C---:B------:R-:W-:Y:S01]  /*2940*/  FMUL.FTZ R18, R0.reuse, R64 ;  /* 0x0000004000127220 */ /* 0x040fe20000410000 */
[----:B------:R-:W-:Y:S01]  /*2950*/  UMOV UR5, 0xffffff60 ;  /* 0xffffff6000057882 */ /* 0x000fe20000000000 */
[----:B------:R-:W-:Y:S01]  /*2960*/  FMUL.FTZ R90, R0, R90 ;  /* 0x0000005a005a7220 */ /* 0x000fe20000410000 */
[CC--:B------:R-:W-:Y:S01]  /*2970*/  LEA.HI R13, R6.reuse, R7.reuse, RZ, 0x2 ;  /* 0x00000007060d7211 */ /* 0x0c0fe200078f10ff */
[----:B------:R-:W-:Y:S01]  /*2980*/  UIMAD UR5, UR40, UR5, 0xa1 ;  /* 0x000000a1280574a4 */ /* 0x000fe2000f8e0205 */
[----:B------:R-:W-:Y:S01]  /*2990*/  PLOP3.LUT P1, PT, PT, PT, UP0, 0x80, 0x0 ;  /* 0x000000000000781c */ /* 0x000fe20003f2f008 */
[----:B------:R0:W-:Y:S01]  /*29a0*/  MUFU.TANH R88, R74 ;  /* 0x0000004a00587308 */ /* 0x0001e20000002400 */
[----:B-1----:R-:W-:Y:S01]  /*29b0*/  LEA.HI R59, R6, R7, RZ, 0x5 ;  /* 0x00000007063b7211 */ /* 0x002fe200078f28ff */
[----:B------:R-:W-:Y:S01]  /*29c0*/  @UP0 ULDC UR4, c[0x0][0x44c] ;  /* 0x0001130000040ab9 */ /* 0x000fe20000000800 */
[--C-:B------:R-:W-:Y:S01]  /*29d0*/  SHF.R.S32.HI R6, RZ, 0x2, R13.reuse ;  /* 0x00000002ff067819 */ /* 0x100fe2000001140d */
[C---:B------:R-:W-:Y:S01]  /*29e0*/  FMUL.FTZ R91, R0.reuse, R91 ;  /* 0x0000005b005b7220 */ /* 0x040fe20000410000 */
[----:B------:R-:W-:Y:S01]  /*29f0*/  SHF.R.S32.HI R61, RZ, 0x1f, R13 ;  /* 0x0000001fff3d7819 */ /* 0x000fe2000001140d */
[C---:B------:R-:W-:Y:S01]  /*2a00*/  FMUL.FTZ R66, R0.reuse, R66 ;  /* 0x0000004200427220 */ /* 0x040fe20000410000 */
[----:B------:R-:W-:Y:S01]  /*2a10*/  PLOP3.LUT P2, PT, PT, PT, UP0, 0x80, 0x0 ;  /* 0x000000000000781c */ /* 0x000fe20003f4f008 */
[----:B------:R-:W-:Y:S01]  /*2a20*/  MUFU.TANH R77, R86 ;  /* 0x00000056004d7308 */ /* 0x000fe20000002400 */
[C---:B0-----:R-:W-:Y:S01]  /*2a30*/  FMUL.FTZ R74, R0.reuse, R56 ;  /* 0x00000038004a7220 */ /* 0x041fe20000410000 */
[C---:B------:R-:W-:Y:S01]  /*2a40*/  FMUL.FTZ R56, R0.reuse, R57 ;  /* 0x0000003900387220 */ /* 0x040fe20000410000 */
[C---:B------:R-:W-:Y:S01]  /*2a50*/  FMUL.FTZ R57, R0.reuse, R60 ;  /* 0x0000003c00397220 */ /* 0x040fe20000410000 */
[----:B------:R-:W-:Y:S01]  /*2a60*/  SHF.R.S32.HI R60, RZ, 0x5, R59 ;  /* 0x00000005ff3c7819 */ /* 0x000fe2000001143b */
[C---:B------:R-:W-:Y:S01]  /*2a70*/  FMUL.FTZ R15, R0.reuse, R72 ;  /* 0x00000048000f7220 */ /* 0x040fe20000410000 */
[----:B------:R-:W-:Y:S01]  /*2a80*/  LEA.HI R61, R61, R6, RZ, 0x3 ;  /* 0x000000063d3d7211 */ /* 0x000fe200078f18ff */
[C---:B------:R-:W-:Y:S01]  /*2a90*/  FMUL.FTZ R94, R0.reuse, R94 ;  /* 0x0000005e005e7220 */ /* 0x040fe20000410000 */
[----:B------:R0:W-:Y:S01]  /*2aa0*/  MUFU.TANH R86, R62 ;  /* 0x0000003e00567308 */ /* 0x0001e20000002400 */
[C---:B------:R-:W-:Y:S01]  /*2ab0*/  FMUL.FTZ R10, R0.reuse, R96 ;  /* 0x00000060000a7220 */ /* 0x040fe20000410000 */
[----:B------:R-:W-:Y:S01]  /*2ac0*/  LOP3.LUT R61, R61, 0xfffffff8, RZ, 0xc0, !PT ;  /* 0xfffffff83d3d7812 */ /* 0x000fe200078ec0ff */
[C---:B------:R-:W-:Y:S01]  /*2ad0*/  FMUL.FTZ R72, R0.reuse, R85 ;  /* 0x0000005500487220 */ /* 0x040fe20000410000 */
[C---:B------:R-:W-:Y:S01]  /*2ae0*/  FMUL.FTZ R95, R0.reuse, R95 ;  /* 0x0000005f005f7220 */ /* 0x040fe20000410000 */
[----:B------:R-:W-:Y:S01]  /*2af0*/  ULDC UR11, c[0x0][0x288] ;  /* 0x0000a200000b7ab9 */ /* 0x000fe20000000800 */
[C---:B------:R-:W-:Y:S01]  /*2b00*/  FMUL.FTZ R98, R0.reuse, R98 ;  /* 0x0000006200627220 */ /* 0x040fe20000410000 */
[----:B------:R-:W-:Y:S01]  /*2b10*/  FMUL.FTZ R99, R0, R99 ;  /* 0x0000006300637220 */ /* 0x000fe20000410000 */
[----:B------:R1:W-:Y:S01]  /*2b20*/  MUFU.TANH R92, R63 ;  /* 0x0000003f005c7308 */ /* 0x0003e20000002400 */
[----:B0-----:R-:W-:Y:S01]  /*2b30*/  LEA.HI R62, R106, R106, RZ, 0x1 ;  /* 0x0000006a6a3e7211 */ /* 0x001fe200078f08ff */
[C---:B------:R-:W-:Y:S01]  /*2b40*/  FMUL.FTZ R102, R0.reuse, R102 ;  /* 0x0000006600667220 */ /* 0x040fe20000410000 */
[C---:B------:R-:W-:Y:S01]  /*2b50*/  FMUL.FTZ R11, R0.reuse, R97 ;  /* 0x00000061000b7220 */ /* 0x040fe20000410000 */
[C---:B------:R-:W-:Y:S01]  /*2b60*/  FMUL.FTZ R103, R0.reuse, R103 ;  /* 0x0000006700677220 */ /* 0x040fe20000410000 */
[C---:B------:R-:W-:Y:S01]  /*2b70*/  FMUL.FTZ R70, R0.reuse, R70 ;  /* 0x0000004600467220 */ /* 0x040fe20000410000 */
[C---:B------:R-:W-:Y:S01]  /*2b80*/  FMUL.FTZ R9, R0.reuse, R93 ;  /* 0x0000005d00097220 */ /* 0x040fe20000410000 */
[----:B------:R-:W-:Y:S01]  /*2b90*/  FMUL.FTZ R75, R0, R75 ;  /* 0x0000004b004b7220 */ /* 0x000fe20000410000 */
[----:B------:R0:W-:Y:S01]  /*2ba0*/  MUFU.TANH R96, R66 ;  /* 0x0000004200607308 */ /* 0x0001e20000002400 */
[----:B-1----:R-:W-:Y:S01]  /*2bb0*/  LOP3.LUT R63, R62, 0x3fffffe, RZ, 0xc0, !PT ;  /* 0x03fffffe3e3f7812 */ /* 0x002fe200078ec0ff */
[----:B------:R-:W-:Y:S01]  /*2bc0*/  FMUL.FTZ R14, R0, R101 ;  /* 0x00000065000e7220 */ /* 0x000fe20000410000 */
[----:B------:R-:W-:Y:S01]  /*2bd0*/  LEA R62, R60, UR39, 0x4 ;  /* 0x000000273c3e7c11 */ /* 0x000fe2000f8e20ff */
[----:B------:R-:W-:Y:S01]  /*2be0*/  FMUL.FTZ R78, R0, R78 ;  /* 0x0000004e004e7220 */ /* 0x000fe20000410000 */
[----:B------:R-:W-:Y:S01]  /*2bf0*/  LEA.HI R60, R105, R105, RZ, 0x1 ;  /* 0x00000069693c7211 */ /* 0x000fe200078f08ff */
[----:B------:R-:W-:Y:S01]  /*2c00*/  IMAD.IADD R63, R106, 0x1, -R63 ;  /* 0x000000016a3f7824 */ /* 0x000fe200078e0a3f */
[----:B------:R-:W-:Y:S01]  /*2c10*/  IADD3 R62, R62, R6, -R61 ;  /* 0x000000063e3e7210 */ /* 0x000fe20007ffe83d */
[----:B------:R-:W1:Y:S01]  /*2c20*/  MUFU.TANH R90, R90 ;  /* 0x0000005a005a7308 */ /* 0x000e620000002400 */
[----:B------:R-:W-:Y:S01]  /*2c30*/  LOP3.LUT R60, R60, 0x1ffffffe, RZ, 0xc0, !PT ;  /* 0x1ffffffe3c3c7812 */ /* 0x000fe200078ec0ff */
[C---:B------:R-:W-:Y:S01]  /*2c40*/  FMUL.FTZ R79, R0.reuse, R79 ;  /* 0x0000004f004f7220 */ /* 0x040fe20000410000 */
[----:B------:R-:W-:Y:S01]  /*2c50*/  FMUL.FTZ R83, R0, R83 ;  /* 0x0000005300537220 */ /* 0x000fe20000410000 */
[----:B------:R-:W-:Y:S01]  /*2c60*/  IMAD R63, R63, 0x40, R62 ;  /* 0x000000403f3f7824 */ /* 0x000fe200078e023e */
[----:B------:R-:W-:Y:S01]  /*2c70*/  LOP3.LUT R62, R13, 0x7ffffffc, RZ, 0xc0, !PT ;  /* 0x7ffffffc0d3e7812 */ /* 0x000fe200078ec0ff */
[----:B------:R-:W-:-:S02]  /*2c80*/  IMAD.IADD R6, R105, 0x1, -R60 ;  /* 0x0000000169067824 */ /* 0x000fc400078e0a3c */
[C---:B------:R-:W-:Y:S01]  /*2c90*/  FMUL.FTZ R60, R0.reuse, R68 ;  /* 0x00000044003c7220 */ /* 0x040fe20000410000 */
[----:B------:R-:W2:Y:S01]  /*2ca0*/  MUFU.TANH R91, R91 ;  /* 0x0000005b005b7308 */ /* 0x000ea20000002400 */
[----:B------:R-:W-:Y:S01]  /*2cb0*/  FMUL.FTZ R20, R0, R76 ;  /* 0x0000004c00147220 */ /* 0x000fe20000410000 */
[----:B------:R-:W-:Y:S02]  /*2cc0*/  IMAD R6, R6, 0x8, R63 ;  /* 0x0000000806067824 */ /* 0x000fe400078e023f */
[C---:B------:R-:W-:Y:S01]  /*2cd0*/  FMUL.FTZ R5, R0.reuse, R89 ;  /* 0x0000005900057220 */ /* 0x040fe20000410000 */
[----:B------:R-:W-:Y:S02]  /*2ce0*/  IMAD.IADD R7, R7, 0x1, -R62 ;  /* 0x0000000107077824 */ /* 0x000fe400078e0a3e */
[----:B------:R-:W-:Y:S01]  /*2cf0*/  FMUL.FTZ R87, R0, R87 ;  /* 0x0000005700577220 */ /* 0x000fe20000410000 */
[----:B------:R-:W-:Y:S01]  /*2d00*/  @P1 IMAD.HI.U32 R61, R6, UR4, RZ ;  /* 0x00000004063d1c27 */ /* 0x000fe2000f8e00ff */
[----:B------:R-:W-:Y:S01]  /*2d10*/  @UP0 ULDC UR4, c[0x0][0x450] ;  /* 0x0001140000040ab9 */ /* 0x000fe20000000800 */
[----:B------:R-:W-:Y:S02]  /*2d20*/  MUFU.TANH R94, R94 ;  /* 0x0000005e005e7308 */ /* 0x000fe40000002400 */
[----:B------:R-:W-:Y:S01]  /*2d30*/  FMUL.FTZ R22, R0, R80 ;  /* 0x0000005000167220 */ /* 0x000fe20000410000 */
[----:B------:R-:W-:Y:S01]  /*2d40*/  IMAD.MOV.U32 R64, RZ, RZ, R6 ;  /* 0x000000ffff407224 */ /* 0x000fe200078e0006 */
[----:B------:R-:W-:Y:S01]  /*2d50*/  @P2 SHF.R.U32.HI R64, RZ, UR4, R61 ;  /* 0x00000004ff402c19 */ /* 0x000fe2000801163d */
[----:B------:R-:W-:Y:S01]  /*2d60*/  UIMAD UR4, UR40, -0xa0, UR41 ;  /* 0xffffff60280478a4 */ /* 0x000fe2000f8e0229 */
[----:B------:R-:W-:-:S02]  /*2d70*/  IMAD.U32 R62, RZ, RZ, UR5 ;  /* 0x00000005ff3e7e24 */ /* 0x000fc4000f8e00ff */
[C---:B------:R-:W-:Y:S01]  /*2d80*/  FMUL.FTZ R71, R0.reuse, R71 ;  /* 0x0000004700477220 */ /* 0x040fe20000410000 */
[C---:B------:R-:W-:Y:S01]  /*2d90*/  FMUL.FTZ R67, R0.reuse, R67 ;  /* 0x0000004300437220 */ /* 0x040fe20000410000 */
[----:B------:R-:W3:Y:S01]  /*2da0*/  SHFL.IDX PT, R63, R64, 0x1, 0x1c1f ;  /* 0x003c1f00403f7f89 */ /* 0x000ee200000e0000 */
[----:B------:R-:W-:Y:S01]  /*2db0*/  UIADD3 UR4, UR4, 0xa0, URZ ;  /* 0x000000a004047890 */ /* 0x000fe2000fffe03f */
[----:B------:R-:W-:Y:S01]  /*2dc0*/  IMAD R85, R7, -0x2, R62 ;  /* 0xfffffffe07557824 */ /* 0x000fe200078e023e */
[----:B------:R-:W4:Y:S01]  /*2dd0*/  MUFU.TANH R95, R95 ;  /* 0x0000005f005f7308 */ /* 0x000f220000002400 */
[----:B------:R-:W-:Y:S02]  /*2de0*/  IMAD.U32 R62, RZ, RZ, UR41 ;  /* 0x00000029ff3e7e24 */ /* 0x000fe4000f8e00ff */
[C---:B------:R-:W-:Y:S01]  /*2df0*/  FMUL.FTZ R12, R0.reuse, R100 ;  /* 0x00000064000c7220 */ /* 0x040fe20000410000 */
[----:B------:R-:W-:Y:S01]  /*2e00*/  FMUL.FTZ R61, R0, R69 ;  /* 0x00000045003d7220 */ /* 0x000fe20000410000 */
[----:B0-----:R-:W-:-:S02]  /*2e10*/  IMAD.U32 R66, RZ, RZ, UR4 ;  /* 0x00000004ff427e24 */ /* 0x001fc4000f8e00ff */
[C---:B------:R-:W-:Y:S01]  /*2e20*/  FMUL.FTZ R59, R0.reuse, R65 ;  /* 0x00000041003b7220 */ /* 0x040fe20000410000 */
[----:B------:R-:W-:Y:S01]  /*2e30*/  IADD3 R85, R85, -UR11, R62 ;  /* 0x8000000b55557c10 */ /* 0x000fe2000fffe03e */
[C---:B------:R-:W-:Y:S01]  /*2e40*/  FMUL.FTZ R42, R0.reuse, R42 ;  /* 0x0000002a002a7220 */ /* 0x040fe20000410000 */
[----:B------:R-:W-:Y:S01]  /*2e50*/  IMAD R66, R7, -0x2, R66 ;  /* 0xfffffffe07427824 */ /* 0x000fe200078e0242 */
        /* <DEDUP_REMOVED lines=8> */
[----:B------:R4:W5:Y:S01]  /*2ee0*/  MUFU.TANH R97, R99 ;  /* 0x0000006300617308 */ /* 0x0009620000002400 */
[C---:B------:R-:W-:Y:S01]  /*2ef0*/  FMUL.FTZ R13, R0.reuse, R27 ;  /* 0x0000001b000d7220 */ /* 0x040fe20000410000 */
[C---:B------:R-:W-:Y:S01]  /*2f00*/  FMUL.FTZ R51, R0.reuse, R51 ;  /* 0x0000003300337220 */ /* 0x040fe20000410000 */
[C---:B------:R-:W-:Y:S01]  /*2f10*/  FMUL.FTZ R54, R0.reuse, R54 ;  /* 0x0000003600367220 */ /* 0x040fe20000410000 */
[----:B---3--:R-:W-:Y:S01]  /*2f20*/  VIADDMNMX R68, R63, R85, R66, PT ;  /* 0x000000553f447246 */ /* 0x008fe20003800142 */
[C---:B------:R-:W-:Y:S01]  /*2f30*/  FMUL.FTZ R55, R0.reuse, R55 ;  /* 0x0000003700377220 */ /* 0x040fe20000410000 */
[C---:B------:R-:W-:Y:S01]  /*2f40*/  FMUL.FTZ R33, R0.reuse, R33 ;  /* 0x0000002100217220 */ /* 0x040fe20000410000 */
[----:B------:R-:W-:Y:S01]  /*2f50*/  FMUL.FTZ R24, R0, R24 ;  /* 0x0000001800187220 */ /* 0x000fe20000410000 */
[C---:B------:R-:W-:Y:S01]  /*2f60*/  ISETP.GT.AND P1, PT, R68.reuse, RZ, PT ;  /* 0x000000ff4400720c */ /* 0x040fe20003f24270 */
[----:B------:R-:W3:Y:S01]  /*2f70*/  MUFU.TANH R102, R102 ;  /* 0x0000006600667308 */ /* 0x000ee20000002400 */
[C---:B------:R-:W-:Y:S01]  /*2f80*/  ISETP.GT.AND P2, PT, R68.reuse, 0x1, PT ;  /* 0x000000014400780c */ /* 0x040fe20003f44270 */
[----:B------:R-:W-:Y:S01]  /*2f90*/  ULDC UR10, c[0x0][0x988] ;  /* 0x00026200000a7ab9 */ /* 0x000fe20000000800 */
[----:B------:R-:W-:Y:S01]  /*2fa0*/  ISETP.GT.AND P3, PT, R68, 0x8, PT ;  /* 0x000000084400780c */ /* 0x000fe20003f64270 */
[----:B------:R-:W-:Y:S01]  /*2fb0*/  FMUL.FTZ R48, R0, R48 ;  /* 0x0000003000307220 */ /* 0x000fe20000410000 */
[----:B-1----:R-:W-:Y:S01]  /*2fc0*/  FSEL R107, R90, -INF , P1 ;  /* 0xff8000005a6b7808 */ /* 0x002fe20000800000 */
[----:B------:R-:W-:Y:S01]  /*2fd0*/  FMUL.FTZ R52, R0, R52 ;  /* 0x0000003400347220 */ /* 0x000fe20000410000 */
[----:B--2---:R-:W-:Y:S01]  /*2fe0*/  FSEL R105, R91, -INF , P2 ;  /* 0xff8000005b697808 */ /* 0x004fe20001000000 */
[----:B------:R1:W2:Y:S01]  /*2ff0*/  MUFU.TANH R93, R103 ;  /* 0x00000067005d7308 */ /* 0x0002a20000002400 */
[----:B------:R-:W-:Y:S01]  /*3000*/  ISETP.GT.AND P1, PT, R68, 0x9, PT ;  /* 0x000000094400780c */ /* 0x000fe20003f24270 */
[----:B------:R-:W-:Y:S01]  /*3010*/  FMUL.FTZ R37, R0, R37 ;  /* 0x0000002500257220 */ /* 0x000fe20000410000 */
[----:B------:R-:W-:Y:S01]  /*3020*/  ISETP.GT.AND P2, PT, R68, 0x10, PT ;  /* 0x000000104400780c */ /* 0x000fe20003f44270 */
[C---:B------:R-:W-:Y:S01]  /*3030*/  FMUL.FTZ R36, R0.reuse, R36 ;  /* 0x0000002400247220 */ /* 0x040fe20000410000 */
[----:B----4-:R-:W-:Y:S01]  /*3040*/  FSEL R99, R95, -INF , P1 ;  /* 0xff8000005f637808 */ /* 0x010fe20000800000 */
[----:B------:R-:W-:Y:S01]  /*3050*/  FMUL.FTZ R49, R0, R49 ;  /* 0x0000003100317220 */ /* 0x000fe20000410000 */
[----:B------:R-:W-:Y:S01]  /*3060*/  ISETP.GT.AND P1, PT, R68, 0x11, PT ;  /* 0x000000114400780c */ /* 0x000fe20003f24270 */
[----:B------:R4:W-:Y:S01]  /*3070*/  MUFU.TANH R104, R70 ;  /* 0x0000004600687308 */ /* 0x0009e20000002400 */
[----:B-1----:R-:W-:Y:S01]  /*3080*/  FSEL R103, R94, -INF , P3 ;  /* 0xff8000005e677808 */ /* 0x002fe20001800000 */
[----:B------:R-:W-:Y:S01]  /*3090*/  FMUL.FTZ R53, R0, R53 ;  /* 0x0000003500357220 */ /* 0x000fe20000410000 */
[----:B0-----:R-:W-:Y:S01]  /*30a0*/  FSEL R101, R98, -INF , P2 ;  /* 0xff80000062657808 */ /* 0x001fe20001000000 */
[----:B------:R-:W-:Y:S01]  /*30b0*/  FMUL.FTZ R25, R0, R25 ;  /* 0x0000001900197220 */ /* 0x000fe20000410000 */
[----:B------:R-:W-:Y:S01]  /*30c0*/  ISETP.GT.AND P2, PT, R68, 0x18, PT ;  /* 0x000000184400780c */ /* 0x000fe20003f44270 */
[C---:B------:R-:W-:Y:S01]  /*30d0*/  FMUL.FTZ R28, R0.reuse, R28 ;  /* 0x0000001c001c7220 */ /* 0x040fe20000410000 */
[----:B-----5:R-:W-:Y:S01]  /*30e0*/  FSEL R97, R97, -INF , P1 ;  /* 0xff80000061617808 */ /* 0x020fe20000800000 */
[----:B------:R-:W0:Y:S01]  /*30f0*/  MUFU.TANH R75, R75 ;  /* 0x0000004b004b7308 */ /* 0x000e220000002400 */
[----:B----4-:R-:W-:Y:S01]  /*3100*/  FMNMX.FTZ R70, R107, R105, !PT ;  /* 0x000000696b467209 */ /* 0x010fe20007810000 */
[----:B------:R-:W-:Y:S01]  /*3110*/  FMUL.FTZ R29, R0, R29 ;  /* 0x0000001d001d7220 */ /* 0x000fe20000410000 */
[----:B------:R-:W-:Y:S01]  /*3120*/  ISETP.GT.AND P1, PT, R68, 0x19, PT ;  /* 0x000000194400780c */ /* 0x000fe20003f24270 */
[----:B------:R-:W-:Y:S01]  /*3130*/  FMUL.FTZ R32, R0, R32 ;  /* 0x0000002000207220 */ /* 0x000fe20000410000 */
[----:B------:R-:W-:Y:S01]  /*3140*/  FMNMX.FTZ R70, R103, R70, !PT ;  /* 0x0000004667467209 */ /* 0x000fe20007810000 */
[----:B------:R-:W-:Y:S01]  /*3150*/  @UP0 ULDC UR4, c[0x0][0x44c] ;  /* 0x0001130000040ab9 */ /* 0x000fe20000000800 */
[----:B---3--:R-:W-:Y:S01]  /*3160*/  FSEL R95, R102, -INF , P2 ;  /* 0xff800000665f7808 */ /* 0x008fe20001000000 */
[----:B------:R-:W-:Y:S01]  /*3170*/  MUFU.TANH R78, R78 ;  /* 0x0000004e004e7308 */ /* 0x000fe20000002400 */
[----:B------:R-:W-:Y:S01]  /*3180*/  FMNMX.FTZ R70, R99, R70, !PT ;  /* 0x0000004663467209 */ /* 0x000fe20007810000 */
[----:B------:R-:W-:Y:S01]  /*3190*/  UIMAD.WIDE.U32 UR4, UR39, UR4, URZ ;  /* 0x00000004270472a5 */ /* 0x000fe2000f8e003f */
[C---:B------:R-:W-:Y:S01]  /*31a0*/  ISETP.GT.AND P2, PT, R68.reuse, 0x20, PT ;  /* 0x000000204400780c */ /* 0x040fe20003f44270 */
[----:B------:R-:W-:Y:S01]  /*31b0*/  @UP0 ULDC UR14, c[0x0][0x450] ;  /* 0x00011400000e0ab9 */ /* 0x000fe20000000800 */
[----:B------:R-:W-:Y:S01]  /*31c0*/  FMNMX.FTZ R70, R101, R70, !PT ;  /* 0x0000004665467209 */ /* 0x000fe20007810000 */
[----:B------:R-:W-:Y:S01]  /*31d0*/  @UP0 USHF.R.U32.HI UR39, URZ, UR14, UR5 ;  /* 0x0000000e3f270299 */ /* 0x000fe20008011605 */
[----:B--2---:R-:W-:Y:S01]  /*31e0*/  FSEL R93, R93, -INF , P1 ;  /* 0xff8000005d5d7808 */ /* 0x004fe20000800000 */
[----:B------:R-:W1:Y:S01]  /*31f0*/  MUFU.TANH R79, R79 ;  /* 0x0000004f004f7308 */ /* 0x000e620000002400 */
[----:B------:R-:W-:Y:S01]  /*3200*/  FMNMX.FTZ R70, R97, R70, !PT ;  /* 0x0000004661467209 */ /* 0x000fe20007810000 */
[----:B------:R-:W-:Y:S01]  /*3210*/  UIADD3 UR4, UR39, -UR11, UR41 ;  /* 0x8000000b27047290 */ /* 0x000fe2000fffe029 */
[----:B------:R-:W-:Y:S01]  /*3220*/  ISETP.GT.AND P1, PT, R68, 0x21, PT ;  /* 0x000000214400780c */ /* 0x000fe20003f24270 */
[----:B------:R-:W-:Y:S01]  /*3230*/  UIADD3 UR6, UR40, -0x2, URZ ;  /* 0xfffffffe28067890 */ /* 0x000fe2000fffe03f */
[----:B------:R-:W-:Y:S01]  /*3240*/  FMNMX.FTZ R70, R95, R70, !PT ;  /* 0x000000465f467209 */ /* 0x000fe20007810000 */
[----:B------:R-:W-:Y:S01]  /*3250*/  UIMAD.WIDE UR4, UR4, 0x66666667, URZ ;  /* 0x66666667040478a5 */ /* 0x000fe2000f8e023f */
[----:B------:R-:W-:Y:S01]  /*3260*/  FSEL R91, R88, -INF , P2 ;  /* 0xff800000585b7808 */ /* 0x000fe20001000000 */
[----:B------:R1:W2:Y:S01]  /*3270*/  MUFU.TANH R76, R83 ;  /* 0x00000053004c7308 */ /* 0x0002a20000002400 */
[----:B------:R-:W-:Y:S01]  /*3280*/  FMNMX.FTZ R70, R93, R70, !PT ;  /* 0x000000465d467209 */ /* 0x000fe20007810000 */
[----:B------:R-:W-:Y:S01]  /*3290*/  USHF.R.U32.HI UR4, URZ, 0x1f, UR5 ;  /* 0x0000001f3f047899 */ /* 0x000fe20008011605 */
[C---:B------:R-:W-:Y:S01]  /*32a0*/  ISETP.GT.AND P2, PT, R68.reuse, 0x28, PT ;  /* 0x000000284400780c */ /* 0x040fe20003f44270 */
[----:B------:R-:W-:Y:S01]  /*32b0*/  UIADD3 UR7, UR38, 0x33440, URZ ;  /* 0x0003344026077890 */ /* 0x000fe2000fffe03f */
[----:B0-----:R-:W-:Y:S01]  /*32c0*/  FSEL R89, R75, -INF , P1 ;  /* 0xff8000004b597808 */ /* 0x001fe20000800000 */
[----:B------:R-:W-:Y:S01]  /*32d0*/  ULEA.HI.SX32 UR4, UR5, UR4, 0x1a ;  /* 0x0000000405047291 */ /* 0x000fe2000f8fd23f */
[----:B------:R-:W-:Y:S01]  /*32e0*/  FMNMX.FTZ R70, R91, R70, !PT ;  /* 0x000000465b467209 */ /* 0x000fe20007810000 */
[----:B------:R0:W3:Y:S01]  /*32f0*/  MUFU.TANH R80, R87 ;  /* 0x0000005700507308 */ /* 0x0000e20000002400 */
[C---:B------:R-:W-:Y:S01]  /*3300*/  ISETP.GT.AND P1, PT, R68.reuse, 0x29, PT ;  /* 0x000000294400780c */ /* 0x040fe20003f24270 */
[----:B------:R-:W-:Y:S01]  /*3310*/  UISETP.LT.AND UP0, UPT, UR58, UR4, UPT ;  /* 0x000000043a00728c */ /* 0x000fe2000bf01270 */
[----:B------:R-:W-:Y:S01]  /*3320*/  FMNMX.FTZ R70, R89, R70, !PT ;  /* 0x0000004659467209 */ /* 0x000fe20007810000 */
[----:B------:R-:W-:Y:S01]  /*3330*/  UPRMT UR7, UR42, 0x654, UR7 ;  /* 0x000006542a077896 */ /* 0x000fe20008000007 */
[----:B-1----:R-:W-:Y:S01]  /*3340*/  FSEL R83, R79, -INF , P1 ;  /* 0xff8000004f537808 */ /* 0x002fe20000800000 */
[----:B------:R-:W-:Y:S01]  /*3350*/  USEL UR53, UR58, UR4, !UP0 ;  /* 0x000000043a357287 */ /* 0x000fe2000c000000 */
[----:B------:R-:W-:Y:S01]  /*3360*/  ISETP.GT.AND P1, PT, R68, 0x31, PT ;  /* 0x000000314400780c */ /* 0x000fe20003f24270 */
[----:B------:R1:W-:Y:S01]  /*3370*/  MUFU.TANH R106, R71 ;  /* 0x00000047006a7308 */ /* 0x0003e20000002400 */
[----:B0-----:R-:W-:Y:S01]  /*3380*/  FSEL R87, R78, -INF , P2 ;  /* 0xff8000004e577808 */ /* 0x001fe20001000000 */
[----:B------:R-:W-:Y:S01]  /*3390*/  UISETP.GE.AND UP0, UPT, UR6, UR53, UPT ;  /* 0x000000350600728c */ /* 0x000fe2000bf06270 */
[C---:B------:R-:W-:Y:S01]  /*33a0*/  ISETP.GT.AND P2, PT, R68.reuse, 0x30, PT ;  /* 0x000000304400780c */ /* 0x040fe20003f44270 */
[----:B------:R-:W0:Y:S01]  /*33b0*/  S2UR UR60, SR_CgaCtaId ;  /* 0x00000000003c79c3 */ /* 0x000e220000008800 */
[----:B------:R-:W-:Y:S01]  /*33c0*/  FMNMX.FTZ R70, R87, R70, !PT ;  /* 0x0000004657467209 */ /* 0x000fe20007810000 */
[----:B------:R-:W-:Y:S01]  /*33d0*/  UMOV UR4, URZ ;  /* 0x0000003f00047c82 */ /* 0x000fe20008000000 */
[----:B------:R-:W-:Y:S01]  /*33e0*/  FSEL R81, R81, -INF , P2 ;  /* 0xff80000051517808 */ /* 0x000fe20001000000 */
[----:B------:R-:W4:Y:S01]  /*33f0*/  MUFU.TANH R100, R67 ;  /* 0x0000004300647308 */ /* 0x000f220000002400 */
[----:B------:R-:W-:Y:S01]  /*3400*/  FMNMX.FTZ R70, R83, R70, !PT ;  /* 0x0000004653467209 */ /* 0x000fe20007810000 */
[----:B------:R-:W-:Y:S01]  /*3410*/  UMOV UR5, URZ ;  /* 0x0000003f00057c82 */ /* 0x000fe20008000000 */
[----:B------:R-:W-:Y:S01]  /*3420*/  ISETP.GT.AND P2, PT, R68, 0x38, PT ;  /* 0x000000384400780c */ /* 0x000fe20003f44270 */
[----:B------:R-:W-:Y:S01]  /*3430*/  SYNCS.ARRIVE.TRANS64.RED.A1T0 RZ, [UR7], RZ ;  /* 0x000000ffffff79a7 */ /* 0x000fe20008100407 */
[----:B--2---:R-:W-:-:S02]  /*3440*/  FSEL R79, R76, -INF , P1 ;  /* 0xff8000004c4f7808 */ /* 0x004fc40000800000 */
[----:B------:R-:W-:Y:S02]  /*3450*/  CS2R R112, SRZ ;  /* 0x0000000000707805 */ /* 0x000fe4000001ff00 */
[----:B------:R-:W-:Y:S01]  /*3460*/  FMNMX.FTZ R70, R81, R70, !PT ;  /* 0x0000004651467209 */ /* 0x000fe20007810000 */
[----:B------:R-:W2:Y:S01]  /*3470*/  MUFU.TANH R90, R42 ;  /* 0x0000002a005a7308 */ /* 0x000ea20000002400 */
[----:B------:R-:W-:Y:S02]  /*3480*/  ISETP.GT.AND P1, PT, R68, 0x39, PT ;  /* 0x000000394400780c */ /* 0x000fe40003f24270 */
[----:B------:R-:W-:Y:S02]  /*3490*/  CS2R R114, SRZ ;  /* 0x0000000000727805 */ /* 0x000fe4000001ff00 */
[----:B------:R-:W-:Y:S02]  /*34a0*/  FSEL R77, R77, -INF , P2 ;  /* 0xff8000004d4d7808 */ /* 0x000fe40001000000 */
[----:B------:R-:W-:-:S02]  /*34b0*/  CS2R R116, SRZ ;  /* 0x0000000000747805 */ /* 0x000fc4000001ff00 */
[----:B------:R-:W-:Y:S02]  /*34c0*/  FMNMX.FTZ R70, R79, R70, !PT ;  /* 0x000000464f467209 */ /* 0x000fe40007810000 */
[----:B------:R-:W-:Y:S02]  /*34d0*/  CS2R R118, SRZ ;  /* 0x0000000000767805 */ /* 0x000fe4000001ff00 */
[----:B------:R-:W-:Y:S01]  /*34e0*/  ISETP.GT.AND P2, PT, R68, 0x40, PT ;  /* 0x000000404400780c */ /* 0x000fe20003f44270 */
[----:B------:R5:W0:Y:S01]  /*34f0*/  MUFU.TANH R94, R43 ;  /* 0x0000002b005e7308 */ /* 0x000a220000002400 */
[----:B---3--:R-:W-:Y:S02]  /*3500*/  FSEL R75, R80, -INF , P1 ;  /* 0xff800000504b7808 */ /* 0x008fe40000800000 */
[----:B------:R-:W-:Y:S02]  /*3510*/  FMNMX.FTZ R70, R77, R70, !PT ;  /* 0x000000464d467209 */ /* 0x000fe40007810000 */
[----:B------:R-:W-:-:S02]  /*3520*/  ISETP.GT.AND P1, PT, R68, 0x41, PT ;  /* 0x000000414400780c */ /* 0x000fc40003f24270 */
[----:B-1----:R-:W-:Y:S01]  /*3530*/  FSEL R71, R82, -INF , P2 ;  /* 0xff80000052477808 */ /* 0x002fe20001000000 */
[----:B------:R4:W-:Y:S01]  /*3540*/  MUFU.TANH R78, R50 ;  /* 0x00000032004e7308 */ /* 0x0009e20000002400 */
[----:B------:R-:W-:Y:S01]  /*3550*/  FMNMX.FTZ R70, R75, R70, !PT ;  /* 0x000000464b467209 */ /* 0x000fe20007810000 */
[----:B-----5:R-:W-:Y:S01]  /*3560*/  FMUL.FTZ R43, R0, R30 ;  /* 0x0000001e002b7220 */ /* 0x020fe20000410000 */
[----:B------:R-:W-:Y:S02]  /*3570*/  ISETP.GT.AND P2, PT, R68, 0x48, PT ;  /* 0x000000484400780c */ /* 0x000fe40003f44270 */
[----:B------:R-:W-:Y:S02]  /*3580*/  FSEL R69, R84, -INF , P1 ;  /* 0xff80000054457808 */ /* 0x000fe40000800000 */
[----:B------:R-:W-:Y:S01]  /*3590*/  FMNMX.FTZ R70, R71, R70, !PT ;  /* 0x0000004647467209 */ /* 0x000fe20007810000 */
[----:B------:R1:W3:Y:S01]  /*35a0*/  MUFU.TANH R88, R46 ;  /* 0x0000002e00587308 */ /* 0x0002e20000002400 */
[----:B------:R-:W-:-:S02]  /*35b0*/  ISETP.GT.AND P1, PT, R68, 0x49, PT ;  /* 0x000000494400780c */ /* 0x000fc40003f24270 */
[----:B------:R-:W-:Y:S02]  /*35c0*/  FSEL R67, R86, -INF , P2 ;  /* 0xff80000056437808 */ /* 0x000fe40001000000 */
[----:B------:R-:W-:Y:S02]  /*35d0*/  FMNMX.FTZ R70, R69, R70, !PT ;  /* 0x0000004645467209 */ /* 0x000fe40007810000 */
[----:B------:R-:W-:Y:S01]  /*35e0*/  ISETP.GT.AND P2, PT, R68, 0x50, PT ;  /* 0x000000504400780c */ /* 0x000fe20003f44270 */
[----:B------:R-:W5:Y:S01]  /*35f0*/  MUFU.TANH R47, R47 ;  /* 0x0000002f002f7308 */ /* 0x000f620000002400 */
[----:B------:R-:W-:Y:S02]  /*3600*/  FSEL R65, R92, -INF , P1 ;  /* 0xff8000005c417808 */ /* 0x000fe40000800000 */
[----:B------:R-:W-:Y:S02]  /*3610*/  FMNMX.FTZ R70, R67, R70, !PT ;  /* 0x0000004643467209 */ /* 0x000fe40007810000 */
[----:B------:R-:W-:-:S02]  /*3620*/  ISETP.GT.AND P1, PT, R68, 0x51, PT ;  /* 0x000000514400780c */ /* 0x000fc40003f24270 */
[----:B------:R-:W-:Y:S01]  /*3630*/  FSEL R63, R96, -INF , P2 ;  /* 0xff800000603f7808 */ /* 0x000fe20001000000 */
[----:B------:R2:W-:Y:S01]  /*3640*/  MUFU.TANH R80, R26 ;  /* 0x0000001a00507308 */ /* 0x0005e20000002400 */
[----:B------:R-:W-:Y:S02]  /*3650*/  FMNMX.FTZ R70, R65, R70, !PT ;  /* 0x0000004641467209 */ /* 0x000fe40007810000 */
[----:B------:R-:W-:Y:S02]  /*3660*/  ISETP.GT.AND P2, PT, R68, 0x58, PT ;  /* 0x000000584400780c */ /* 0x000fe40003f44270 */
[----:B----4-:R-:W-:Y:S02]  /*3670*/  FSEL R50, R100, -INF , P1 ;  /* 0xff80000064327808 */ /* 0x010fe40000800000 */
[----:B------:R-:W-:Y:S01]  /*3680*/  FMNMX.FTZ R41, R63, R70, !PT ;  /* 0x000000463f297209 */ /* 0x000fe20007810000 */
[----:B------:R-:W4:Y:S01]  /*3690*/  MUFU.TANH R76, R51 ;  /* 0x00000033004c7308 */ /* 0x000f220000002400 */
[----:B------:R-:W-:-:S02]  /*36a0*/  ISETP.GT.AND P1, PT, R68, 0x59, PT ;  /* 0x000000594400780c */ /* 0x000fc40003f24270 */
[----:B------:R-:W-:Y:S02]  /*36b0*/  FSEL R42, R104, -INF , P2 ;  /* 0xff800000682a7808 */ /* 0x000fe40001000000 */
[----:B------:R-:W-:Y:S02]  /*36c0*/  FMNMX.FTZ R41, R50, R41, !PT ;  /* 0x0000002932297209 */ /* 0x000fe40007810000 */
[----:B------:R-:W-:Y:S01]  /*36d0*/  ISETP.GT.AND P2, PT, R68, 0x60, PT ;  /* 0x000000604400780c */ /* 0x000fe20003f44270 */
[----:B------:R-:W4:Y:S01]  /*36e0*/  MUFU.TANH R54, R54 ;  /* 0x0000003600367308 */ /* 0x000f220000002400 */
[----:B------:R-:W-:Y:S02]  /*36f0*/  FSEL R27, R106, -INF , P1 ;  /* 0xff8000006a1b7808 */ /* 0x000fe40000800000 */
[----:B-1----:R-:W-:Y:S02]  /*3700*/  FMNMX.FTZ R46, R42, R41, !PT ;  /* 0x000000292a2e7209 */ /* 0x002fe40007810000 */
[----:B------:R-:W-:-:S02]  /*3710*/  ISETP.GT.AND P1, PT, R68, 0x61, PT ;  /* 0x000000614400780c */ /* 0x000fc40003f24270 */
[----:B--2---:R-:W-:Y:S01]  /*3720*/  FSEL R26, R90, -INF , P2 ;  /* 0xff8000005a1a7808 */ /* 0x004fe20001000000 */
[----:B------:R1:W-:Y:S01]  /*3730*/  MUFU.TANH R70, R13 ;  /* 0x0000000d00467308 */ /* 0x0003e20000002400 */
[----:B------:R-:W-:Y:S02]  /*3740*/  FMNMX.FTZ R41, R27, R46, !PT ;  /* 0x0000002e1b297209 */ /* 0x000fe40007810000 */
[----:B------:R-:W-:Y:S02]  /*3750*/  ISETP.GT.AND P2, PT, R68, 0x68, PT ;  /* 0x000000684400780c */ /* 0x000fe40003f44270 */
[----:B0-----:R-:W-:Y:S02]  /*3760*/  FSEL R30, R94, -INF , P1 ;  /* 0xff8000005e1e7808 */ /* 0x001fe40000800000 */
[----:B------:R-:W-:Y:S01]  /*3770*/  FMNMX.FTZ R41, R26, R41, !PT ;  /* 0x000000291a297209 */ /* 0x000fe20007810000 */
[----:B------:R-:W0:Y:S01]  /*3780*/  MUFU.TANH R55, R55 ;  /* 0x0000003700377308 */ /* 0x000e220000002400 */
[----:B-1----:R-:W-:Y:S01]  /*3790*/  FMUL.FTZ R13, R0, R31 ;  /* 0x0000001f000d7220 */ /* 0x002fe20000410000 */
[----:B------:R-:W-:-:S02]  /*37a0*/  ISETP.GT.AND P1, PT, R68, 0x69, PT ;  /* 0x000000694400780c */ /* 0x000fc40003f24270 */
[----:B---3--:R-:W-:Y:S02]  /*37b0*/  FSEL R31, R88, -INF , P2 ;  /* 0xff800000581f7808 */ /* 0x008fe40001000000 */
[----:B------:R-:W-:Y:S02]  /*37c0*/  FMNMX.FTZ R46, R30, R41, !PT ;  /* 0x000000291e2e7209 */ /* 0x000fe40007810000 */
[----:B------:R-:W-:Y:S01]  /*37d0*/  ISETP.GT.AND P2, PT, R68, 0x70, PT ;  /* 0x000000704400780c */ /* 0x000fe20003f44270 */
[----:B------:R4:W1:Y:S01]  /*37e0*/  MUFU.TANH R82, R43 ;  /* 0x0000002b00527308 */ /* 0x0008620000002400 */
[----:B-----5:R-:W-:Y:S01]  /*37f0*/  FSEL R41, R47, -INF , P1 ;  /* 0xff8000002f297808 */ /* 0x020fe20000800000 */
[----:B------:R-:W-:Y:S01]  /*3800*/  FMUL.FTZ R47, R0, R34 ;  /* 0x00000022002f7220 */ /* 0x000fe20000410000 */
[----:B------:R-:W-:Y:S02]  /*3810*/  FMNMX.FTZ R46, R31, R46, !PT ;  /* 0x0000002e1f2e7209 */ /* 0x000fe40007810000 */
[----:B------:R-:W-:-:S02]  /*3820*/  ISETP.GT.AND P1, PT, R68, 0x71, PT ;  /* 0x000000714400780c */ /* 0x000fc40003f24270 */
[----:B------:R-:W-:Y:S01]  /*3830*/  FSEL R34, R78, -INF , P2 ;  /* 0xff8000004e227808 */ /* 0x000fe20001000000 */
[----:B------:R2:W3:Y:S01]  /*3840*/  MUFU.TANH R84, R13 ;  /* 0x0000000d00547308 */ /* 0x0004e20000002400 */
[----:B------:R-:W-:Y:S02]  /*3850*/  FMNMX.FTZ R51, R41, R46, !PT ;  /* 0x0000002e29337209 */ /* 0x000fe40007810000 */
[----:B------:R-:W-:Y:S02]  /*3860*/  ISETP.GT.AND P2, PT, R68, 0x78, PT ;  /* 0x000000784400780c */ /* 0x000fe40003f44270 */
[----:B----4-:R-:W-:Y:S02]  /*3870*/  FSEL R43, R76, -INF , P1 ;  /* 0xff8000004c2b7808 */ /* 0x010fe40000800000 */
[----:B------:R-:W-:Y:S01]  /*3880*/  FMNMX.FTZ R46, R34, R51, !PT ;  /* 0x00000033222e7209 */ /* 0x000fe20007810000 */
[----:B------:R4:W5:Y:S01]  /*3890*/  MUFU.TANH R78, R47 ;  /* 0x0000002f004e7308 */ /* 0x0009620000002400 */
[----:B--2---:R-:W-:Y:S01]  /*38a0*/  FMUL.FTZ R13, R0, R35 ;  /* 0x00000023000d7220 */ /* 0x004fe20000410000 */
[----:B------:R-:W-:-:S02]  /*38b0*/  FSEL R35, R54, -INF , P2 ;  /* 0xff80000036237808 */ /* 0x000fc40001000000 */
[C---:B------:R-:W-:Y:S02]  /*38c0*/  ISETP.GT.AND P1, PT, R68.reuse, 0x79, PT ;  /* 0x000000794400780c */ /* 0x040fe40003f24270 */
[----:B------:R-:W-:Y:S02]  /*38d0*/  FMNMX.FTZ R54, R43, R46, !PT ;  /* 0x0000002e2b367209 */ /* 0x000fe40007810000 */
[----:B------:R-:W-:Y:S01]  /*38e0*/  ISETP.GT.AND P2, PT, R68, 0x80, PT ;  /* 0x000000804400780c */ /* 0x000fe20003f44270 */
[----:B------:R2:W5:Y:S01]  /*38f0*/  MUFU.TANH R76, R13 ;  /* 0x0000000d004c7308 */ /* 0x0005620000002400 */
[----:B0-----:R-:W-:Y:S01]  /*3900*/  FSEL R46, R55, -INF , P1 ;  /* 0xff800000372e7808 */ /* 0x001fe20000800000 */
[C---:B------:R-:W-:Y:S01]  /*3910*/  FMUL.FTZ R55, R0.reuse, R39 ;  /* 0x0000002700377220 */ /* 0x040fe20000410000 */
[----:B----4-:R-:W-:Y:S01]  /*3920*/  FMNMX.FTZ R47, R35, R54, !PT ;  /* 0x00000036232f7209 */ /* 0x010fe20007810000 */
[----:B------:R-:W-:Y:S01]  /*3930*/  FMUL.FTZ R54, R0, R38 ;  /* 0x0000002600367220 */ /* 0x000fe20000410000 */
[----:B------:R-:W-:-:S02]  /*3940*/  ISETP.GT.AND P1, PT, R68, 0x81, PT ;  /* 0x000000814400780c */ /* 0x000fc40003f24270 */
[----:B------:R-:W-:Y:S01]  /*3950*/  FSEL R38, R80, -INF , P2 ;  /* 0xff80000050267808 */ /* 0x000fe20001000000 */
[----:B------:R-:W-:Y:S01]  /*3960*/  MUFU.TANH R55, R55 ;  /* 0x0000003700377308 */ /* 0x000fe20000002400 */
[----:B------:R-:W-:Y:S01]  /*3970*/  FMNMX.FTZ R51, R46, R47, !PT ;  /* 0x0000002f2e337209 */ /* 0x000fe20007810000 */
[----:B--2---:R-:W-:Y:S01]  /*3980*/  FMUL.FTZ R13, R0, R44 ;  /* 0x0000002c000d7220 */ /* 0x004fe20000410000 */
[----:B------:R-:W-:Y:S02]  /*3990*/  FSEL R47, R70, -INF , P1 ;  /* 0xff800000462f7808 */ /* 0x000fe40000800000 */
[----:B------:R-:W-:Y:S02]  /*39a0*/  ISETP.GT.AND P2, PT, R68, 0x88, PT ;  /* 0x000000884400780c */ /* 0x000fe40003f44270 */
[----:B------:R-:W-:Y:S01]  /*39b0*/  FMNMX.FTZ R70, R38, R51, !PT ;  /* 0x0000003326467209 */ /* 0x000fe20007810000 */
[----:B------:R0:W2:Y:S01]  /*39c0*/  MUFU.TANH R80, R54 ;  /* 0x0000003600507308 */ /* 0x0000a20000002400 */
[----:B------:R-:W-:-:S02]  /*39d0*/  ISETP.GT.AND P1, PT, R68, 0x89, PT ;  /* 0x000000894400780c */ /* 0x000fc40003f24270 */
[----:B-1----:R-:W-:Y:S02]  /*39e0*/  FSEL R39, R82, -INF , P2 ;  /* 0xff80000052277808 */ /* 0x002fe40001000000 */
[----:B------:R-:W-:Y:S02]  /*39f0*/  FMNMX.FTZ R70, R47, R70, !PT ;  /* 0x000000462f467209 */ /* 0x000fe40007810000 */
[----:B------:R-:W-:Y:S01]  /*3a00*/  ISETP.GT.AND P2, PT, R68, 0x90, PT ;  /* 0x000000904400780c */ /* 0x000fe20003f44270 */
[----:B------:R1:W-:Y:S01]  /*3a10*/  MUFU.TANH R90, R13 ;  /* 0x0000000d005a7308 */ /* 0x0003e20000002400 */
[----:B---3--:R-:W-:Y:S02]  /*3a20*/  FSEL R51, R84, -INF , P1 ;  /* 0xff80000054337808 */ /* 0x008fe40000800000 */
[----:B------:R-:W-:Y:S02]  /*3a30*/  FMNMX.FTZ R70, R39, R70, !PT ;  /* 0x0000004627467209 */ /* 0x000fe40007810000 */
[----:B------:R-:W-:-:S02]  /*3a40*/  ISETP.GT.AND P1, PT, R68, 0x91, PT ;  /* 0x000000914400780c */ /* 0x000fc40003f24270 */
[----:B-----5:R-:W-:Y:S01]  /*3a50*/  FSEL R44, R78, -INF , P2 ;  /* 0xff8000004e2c7808 */ /* 0x020fe20001000000 */
[----:B------:R-:W-:Y:S01]  /*3a60*/  MUFU.TANH R4, R4 ;  /* 0x0000000400047308 */ /* 0x000fe20000002400 */
[----:B------:R-:W-:Y:S02]  /*3a70*/  FMNMX.FTZ R109, R51, R70, !PT ;  /* 0x00000046336d7209 */ /* 0x000fe40007810000 */
[----:B------:R-:W-:Y:S02]  /*3a80*/  ISETP.GT.AND P2, PT, R68, 0x98, PT ;  /* 0x000000984400780c */ /* 0x000fe40003f44270 */
[----:B0-----:R-:W-:Y:S02]  /*3a90*/  FSEL R54, R76, -INF , P1 ;  /* 0xff8000004c367808 */ /* 0x001fe40000800000 */
[----:B------:R-:W-:Y:S01]  /*3aa0*/  FMNMX.FTZ R109, R44, R109, !PT ;  /* 0x0000006d2c6d7209 */ /* 0x000fe20007810000 */
[----:B------:R-:W0:Y:S01]  /*3ab0*/  MUFU.TANH R5, R5 ;  /* 0x0000000500057308 */ /* 0x000e220000002400 */
[----:B------:R-:W-:Y:S01]  /*3ac0*/  ISETP.GT.AND P1, PT, R68, 0x99, PT ;  /* 0x000000994400780c */ /* 0x000fe20003f24270 */
[----:B------:R-:W-:Y:S01]  /*3ad0*/  FMUL.FTZ R68, R0, R45 ;  /* 0x0000002d00447220 */ /* 0x000fe20000410000 */
[----:B--2---:R-:W-:-:S02]  /*3ae0*/  FSEL R45, R80, -INF , P2 ;  /* 0xff800000502d7808 */ /* 0x004fc40001000000 */
[----:B------:R-:W-:Y:S02]  /*3af0*/  FMNMX.FTZ R70, R54, R109, !PT ;  /* 0x0000006d36467209 */ /* 0x000fe40007810000 */
[----:B------:R-:W-:Y:S01]  /*3b00*/  FSEL R55, R55, -INF , P1 ;  /* 0xff80000037377808 */ /* 0x000fe20000800000 */
[----:B------:R-:W-:Y:S01]  /*3b10*/  MUFU.TANH R92, R68 ;  /* 0x00000044005c7308 */ /* 0x000fe20000002400 */
[----:B------:R-:W-:-:S04]  /*3b20*/  FMNMX.FTZ R70, R45, R70, !PT ;  /* 0x000000462d467209 */ /* 0x000fc80007810000 */
[----:B------:R-:W-:-:S03]  /*3b30*/  FMNMX.FTZ R70, R55, R70, !PT ;  /* 0x0000004637467209 */ /* 0x000fc60007810000 */
[----:B------:R2:W-:Y:S02]  /*3b40*/  MUFU.TANH R109, R33 ;  /* 0x00000021006d7308 */ /* 0x0005e40000002400 */
[----:B-1----:R-:W1:Y:S06]  /*3b50*/  SHFL.BFLY PT, R13, R70, 0x2, 0x1f ;  /* 0x0c401f00460d7f89 */ /* 0x002e6c00000e0000 */
[----:B------:R3:W-:Y:S01]  /*3b60*/  MUFU.TANH R100, R24 ;  /* 0x0000001800647308 */ /* 0x0007e20000002400 */
[----:B--2---:R-:W2:Y:S07]  /*3b70*/  SHFL.IDX PT, R33, R64, RZ, 0x1c1f ;  /* 0x001c1fff40217589 */ /* 0x004eae00000e0000 */
[----:B------:R-:W-:Y:S01]  /*3b80*/  MUFU.TANH R8, R8 ;  /* 0x0000000800087308 */ /* 0x000fe20000002400 */
[----:B---3--:R-:W-:-:S07]  /*3b90*/  IMAD.U32 R24, RZ, RZ, UR10 ;  /* 0x0000000aff187e24 */ /* 0x008fce000f8e00ff */
[----:B------:R-:W-:Y:S01]  /*3ba0*/  MUFU.TANH R9, R9 ;  /* 0x0000000900097308 */ /* 0x000fe20000002400 */
[----:B-1----:R-:W-:-:S05]  /*3bb0*/  FMNMX.FTZ R68, R70, R13, !PT ;  /* 0x0000000d46447209 */ /* 0x002fca0007810000 */
[----:B------:R-:W1:Y:S02]  /*3bc0*/  SHFL.BFLY PT, R13, R68, 0x1, 0x1f ;  /* 0x0c201f00440d7f89 */ /* 0x000e6400000e0000 */
[----:B------:R2:W-:Y:S08]  /*3bd0*/  MUFU.TANH R94, R48 ;  /* 0x00000030005e7308 */ /* 0x0005f00000002400 */
[----:B------:R-:W3:Y:S01]  /*3be0*/  MUFU.TANH R10, R10 ;  /* 0x0000000a000a7308 */ /* 0x000ee20000002400 */
[----:B--2---:R-:W-:-:S04]  /*3bf0*/  VIADDMNMX R48, R33, R85, R66, PT ;  /* 0x0000005521307246 */ /* 0x004fc80003800142 */
[C---:B------:R-:W-:Y:S02]  /*3c00*/  ISETP.GT.AND P2, PT, R48.reuse, 0x1, PT ;  /* 0x000000013000780c */ /* 0x040fe40003f44270 */
[C---:B------:R-:W-:Y:S01]  /*3c10*/  ISETP.GT.AND P3, PT, R48.reuse, 0x8, PT ;  /* 0x000000083000780c */ /* 0x040fe20003f64270 */
[----:B------:R-:W2:Y:S01]  /*3c20*/  MUFU.TANH R11, R11 ;  /* 0x0000000b000b7308 */ /* 0x000ea20000002400 */
[----:B0-----:R-:W-:Y:S02]  /*3c30*/  FSEL R85, R5, -INF , P2 ;  /* 0xff80000005557808 */ /* 0x001fe40001000000 */
[----:B------:R-:W-:Y:S02]  /*3c40*/  ISETP.GT.AND P2, PT, R48, 0x10, PT ;  /* 0x000000103000780c */ /* 0x000fe40003f44270 */
[----:B-1----:R-:W-:-:S03]  /*3c50*/  FMNMX.FTZ R13, R68, R13, !PT ;  /* 0x0000000d440d7209 */ /* 0x002fc60007810000 */
[----:B------:R0:W-:Y:S01]  /*3c60*/  MUFU.TANH R98, R52 ;  /* 0x0000003400627308 */ /* 0x0001e20000002400 */
[----:B---3--:R-:W-:Y:S02]  /*3c70*/  FSEL R64, R10, -INF , P2 ;  /* 0xff8000000a407808 */ /* 0x008fe40001000000 */
[C---:B------:R-:W-:Y:S01]  /*3c80*/  FSETP.NEU.FTZ.AND P1, PT, R13.reuse, -INF , PT ;  /* 0xff8000000d00780b */ /* 0x040fe20003f3d000 */
[----:B------:R-:W-:Y:S01]  /*3c90*/  FFMA.FTZ R24, R13, R24, -8 ;  /* 0xc10000000d187423 */ /* 0x000fe20000010018 */
[----:B------:R-:W-:-:S03]  /*3ca0*/  ISETP.GT.AND P2, PT, R48, 0x18, PT ;  /* 0x000000183000780c */ /* 0x000fc60003f44270 */
[----:B------:R1:W-:Y:S01]  /*3cb0*/  MUFU.TANH R111, R37 ;  /* 0x00000025006f7308 */ /* 0x0003e20000002400 */
[----:B------:R-:W-:Y:S02]  /*3cc0*/  FSEL R24, R24, RZ, P1 ;  /* 0x000000ff18187208 */ /* 0x000fe40000800000 */
[----:B------:R-:W-:-:S03]  /*3cd0*/  ISETP.GT.AND P1, PT, R48, RZ, PT ;  /* 0x000000ff3000720c */ /* 0x000fc60003f24270 */
[--C-:B------:R-:W-:Y:S01]  /*3ce0*/  FFMA.FTZ R87, R87, UR10, -R24.reuse ;  /* 0x0000000a57577c23 */ /* 0x100fe20008010818 */
[----:B0-----:R-:W-:Y:S01]  /*3cf0*/  FSEL R52, R4, -INF , P1 ;  /* 0xff80000004347808 */ /* 0x001fe20000800000 */
[----:B------:R-:W0:Y:S01]  /*3d00*/  MUFU.TANH R12, R12 ;  /* 0x0000000c000c7308 */ /* 0x000e220000002400 */
[----:B------:R-:W-:Y:S01]  /*3d10*/  ISETP.GT.AND P1, PT, R48, 0x9, PT ;  /* 0x000000093000780c */ /* 0x000fe20003f24270 */
[--C-:B------:R-:W-:Y:S01]  /*3d20*/  FFMA.FTZ R10, R89, UR10, -R24.reuse ;  /* 0x0000000a590a7c23 */ /* 0x100fe20008010818 */
[----:B-1----:R-:W-:Y:S01]  /*3d30*/  FSEL R37, R8, -INF , P3 ;  /* 0xff80000008257808 */ /* 0x002fe20001800000 */
[--C-:B------:R-:W-:Y:S01]  /*3d40*/  FFMA.FTZ R67, R67, UR10, -R24.reuse ;  /* 0x0000000a43437c23 */ /* 0x100fe20008010818 */
[----:B------:R-:W-:Y:S01]  /*3d50*/  FMNMX.FTZ R8, R52, R85, !PT ;  /* 0x0000005534087209 */ /* 0x000fe20007810000 */
[--C-:B------:R-:W-:Y:S01]  /*3d60*/  FFMA.FTZ R69, R69, UR10, -R24.reuse ;  /* 0x0000000a45457c23 */ /* 0x100fe20008010818 */
[--C-:B------:R-:W-:Y:S01]  /*3d70*/  FFMA.FTZ R91, R91, UR10, -R24.reuse ;  /* 0x0000000a5b5b7c23 */ /* 0x100fe20008010818 */
[----:B------:R1:W-:Y:S01]  /*3d80*/  MUFU.TANH R110, R36 ;  /* 0x00000024006e7308 */ /* 0x0003e20000002400 */
[--C-:B------:R-:W-:Y:S01]  /*3d90*/  FFMA.FTZ R33, R101, UR10, -R24.reuse ;  /* 0x0000000a65217c23 */ /* 0x100fe20008010818 */
[--C-:B------:R-:W-:Y:S01]  /*3da0*/  FFMA.FTZ R4, R97, UR10, -R24.reuse ;  /* 0x0000000a61047c23 */ /* 0x100fe20008010818 */
[--C-:B------:R-:W-:Y:S01]  /*3db0*/  FFMA.FTZ R5, R95, UR10, -R24.reuse ;  /* 0x0000000a5f057c23 */ /* 0x100fe20008010818 */
[--C-:B------:R-:W-:Y:S01]  /*3dc0*/  FFMA.FTZ R42, R42, UR10, -R24.reuse ;  /* 0x0000000a2a2a7c23 */ /* 0x100fe20008010818 */
[--C-:B------:R-:W-:Y:S01]  /*3dd0*/  FFMA.FTZ R26, R26, UR10, -R24.reuse ;  /* 0x0000000a1a1a7c23 */ /* 0x100fe20008010818 */
[--C-:B------:R-:W-:Y:S01]  /*3de0*/  FFMA.FTZ R41, R41, UR10, -R24.reuse ;  /* 0x0000000a29297c23 */ /* 0x100fe20008010818 */
[--C-:B------:R-:W-:Y:S01]  /*3df0*/  FFMA.FTZ R35, R35, UR10, -R24.reuse ;  /* 0x0000000a23237c23 */ /* 0x100fe20008010818 */
[----:B------:R-:W3:Y:S01]  /*3e00*/  MUFU.TANH R14, R14 ;  /* 0x0000000e000e7308 */ /* 0x000ee20000002400 */
[----:B-1----:R-:W-:Y:S01]  /*3e10*/  FSEL R36, R9, -INF , P1 ;  /* 0xff80000009247808 */ /* 0x002fe20000800000 */
[--C-:B------:R-:W-:Y:S01]  /*3e20*/  FFMA.FTZ R46, R46, UR10, -R24.reuse ;  /* 0x0000000a2e2e7c23 */ /* 0x100fe20008010818 */
[----:B------:R-:W-:Y:S01]  /*3e30*/  FMNMX.FTZ R9, R37, R8, !PT ;  /* 0x0000000825097209 */ /* 0x000fe20007810000 */
[--C-:B------:R-:W-:Y:S01]  /*3e40*/  FFMA.FTZ R8, R93, UR10, -R24.reuse ;  /* 0x0000000a5d087c23 */ /* 0x100fe20008010818 */
[----:B------:R-:W-:Y:S01]  /*3e50*/  ISETP.GT.AND P1, PT, R48, 0x11, PT ;  /* 0x000000113000780c */ /* 0x000fe20003f24270 */
[--C-:B------:R-:W-:Y:S01]  /*3e60*/  FFMA.FTZ R38, R38, UR10, -R24.reuse ;  /* 0x0000000a26267c23 */ /* 0x100fe20008010818 */
[----:B------:R-:W-:Y:S01]  /*3e70*/  FMNMX.FTZ R9, R36, R9, !PT ;  /* 0x0000000924097209 */ /* 0x000fe20007810000 */
[----:B------:R-:W1:Y:S01]  /*3e80*/  MUFU.TANH R15, R15 ;  /* 0x0000000f000f7308 */ /* 0x000e620000002400 */
[----:B--2---:R-:W-:Y:S01]  /*3e90*/  FSEL R66, R11, -INF , P1 ;  /* 0xff8000000b427808 */ /* 0x004fe20000800000 */
[--C-:B------:R-:W-:Y:S01]  /*3ea0*/  FFMA.FTZ R39, R39, UR10, -R24.reuse ;  /* 0x0000000a27277c23 */ /* 0x100fe20008010818 */
[----:B------:R-:W-:Y:S01]  /*3eb0*/  FMNMX.FTZ R9, R64, R9, !PT ;  /* 0x0000000940097209 */ /* 0x000fe20007810000 */
[--C-:B------:R-:W-:Y:S01]  /*3ec0*/  FFMA.FTZ R44, R44, UR10, -R24.reuse ;  /* 0x0000000a2c2c7c23 */ /* 0x100fe20008010818 */
[----:B------:R-:W-:Y:S01]  /*3ed0*/  ISETP.GT.AND P1, PT, R48, 0x19, PT ;  /* 0x000000193000780c */ /* 0x000fe20003f24270 */
[--C-:B------:R-:W-:Y:S01]  /*3ee0*/  FFMA.FTZ R45, R45, UR10, -R24.reuse ;  /* 0x0000000a2d2d7c23 */ /* 0x100fe20008010818 */
[----:B0-----:R-:W-:Y:S01]  /*3ef0*/  FSEL R68, R12, -INF , P2 ;  /* 0xff8000000c447808 */ /* 0x001fe20001000000 */
[----:B------:R-:W0:Y:S01]  /*3f00*/  MUFU.TANH R19, R19 ;  /* 0x0000001300137308 */ /* 0x000e220000002400 */
[----:B------:R-:W-:Y:S01]  /*3f10*/  FMNMX.FTZ R9, R66, R9, !PT ;  /* 0x0000000942097209 */ /* 0x000fe20007810000 */
[----:B------:R-:W-:Y:S01]  /*3f20*/  FFMA.FTZ R12, R83, UR10, -R24 ;  /* 0x0000000a530c7c23 */ /* 0x000fe20008010818 */
[----:B------:R-:W-:-:S02]  /*3f30*/  ISETP.GT.AND P2, PT, R48, 0x20, PT ;  /* 0x000000203000780c */ /* 0x000fc40003f44270 */
[----:B---3--:R-:W-:Y:S02]  /*3f40*/  FSEL R70, R14, -INF , P1 ;  /* 0xff8000000e467808 */ /* 0x008fe40000800000 */
[----:B------:R-:W-:Y:S01]  /*3f50*/  FMNMX.FTZ R11, R68, R9, !PT ;  /* 0x00000009440b7209 */ /* 0x000fe20007810000 */
[----:B------:R-:W2:Y:S01]  /*3f60*/  MUFU.TANH R20, R20 ;  /* 0x0000001400147308 */ /* 0x000ea20000002400 */
[----:B------:R-:W-:Y:S02]  /*3f70*/  ISETP.GT.AND P1, PT, R48, 0x21, PT ;  /* 0x000000213000780c */ /* 0x000fe40003f24270 */
[----:B-1----:R-:W-:Y:S02]  /*3f80*/  FSEL R76, R15, -INF , P2 ;  /* 0xff8000000f4c7808 */ /* 0x002fe40001000000 */
[----:B------:R-:W-:Y:S02]  /*3f90*/  FMNMX.FTZ R11, R70, R11, !PT ;  /* 0x0000000b460b7209 */ /* 0x000fe40007810000 */
[----:B------:R-:W-:Y:S01]  /*3fa0*/  ISETP.GT.AND P2, PT, R48, 0x28, PT ;  /* 0x000000283000780c */ /* 0x000fe20003f44270 */
[----:B------:R-:W1:Y:S01]  /*3fb0*/  MUFU.TANH R21, R21 ;  /* 0x0000001500157308 */ /* 0x000e620000002400 */
[----:B0-----:R-:W-:Y:S01]  /*3fc0*/  FSEL R78, R19, -INF , P1 ;  /* 0xff800000134e7808 */ /* 0x001fe20000800000 */
[----:B------:R-:W-:Y:S01]  /*3fd0*/  FFMA.FTZ R19, R81, UR10, -R24 ;  /* 0x0000000a51137c23 */ /* 0x000fe20008010818 */
[----:B------:R-:W-:-:S02]  /*3fe0*/  FMNMX.FTZ R11, R76, R11, !PT ;  /* 0x0000000b4c0b7209 */ /* 0x000fc40007810000 */
[----:B------:R-:W-:Y:S02]  /*3ff0*/  ISETP.GT.AND P1, PT, R48, 0x29, PT ;  /* 0x000000293000780c */ /* 0x000fe40003f24270 */
[----:B------:R-:W-:Y:S01]  /*4000*/  FMNMX.FTZ R11, R78, R11, !PT ;  /* 0x0000000b4e0b7209 */ /* 0x000fe20007810000 */
[----:B------:R-:W0:Y:S01]  /*4010*/  MUFU.TANH R22, R22 ;  /* 0x0000001600167308 */ /* 0x000e220000002400 */
[----:B--2---:R-:W-:Y:S02]  /*4020*/  FSEL R80, R20, -INF , P2 ;  /* 0xff80000014507808 */ /* 0x004fe40001000000 */
[----:B------:R-:W-:Y:S02]  /*4030*/  ISETP.GT.AND P2, PT, R48, 0x30, PT ;  /* 0x000000303000780c */ /* 0x000fe40003f44270 */
[----:B------:R-:W-:-:S03]  /*4040*/  FMNMX.FTZ R15, R80, R11, !PT ;  /* 0x0000000b500f7209 */ /* 0x000fc60007810000 */
[----:B------:R-:W2:Y:S01]  /*4050*/  MUFU.TANH R23, R23 ;  /* 0x0000001700177308 */ /* 0x000ea20000002400 */
[----:B-1----:R-:W-:Y:S01]  /*4060*/  FSEL R82, R21, -INF , P1 ;  /* 0xff80000015527808 */ /* 0x002fe20000800000 */
[----:B------:R-:W-:Y:S01]  /*4070*/  FFMA.FTZ R21, R79, UR10, -R24 ;  /* 0x0000000a4f157c23 */ /* 0x000fe20008010818 */
[----:B------:R-:W-:Y:S02]  /*4080*/  ISETP.GT.AND P1, PT, R48, 0x31, PT ;  /* 0x000000313000780c */ /* 0x000fe40003f24270 */
[----:B------:R-:W-:-:S03]  /*4090*/  FMNMX.FTZ R15, R82, R15, !PT ;  /* 0x0000000f520f7209 */ /* 0x000fc60007810000 */
[----:B------:R-:W1:Y:S01]  /*40a0*/  MUFU.TANH R73, R73 ;  /* 0x0000004900497308 */ /* 0x000e620000002400 */
[----:B0-----:R-:W-:Y:S02]  /*40b0*/  FSEL R84, R22, -INF , P2 ;  /* 0xff80000016547808 */ /* 0x001fe40001000000 */
[----:B------:R-:W-:Y:S02]  /*40c0*/  ISETP.GT.AND P2, PT, R48, 0x38, PT ;  /* 0x000000383000780c */ /* 0x000fe40003f44270 */
[----:B------:R-:W-:-:S03]  /*40d0*/  FMNMX.FTZ R15, R84, R15, !PT ;  /* 0x0000000f540f7209 */ /* 0x000fc60007810000 */
[----:B------:R-:W0:Y:S01]  /*40e0*/  MUFU.TANH R72, R72 ;  /* 0x0000004800487308 */ /* 0x000e220000002400 */
[----:B--2---:R-:W-:Y:S02]  /*40f0*/  FSEL R86, R23, -INF , P1 ;  /* 0xff80000017567808 */ /* 0x004fe40000800000 */
[----:B------:R-:W-:Y:S02]  /*4100*/  ISETP.GT.AND P1, PT, R48, 0x39, PT ;  /* 0x000000393000780c */ /* 0x000fe40003f24270 */
[----:B------:R-:W-:-:S03]  /*4110*/  FMNMX.FTZ R14, R86, R15, !PT ;  /* 0x0000000f560e7209 */ /* 0x000fc60007810000 */
[----:B------:R-:W2:Y:S01]  /*4120*/  MUFU.TANH R74, R74 ;  /* 0x0000004a004a7308 */ /* 0x000ea20000002400 */
[----:B-1----:R-:W-:Y:S02]  /*4130*/  FSEL R73, R73, -INF , P2 ;  /* 0xff80000049497808 */ /* 0x002fe40001000000 */
        /* <DEDUP_REMOVED lines=22> */
[----:B------:R-:W-:Y:S08]  /*42a0*/  MUFU.TANH R60, R60 ;  /* 0x0000003c003c7308 */ /* 0x000ff00000002400 */
[----:B------:R-:W2:Y:S08]  /*42b0*/  MUFU.TANH R61, R61 ;  /* 0x0000003d003d7308 */ /* 0x000eb00000002400 */
[----:B------:R3:W-:Y:S08]  /*42c0*/  MUFU.EX2 R14, R19 ;  /* 0x00000013000e7308 */ /* 0x0007f00000000800 */
[----:B------:R-:W4:Y:S01]  /*42d0*/  MUFU.TANH R62, R62 ;  /* 0x0000003e003e7308 */ /* 0x000f220000002400 */
[----:B---3--:R-:W-:Y:S01]  /*42e0*/  FFMA.FTZ R19, R77, UR10, -R24 ;  /* 0x0000000a4d137c23 */ /* 0x008fe20008010818 */
[----:B-1----:R-:W-:-:S02]  /*42f0*/  FSEL R77, R18, -INF , P2 ;  /* 0xff800000124d7808 */ /* 0x002fc40001000000 */
[----:B------:R-:W-:Y:S02]  /*4300*/  ISETP.GT.AND P2, PT, R48, 0x58, PT ;  /* 0x000000583000780c */ /* 0x000fe40003f44270 */
[----:B------:R-:W-:Y:S02]  /*4310*/  FMNMX.FTZ R20, R77, R20, !PT ;  /* 0x000000144d147209 */ /* 0x000fe40007810000 */
[----:B------:R-:W1:Y:S08]  /*4320*/  MUFU.TANH R40, R40 ;  /* 0x0000002800287308 */ /* 0x000e700000002400 */
[----:B------:R0:W-:Y:S08]  /*4330*/  MUFU.EX2 R11, R87 ;  /* 0x00000057000b7308 */ /* 0x0001f00000000800 */
[----:B------:R3:W-:Y:S01]  /*4340*/  MUFU.EX2 R15, R21 ;  /* 0x00000015000f7308 */ /* 0x0007e20000000800 */
[----:B0-----:R-:W-:-:S02]  /*4350*/  FSEL R87, R59, -INF , P1 ;  /* 0xff8000003b577808 */ /* 0x001fc40000800000 */
[----:B------:R-:W-:Y:S02]  /*4360*/  ISETP.GT.AND P1, PT, R48, 0x59, PT ;  /* 0x000000593000780c */ /* 0x000fe40003f24270 */
[----:B------:R-:W-:Y:S02]  /*4370*/  FMNMX.FTZ R20, R87, R20, !PT ;  /* 0x0000001457147209 */ /* 0x000fe40007810000 */
[----:B--2---:R-:W-:Y:S01]  /*4380*/  FSEL R88, R61, -INF , P1 ;  /* 0xff8000003d587808 */ /* 0x004fe20000800000 */
[----:B------:R0:W-:Y:S01]  /*4390*/  MUFU.EX2 R18, R19 ;  /* 0x0000001300127308 */ /* 0x0001e20000000800 */
[----:B---3--:R-:W-:Y:S01]  /*43a0*/  FFMA.FTZ R21, R75, UR10, -R24 ;  /* 0x0000000a4b157c23 */ /* 0x008fe20008010818 */
[----:B------:R-:W-:Y:S02]  /*43b0*/  FSEL R75, R60, -INF , P2 ;  /* 0xff8000003c4b7808 */ /* 0x000fe40001000000 */
[----:B------:R-:W-:Y:S02]  /*43c0*/  ISETP.GT.AND P2, PT, R48, 0x60, PT ;  /* 0x000000603000780c */ /* 0x000fe40003f44270 */
[----:B------:R-:W-:-:S02]  /*43d0*/  FMNMX.FTZ R23, R75, R20, !PT ;  /* 0x000000144b177209 */ /* 0x000fc40007810000 */
[----:B------:R-:W-:Y:S01]  /*43e0*/  ISETP.GT.AND P1, PT, R48, 0x61, PT ;  /* 0x000000613000780c */ /* 0x000fe20003f24270 */
[--C-:B0-----:R-:W-:Y:S01]  /*43f0*/  FFMA.FTZ R19, R71, UR10, -R24.reuse ;  /* 0x0000000a47137c23 */ /* 0x101fe20008010818 */
[----:B----4-:R-:W-:Y:S01]  /*4400*/  FSEL R71, R62, -INF , P2 ;  /* 0xff8000003e477808 */ /* 0x010fe20001000000 */
[----:B------:R0:W2:Y:S01]  /*4410*/  MUFU.TANH R96, R49 ;  /* 0x0000003100607308 */ /* 0x0000a20000002400 */
[----:B------:R-:W-:Y:S02]  /*4420*/  FMNMX.FTZ R20, R88, R23, !PT ;  /* 0x0000001758147209 */ /* 0x000fe40007810000 */
[----:B------:R-:W-:Y:S02]  /*4430*/  ISETP.GT.AND P2, PT, R48, 0x68, PT ;  /* 0x000000683000780c */ /* 0x000fe40003f44270 */
[----:B-1----:R-:W-:Y:S01]  /*4440*/  FSEL R89, R40, -INF , P1 ;  /* 0xff80000028597808 */ /* 0x002fe20000800000 */
[----:B------:R-:W-:Y:S01]  /*4450*/  FFMA.FTZ R40, R65, UR10, -R24 ;  /* 0x0000000a41287c23 */ /* 0x000fe20008010818 */
[----:B------:R-:W-:Y:S01]  /*4460*/  FMNMX.FTZ R22, R71, R20, !PT ;  /* 0x0000001447167209 */ /* 0x000fe20007810000 */
[----:B------:R-:W1:Y:S01]  /*4470*/  MUFU.TANH R53, R53 ;  /* 0x0000003500357308 */ /* 0x000e620000002400 */
[----:B------:R-:W-:-:S02]  /*4480*/  ISETP.GT.AND P1, PT, R48, 0x69, PT ;  /* 0x000000693000780c */ /* 0x000fc40003f24270 */
[----:B------:R-:W-:Y:S02]  /*4490*/  FSEL R62, R90, -INF , P2 ;  /* 0xff8000005a3e7808 */ /* 0x000fe40001000000 */
[----:B------:R-:W-:Y:S02]  /*44a0*/  FMNMX.FTZ R23, R89, R22, !PT ;  /* 0x0000001659177209 */ /* 0x000fe40007810000 */
[----:B------:R-:W-:Y:S01]  /*44b0*/  ISETP.GT.AND P2, PT, R48, 0x70, PT ;  /* 0x000000703000780c */ /* 0x000fe20003f44270 */
[----:B------:R3:W4:Y:S01]  /*44c0*/  MUFU.TANH R102, R25 ;  /* 0x0000001900667308 */ /* 0x0007220000002400 */
[----:B------:R-:W-:Y:S02]  /*44d0*/  FSEL R56, R92, -INF , P1 ;  /* 0xff8000005c387808 */ /* 0x000fe40000800000 */
[----:B0-----:R-:W-:Y:S02]  /*44e0*/  FMNMX.FTZ R49, R62, R23, !PT ;  /* 0x000000173e317209 */ /* 0x001fe40007810000 */
[----:B------:R-:W-:-:S02]  /*44f0*/  ISETP.GT.AND P1, PT, R48, 0x71, PT ;  /* 0x000000713000780c */ /* 0x000fc40003f24270 */
[----:B------:R-:W-:Y:S01]  /*4500*/  FSEL R57, R94, -INF , P2 ;  /* 0xff8000005e397808 */ /* 0x000fe20001000000 */
[----:B------:R0:W5:Y:S01]  /*4510*/  MUFU.TANH R104, R28 ;  /* 0x0000001c00687308 */ /* 0x0001620000002400 */
[----:B------:R-:W-:Y:S01]  /*4520*/  FMNMX.FTZ R22, R56, R49, !PT ;  /* 0x0000003138167209 */ /* 0x000fe20007810000 */
[--C-:B------:R-:W-:Y:S01]  /*4530*/  FFMA.FTZ R94, R27, UR10, -R24.reuse ;  /* 0x0000000a1b5e7c23 */ /* 0x100fe20008010818 */
[----:B------:R-:W-:Y:S01]  /*4540*/  ISETP.GT.AND P2, PT, R48, 0x78, PT ;  /* 0x000000783000780c */ /* 0x000fe20003f44270 */
[--C-:B---3--:R-:W-:Y:S01]  /*4550*/  FFMA.FTZ R25, R107, UR10, -R24.reuse ;  /* 0x0000000a6b197c23 */ /* 0x108fe20008010818 */
[----:B--2---:R-:W-:Y:S02]  /*4560*/  FSEL R59, R96, -INF , P1 ;  /* 0xff800000603b7808 */ /* 0x004fe40000800000 */
[----:B------:R-:W-:Y:S01]  /*4570*/  FMNMX.FTZ R22, R57, R22, !PT ;  /* 0x0000001639167209 */ /* 0x000fe20007810000 */
[----:B------:R2:W3:Y:S01]  /*4580*/  MUFU.TANH R106, R29 ;  /* 0x0000001d006a7308 */ /* 0x0004e20000002400 */
[----:B------:R-:W-:Y:S01]  /*4590*/  ISETP.GT.AND P1, PT, R48, 0x79, PT ;  /* 0x000000793000780c */ /* 0x000fe20003f24270 */
[----:B0-----:R-:W-:Y:S01]  /*45a0*/  FFMA.FTZ R28, R105, UR10, -R24 ;  /* 0x0000000a691c7c23 */ /* 0x001fe20008010818 */
[----:B------:R-:W-:-:S02]  /*45b0*/  FSEL R58, R98, -INF , P2 ;  /* 0xff800000623a7808 */ /* 0x000fc40001000000 */
[----:B------:R-:W-:Y:S01]  /*45c0*/  FMNMX.FTZ R49, R59, R22, !PT ;  /* 0x000000163b317209 */ /* 0x000fe20007810000 */
[--C-:B------:R-:W-:Y:S01]  /*45d0*/  FFMA.FTZ R22, R63, UR10, -R24.reuse ;  /* 0x0000000a3f167c23 */ /* 0x100fe20008010818 */
[----:B------:R-:W-:Y:S01]  /*45e0*/  ISETP.GT.AND P2, PT, R48, 0x80, PT ;  /* 0x000000803000780c */ /* 0x000fe20003f44270 */
[----:B------:R0:W3:Y:S01]  /*45f0*/  MUFU.TANH R108, R32 ;  /* 0x00000020006c7308 */ /* 0x0000e20000002400 */
[----:B-1----:R-:W-:Y:S01]  /*4600*/  FSEL R60, R53, -INF , P1 ;  /* 0xff800000353c7808 */ /* 0x002fe20000800000 */
[--C-:B--2---:R-:W-:Y:S01]  /*4610*/  FFMA.FTZ R29, R103, UR10, -R24.reuse ;  /* 0x0000000a671d7c23 */ /* 0x104fe20008010818 */
[----:B------:R-:W-:Y:S02]  /*4620*/  FMNMX.FTZ R49, R58, R49, !PT ;  /* 0x000000313a317209 */ /* 0x000fe40007810000 */
[----:B------:R-:W-:Y:S02]  /*4630*/  ISETP.GT.AND P1, PT, R48, 0x81, PT ;  /* 0x000000813000780c */ /* 0x000fe40003f24270 */
[----:B------:R-:W-:Y:S01]  /*4640*/  FSEL R65, R100, -INF , P2 ;  /* 0xff80000064417808 */ /* 0x000fe20001000000 */
[----:B------:R3:W-:Y:S01]  /*4650*/  MUFU.EX2 R23, R67 ;  /* 0x0000004300177308 */ /* 0x0007e20000000800 */
[----:B------:R-:W-:Y:S01]  /*4660*/  FMNMX.FTZ R90, R60, R49, !PT ;  /* 0x000000313c5a7209 */ /* 0x000fe20007810000 */
[--C-:B------:R-:W-:Y:S01]  /*4670*/  FFMA.FTZ R49, R50, UR10, -R24.reuse ;  /* 0x0000000a32317c23 */ /* 0x100fe20008010818 */
[----:B------:R-:W-:Y:S01]  /*4680*/  ISETP.GT.AND P2, PT, R48, 0x88, PT ;  /* 0x000000883000780c */ /* 0x000fe20003f44270 */
[----:B0-----:R-:W-:Y:S01]  /*4690*/  FFMA.FTZ R32, R99, UR10, -R24 ;  /* 0x0000000a63207c23 */ /* 0x001fe20008010818 */
[----:B----4-:R-:W-:-:S02]  /*46a0*/  FSEL R61, R102, -INF , P1 ;  /* 0xff800000663d7808 */ /* 0x010fc40000800000 */
[----:B------:R-:W-:Y:S01]  /*46b0*/  FMNMX.FTZ R90, R65, R90, !PT ;  /* 0x0000005a415a7209 */ /* 0x000fe20007810000 */
[----:B------:R0:W-:Y:S01]  /*46c0*/  MUFU.EX2 R20, R69 ;  /* 0x0000004500147308 */ /* 0x0001e20000000800 */
[----:B------:R-:W-:Y:S02]  /*46d0*/  ISETP.GT.AND P1, PT, R48, 0x89, PT ;  /* 0x000000893000780c */ /* 0x000fe40003f24270 */
[----:B-----5:R-:W-:Y:S02]  /*46e0*/  FSEL R63, R104, -INF , P2 ;  /* 0xff800000683f7808 */ /* 0x020fe40001000000 */
[----:B------:R-:W-:Y:S02]  /*46f0*/  CS2R R104, SRZ ;  /* 0x0000000000687805 */ /* 0x000fe4000001ff00 */
[----:B------:R-:W-:Y:S02]  /*4700*/  FMNMX.FTZ R90, R61, R90, !PT ;  /* 0x0000005a3d5a7209 */ /* 0x000fe40007810000 */
[----:B------:R-:W-:Y:S01]  /*4710*/  ISETP.GT.AND P2, PT, R48, 0x90, PT ;  /* 0x000000903000780c */ /* 0x000fe20003f44270 */
[----:B------:R1:W-:Y:S01]  /*4720*/  MUFU.EX2 R9, R91 ;  /* 0x0000005b00097308 */ /* 0x0003e20000000800 */
[----:B---3--:R-:W-:-:S02]  /*4730*/  FSEL R67, R106, -INF , P1 ;  /* 0xff8000006a437808 */ /* 0x008fc40000800000 */
[----:B------:R-:W-:Y:S02]  /*4740*/  CS2R R106, SRZ ;  /* 0x00000000006a7805 */ /* 0x000fe4000001ff00 */
[----:B------:R-:W-:Y:S02]  /*4750*/  FMNMX.FTZ R90, R63, R90, !PT ;  /* 0x0000005a3f5a7209 */ /* 0x000fe40007810000 */
[----:B------:R-:W-:Y:S02]  /*4760*/  ISETP.GT.AND P1, PT, R48, 0x91, PT ;  /* 0x000000913000780c */ /* 0x000fe40003f24270 */
[----:B------:R-:W-:Y:S01]  /*4770*/  FSEL R50, R108, -INF , P2 ;  /* 0xff8000006c327808 */ /* 0x000fe20001000000 */
[----:B------:R-:W-:Y:S01]  /*4780*/  MUFU.EX2 R25, R25 ;  /* 0x0000001900197308 */ /* 0x000fe20000000800 */
[----:B------:R-:W-:Y:S02]  /*4790*/  FMNMX.FTZ R53, R67, R90, !PT ;  /* 0x0000005a43357209 */ /* 0x000fe40007810000 */
[----:B------:R-:W-:-:S02]  /*47a0*/  ISETP.GT.AND P2, PT, R48, 0x98, PT ;  /* 0x000000983000780c */ /* 0x000fc40003f44270 */
[----:B0-----:R-:W-:Y:S02]  /*47b0*/  FSEL R69, R109, -INF , P1 ;  /* 0xff8000006d457808 */ /* 0x001fe40000800000 */
[----:B------:R-:W-:Y:S02]  /*47c0*/  CS2R R108, SRZ ;  /* 0x00000000006c7805 */ /* 0x000fe4000001ff00 */
[----:B------:R-:W-:Y:S01]  /*47d0*/  FMNMX.FTZ R92, R50, R53, !PT ;  /* 0x00000035325c7209 */ /* 0x000fe20007810000 */
[----:B------:R-:W-:Y:S01]  /*47e0*/  MUFU.EX2 R28, R28 ;  /* 0x0000001c001c7308 */ /* 0x000fe20000000800 */
[----:B------:R-:W-:Y:S02]  /*47f0*/  ISETP.GT.AND P1, PT, R48, 0x99, PT ;  /* 0x000000993000780c */ /* 0x000fe40003f24270 */
[----:B------:R-:W-:Y:S02]  /*4800*/  FSEL R90, R110, -INF , P2 ;  /* 0xff8000006e5a7808 */ /* 0x000fe40001000000 */
[----:B------:R-:W-:-:S02]  /*4810*/  FMNMX.FTZ R27, R69, R92, !PT ;  /* 0x0000005c451b7209 */ /* 0x000fc40007810000 */
[----:B-1----:R-:W-:Y:S01]  /*4820*/  FSEL R91, R111, -INF , P1 ;  /* 0xff8000006f5b7808 */ /* 0x002fe20000800000 */
        /* <DEDUP_REMOVED lines=9> */
[----:B------:R-:W-:Y:S01]  /*48c0*/  FFMA.FTZ R47, R54, UR10, -R24 ;  /* 0x0000000a362f7c23 */ /* 0x000fe20008010818 */
[----:B------:R-:W1:Y:S01]  /*48d0*/  SHFL.BFLY PT, R93, R48, 0x2, 0x1f ;  /* 0x0c401f00305d7f89 */ /* 0x000e6200000e0000 */
[----:B------:R-:W-:-:S05]  /*48e0*/  CS2R R110, SRZ ;  /* 0x00000000006e7805 */ /* 0x000fca000001ff00 */
[----:B------:R-:W-:Y:S08]  /*48f0*/  MUFU.EX2 R33, R33 ;  /* 0x0000002100217308 */ /* 0x000ff00000000800 */
[----:B------:R-:W-:Y:S01]  /*4900*/  MUFU.EX2 R4, R4 ;  /* 0x0000000400047308 */ /* 0x000fe20000000800 */
[----:B0-----:R-:W-:-:S04]  /*4910*/  F2FP.SATFINITE.E4M3.F32.PACK_AB_MERGE_C R217, R32, R29, RZ ;  /* 0x0000001d20d9723e */ /* 0x001fc800048070ff */
[----:B------:R-:W-:-:S03]  /*4920*/  F2FP.SATFINITE.E4M3.F32.PACK_AB_MERGE_C R217, R28, R25, R217 ;  /* 0x000000191cd9723e */ /* 0x000fc600048070d9 */
[----:B------:R-:W-:Y:S01]  /*4930*/  MUFU.EX2 R5, R5 ;  /* 0x0000000500057308 */ /* 0x000fe20000000800 */
[----:B-1----:R-:W-:Y:S01]  /*4940*/  FMNMX.FTZ R93, R48, R93, !PT ;  /* 0x0000005d305d7209 */ /* 0x002fe20007810000 */
[----:B------:R-:W-:Y:S01]  /*4950*/  FFMA.FTZ R48, R51, UR10, -R24 ;  /* 0x0000000a33307c23 */ /* 0x000fe20008010818 */
[----:B------:R-:W-:-:S03]  /*4960*/  IMAD.U32 R51, RZ, RZ, UR10 ;  /* 0x0000000aff337e24 */ /* 0x000fc6000f8e00ff */
[----:B------:R-:W0:Y:S02]  /*4970*/  SHFL.BFLY PT, R120, R93, 0x1, 0x1f ;  /* 0x0c201f005d787f89 */ /* 0x000e2400000e0000 */
[----:B------:R-:W1:Y:S08]  /*4980*/  MUFU.EX2 R8, R8 ;  /* 0x0000000800087308 */ /* 0x000e700000000800 */
[----:B------:R-:W-:Y:S08]  /*4990*/  MUFU.EX2 R10, R10 ;  /* 0x0000000a000a7308 */ /* 0x000ff00000000800 */
[----:B------:R-:W-:Y:S01]  /*49a0*/  MUFU.EX2 R12, R12 ;  /* 0x0000000c000c7308 */ /* 0x000fe20000000800 */
[----:B-1----:R-:W-:-:S04]  /*49b0*/  F2FP.SATFINITE.E4M3.F32.PACK_AB_MERGE_C R219, R8, R5, RZ ;  /* 0x0000000508db723e */ /* 0x002fc800048070ff */
[----:B------:R-:W-:Y:S02]  /*49c0*/  F2FP.SATFINITE.E4M3.F32.PACK_AB_MERGE_C R219, R4, R33, R219 ;  /* 0x0000002104db723e */ /* 0x000fe400048070db */
[----:B0-----:R-:W-:Y:S01]  /*49d0*/  FMNMX.FTZ R120, R93, R120, !PT ;  /* 0x000000785d787209 */ /* 0x001fe20007810000 */
[----:B------:R-:W-:Y:S03]  /*49e0*/  MUFU.EX2 R21, R21 ;  /* 0x0000001500157308 */ /* 0x000fe60000000800 */
[C---:B------:R-:W-:Y:S01]  /*49f0*/  FSETP.NEU.FTZ.AND P1, PT, R120.reuse, -INF , PT ;  /* 0xff8000007800780b */ /* 0x040fe20003f3d000 */
[----:B------:R-:W-:-:S04]  /*4a00*/  FFMA.FTZ R51, R120, R51, -8 ;  /* 0xc100000078337423 */ /* 0x000fc80000010033 */
[----:B------:R-:W-:Y:S01]  /*4a10*/  MUFU.EX2 R19, R19 ;  /* 0x0000001300137308 */ /* 0x000fe20000000800 */
[----:B------:R-:W-:Y:S02]  /*4a20*/  FSEL R51, R51, RZ, P1 ;  /* 0x000000ff33337208 */ /* 0x000fe40000800000 */
        /* <DEDUP_REMOVED lines=45> */
[----:B------:R-:W-:-:S02]  /*4d00*/  FFMA.FTZ R51, R91, UR10, -R51 ;  /* 0x0000000a5b337c23 */ /* 0x000fc40008010833 */
[----:B------:R1:W-:Y:S01]  /*4d10*/  MUFU.EX2 R97, R78 ;  /* 0x0000004e00617308 */ /* 0x0003e20000000800 */
[----:B0-----:R-:W-:-:S04]  /*4d20*/  F2FP.SATFINITE.E4M3.F32.PACK_AB_MERGE_C R216, R36, R37, RZ ;  /* 0x0000002524d8723e */ /* 0x001fc800048070ff */
[----:B------:R-:W-:-:S03]  /*4d30*/  F2FP.SATFINITE.E4M3.F32.PACK_AB_MERGE_C R216, R85, R52, R216 ;  /* 0x0000003455d8723e */ /* 0x000fc600048070d8 */
[----:B------:R-:W-:Y:S01]  /*4d40*/  MUFU.EX2 R93, R66 ;  /* 0x00000042005d7308 */ /* 0x000fe20000000800 */
[----:B-1----:R-:W-:-:S04]  /*4d50*/  FADD.FTZ R78, R25, R28 ;  /* 0x0000001c194e7221 */ /* 0x002fc80000010000 */
[----:B------:R-:W-:-:S03]  /*4d60*/  FADD.FTZ R103, R29, R78 ;  /* 0x0000004e1d677221 */ /* 0x000fc60000010000 */
[----:B------:R0:W-:Y:S01]  /*4d70*/  MUFU.EX2 R95, R70 ;  /* 0x00000046005f7308 */ /* 0x0001e20000000800 */
[----:B------:R-:W-:Y:S01]  /*4d80*/  FADD.FTZ R78, R32, R103 ;  /* 0x00000067204e7221 */ /* 0x000fe20000010000 */
[----:B------:R-:W-:-:S06]  /*4d90*/  CS2R R102, SRZ ;  /* 0x0000000000667805 */ /* 0x000fcc000001ff00 */
[----:B------:R-:W1:Y:S01]  /*4da0*/  MUFU.EX2 R68, R68 ;  /* 0x0000004400447308 */ /* 0x000e620000000800 */
[----:B0-----:R-:W-:-:S07]  /*4db0*/  FADD.FTZ R70, R52, R85 ;  /* 0x0000005534467221 */ /* 0x001fce0000010000 */
[----:B------:R0:W-:Y:S08]  /*4dc0*/  MUFU.EX2 R54, R83 ;  /* 0x0000005300367308 */ /* 0x0001f00000000800 */
[----:B------:R2:W-:Y:S01]  /*4dd0*/  MUFU.EX2 R66, R87 ;  /* 0x0000005700427308 */ /* 0x0005e20000000800 */
[----:B0-----:R-:W-:Y:S01]  /*4de0*/  FADD.FTZ R83, R37, R70 ;  /* 0x0000004625537221 */ /* 0x001fe20000010000 */
[----:B-1----:R-:W-:-:S03]  /*4df0*/  F2FP.SATFINITE.E4M3.F32.PACK_AB_MERGE_C R218, R95, R68, RZ ;  /* 0x000000445fda723e */ /* 0x002fc600048070ff */
[----:B------:R-:W-:Y:S01]  /*4e00*/  FADD.FTZ R83, R36, R83 ;  /* 0x0000005324537221 */ /* 0x000fe20000010000 */
[----:B------:R-:W-:Y:S02]  /*4e10*/  F2FP.SATFINITE.E4M3.F32.PACK_AB_MERGE_C R36, R12, R11, RZ ;  /* 0x0000000b0c24723e */ /* 0x000fe400048070ff */
[----:B------:R-:W0:Y:S01]  /*4e20*/  MUFU.EX2 R76, R76 ;  /* 0x0000004c004c7308 */ /* 0x000e220000000800 */
[----:B--2---:R-:W-:Y:S01]  /*4e30*/  FADD.FTZ R87, R33, R78 ;  /* 0x0000004e21577221 */ /* 0x004fe20000010000 */
[----:B------:R-:W-:Y:S01]  /*4e40*/  FFMA.FTZ R78, R55, UR10, -R24 ;  /* 0x0000000a374e7c23 */ /* 0x000fe20008010818 */
[----:B------:R-:W-:Y:S02]  /*4e50*/  F2FP.SATFINITE.E4M3.F32.PACK_AB_MERGE_C R213, R10, R9, R36 ;  /* 0x000000090ad5723e */ /* 0x000fe40004807024 */
[----:B------:R-:W-:-:S03]  /*4e60*/  F2FP.SATFINITE.E4M3.F32.PACK_AB_MERGE_C R218, R93, R64, R218 ;  /* 0x000000405dda723e */ /* 0x000fc600048070da */
[----:B------:R1:W-:Y:S08]  /*4e70*/  MUFU.EX2 R99, R82 ;  /* 0x0000005200637308 */ /* 0x0003f00000000800 */
[----:B------:R2:W-:Y:S01]  /*4e80*/  MUFU.EX2 R101, R86 ;  /* 0x0000005600657308 */ /* 0x0005e20000000800 */
[----:B-1----:R-:W-:-:S04]  /*4e90*/  FADD.FTZ R82, R64, R83 ;  /* 0x0000005340527221 */ /* 0x002fc80000010000 */
[----:B------:R-:W-:Y:S01]  /*4ea0*/  FADD.FTZ R55, R93, R82 ;  /* 0x000000525d377221 */ /* 0x000fe20000010000 */
[----:B------:R-:W-:Y:S02]  /*4eb0*/  CS2R R92, SRZ ;  /* 0x00000000005c7805 */ /* 0x000fe4000001ff00 */
[----:B------:R-:W1:Y:S01]  /*4ec0*/  MUFU.EX2 R80, R80 ;  /* 0x0000005000507308 */ /* 0x000e620000000800 */
[----:B--2---:R-:W-:Y:S01]  /*4ed0*/  FADD.FTZ R86, R4, R87 ;  /* 0x0000005704567221 */ /* 0x004fe20000010000 */
[----:B------:R-:W-:-:S03]  /*4ee0*/  FADD.FTZ R24, R68, R55 ;  /* 0x0000003744187221 */ /* 0x000fc60000010000 */
[----:B------:R-:W-:-:S03]  /*4ef0*/  FADD.FTZ R83, R5, R86 ;  /* 0x0000005605537221 */ /* 0x000fc60000010000 */
[----:B------:R-:W2:Y:S01]  /*4f00*/  MUFU.EX2 R84, R84 ;  /* 0x0000005400547308 */ /* 0x000ea20000000800 */
[----:B------:R-:W-:Y:S01]  /*4f10*/  FADD.FTZ R82, R8, R83 ;  /* 0x0000005308527221 */ /* 0x000fe20000010000 */
[----:B------:R-:W-:-:S03]  /*4f20*/  FADD.FTZ R83, R95, R24 ;  /* 0x000000185f537221 */ /* 0x000fc60000010000 */
[----:B------:R-:W-:Y:S01]  /*4f30*/  FADD.FTZ R87, R9, R82 ;  /* 0x0000005209577221 */ /* 0x000fe20000010000 */
[----:B0-----:R-:W-:Y:S02]  /*4f40*/  FADD.FTZ R24, R76, R83 ;  /* 0x000000534c187221 */ /* 0x001fe40000010000 */
[----:B------:R-:W0:Y:S01]  /*4f50*/  MUFU.EX2 R73, R73 ;  /* 0x0000004900497308 */ /* 0x000e220000000800 */
[----:B------:R-:W-:Y:S01]  /*4f60*/  FADD.FTZ R82, R10, R87 ;  /* 0x000000570a527221 */ /* 0x000fe20000010000 */
[----:B------:R-:W-:-:S03]  /*4f70*/  FADD.FTZ R83, R97, R24 ;  /* 0x0000001861537221 */ /* 0x000fc60000010000 */
[----:B------:R-:W-:Y:S01]  /*4f80*/  FADD.FTZ R87, R11, R82 ;  /* 0x000000520b577221 */ /* 0x000fe20000010000 */
[----:B-1----:R-:W-:Y:S01]  /*4f90*/  FADD.FTZ R24, R80, R83 ;  /* 0x0000005350187221 */ /* 0x002fe20000010000 */
[C---:B------:R-:W-:Y:S01]  /*4fa0*/  F2FP.SATFINITE.E4M3.F32.PACK_AB_MERGE_C R80, R99.reuse, R80, RZ ;  /* 0x000000506350723e */ /* 0x040fe200048070ff */
[----:B------:R-:W1:Y:S01]  /*4fb0*/  MUFU.EX2 R72, R72 ;  /* 0x0000004800487308 */ /* 0x000e620000000800 */
[----:B------:R-:W-:Y:S01]  /*4fc0*/  FADD.FTZ R87, R12, R87 ;  /* 0x000000570c577221 */ /* 0x000fe20000010000 */
[----:B------:R-:W-:Y:S01]  /*4fd0*/  FADD.FTZ R83, R99, R24 ;  /* 0x0000001863537221 */ /* 0x000fe20000010000 */
[----:B------:R-:W-:Y:S02]  /*4fe0*/  F2FP.SATFINITE.E4M3.F32.PACK_AB_MERGE_C R212, R97, R76, R80 ;  /* 0x0000004c61d4723e */ /* 0x000fe40004807050 */
[----:B------:R-:W-:Y:S01]  /*4ff0*/  CS2R R96, SRZ ;  /* 0x0000000000607805 */ /* 0x000fe2000001ff00 */
[----:B------:R-:W-:Y:S01]  /*5000*/  FADD.FTZ R82, R14, R87 ;  /* 0x000000570e527221 */ /* 0x000fe20000010000 */
[----:B------:R-:W-:-:S02]  /*5010*/  CS2R R86, SRZ ;  /* 0x0000000000567805 */ /* 0x000fc4000001ff00 */
[----:B------:R-:W-:Y:S01]  /*5020*/  CS2R R98, SRZ ;  /* 0x0000000000627805 */ /* 0x000fe2000001ff00 */
[----:B------:R-:W3:Y:S08]  /*5030*/  MUFU.EX2 R74, R74 ;  /* 0x0000004a004a7308 */ /* 0x000ef00000000800 */
[----:B------:R2:W-:Y:S08]  /*5040*/  MUFU.EX2 R55, R56 ;  /* 0x0000003800377308 */ /* 0x0005f00000000800 */
[----:B------:R-:W4:Y:S01]  /*5050*/  MUFU.EX2 R81, R81 ;  /* 0x0000005100517308 */ /* 0x000f220000000800 */
[----:B--2---:R-:W-:Y:S01]  /*5060*/  FADD.FTZ R56, R84, R83 ;  /* 0x0000005354387221 */ /* 0x004fe20000010000 */
[----:B------:R-:W-:-:S03]  /*5070*/  FADD.FTZ R83, R15, R82 ;  /* 0x000000520f537221 */ /* 0x000fc60000010000 */
[----:B------:R-:W-:Y:S01]  /*5080*/  FADD.FTZ R56, R101, R56 ;  /* 0x0000003865387221 */ /* 0x000fe20000010000 */
[----:B------:R-:W-:Y:S02]  /*5090*/  FADD.FTZ R82, R18, R83 ;  /* 0x0000005312527221 */ /* 0x000fe40000010000 */
[----:B------:R-:W2:Y:S02]  /*50a0*/  MUFU.EX2 R79, R79 ;  /* 0x0000004f004f7308 */ /* 0x000ea40000000800 */
[C---:B------:R-:W-:Y:S01]  /*50b0*/  FADD.FTZ R82, R21.reuse, R82 ;  /* 0x0000005215527221 */ /* 0x040fe20000010000 */
[----:B------:R-:W-:-:S03]  /*50c0*/  F2FP.SATFINITE.E4M3.F32.PACK_AB_MERGE_C R21, R21, R18, RZ ;  /* 0x000000121515723e */ /* 0x000fc600048070ff */
[----:B------:R-:W-:Y:S01]  /*50d0*/  FADD.FTZ R37, R19, R82 ;  /* 0x0000005213257221 */ /* 0x000fe20000010000 */
[----:B------:R-:W-:Y:S01]  /*50e0*/  F2FP.SATFINITE.E4M3.F32.PACK_AB_MERGE_C R215, R15, R14, R21 ;  /* 0x0000000e0fd7723e */ /* 0x000fe20004807015 */
[----:B------:R0:W-:Y:S01]  /*50f0*/  MUFU.EX2 R24, R59 ;  /* 0x0000003b00187308 */ /* 0x0001e20000000800 */
[----:B------:R-:W-:Y:S01]  /*5100*/  CS2R R82, SRZ ;  /* 0x0000000000527805 */ /* 0x000fe2000001ff00 */
[----:B------:R-:W-:-:S04]  /*5110*/  FADD.FTZ R8, R20, R37 ;  /* 0x0000002514087221 */ /* 0x000fc80000010000 */
[----:B------:R-:W-:Y:S02]  /*5120*/  FADD.FTZ R37, R23, R8 ;  /* 0x0000000817257221 */ /* 0x000fe40000010000 */
[----:B------:R-:W5:Y:S01]  /*5130*/  MUFU.EX2 R40, R40 ;  /* 0x0000002800287308 */ /* 0x000f620000000800 */
[----:B0-----:R-:W-:-:S04]  /*5140*/  FADD.FTZ R59, R73, R56 ;  /* 0x00000038493b7221 */ /* 0x001fc80000010000 */
[C---:B-1----:R-:W-:Y:S01]  /*5150*/  FADD.FTZ R59, R72.reuse, R59 ;  /* 0x0000003b483b7221 */ /* 0x042fe20000010000 */
[----:B------:R-:W-:Y:S02]  /*5160*/  F2FP.SATFINITE.E4M3.F32.PACK_AB_MERGE_C R72, R72, R73, RZ ;  /* 0x000000494848723e */ /* 0x000fe400048070ff */
[----:B------:R-:W0:Y:S01]  /*5170*/  MUFU.EX2 R22, R22 ;  /* 0x0000001600167308 */ /* 0x000e220000000800 */
[----:B---3--:R-:W-:Y:S01]  /*5180*/  FADD.FTZ R32, R74, R59 ;  /* 0x0000003b4a207221 */ /* 0x008fe20000010000 */
[----:B------:R-:W-:Y:S02]  /*5190*/  F2FP.SATFINITE.E4M3.F32.PACK_AB_MERGE_C R214, R101, R84, R72 ;  /* 0x0000005465d6723e */ /* 0x000fe40004807048 */
[----:B------:R-:W-:Y:S02]  /*51a0*/  CS2R R72, SRZ ;  /* 0x0000000000487805 */ /* 0x000fe4000001ff00 */
[----:B------:R-:W-:Y:S01]  /*51b0*/  CS2R R84, SRZ ;  /* 0x0000000000547805 */ /* 0x000fe2000001ff00 */
[----:B----4-:R-:W-:Y:S01]  /*51c0*/  FADD.FTZ R32, R81, R32 ;  /* 0x0000002051207221 */ /* 0x010fe20000010000 */
[----:B------:R-:W-:Y:S01]  /*51d0*/  CS2R R100, SRZ ;  /* 0x0000000000647805 */ /* 0x000fe2000001ff00 */
[----:B------:R-:W1:Y:S02]  /*51e0*/  MUFU.EX2 R77, R77 ;  /* 0x0000004d004d7308 */ /* 0x000e640000000800 */
[----:B--2---:R-:W-:Y:S01]  /*51f0*/  FADD.FTZ R5, R79, R32 ;  /* 0x000000204f057221 */ /* 0x004fe20000010000 */
[C---:B-----5:R-:W-:Y:S01]  /*5200*/  FADD.FTZ R37, R40.reuse, R37 ;  /* 0x0000002528257221 */ /* 0x060fe20000010000 */
[----:B------:R-:W-:-:S02]  /*5210*/  F2FP.SATFINITE.E4M3.F32.PACK_AB_MERGE_C R23, R40, R23, RZ ;  /* 0x000000172817723e */ /* 0x000fc400048070ff */
[----:B------:R-:W-:Y:S01]  /*5220*/  CS2R R32, SRZ ;  /* 0x0000000000207805 */ /* 0x000fe2000001ff00 */
[C---:B------:R-:W-:Y:S01]  /*5230*/  FADD.FTZ R12, R54.reuse, R5 ;  /* 0x00000005360c7221 */ /* 0x040fe20000010000 */
[----:B------:R-:W-:Y:S01]  /*5240*/  F2FP.SATFINITE.E4M3.F32.PACK_AB_MERGE_C R54, R54, R79, RZ ;  /* 0x0000004f3636723e */ /* 0x000fe200048070ff */
[----:B------:R-:W2:Y:S01]  /*5250*/  MUFU.EX2 R49, R49 ;  /* 0x0000003100317308 */ /* 0x000ea20000000800 */
[----:B0-----:R-:W-:Y:S02]  /*5260*/  FADD.FTZ R18, R22, R37 ;  /* 0x0000002516127221 */ /* 0x001fe40000010000 */
[----:B------:R-:W-:Y:S02]  /*5270*/  F2FP.SATFINITE.E4M3.F32.PACK_AB_MERGE_C R208, R81, R74, R54 ;  /* 0x0000004a51d0723e */ /* 0x000fe40004807036 */
[----:B------:R-:W-:Y:S02]  /*5280*/  CS2R R36, SRZ ;  /* 0x0000000000247805 */ /* 0x000fe4000001ff00 */
[----:B------:R-:W-:-:S02]  /*5290*/  F2FP.SATFINITE.E4M3.F32.PACK_AB_MERGE_C R209, R20, R19, R23 ;  /* 0x0000001314d1723e */ /* 0x000fc40004807017 */
[----:B------:R-:W-:Y:S01]  /*52a0*/  CS2R R80, SRZ ;  /* 0x0000000000507805 */ /* 0x000fe2000001ff00 */
[----:B------:R-:W0:Y:S01]  /*52b0*/  MUFU.EX2 R42, R42 ;  /* 0x0000002a002a7308 */ /* 0x000e220000000800 */
[----:B-1----:R-:W-:-:S04]  /*52c0*/  FADD.FTZ R5, R77, R12 ;  /* 0x0000000c4d057221 */ /* 0x002fc80000010000 */
[----:B------:R-:W-:-:S03]  /*52d0*/  FADD.FTZ R12, R66, R5 ;  /* 0x00000005420c7221 */ /* 0x000fc60000010000 */
[----:B------:R-:W1:Y:S01]  /*52e0*/  MUFU.EX2 R75, R75 ;  /* 0x0000004b004b7308 */ /* 0x000e620000000800 */
[----:B--2---:R-:W-:-:S07]  /*52f0*/  FADD.FTZ R11, R49, R18 ;  /* 0x00000012310b7221 */ /* 0x004fce0000010000 */
[----:B------:R2:W3:Y:S01]  /*5300*/  MUFU.EX2 R53, R94 ;  /* 0x0000005e00357308 */ /* 0x0004e20000000800 */
[----:B0-----:R-:W-:-:S07]  /*5310*/  FADD.FTZ R18, R42, R11 ;  /* 0x0000000b2a127221 */ /* 0x001fce0000010000 */
[----:B------:R-:W0:Y:S01]  /*5320*/  MUFU.EX2 R88, R88 ;  /* 0x0000005800587308 */ /* 0x000e220000000800 */
[----:B-1----:R-:W-:Y:S01]  /*5330*/  FADD.FTZ R5, R75, R12 ;  /* 0x0000000c4b057221 */ /* 0x002fe20000010000 */
[----:B--2---:R-:W-:-:S06]  /*5340*/  CS2R R94, SRZ ;  /* 0x00000000005e7805 */ /* 0x004fcc000001ff00 */
[----:B------:R-:W1:Y:S01]  /*5350*/  MUFU.EX2 R26, R26 ;  /* 0x0000001a001a7308 */ /* 0x000e620000000800 */
[C---:B---3--:R-:W-:Y:S01]  /*5360*/  F2FP.SATFINITE.E4M3.F32.PACK_AB_MERGE_C R42, R53.reuse, R42, RZ ;  /* 0x0000002a352a723e */ /* 0x048fe200048070ff */
[----:B------:R-:W-:-:S03]  /*5370*/  FADD.FTZ R53, R53, R18 ;  /* 0x0000001235357221 */ /* 0x000fc60000010000 */
[----:B------:R-:W-:-:S03]  /*5380*/  F2FP.SATFINITE.E4M3.F32.PACK_AB_MERGE_C R211, R49, R22, R42 ;  /* 0x0000001631d3723e */ /* 0x000fc6000480702a */
[----:B------:R-:W2:Y:S01]  /*5390*/  MUFU.EX2 R71, R71 ;  /* 0x0000004700477308 */ /* 0x000ea20000000800 */
[C---:B0-----:R-:W-:Y:S01]  /*53a0*/  F2FP.SATFINITE.E4M3.F32.PACK_AB_MERGE_C R75, R88.reuse, R75, RZ ;  /* 0x0000004b584b723e */ /* 0x041fe200048070ff */
[----:B------:R-:W-:-:S03]  /*53b0*/  FADD.FTZ R88, R88, R5 ;  /* 0x0000000558587221 */ /* 0x000fc60000010000 */
[----:B------:R-:W-:Y:S02]  /*53c0*/  F2FP.SATFINITE.E4M3.F32.PACK_AB_MERGE_C R210, R66, R77, R75 ;  /* 0x0000004d42d2723e */ /* 0x000fe4000480704b */
[----:B------:R-:W-:Y:S02]  /*53d0*/  CS2R R74, SRZ ;  /* 0x00000000004a7805 */ /* 0x000fe4000001ff00 */
[----:B------:R-:W-:Y:S01]  /*53e0*/  CS2R R76, SRZ ;  /* 0x00000000004c7805 */ /* 0x000fe2000001ff00 */
[----:B------:R-:W0:Y:S01]  /*53f0*/  MUFU.EX2 R27, R27 ;  /* 0x0000001b001b7308 */ /* 0x000e220000000800 */
[----:B-1----:R-:W-:Y:S01]  /*5400*/  FADD.FTZ R18, R26, R53 ;  /* 0x000000351a127221 */ /* 0x002fe20000010000 */
[----:B------:R-:W-:-:S06]  /*5410*/  CS2R R52, SRZ ;  /* 0x0000000000347805 */ /* 0x000fcc000001ff00 */
[----:B------:R1:W3:Y:S01]  /*5420*/  MUFU.EX2 R70, R89 ;  /* 0x0000005900467308 */ /* 0x0002e20000000800 */
[----:B--2---:R-:W-:-:S07]  /*5430*/  FADD.FTZ R5, R71, R88 ;  /* 0x0000005847057221 */ /* 0x004fce0000010000 */
[----:B------:R-:W2:Y:S01]  /*5440*/  MUFU.EX2 R30, R30 ;  /* 0x0000001e001e7308 */ /* 0x000ea20000000800 */
[----:B0-----:R-:W-:Y:S01]  /*5450*/  FADD.FTZ R11, R27, R18 ;  /* 0x000000121b0b7221 */ /* 0x001fe20000010000 */
[----:B-1----:R-:W-:-:S06]  /*5460*/  CS2R R88, SRZ ;  /* 0x0000000000587805 */ /* 0x002fcc000001ff00 */
[----:B------:R-:W0:Y:S01]  /*5470*/  MUFU.EX2 R62, R62 ;  /* 0x0000003e003e7308 */ /* 0x000e220000000800 */
[----:B---3--:R-:W-:-:S07]  /*5480*/  FADD.FTZ R5, R70, R5 ;  /* 0x0000000546057221 */ /* 0x008fce0000010000 */
[----:B------:R-:W1:Y:S01]  /*5490*/  MUFU.EX2 R41, R41 ;  /* 0x0000002900297308 */ /* 0x000e620000000800 */
[----:B--2---:R-:W-:-:S07]  /*54a0*/  FADD.FTZ R18, R30, R11 ;  /* 0x0000000b1e127221 */ /* 0x004fce0000010000 */
[----:B------:R-:W2:Y:S01]  /*54b0*/  MUFU.EX2 R31, R31 ;  /* 0x0000001f001f7308 */ /* 0x000ea20000000800 */
[----:B0-----:R-:W-:Y:S01]  /*54c0*/  FADD.FTZ R4, R62, R5 ;  /* 0x000000053e047221 */ /* 0x001fe20000010000 */
[----:B------:R-:W-:-:S03]  /*54d0*/  F2FP.SATFINITE.E4M3.F32.PACK_AB_MERGE_C R62, R55, R62, RZ ;  /* 0x0000003e373e723e */ /* 0x000fc600048070ff */
[----:B------:R-:W-:Y:S01]  /*54e0*/  FADD.FTZ R4, R55, R4 ;  /* 0x0000000437047221 */ /* 0x000fe20000010000 */
[----:B------:R-:W-:Y:S02]  /*54f0*/  F2FP.SATFINITE.E4M3.F32.PACK_AB_MERGE_C R204, R70, R71, R62 ;  /* 0x0000004746cc723e */ /* 0x000fe4000480703e */
[----:B------:R-:W-:Y:S01]  /*5500*/  CS2R R54, SRZ ;  /* 0x0000000000367805 */ /* 0x000fe2000001ff00 */
[----:B------:R-:W0:Y:S01]  /*5510*/  MUFU.EX2 R57, R57 ;  /* 0x0000003900397308 */ /* 0x000e220000000800 */
[C---:B-1----:R-:W-:Y:S01]  /*5520*/  FADD.FTZ R18, R41.reuse, R18 ;  /* 0x0000001229127221 */ /* 0x042fe20000010000 */
[----:B------:R-:W-:Y:S02]  /*5530*/  F2FP.SATFINITE.E4M3.F32.PACK_AB_MERGE_C R30, R41, R30, RZ ;  /* 0x0000001e291e723e */ /* 0x000fe400048070ff */
[----:B------:R-:W-:Y:S02]  /*5540*/  CS2R R40, SRZ ;  /* 0x0000000000287805 */ /* 0x000fe4000001ff00 */
[----:B------:R-:W-:-:S02]  /*5550*/  CS2R R70, SRZ ;  /* 0x0000000000467805 */ /* 0x000fc4000001ff00 */
[----:B------:R-:W-:Y:S02]  /*5560*/  F2FP.SATFINITE.E4M3.F32.PACK_AB_MERGE_C R205, R27, R26, R30 ;  /* 0x0000001a1bcd723e */ /* 0x000fe4000480701e */
[----:B------:R-:W-:Y:S01]  /*5570*/  CS2R R26, SRZ ;  /* 0x00000000001a7805 */ /* 0x000fe2000001ff00 */
        /* <DEDUP_REMOVED lines=12> */
[C---:B-1----:R-:W-:Y:S01]  /*5640*/  FADD.FTZ R9, R46.reuse, R9 ;  /* 0x000000092e097221 */ /* 0x042fe20000010000 */
[----:B------:R-:W-:-:S04]  /*5650*/  F2FP.SATFINITE.E4M3.F32.PACK_AB_MERGE_C R35, R46, R35, RZ ;  /* 0x000000232e23723e */ /* 0x000fc800048070ff */
[----:B------:R-:W-:Y:S02]  /*5660*/  F2FP.SATFINITE.E4M3.F32.PACK_AB_MERGE_C R207, R34, R31, R35 ;  /* 0x0000001f22cf723e */ /* 0x000fe40004807023 */
[----:B------:R-:W-:Y:S01]  /*5670*/  CS2R R30, SRZ ;  /* 0x00000000001e7805 */ /* 0x000fe2000001ff00 */
[----:B------:R-:W1:Y:S01]  /*5680*/  MUFU.EX2 R65, R65 ;  /* 0x0000004100417308 */ /* 0x000e620000000800 */
[C---:B--2---:R-:W-:Y:S01]  /*5690*/  FADD.FTZ R4, R29.reuse, R4 ;  /* 0x000000041d047221 */ /* 0x044fe20000010000 */
[----:B------:R-:W-:Y:S02]  /*56a0*/  F2FP.SATFINITE.E4M3.F32.PACK_AB_MERGE_C R58, R29, R58, RZ ;  /* 0x0000003a1d3a723e */ /* 0x000fe400048070ff */
[----:B------:R-:W-:Y:S02]  /*56b0*/  CS2R R28, SRZ ;  /* 0x00000000001c7805 */ /* 0x000fe4000001ff00 */
[----:B------:R-:W-:Y:S02]  /*56c0*/  CS2R R34, SRZ ;  /* 0x0000000000227805 */ /* 0x000fe4000001ff00 */
[----:B------:R-:W-:-:S02]  /*56d0*/  F2FP.SATFINITE.E4M3.F32.PACK_AB_MERGE_C R206, R24, R57, R58 ;  /* 0x0000003918ce723e */ /* 0x000fc4000480703a */
[----:B------:R-:W-:Y:S01]  /*56e0*/  CS2R R24, SRZ ;  /* 0x0000000000187805 */ /* 0x000fe2000001ff00 */
[----:B------:R-:W2:Y:S01]  /*56f0*/  MUFU.EX2 R43, R43 ;  /* 0x0000002b002b7308 */ /* 0x000ea20000000800 */
[----:B0-----:R-:W-:Y:S01]  /*5700*/  FADD.FTZ R10, R38, R9 ;  /* 0x00000009260a7221 */ /* 0x001fe20000010000 */
[----:B------:R-:W-:Y:S02]  /*5710*/  CS2R R56, SRZ ;  /* 0x0000000000387805 */ /* 0x000fe4000001ff00 */
[----:B------:R-:W-:-:S04]  /*5720*/  CS2R R58, SRZ ;  /* 0x00000000003a7805 */ /* 0x000fc8000001ff00 */
[----:B------:R0:W3:Y:S01]  /*5730*/  MUFU.EX2 R8, R61 ;  /* 0x0000003d00087308 */ /* 0x0000e20000000800 */
[----:B-1----:R-:W-:-:S07]  /*5740*/  FADD.FTZ R5, R65, R4 ;  /* 0x0000000441057221 */ /* 0x002fce0000010000 */
[----:B------:R-:W1:Y:S01]  /*5750*/  MUFU.EX2 R39, R39 ;  /* 0x0000002700277308 */ /* 0x000e620000000800 */
[----:B--2---:R-:W-:Y:S01]  /*5760*/  FADD.FTZ R10, R43, R10 ;  /* 0x0000000a2b0a7221 */ /* 0x004fe20000010000 */
[----:B0-----:R-:W-:-:S06]  /*5770*/  CS2R R60, SRZ ;  /* 0x00000000003c7805 */ /* 0x001fcc000001ff00 */
[----:B------:R-:W0:Y:S01]  /*5780*/  MUFU.EX2 R63, R63 ;  /* 0x0000003f003f7308 */ /* 0x000e220000000800 */
[----:B---3--:R-:W-:-:S07]  /*5790*/  FADD.FTZ R4, R8, R5 ;  /* 0x0000000508047221 */ /* 0x008fce0000010000 */
[----:B------:R-:W2:Y:S01]  /*57a0*/  MUFU.EX2 R48, R48 ;  /* 0x0000003000307308 */ /* 0x000ea20000000800 */
[----:B-1----:R-:W-:-:S07]  /*57b0*/  FADD.FTZ R9, R39, R10 ;  /* 0x0000000a27097221 */ /* 0x002fce0000010000 */
[----:B------:R1:W3:Y:S01]  /*57c0*/  MUFU.EX2 R12, R67 ;  /* 0x00000043000c7308 */ /* 0x0002e20000000800 */
[----:B0-----:R-:W-:-:S07]  /*57d0*/  FADD.FTZ R5, R63, R4 ;  /* 0x000000043f057221 */ /* 0x001fce0000010000 */
[----:B------:R-:W0:Y:S01]  /*57e0*/  MUFU.EX2 R44, R44 ;  /* 0x0000002c002c7308 */ /* 0x000e220000000800 */
[C---:B--2---:R-:W-:Y:S01]  /*57f0*/  FADD.FTZ R9, R48.reuse, R9 ;  /* 0x0000000930097221 */ /* 0x044fe20000010000 */
[----:B------:R-:W-:Y:S02]  /*5800*/  F2FP.SATFINITE.E4M3.F32.PACK_AB_MERGE_C R39, R48, R39, RZ ;  /* 0x000000273027723e */ /* 0x000fe400048070ff */
[----:B------:R-:W-:Y:S02]  /*5810*/  CS2R R48, SRZ ;  /* 0x0000000000307805 */ /* 0x000fe4000001ff00 */
[----:B-1----:R-:W-:Y:S02]  /*5820*/  CS2R R66, SRZ ;  /* 0x0000000000427805 */ /* 0x002fe4000001ff00 */
[----:B------:R-:W-:Y:S02]  /*5830*/  F2FP.SATFINITE.E4M3.F32.PACK_AB_MERGE_C R201, R43, R38, R39 ;  /* 0x000000262bc9723e */ /* 0x000fe40004807027 */
[----:B------:R-:W-:Y:S01]  /*5840*/  CS2R R38, SRZ ;  /* 0x0000000000267805 */ /* 0x000fe2000001ff00 */
[----:B------:R-:W1:Y:S01]  /*5850*/  MUFU.EX2 R50, R50 ;  /* 0x0000003200327308 */ /* 0x000e620000000800 */
[C---:B---3--:R-:W-:Y:S01]  /*5860*/  FADD.FTZ R5, R12.reuse, R5 ;  /* 0x000000050c057221 */ /* 0x048fe20000010000 */
[----:B------:R-:W-:-:S02]  /*5870*/  F2FP.SATFINITE.E4M3.F32.PACK_AB_MERGE_C R63, R12, R63, RZ ;  /* 0x0000003f0c3f723e */ /* 0x000fc400048070ff */
[----:B------:R-:W-:Y:S02]  /*5880*/  CS2R R42, SRZ ;  /* 0x00000000002a7805 */ /* 0x000fe4000001ff00 */
[----:B------:R-:W-:Y:S02]  /*5890*/  F2FP.SATFINITE.E4M3.F32.PACK_AB_MERGE_C R200, R8, R65, R63 ;  /* 0x0000004108c8723e */ /* 0x000fe4000480703f */
[----:B------:R-:W-:Y:S01]  /*58a0*/  CS2R R62, SRZ ;  /* 0x00000000003e7805 */ /* 0x000fe2000001ff00 */
[----:B------:R-:W2:Y:S01]  /*58b0*/  MUFU.EX2 R47, R47 ;  /* 0x0000002f002f7308 */ /* 0x000ea20000000800 */
[----:B0-----:R-:W-:Y:S01]  /*58c0*/  FADD.FTZ R10, R44, R9 ;  /* 0x000000092c0a7221 */ /* 0x001fe20000010000 */
[----:B------:R-:W-:-:S06]  /*58d0*/  CS2R R64, SRZ ;  /* 0x0000000000407805 */ /* 0x000fcc000001ff00 */
[----:B------:R-:W0:Y:S01]  /*58e0*/  MUFU.EX2 R69, R69 ;  /* 0x0000004500457308 */ /* 0x000e220000000800 */
[----:B-1----:R-:W-:-:S07]  /*58f0*/  FADD.FTZ R4, R50, R5 ;  /* 0x0000000532047221 */ /* 0x002fce0000010000 */
[----:B------:R-:W-:Y:S01]  /*5900*/  MUFU.EX2 R45, R45 ;  /* 0x0000002d002d7308 */ /* 0x000fe20000000800 */
[----:B--2---:R-:W-:-:S07]  /*5910*/  FADD.FTZ R10, R47, R10 ;  /* 0x0000000a2f0a7221 */ /* 0x004fce0000010000 */
[----:B------:R-:W-:Y:S01]  /*5920*/  MUFU.EX2 R90, R90 ;  /* 0x0000005a005a7308 */ /* 0x000fe20000000800 */
[----:B0-----:R-:W-:-:S07]  /*5930*/  FADD.FTZ R5, R69, R4 ;  /* 0x0000000445057221 */ /* 0x001fce0000010000 */
[----:B------:R-:W0:Y:S08]  /*5940*/  MUFU.EX2 R51, R51 ;  /* 0x0000003300337308 */ /* 0x000e300000000800 */
[----:B------:R-:W1:Y:S01]  /*5950*/  MUFU.EX2 R78, R78 ;  /* 0x0000004e004e7308 */ /* 0x000e620000000800 */
[----:B0-----:R-:W-:Y:S01]  /*5960*/  F2FP.SATFINITE.E4M3.F32.PACK_AB_MERGE_C R4, R51, R90, RZ ;  /* 0x0000005a3304723e */ /* 0x001fe200048070ff */
[----:B------:R-:W-:-:S03]  /*5970*/  FADD.FTZ R90, R90, R5 ;  /* 0x000000055a5a7221 */ /* 0x000fc60000010000 */
[----:B------:R-:W-:Y:S01]  /*5980*/  F2FP.SATFINITE.E4M3.F32.PACK_AB_MERGE_C R202, R69, R50, R4 ;  /* 0x0000003245ca723e */ /* 0x000fe20004807004 */
[----:B------:R-:W-:Y:S01]  /*5990*/  FADD.FTZ R5, R51, R90 ;  /* 0x0000005a33057221 */ /* 0x000fe20000010000 */
[----:B------:R-:W-:Y:S02]  /*59a0*/  CS2R R50, SRZ ;  /* 0x0000000000327805 */ /* 0x000fe4000001ff00 */
[----:B------:R-:W-:Y:S02]  /*59b0*/  CS2R R68, SRZ ;  /* 0x0000000000447805 */ /* 0x000fe4000001ff00 */
[C---:B-1----:R-:W-:Y:S01]  /*59c0*/  F2FP.SATFINITE.E4M3.F32.PACK_AB_MERGE_C R8, R78.reuse, R45, RZ ;  /* 0x0000002d4e08723e */ /* 0x042fe200048070ff */
[----:B------:R-:W-:Y:S01]  /*59d0*/  FADD.FTZ R45, R45, R10 ;  /* 0x0000000a2d2d7221 */ /* 0x000fe20000010000 */
[----:B------:R-:W-:Y:S02]  /*59e0*/  CS2R R90, SRZ ;  /* 0x00000000005a7805 */ /* 0x000fe4000001ff00 */
[----:B------:R-:W-:Y:S01]  /*59f0*/  F2FP.SATFINITE.E4M3.F32.PACK_AB_MERGE_C R203, R47, R44, R8 ;  /* 0x0000002c2fcb723e */ /* 0x000fe20004807008 */
[----:B------:R-:W-:Y:S01]  /*5a00*/  FADD.FTZ R4, R78, R45 ;  /* 0x0000002d4e047221 */ /* 0x000fe20000010000 */
[----:B------:R-:W-:-:S02]  /*5a10*/  CS2R R44, SRZ ;  /* 0x00000000002c7805 */ /* 0x000fc4000001ff00 */
        /* <DEDUP_REMOVED lines=54> */
[----:B------:R-:W-:Y:S01]  /*5d80*/  UMOV UR7, URZ ;  /* 0x0000003f00077c82 */ /* 0x000fe20008000000 */
[----:B------:R-:W-:Y:S01]  /*5d90*/  UMOV UR6, URZ ;  /* 0x0000003f00067c82 */ /* 0x000fe20008000000 */
[----:B------:R-:W-:Y:S01]  /*5da0*/  ULDC UR61, c[0x0][0x288] ;  /* 0x0000a200003d7ab9 */ /* 0x000fe20000000800 */
[----:B------:R-:W-:-:S05]  /*5db0*/  ULDC UR59, c[0x0][0x2f0] ;  /* 0x0000bc00003b7ab9 */ /* 0x000fca0000000800 */
.L_x_2324:
[----:B------:R-:W-:Y:S01]  /*5dc0*/  ISETP.NE.AND P2, PT, RZ, UR54, PT ;  /* 0x00000036ff007c0c */ /* 0x000fe2000bf45270 */
[----:B------:R-:W-:-:S04]  /*5dd0*/  UISETP.NE.AND UP0, UPT, UR6, 0x1, UPT ;  /* 0x000000010600788c */ /* 0x000fc8000bf05270 */
[----:B------:R-:W-:-:S04]  /*5de0*/  USEL UR5, URZ, 0x1, UP0 ;  /* 0x000000013f057887 */ /* 0x000fc80008000000 */
[----:B------:R-:W-:-:S04]  /*5df0*/  ULOP3.LUT UR5, UR7, UR5, URZ, 0x3c, !UPT ;  /* 0x0000000507057292 */ /* 0x000fc8000f8e3c3f */
[----:B------:R-:W-:Y:S08]  /*5e00*/  @P2 BRA `(.L_x_2314) ;  /* 0x0000000000382947 */ /* 0x000ff00003800000 */
[----:B------:R-:W-:Y:S05]  /*5e10*/  @!P0 BRA `(.L_x_2315) ;  /* 0x0000000000048947 */ /* 0x000fea0003800000 */
[----:B------:R-:W-:Y:S01]  /*5e20*/  BPT.TRAP 0x1 ;  /* 0x000000040000795c */ /* 0x000fe20000300000 */
.L_x_2315:
        /* <DEDUP_REMOVED lines=9> */
.L_x_2316:
[----:B-1----:R-:W-:Y:S05]  /*5ec0*/  @P1 BRA `(.L_x_2314) ;  /* 0x0000000000081947 */ /* 0x002fea0003800000 */
[----:B------:R-:W1:Y:S02]  /*5ed0*/  SYNCS.PHASECHK.TRANS64.TRYWAIT P1, [UR4+0x33430], R10 ;  /* 0x0334300aff0075a7 */ /* 0x000e640008020144 */
[----:B-1----:R-:W-:Y:S05]  /*5ee0*/  @!P1 BRA `(.L_x_2317) ;  /* 0x0000010800949947 */ /* 0x002fea0003800000 */
.L_x_2314:
        /* <DEDUP_REMOVED lines=21> */
[----:B------:R-:W-:Y:S01]  /*6040*/  UIADD3 UR46, UR30, 0x180, URZ ;  /* 0x000001801e2e7890 */ /* 0x000fe2000fffe03f */
[----:B------:R-:W-:Y:S01]  /*6050*/  UMOV UR47, 0x80000020 ;  /* 0x80000020002f7882 */ /* 0x000fe20000000000 */
[----:B------:R-:W-:Y:S01]  /*6060*/  UIADD3 UR50, UR30, 0x200, URZ ;  /* 0x000002001e327890 */ /* 0x000fe2000fffe03f */
[----:B------:R-:W-:Y:S01]  /*6070*/  UMOV UR51, 0x80000020 ;  /* 0x8000002000337882 */ /* 0x000fe20000000000 */
[----:B------:R-:W-:Y:S01]  /*6080*/  UIADD3 UR26, UR30, 0x2, URZ ;  /* 0x000000021e1a7890 */ /* 0x000fe2000fffe03f */
[----:B------:R-:W-:Y:S01]  /*6090*/  WARPGROUP.ARRIVE ;  /* 0x00000000000079c5 */ /* 0x000fe20000000000 */
[----:B------:R-:W-:Y:S01]  /*60a0*/  UMOV UR27, 0x80000020 ;  /* 0x80000020001b7882 */ /* 0x000fe20000000000 */
[----:B------:R-:W-:-:S02]  /*60b0*/  UIADD3 UR10, UR30, 0x82, URZ ;  /* 0x000000821e0a7890 */ /* 0x000fc4000fffe03f */
[----:B------:R-:W-:Y:S02]  /*60c0*/  UIADD3 UR11, UR30, 0x182, URZ ;  /* 0x000001821e0b7890 */ /* 0x000fe4000fffe03f */
[----:B------:R-:W-:Y:S01]  /*60d0*/  QGMMA.64x32x32.F32.E4M3.E4M3 R184, gdesc[UR28], RZ, !UPT, gsb0 ;  /* 0x006000001cb879f3 */ /* 0x000fe2000c0008ff */
[----:B------:R-:W-:Y:S01]  /*60e0*/  UIADD3 UR22, UR30, 0x280, URZ ;  /* 0x000002801e167890 */ /* 0x000fe2000fffe03f */
[----:B------:R-:W-:Y:S01]  /*60f0*/  UMOV UR23, 0x80000020 ;  /* 0x8000002000177882 */ /* 0x000fe20000000000 */
[----:B------:R-:W-:Y:S01]  /*6100*/  UIADD3 UR18, UR30, 0x282, URZ ;  /* 0x000002821e127890 */ /* 0x000fe2000fffe03f */
[----:B------:R-:W-:Y:S01]  /*6110*/  UMOV UR19, 0x80000020 ;  /* 0x8000002000137882 */ /* 0x000fe20000000000 */
[----:B------:R-:W-:Y:S01]  /*6120*/  UIADD3 UR14, UR30, 0x500, URZ ;  /* 0x000005001e0e7890 */ /* 0x000fe2000fffe03f */
[----:B------:R-:W-:Y:S01]  /*6130*/  UMOV UR15, 0x80000020 ;  /* 0x80000020000f7882 */ /* 0x000fe20000000000 */
[----:B------:R-:W-:Y:S01]  /*6140*/  UMOV UR28, UR8 ;  /* 0x00000008001c7c82 */ /* 0x000fe20008000000 */
[----:B------:R-:W-:Y:S01]  /*6150*/  UMOV UR29, UR9 ;  /* 0x00000009001d7c82 */ /* 0x000fe20008000000 */
[----:B------:R-:W-:Y:S01]  /*6160*/  UMOV UR31, 0x80000020 ;  /* 0x80000020001f7882 */ /* 0x000fe20000000000 */
[----:B------:R-:W-:-:S02]  /*6170*/  WARPGROUP.DEPBAR.LE gsb0, 0x0 ;  /* 0x00008000000079c5 */ /* 0x000fc40000010000 */
        /* <DEDUP_REMOVED lines=153> */
.L_x_2319:
[----:B------:R-:W-:Y:S01]  /*6b10*/  ULEA UR10, UR6, UR38, 0x3 ;  /* 0x00000026060a7291 */ /* 0x000fe2000f8e183f */
[----:B------:R-:W-:-:S05]  /*6b20*/  IMAD.U32 R10, RZ, RZ, UR7 ;  /* 0x00000007ff0a7e24 */ /* 0x000fca000f8e00ff */
[----:B------:R-:W-:-:S04]  /*6b30*/  SHF.L.U32 R10, R10, 0x1f, RZ ;  /* 0x0000001f0a0a7819 */ /* 0x000fc800000006ff */
[----:B------:R0:W1:Y:S01]  /*6b40*/  SYNCS.PHASECHK.TRANS64.TRYWAIT P1, [UR10+0x33450], R10 ;  /* 0x0334500aff0075a7 */ /* 0x000062000802014a */
[----:B------:R-:W-:Y:S05]  /*6b50*/  @!P0 BRA `(.L_x_2320) ;  /* 0x0000000000048947 */ /* 0x000fea0003800000 */
[----:B------:R-:W-:Y:S01]  /*6b60*/  BPT.TRAP 0x1 ;  /* 0x000000040000795c */ /* 0x000fe20000300000 */
.L_x_2320:
[----:B-1----:R-:W-:Y:S05]  /*6b70*/  @P1 BRA `(.L_x_2318) ;  /* 0x0000000000081947 */ /* 0x002fea0003800000 */
[----:B------:R-:W1:Y:S02]  /*6b80*/  SYNCS.PHASECHK.TRANS64.TRYWAIT P1, [UR10+0x33450], R10 ;  /* 0x0334500aff0075a7 */ /* 0x000e64000802014a */
[----:B-1----:R-:W-:Y:S05]  /*6b90*/  @!P1 BRA `(.L_x_2321) ;  /* 0x000000fc00809947 */ /* 0x002fea0003800000 */
.L_x_2318:
        /* <DEDUP_REMOVED lines=34> */
.L_x_2322:
        /* <DEDUP_REMOVED lines=10> */
[C---:B------:R-:W-:Y:S01]  /*6e60*/  FMUL.FTZ R11, R0.reuse, R187 ;  /* 0x000000bb000b7220 */ /* 0x040fe20000410000 */
[----:B------:R-:W-:Y:S01]  /*6e70*/  @UP0 ULDC UR7, c[0x0][0x44c] ;  /* 0x0001130000070ab9 */ /* 0x000fe20000000800 */
[C---:B------:R-:W-:Y:S01]  /*6e80*/  FMUL.FTZ R187, R0.reuse, R189 ;  /* 0x000000bd00bb7220 */ /* 0x040fe20000410000 */
        /* <DEDUP_REMOVED lines=10> */
[----:B------:R-:W-:Y:S01]  /*6f30*/  IMAD.MOV.U32 R160, RZ, RZ, -0x2 ;  /* 0xfffffffeffa07424 */ /* 0x000fe200078e00ff */
[----:B------:R-:W-:Y:S01]  /*6f40*/  @P2 SHF.R.U32.HI R161, RZ, UR7, R157 ;  /* 0x00000007ffa12c19 */ /* 0x000fe2000801169d */
[C---:B------:R-:W-:Y:S01]  /*6f50*/  FMUL.FTZ R157, R0.reuse, R163 ;  /* 0x000000a3009d7220 */ /* 0x040fe20000410000 */
[----:B------:R-:W-:Y:S01]  /*6f60*/  UMOV UR7, 0x1 ;  /* 0x0000000100077882 */ /* 0x000fe20000000000 */
[C---:B------:R-:W-:Y:S01]  /*6f70*/  FMUL.FTZ R178, R0.reuse, R153 ;  /* 0x0000009900b27220 */ /* 0x040fe20000410000 */
[----:B------:R-:W-:Y:S01]  /*6f80*/  UIMAD UR7, UR39, -0xa0, UR7 ;  /* 0xffffff60270778a4 */ /* 0x000fe2000f8e0207 */
[----:B------:R-:W1:Y:S01]  /*6f90*/  SHFL.IDX PT, R163, R161, RZ, 0x1c1f ;  /* 0x001c1fffa1a37589 */ /* 0x000e6200000e0000 */
[C---:B------:R-:W-:Y:S01]  /*6fa0*/  FMUL.FTZ R184, R0.reuse, R185 ;  /* 0x000000b900b87220 */ /* 0x040fe20000410000 */
[C---:B------:R-:W-:Y:S01]  /*6fb0*/  FMUL.FTZ R153, R0.reuse, R155 ;  /* 0x0000009b00997220 */ /* 0x040fe20000410000 */
[----:B------:R-:W-:Y:S01]  /*6fc0*/  FMUL.FTZ R155, R0, R159 ;  /* 0x0000009f009b7220 */ /* 0x000fe20000410000 */
[----:B------:R-:W2:Y:S01]  /*6fd0*/  MUFU.TANH R200, R200 ;  /* 0x000000c800c87308 */ /* 0x000ea20000002400 */
[----:B------:R-:W-:-:S02]  /*6fe0*/  IMAD.U32 R159, RZ, RZ, UR59 ;  /* 0x0000003bff9f7e24 */ /* 0x000fc4000f8e00ff */
[C---:B------:R-:W-:Y:S01]  /*6ff0*/  FMUL.FTZ R185, R0.reuse, R188 ;  /* 0x000000bc00b97220 */ /* 0x040fe20000410000 */
[----:B------:R-:W-:Y:S02]  /*7000*/  IMAD R160, R7, R160, UR7 ;  /* 0x0000000707a07e24 */ /* 0x000fe4000f8e02a0 */
[C---:B------:R-:W-:Y:S01]  /*7010*/  FMUL.FTZ R20, R0.reuse, R170 ;  /* 0x000000aa00147220 */ /* 0x040fe20000410000 */
[C---:B------:R-:W-:Y:S01]  /*7020*/  FMUL.FTZ R170, R0.reuse, R182 ;  /* 0x000000b600aa7220 */ /* 0x040fe20000410000 */
[C---:B------:R-:W-:Y:S01]  /*7030*/  FMUL.FTZ R13, R0.reuse, R191 ;  /* 0x000000bf000d7220 */ /* 0x040fe20000410000 */
[----:B------:R-:W-:Y:S01]  /*7040*/  IMAD R160, R159, UR55, R160 ;  /* 0x000000379fa07c24 */ /* 0x000fe2000f8e02a0 */
[----:B------:R-:W3:Y:S01]  /*7050*/  MUFU.TANH R184, R184 ;  /* 0x000000b800b87308 */ /* 0x000ee20000002400 */
[C---:B------:R-:W-:Y:S01]  /*7060*/  FMUL.FTZ R191, R0.reuse, R192 ;  /* 0x000000c000bf7220 */ /* 0x040fe20000410000 */
        /* <DEDUP_REMOVED lines=10> */
[----:B-1----:R-:W-:Y:S01]  /*7110*/  IADD3 R182, R163, -UR61, R160 ;  /* 0x8000003da3b67c10 */ /* 0x002fe2000fffe0a0 */
[C---:B------:R-:W-:Y:S01]  /*7120*/  FMUL.FTZ R136, R0.reuse, R136 ;  /* 0x0000008800887220 */ /* 0x040fe20000410000 */
[C---:B------:R-:W-:Y:S01]  /*7130*/  FMUL.FTZ R22, R0.reuse, R174 ;  /* 0x000000ae00167220 */ /* 0x040fe20000410000 */
[----:B------:R-:W-:Y:S01]  /*7140*/  FMUL.FTZ R174, R0, R177 ;  /* 0x000000b100ae7220 */ /* 0x000fe20000410000 */
[----:B------:R-:W1:Y:S01]  /*7150*/  MUFU.TANH R187, R187 ;  /* 0x000000bb00bb7308 */ /* 0x000e620000002400 */
[----:B------:R-:W-:Y:S01]  /*7160*/  ISETP.GT.AND P1, PT, R182, RZ, PT ;  /* 0x000000ffb600720c */ /* 0x000fe20003f24270 */
[----:B------:R-:W-:Y:S01]  /*7170*/  FMUL.FTZ R177, R0, R180 ;  /* 0x000000b400b17220 */ /* 0x000fe20000410000 */
[----:B------:R-:W-:Y:S01]  /*7180*/  ISETP.GT.AND P2, PT, R182, 0x1, PT ;  /* 0x00000001b600780c */ /* 0x000fe20003f44270 */
[----:B------:R-:W-:Y:S01]  /*7190*/  FMUL.FTZ R180, R0, R156 ;  /* 0x0000009c00b47220 */ /* 0x000fe20000410000 */
[----:B--2---:R-:W-:Y:S01]  /*71a0*/  FSEL R186, R200, -INF , P1 ;  /* 0xff800000c8ba7808 */ /* 0x004fe20000800000 */
[----:B------:R-:W-:Y:S01]  /*71b0*/  FMUL.FTZ R156, R0, R162 ;  /* 0x000000a2009c7220 */ /* 0x000fe20000410000 */
[----:B------:R-:W-:Y:S01]  /*71c0*/  ISETP.GT.AND P1, PT, R182, 0x8, PT ;  /* 0x00000008b600780c */ /* 0x000fe20003f24270 */
[----:B------:R-:W2:Y:S01]  /*71d0*/  MUFU.TANH R191, R191 ;  /* 0x000000bf00bf7308 */ /* 0x000ea20000002400 */
[----:B---3--:R-:W-:Y:S01]  /*71e0*/  FSEL R188, R184, -INF , P2 ;  /* 0xff800000b8bc7808 */ /* 0x008fe20001000000 */
[----:B------:R-:W-:Y:S01]  /*71f0*/  FMUL.FTZ R184, R0, R137 ;  /* 0x0000008900b87220 */ /* 0x000fe20000410000 */
[----:B------:R-:W-:Y:S01]  /*7200*/  FMNMX.FTZ R163, R186, R8, !PT ;  /* 0x00000008baa37209 */ /* 0x000fe20007810000 */
[----:B------:R-:W-:Y:S01]  /*7210*/  FMUL.FTZ R137, R0, R139 ;  /* 0x0000008b00897220 */ /* 0x000fe20000410000 */
[----:B------:R-:W-:Y:S01]  /*7220*/  ISETP.GT.AND P2, PT, R182, 0x9, PT ;  /* 0x00000009b600780c */ /* 0x000fe20003f44270 */
[----:B------:R-:W-:Y:S01]  /*7230*/  FMUL.FTZ R201, R0, R164 ;  /* 0x000000a400c97220 */ /* 0x000fe20000410000 */
[----:B0-----:R-:W-:Y:S01]  /*7240*/  FSEL R190, R185, -INF , P1 ;  /* 0xff800000b9be7808 */ /* 0x001fe20000800000 */
[----:B------:R-:W0:Y:S01]  /*7250*/  MUFU.TANH R189, R189 ;  /* 0x000000bd00bd7308 */ /* 0x000e220000002400 */
[----:B------:R-:W-:Y:S01]  /*7260*/  FMNMX.FTZ R163, R188, R163, !PT ;  /* 0x000000a3bca37209 */ /* 0x000fe20007810000 */
[----:B------:R-:W-:Y:S01]  /*7270*/  FMUL.FTZ R185, R0, R140 ;  /* 0x0000008c00b97220 */ /* 0x000fe20000410000 */
[----:B------:R-:W-:Y:S01]  /*7280*/  ISETP.GT.AND P1, PT, R182, 0x10, PT ;  /* 0x00000010b600780c */ /* 0x000fe20003f24270 */
[C---:B------:R-:W-:Y:S01]  /*7290*/  FMUL.FTZ R169, R0.reuse, R179 ;  /* 0x000000b300a97220 */ /* 0x040fe20000410000 */
[----:B-1----:R-:W-:Y:S01]  /*72a0*/  FSEL R194, R187, -INF , P2 ;  /* 0xff800000bbc27808 */ /* 0x002fe20001000000 */
[----:B------:R-:W-:Y:S01]  /*72b0*/  FMUL.FTZ R187, R0, R141 ;  /* 0x0000008d00bb7220 */ /* 0x000fe20000410000 */
[----:B------:R-:W-:Y:S01]  /*72c0*/  FMNMX.FTZ R163, R190, R163, !PT ;  /* 0x000000a3bea37209 */ /* 0x000fe20007810000 */
[----:B------:R-:W1:Y:S01]  /*72d0*/  MUFU.TANH R192, R192 ;  /* 0x000000c000c07308 */ /* 0x000e620000002400 */
[----:B------:R-:W-:Y:S01]  /*72e0*/  ISETP.GT.AND P2, PT, R182, 0x11, PT ;  /* 0x00000011b600780c */ /* 0x000fe20003f44270 */
[C---:B------:R-:W-:Y:S01]  /*72f0*/  FMUL.FTZ R179, R0.reuse, R152 ;  /* 0x0000009800b37220 */ /* 0x040fe20000410000 */
[----:B--2---:R-:W-:Y:S01]  /*7300*/  FSEL R198, R191, -INF , P1 ;  /* 0xff800000bfc67808 */ /* 0x004fe20000800000 */
[----:B------:R-:W-:Y:S01]  /*7310*/  FMUL.FTZ R202, R0, R165 ;  /* 0x000000a500ca7220 */ /* 0x000fe20000410000 */
[----:B------:R-:W-:Y:S01]  /*7320*/  FMNMX.FTZ R163, R194, R163, !PT ;  /* 0x000000a3c2a37209 */ /* 0x000fe20007810000 */
[----:B------:R-:W-:Y:S01]  /*7330*/  FMUL.FTZ R152, R0, R154 ;  /* 0x0000009a00987220 */ /* 0x000fe20000410000 */
[----:B------:R-:W-:Y:S01]  /*7340*/  ISETP.GT.AND P1, PT, R182, 0x18, PT ;  /* 0x00000018b600780c */ /* 0x000fe20003f24270 */
[----:B------:R-:W-:Y:S01]  /*7350*/  MUFU.TANH R193, R193 ;  /* 0x000000c100c17308 */ /* 0x000fe20000002400 */
[----:B0-----:R-:W-:Y:S01]  /*7360*/  FSEL R196, R189, -INF , P2 ;  /* 0xff800000bdc47808 */ /* 0x001fe20001000000 */
[----:B------:R-:W-:Y:S01]  /*7370*/  FMUL.FTZ R189, R0, R144 ;  /* 0x0000009000bd7220 */ /* 0x000fe20000410000 */
[----:B------:R-:W-:Y:S01]  /*7380*/  FMNMX.FTZ R163, R198, R163, !PT ;  /* 0x000000a3c6a37209 */ /* 0x000fe20007810000 */
[----:B------:R-:W-:Y:S01]  /*7390*/  FMUL.FTZ R154, R0, R158 ;  /* 0x0000009e009a7220 */ /* 0x000fe20000410000 */
[----:B------:R-:W-:Y:S01]  /*73a0*/  ISETP.GT.AND P2, PT, R182, 0x19, PT ;  /* 0x00000019b600780c */ /* 0x000fe20003f44270 */
        /* <DEDUP_REMOVED lines=11> */
[----:B------:R-:W-:Y:S01]  /*7460*/  SHFL.IDX PT, R161, R161, 0x1, 0x1c1f ;  /* 0x003c1f00a1a17f89 */ /* 0x000fe200000e0000 */
[----:B------:R-:W-:Y:S01]  /*7470*/  ULDC UR10, c[0x0][0x988] ;  /* 0x00026200000a7ab9 */ /* 0x000fe20000000800 */
        /* <DEDUP_REMOVED lines=13> */
[----:B------:R0:W-:Y:S01]  /*7550*/  MUFU.TANH R200, R136 ;  /* 0x0000008800c87308 */ /* 0x0001e20000002400 */
[----:B------:R-:W-:Y:S01]  /*7560*/  FMUL.FTZ R134, R0, R134 ;  /* 0x0000008600867220 */ /* 0x000fe20000410000 */
[----:B------:R-:W-:-:S04]  /*7570*/  ULEA UR7, UR4, UR38, 0x3 ;  /* 0x0000002604077291 */ /* 0x000fc8000f8e183f */
[----:B------:R-:W-:Y:S02]  /*7580*/  UIADD3 UR7, UR7, 0x33440, URZ ;  /* 0x0003344007077890 */ /* 0x000fe4000fffe03f */
[----:B------:R-:W3:Y:S01]  /*7590*/  MUFU.TANH R173, R173 ;  /* 0x000000ad00ad7308 */ /* 0x000ee20000002400 */
[----:B0-----:R-:W-:Y:S01]  /*75a0*/  FMUL.FTZ R136, R0, R138 ;  /* 0x0000008a00887220 */ /* 0x001fe20000410000 */
[----:B------:R-:W-:Y:S01]  /*75b0*/  FSEL R138, R193, -INF , P2 ;  /* 0xff800000c18a7808 */ /* 0x000fe20001000000 */
[----:B------:R-:W-:Y:S01]  /*75c0*/  UPRMT UR7, UR60, 0x654, UR7 ;  /* 0x000006543c077896 */ /* 0x000fe20008000007 */
[----:B------:R-:W-:Y:S02]  /*75d0*/  ISETP.GT.AND P2, PT, R182, 0x21, PT ;  /* 0x00000021b600780c */ /* 0x000fe40003f44270 */
[----:B------:R-:W-:Y:S02]  /*75e0*/  FMNMX.FTZ R162, R138, R163, !PT ;  /* 0x000000a38aa27209 */ /* 0x000fe40007810000 */
[----:B------:R-:W0:Y:S01]  /*75f0*/  MUFU.TANH R175, R175 ;  /* 0x000000af00af7308 */ /* 0x000e220000002400 */
[----:B-1----:R-:W-:-:S02]  /*7600*/  FSEL R140, R195, -INF , P2 ;  /* 0xff800000c38c7808 */ /* 0x002fc40001000000 */
[----:B------:R-:W-:Y:S01]  /*7610*/  FMNMX.FTZ R163, R139, R162, !PT ;  /* 0x000000a28ba37209 */ /* 0x000fe20007810000 */
[----:B------:R-:W-:Y:S01]  /*7620*/  SYNCS.ARRIVE.TRANS64.RED.A1T0 RZ, [UR7], RZ ;  /* 0x000000ffffff79a7 */ /* 0x000fe20008100407 */
[----:B------:R-:W-:Y:S02]  /*7630*/  ISETP.GT.AND P2, PT, R182, 0x29, PT ;  /* 0x00000029b600780c */ /* 0x000fe40003f44270 */
[----:B--2---:R-:W-:Y:S01]  /*7640*/  FSEL R141, R172, -INF , P1 ;  /* 0xff800000ac8d7808 */ /* 0x004fe20000800000 */
[----:B------:R-:W1:Y:S01]  /*7650*/  MUFU.TANH R174, R174 ;  /* 0x000000ae00ae7308 */ /* 0x000e620000002400 */
[----:B------:R-:W-:Y:S02]  /*7660*/  FMNMX.FTZ R164, R140, R163, !PT ;  /* 0x000000a38ca47209 */ /* 0x000fe40007810000 */
[----:B------:R-:W-:Y:S02]  /*7670*/  ISETP.GT.AND P1, PT, R182, 0x30, PT ;  /* 0x00000030b600780c */ /* 0x000fe40003f24270 */
[----:B---3--:R-:W-:-:S02]  /*7680*/  FSEL R162, R173, -INF , P2 ;  /* 0xff800000ada27808 */ /* 0x008fc40001000000 */
[----:B------:R-:W-:Y:S01]  /*7690*/  FMNMX.FTZ R163, R141, R164, !PT ;  /* 0x000000a48da37209 */ /* 0x000fe20007810000 */
[----:B------:R-:W2:Y:S01]  /*76a0*/  MUFU.TANH R177, R177 ;  /* 0x000000b100b17308 */ /* 0x000ea20000002400 */
[----:B------:R-:W-:Y:S02]  /*76b0*/  ISETP.GT.AND P2, PT, R182, 0x31, PT ;  /* 0x00000031b600780c */ /* 0x000fe40003f44270 */
[----:B0-----:R-:W-:Y:S02]  /*76c0*/  FSEL R144, R175, -INF , P1 ;  /* 0xff800000af907808 */ /* 0x001fe40000800000 */
[----:B------:R-:W-:Y:S02]  /*76d0*/  FMNMX.FTZ R165, R162, R163, !PT ;  /* 0x000000a3a2a57209 */ /* 0x000fe40007810000 */
[----:B------:R-:W-:Y:S01]  /*76e0*/  ISETP.GT.AND P1, PT, R182, 0x38, PT ;  /* 0x00000038b600780c */ /* 0x000fe20003f24270 */
[----:B------:R-:W0:Y:S01]  /*76f0*/  MUFU.TANH R176, R176 ;  /* 0x000000b000b07308 */ /* 0x000e220000002400 */
[----:B-1----:R-:W-:-:S02]  /*7700*/  FSEL R163, R174, -INF , P2 ;  /* 0xff800000aea37808 */ /* 0x002fc40001000000 */
[----:B------:R-:W-:Y:S02]  /*7710*/  FMNMX.FTZ R164, R144, R165, !PT ;  /* 0x000000a590a47209 */ /* 0x000fe40007810000 */
[C---:B------:R-:W-:Y:S02]  /*7720*/  ISETP.GT.AND P2, PT, R182.reuse, 0x39, PT ;  /* 0x00000039b600780c */ /* 0x040fe40003f44270 */
[----:B------:R-:W-:Y:S01]  /*7730*/  FMNMX.FTZ R172, R163, R164, !PT ;  /* 0x000000a4a3ac7209 */ /* 0x000fe20007810000 */
[----:B------:R-:W1:Y:S01]  /*7740*/  MUFU.TANH R179, R179 ;  /* 0x000000b300b37308 */ /* 0x000e620000002400 */
[----:B--2---:R-:W-:Y:S02]  /*7750*/  FSEL R145, R177, -INF , P1 ;  /* 0xff800000b1917808 */ /* 0x004fe40000800000 */
[----:B------:R-:W-:Y:S02]  /*7760*/  ISETP.GT.AND P1, PT, R182, 0x40, PT ;  /* 0x00000040b600780c */ /* 0x000fe40003f24270 */
[----:B------:R-:W-:-:S03]  /*7770*/  FMNMX.FTZ R165, R145, R172, !PT ;  /* 0x000000ac91a57209 */ /* 0x000fc60007810000 */
[----:B------:R-:W2:Y:S01]  /*7780*/  MUFU.TANH R178, R178 ;  /* 0x000000b200b27308 */ /* 0x000ea20000002400 */
[----:B0-----:R-:W-:Y:S02]  /*7790*/  FSEL R164, R176, -INF , P2 ;  /* 0xff800000b0a47808 */ /* 0x001fe40001000000 */
[----:B------:R-:W-:Y:S02]  /*77a0*/  ISETP.GT.AND P2, PT, R182, 0x41, PT ;  /* 0x00000041b600780c */ /* 0x000fe40003f44270 */
[----:B------:R-:W-:-:S03]  /*77b0*/  FMNMX.FTZ R173, R164, R165, !PT ;  /* 0x000000a5a4ad7209 */ /* 0x000fc60007810000 */
[----:B------:R-:W0:Y:S01]  /*77c0*/  MUFU.TANH R180, R180 ;  /* 0x000000b400b47308 */ /* 0x000e220000002400 */
[----:B-1----:R-:W-:Y:S02]  /*77d0*/  FSEL R148, R179, -INF , P1 ;  /* 0xff800000b3947808 */ /* 0x002fe40000800000 */
[----:B------:R-:W-:-:S05]  /*77e0*/  ISETP.GT.AND P1, PT, R182, 0x48, PT ;  /* 0x00000048b600780c */ /* 0x000fca0003f24270 */
[----:B------:R-:W1:Y:S01]  /*77f0*/  MUFU.TANH R181, R181 ;  /* 0x000000b500b57308 */ /* 0x000e620000002400 */
[----:B--2---:R-:W-:Y:S01]  /*7800*/  FSEL R165, R178, -INF , P2 ;  /* 0xff800000b2a57808 */ /* 0x004fe20001000000 */
[----:B------:R-:W-:Y:S01]  /*7810*/  FMUL.FTZ R178, R0, R125 ;  /* 0x0000007d00b27220 */ /* 0x000fe20000410000 */
[----:B------:R-:W-:-:S05]  /*7820*/  ISETP.GT.AND P2, PT, R182, 0x49, PT ;  /* 0x00000049b600780c */ /* 0x000fca0003f44270 */
[----:B------:R-:W-:Y:S08]  /*7830*/  MUFU.TANH R183, R183 ;  /* 0x000000b700b77308 */ /* 0x000ff00000002400 */
[----:B------:R-:W2:Y:S08]  /*7840*/  MUFU.TANH R199, R199 ;  /* 0x000000c700c77308 */ /* 0x000eb00000002400 */
[----:B------:R3:W-:Y:S08]  /*7850*/  MUFU.TANH R177, R166 ;  /* 0x000000a600b17308 */ /* 0x0007f00000002400 */
[----:B------:R-:W4:Y:S01]  /*7860*/  MUFU.TANH R201, R201 ;  /* 0x000000c900c97308 */ /* 0x000f220000002400 */
[----:B---3--:R-:W-:Y:S01]  /*7870*/  FMNMX.FTZ R166, R148, R173, !PT ;  /* 0x000000ad94a67209 */ /* 0x008fe20007810000 */
[----:B------:R-:W-:Y:S01]  /*7880*/  FMUL.FTZ R173, R0, R149 ;  /* 0x0000009500ad7220 */ /* 0x000fe20000410000 */
[----:B0-----:R-:W-:Y:S01]  /*7890*/  FSEL R149, R180, -INF , P1 ;  /* 0xff800000b4957808 */ /* 0x001fe20000800000 */
[----:B------:R-:W-:Y:S01]  /*78a0*/  FMUL.FTZ R180, R0, R129 ;  /* 0x0000008100b47220 */ /* 0x000fe20000410000 */
[----:B------:R-:W-:-:S02]  /*78b0*/  FMNMX.FTZ R172, R165, R166, !PT ;  /* 0x000000a6a5ac7209 */ /* 0x000fc40007810000 */
[C---:B------:R-:W-:Y:S01]  /*78c0*/  ISETP.GT.AND P1, PT, R182.reuse, 0x50, PT ;  /* 0x00000050b600780c */ /* 0x040fe20003f24270 */
[----:B------:R-:W0:Y:S01]  /*78d0*/  MUFU.TANH R202, R202 ;  /* 0x000000ca00ca7308 */ /* 0x000e220000002400 */
[----:B-1----:R-:W-:Y:S02]  /*78e0*/  FSEL R166, R181, -INF , P2 ;  /* 0xff800000b5a67808 */ /* 0x002fe40001000000 */
[----:B------:R-:W-:Y:S02]  /*78f0*/  FMNMX.FTZ R175, R149, R172, !PT ;  /* 0x000000ac95af7209 */ /* 0x000fe40007810000 */
[----:B------:R-:W-:Y:S02]  /*7900*/  ISETP.GT.AND P2, PT, R182, 0x51, PT ;  /* 0x00000051b600780c */ /* 0x000fe40003f44270 */
[----:B------:R-:W-:Y:S01]  /*7910*/  FMNMX.FTZ R174, R166, R175, !PT ;  /* 0x000000afa6ae7209 */ /* 0x000fe20007810000 */
[----:B------:R1:W-:Y:S01]  /*7920*/  MUFU.TANH R179, R167 ;  /* 0x000000a700b37308 */ /* 0x0003e20000002400 */
[----:B--2---:R-:W-:Y:S01]  /*7930*/  FSEL R172, R199, -INF , P2 ;  /* 0xff800000c7ac7808 */ /* 0x004fe20001000000 */
[----:B------:R-:W-:Y:S01]  /*7940*/  FMUL.FTZ R175, R0, R121 ;  /* 0x0000007900af7220 */ /* 0x000fe20000410000 */
[----:B------:R-:W-:-:S05]  /*7950*/  ISETP.GT.AND P2, PT, R182, 0x59, PT ;  /* 0x00000059b600780c */ /* 0x000fca0003f44270 */
[----:B------:R-:W2:Y:S01]  /*7960*/  MUFU.TANH R184, R184 ;  /* 0x000000b800b87308 */ /* 0x000ea20000002400 */
[----:B-1----:R-:W-:Y:S02]  /*7970*/  FSEL R167, R183, -INF , P1 ;  /* 0xff800000b7a77808 */ /* 0x002fe40000800000 */
[----:B------:R-:W-:-:S04]  /*7980*/  ISETP.GT.AND P1, PT, R182, 0x58, PT ;  /* 0x00000058b600780c */ /* 0x000fc80003f24270 */
[----:B----4-:R-:W-:Y:S01]  /*7990*/  FSEL R121, R201, -INF , P1 ;  /* 0xff800000c9797808 */ /* 0x010fe20000800000 */
[----:B------:R1:W-:Y:S01]  /*79a0*/  MUFU.TANH R191, R173 ;  /* 0x000000ad00bf7308 */ /* 0x0003e20000002400 */
[----:B------:R-:W-:-:S07]  /*79b0*/  ISETP.GT.AND P1, PT, R182, 0x60, PT ;  /* 0x00000060b600780c */ /* 0x000fce0003f24270 */
[----:B------:R-:W3:Y:S01]  /*79c0*/  MUFU.TANH R185, R185 ;  /* 0x000000b900b97308 */ /* 0x000ee20000002400 */
[----:B-1----:R-:W-:-:S04]  /*79d0*/  FMNMX.FTZ R173, R167, R174, !PT ;  /* 0x000000aea7ad7209 */ /* 0x002fc80007810000 */
[----:B------:R-:W-:Y:S02]  /*79e0*/  FMNMX.FTZ R174, R172, R173, !PT ;  /* 0x000000adacae7209 */ /* 0x000fe40007810000 */
[----:B0-----:R-:W-:Y:S01]  /*79f0*/  FSEL R173, R202, -INF , P2 ;  /* 0xff800000caad7808 */ /* 0x001fe20001000000 */
[----:B------:R-:W0:Y:S01]  /*7a00*/  MUFU.TANH R187, R187 ;  /* 0x000000bb00bb7308 */ /* 0x000e220000002400 */
[----:B------:R-:W-:Y:S02]  /*7a10*/  FMNMX.FTZ R174, R121, R174, !PT ;  /* 0x000000ae79ae7209 */ /* 0x000fe40007810000 */
[----:B------:R-:W-:Y:S02]  /*7a20*/  ISETP.GT.AND P2, PT, R182, 0x61, PT ;  /* 0x00000061b600780c */ /* 0x000fe40003f44270 */
[----:B------:R-:W-:Y:S02]  /*7a30*/  FMNMX.FTZ R181, R173, R174, !PT ;  /* 0x000000aeadb57209 */ /* 0x000fe40007810000 */
[----:B--2---:R-:W-:Y:S01]  /*7a40*/  FSEL R174, R184, -INF , P2 ;  /* 0xff800000b8ae7808 */ /* 0x004fe20001000000 */
[----:B------:R1:W-:Y:S01]  /*7a50*/  MUFU.TANH R183, R120 ;  /* 0x0000007800b77308 */ /* 0x0003e20000002400 */
[----:B------:R-:W-:-:S07]  /*7a60*/  ISETP.GT.AND P2, PT, R182, 0x69, PT ;  /* 0x00000069b600780c */ /* 0x000fce0003f44270 */
[----:B------:R-:W2:Y:S01]  /*7a70*/  MUFU.TANH R189, R189 ;  /* 0x000000bd00bd7308 */ /* 0x000ea20000002400 */
[----:B-1----:R-:W-:Y:S01]  /*7a80*/  FMUL.FTZ R120, R0, R124 ;  /* 0x0000007c00787220 */ /* 0x002fe20000410000 */
[----:B------:R-:W-:Y:S02]  /*7a90*/  FSEL R124, R200, -INF , P1 ;  /* 0xff800000c87c7808 */ /* 0x000fe40000800000 */
[----:B------:R-:W-:Y:S02]  /*7aa0*/  ISETP.GT.AND P1, PT, R182, 0x68, PT ;  /* 0x00000068b600780c */ /* 0x000fe40003f24270 */
[----:B------:R-:W-:Y:S02]  /*7ab0*/  FMNMX.FTZ R181, R124, R181, !PT ;  /* 0x000000b57cb57209 */ /* 0x000fe40007810000 */
[----:B---3--:R-:W-:Y:S01]  /*7ac0*/  FSEL R125, R185, -INF , P1 ;  /* 0xff800000b97d7808 */ /* 0x008fe20000800000 */
[----:B------:R0:W1:Y:S01]  /*7ad0*/  MUFU.TANH R193, R175 ;  /* 0x000000af00c17308 */ /* 0x0000620000002400 */
[----:B------:R-:W-:-:S02]  /*7ae0*/  FMNMX.FTZ R176, R174, R181, !PT ;  /* 0x000000b5aeb07209 */ /* 0x000fc40007810000 */
[----:B------:R-:W-:Y:S02]  /*7af0*/  ISETP.GT.AND P1, PT, R182, 0x70, PT ;  /* 0x00000070b600780c */ /* 0x000fe40003f24270 */
[----:B------:R-:W-:-:S03]  /*7b00*/  FMNMX.FTZ R176, R125, R176, !PT ;  /* 0x000000b07db07209 */ /* 0x000fc60007810000 */
[----:B------:R3:W4:Y:S01]  /*7b10*/  MUFU.TANH R195, R120 ;  /* 0x0000007800c37308 */ /* 0x0007220000002400 */
[----:B0-----:R-:W-:Y:S02]  /*7b20*/  FSEL R175, R187, -INF , P2 ;  /* 0xff800000bbaf7808 */ /* 0x001fe40001000000 */
[----:B------:R-:W-:Y:S02]  /*7b30*/  ISETP.GT.AND P2, PT, R182, 0x71, PT ;  /* 0x00000071b600780c */ /* 0x000fe40003f44270 */
[----:B------:R-:W-:Y:S02]  /*7b40*/  FMNMX.FTZ R181, R175, R176, !PT ;  /* 0x000000b0afb57209 */ /* 0x000fe40007810000 */
[----:B------:R-:W-:Y:S01]  /*7b50*/  FSEL R176, R177, -INF , P2 ;  /* 0xff800000b1b07808 */ /* 0x000fe20001000000 */
[----:B------:R0:W5:Y:S01]  /*7b60*/  MUFU.TANH R185, R178 ;  /* 0x000000b200b97308 */ /* 0x0001620000002400 */
[----:B---3--:R-:W-:Y:S01]  /*7b70*/  FMUL.FTZ R120, R0, R128 ;  /* 0x0000008000787220 */ /* 0x008fe20000410000 */
[----:B--2---:R-:W-:-:S02]  /*7b80*/  FSEL R128, R189, -INF , P1 ;  /* 0xff800000bd807808 */ /* 0x004fc40000800000 */
[----:B------:R-:W-:Y:S02]  /*7b90*/  ISETP.GT.AND P1, PT, R182, 0x78, PT ;  /* 0x00000078b600780c */ /* 0x000fe40003f24270 */
[----:B------:R-:W-:Y:S02]  /*7ba0*/  FMNMX.FTZ R181, R128, R181, !PT ;  /* 0x000000b580b57209 */ /* 0x000fe40007810000 */
[----:B------:R-:W-:Y:S01]  /*7bb0*/  ISETP.GT.AND P2, PT, R182, 0x79, PT ;  /* 0x00000079b600780c */ /* 0x000fe20003f44270 */
[----:B------:R2:W3:Y:S01]  /*7bc0*/  MUFU.TANH R187, R120 ;  /* 0x0000007800bb7308 */ /* 0x0004e20000002400 */
[----:B------:R-:W-:Y:S02]  /*7bd0*/  FSEL R129, R179, -INF , P1 ;  /* 0xff800000b3817808 */ /* 0x000fe40000800000 */
[----:B0-----:R-:W-:Y:S02]  /*7be0*/  FMNMX.FTZ R178, R176, R181, !PT ;  /* 0x000000b5b0b27209 */ /* 0x001fe40007810000 */
[----:B------:R-:W-:-:S02]  /*7bf0*/  ISETP.GT.AND P1, PT, R182, 0x80, PT ;  /* 0x00000080b600780c */ /* 0x000fc40003f24270 */
[----:B------:R-:W-:Y:S01]  /*7c00*/  FSEL R177, R191, -INF , P2 ;  /* 0xff800000bfb17808 */ /* 0x000fe20001000000 */
[----:B------:R5:W0:Y:S01]  /*7c10*/  MUFU.TANH R189, R180 ;  /* 0x000000b400bd7308 */ /* 0x000a220000002400 */
[----:B------:R-:W-:Y:S01]  /*7c20*/  FMNMX.FTZ R178, R129, R178, !PT ;  /* 0x000000b281b27209 */ /* 0x000fe20007810000 */
[----:B--2---:R-:W-:Y:S01]  /*7c30*/  FMUL.FTZ R120, R0, R132 ;  /* 0x0000008400787220 */ /* 0x004fe20000410000 */
[----:B------:R-:W-:Y:S02]  /*7c40*/  ISETP.GT.AND P2, PT, R182, 0x81, PT ;  /* 0x00000081b600780c */ /* 0x000fe40003f44270 */
[----:B------:R-:W-:Y:S01]  /*7c50*/  FSEL R132, R183, -INF , P1 ;  /* 0xff800000b7847808 */ /* 0x000fe20000800000 */
[----:B------:R-:W-:Y:S01]  /*7c60*/  FMUL.FTZ R183, R0, R133 ;  /* 0x0000008500b77220 */ /* 0x000fe20000410000 */
[----:B------:R-:W-:Y:S01]  /*7c70*/  FMNMX.FTZ R179, R177, R178, !PT ;  /* 0x000000b2b1b37209 */ /* 0x000fe20007810000 */
[----:B------:R-:W2:Y:S01]  /*7c80*/  MUFU.TANH R191, R120 ;  /* 0x0000007800bf7308 */ /* 0x000ea20000002400 */
[----:B------:R-:W-:-:S02]  /*7c90*/  ISETP.GT.AND P1, PT, R182, 0x88, PT ;  /* 0x00000088b600780c */ /* 0x000fc40003f24270 */
[----:B-1----:R-:W-:Y:S02]  /*7ca0*/  FSEL R178, R193, -INF , P2 ;  /* 0xff800000c1b27808 */ /* 0x002fe40001000000 */
[----:B------:R-:W-:Y:S02]  /*7cb0*/  FMNMX.FTZ R181, R132, R179, !PT ;  /* 0x000000b384b57209 */ /* 0x000fe40007810000 */
[----:B------:R-:W-:Y:S01]  /*7cc0*/  ISETP.GT.AND P2, PT, R182, 0x89, PT ;  /* 0x00000089b600780c */ /* 0x000fe20003f44270 */
[----:B------:R1:W2:Y:S01]  /*7cd0*/  MUFU.TANH R193, R183 ;  /* 0x000000b700c17308 */ /* 0x0002a20000002400 */
[----:B----4-:R-:W-:Y:S02]  /*7ce0*/  FSEL R179, R195, -INF , P1 ;  /* 0xff800000c3b37808 */ /* 0x010fe40000800000 */
[----:B------:R-:W-:Y:S01]  /*7cf0*/  FMNMX.FTZ R184, R178, R181, !PT ;  /* 0x000000b5b2b87209 */ /* 0x000fe20007810000 */
[----:B------:R-:W-:Y:S01]  /*7d00*/  FMUL.FTZ R181, R0, R142 ;  /* 0x0000008e00b57220 */ /* 0x000fe20000410000 */
[----:B------:R-:W-:-:S02]  /*7d10*/  ISETP.GT.AND P1, PT, R182, 0x90, PT ;  /* 0x00000090b600780c */ /* 0x000fc40003f24270 */
[----:B-----5:R-:W-:Y:S01]  /*7d20*/  FSEL R180, R185, -INF , P2 ;  /* 0xff800000b9b47808 */ /* 0x020fe20001000000 */
[----:B------:R-:W4:Y:S01]  /*7d30*/  MUFU.TANH R10, R10 ;  /* 0x0000000a000a7308 */ /* 0x000f220000002400 */
[----:B------:R-:W-:Y:S01]  /*7d40*/  FMNMX.FTZ R133, R179, R184, !PT ;  /* 0x000000b8b3857209 */ /* 0x000fe20007810000 */
[----:B-1----:R-:W-:Y:S01]  /*7d50*/  FMUL.FTZ R183, R0, R143 ;  /* 0x0000008f00b77220 */ /* 0x002fe20000410000 */
[----:B------:R-:W-:Y:S02]  /*7d60*/  ISETP.GT.AND P2, PT, R182, 0x91, PT ;  /* 0x00000091b600780c */ /* 0x000fe40003f44270 */
[----:B---3--:R-:W-:Y:S02]  /*7d70*/  FSEL R142, R187, -INF , P1 ;  /* 0xff800000bb8e7808 */ /* 0x008fe40000800000 */
[----:B------:R-:W-:Y:S01]  /*7d80*/  FMNMX.FTZ R185, R180, R133, !PT ;  /* 0x00000085b4b97209 */ /* 0x000fe20007810000 */
[----:B------:R-:W1:Y:S01]  /*7d90*/  MUFU.TANH R11, R11 ;  /* 0x0000000b000b7308 */ /* 0x000e620000002400 */
[----:B------:R-:W-:-:S02]  /*7da0*/  ISETP.GT.AND P1, PT, R182, 0x98, PT ;  /* 0x00000098b600780c */ /* 0x000fc40003f24270 */
[----:B0-----:R-:W-:Y:S02]  /*7db0*/  FSEL R133, R189, -INF , P2 ;  /* 0xff800000bd857808 */ /* 0x001fe40001000000 */
[----:B------:R-:W-:Y:S02]  /*7dc0*/  FMNMX.FTZ R120, R142, R185, !PT ;  /* 0x000000b98e787209 */ /* 0x000fe40007810000 */
[----:B------:R-:W-:Y:S01]  /*7dd0*/  ISETP.GT.AND P2, PT, R182, 0x99, PT ;  /* 0x00000099b600780c */ /* 0x000fe20003f44270 */
[----:B------:R-:W0:Y:S01]  /*7de0*/  MUFU.TANH R12, R12 ;  /* 0x0000000c000c7308 */ /* 0x000e220000002400 */
[----:B--2---:R-:W-:Y:S02]  /*7df0*/  FSEL R143, R191, -INF , P1 ;  /* 0xff800000bf8f7808 */ /* 0x004fe40000800000 */
[----:B------:R-:W-:Y:S02]  /*7e00*/  FMNMX.FTZ R120, R133, R120, !PT ;  /* 0x0000007885787209 */ /* 0x000fe40007810000 */
[----:B------:R-:W-:-:S02]  /*7e10*/  FSEL R182, R193, -INF , P2 ;  /* 0xff800000c1b67808 */ /* 0x000fc40001000000 */
[----:B------:R-:W-:Y:S01]  /*7e20*/  FMNMX.FTZ R185, R143, R120, !PT ;  /* 0x000000788fb97209 */ /* 0x000fe20007810000 */
[----:B------:R-:W2:Y:S03]  /*7e30*/  MUFU.TANH R13, R13 ;  /* 0x0000000d000d7308 */ /* 0x000ea60000002400 */
[----:B------:R-:W-:-:S05]  /*7e40*/  FMNMX.FTZ R185, R182, R185, !PT ;  /* 0x000000b9b6b97209 */ /* 0x000fca0007810000 */
[----:B------:R-:W3:Y:S01]  /*7e50*/  SHFL.BFLY PT, R120, R185, 0x2, 0x1f ;  /* 0x0c401f00b9787f89 */ /* 0x000ee200000e0000 */
[----:B------:R-:W5:Y:S08]  /*7e60*/  MUFU.TANH R14, R14 ;  /* 0x0000000e000e7308 */ /* 0x000f700000002400 */
[----:B------:R-:W5:Y:S08]  /*7e70*/  MUFU.TANH R15, R15 ;  /* 0x0000000f000f7308 */ /* 0x000f700000002400 */
[----:B------:R-:W5:Y:S01]  /*7e80*/  MUFU.TANH R18, R18 ;  /* 0x0000001200127308 */ /* 0x000f620000002400 */
[----:B---3--:R-:W-:-:S07]  /*7e90*/  FMNMX.FTZ R184, R185, R120, !PT ;  /* 0x00000078b9b87209 */ /* 0x008fce0007810000 */
[----:B------:R-:W3:Y:S01]  /*7ea0*/  MUFU.TANH R19, R19 ;  /* 0x0000001300137308 */ /* 0x000ee20000002400 */
[----:B------:R-:W4:Y:S07]  /*7eb0*/  SHFL.BFLY PT, R185, R184, 0x1, 0x1f ;  /* 0x0c201f00b8b97f89 */ /* 0x000f2e00000e0000 */
[----:B------:R-:W3:Y:S08]  /*7ec0*/  MUFU.TANH R20, R20 ;  /* 0x0000001400147308 */ /* 0x000ef00000002400 */
[----:B------:R-:W3:Y:S08]  /*7ed0*/  MUFU.TANH R21, R21 ;  /* 0x0000001500157308 */ /* 0x000ef00000002400 */
[----:B------:R-:W3:Y:S01]  /*7ee0*/  MUFU.TANH R22, R22 ;  /* 0x0000001600167308 */ /* 0x000ee20000002400 */
[----:B----4-:R-:W-:Y:S01]  /*7ef0*/  FMNMX.FTZ R120, R184, R185, !PT ;  /* 0x000000b9b8787209 */ /* 0x010fe20007810000 */
[----:B------:R-:W-:-:S02]  /*7f00*/  IMAD.U32 R185, RZ, RZ, UR10 ;  /* 0x0000000affb97e24 */ /* 0x000fc4000f8e00ff */
[----:B------:R-:W-:Y:S01]  /*7f10*/  FMUL.FTZ R184, R0, R135 ;  /* 0x0000008700b87220 */ /* 0x000fe20000410000 */
[C---:B------:R-:W-:Y:S01]  /*7f20*/  FSETP.NEU.FTZ.AND P1, PT, R120.reuse, -INF , PT ;  /* 0xff8000007800780b */ /* 0x040fe20003f3d000 */
[----:B------:R-:W-:-:S02]  /*7f30*/  FFMA.FTZ R185, R120, R185, -8 ;  /* 0xc100000078b97423 */ /* 0x000fc400000100b9 */
[----:B------:R-:W4:Y:S03]  /*7f40*/  MUFU.TANH R23, R23 ;  /* 0x0000001700177308 */ /* 0x000f260000002400 */
[----:B------:R-:W-:-:S05]  /*7f50*/  FSEL R135, R185, RZ, P1 ;  /* 0x000000ffb9877208 */ /* 0x000fca0000800000 */
[----:B------:R-:W4:Y:S01]  /*7f60*/  MUFU.TANH R168, R168 ;  /* 0x000000a800a87308 */ /* 0x000f220000002400 */
[----:B------:R-:W-:-:S01]  /*7f70*/  FFMA.FTZ R187, R190, UR10, -R135 ;  /* 0x0000000abebb7c23 */ /* 0x000fc20008010887 */
[----:B------:R-:W-:Y:S01]  /*7f80*/  IADD3 R190, R161, -UR61, R160 ;  /* 0x8000003da1be7c10 */ /* 0x000fe2000fffe0a0 */
[----:B------:R-:W-:-:S01]  /*7f90*/  FFMA.FTZ R185, R188, UR10, -R135 ;  /* 0x0000000abcb97c23 */ /* 0x000fc20008010887 */
[--C-:B------:R-:W-:Y:S01]  /*7fa0*/  FFMA.FTZ R188, R194, UR10, -R135.reuse ;  /* 0x0000000ac2bc7c23 */ /* 0x100fe20008010887 */
[----:B------:R-:W-:-:S01]  /*7fb0*/  FFMA.FTZ R194, R192, UR10, -R135 ;  /* 0x0000000ac0c27c23 */ /* 0x000fc20008010887 */
[----:B------:R-:W-:Y:S01]  /*7fc0*/  ISETP.GT.AND P2, PT, R190, RZ, PT ;  /* 0x000000ffbe00720c */ /* 0x000fe20003f44270 */
[----:B------:R-:W-:-:S01]  /*7fd0*/  FFMA.FTZ R193, R138, UR10, -R135 ;  /* 0x0000000a8ac17c23 */ /* 0x000fc20008010887 */
[----:B------:R-:W-:Y:S01]  /*7fe0*/  ISETP.GT.AND P3, PT, R190, 0x1, PT ;  /* 0x00000001be00780c */ /* 0x000fe20003f64270 */
[----:B------:R-:W4:Y:S01]  /*7ff0*/  MUFU.TANH R169, R169 ;  /* 0x000000a900a97308 */ /* 0x000f220000002400 */
[----:B------:R-:W-:Y:S01]  /*8000*/  FSEL R10, R10, -INF , P2 ;  /* 0xff8000000a0a7808 */ /* 0x000fe20001000000 */
[--C-:B------:R-:W-:Y:S01]  /*8010*/  FFMA.FTZ R195, R167, UR10, -R135.reuse ;  /* 0x0000000aa7c37c23 */ /* 0x100fe20008010887 */
[----:B------:R-:W-:Y:S01]  /*8020*/  ISETP.GT.AND P2, PT, R190, 0x8, PT ;  /* 0x00000008be00780c */ /* 0x000fe20003f44270 */
[--C-:B------:R-:W-:Y:S01]  /*8030*/  FFMA.FTZ R167, R172, UR10, -R135.reuse ;  /* 0x0000000aaca77c23 */ /* 0x100fe20008010887 */
[----:B-1----:R-:W-:Y:S01]  /*8040*/  FSEL R11, R11, -INF , P3 ;  /* 0xff8000000b0b7808 */ /* 0x002fe20001800000 */
[--C-:B------:R-:W-:Y:S01]  /*8050*/  FFMA.FTZ R173, R173, UR10, -R135.reuse ;  /* 0x0000000aadad7c23 */ /* 0x100fe20008010887 */
[----:B------:R-:W-:Y:S01]  /*8060*/  FMNMX.FTZ R192, R10, R9, !PT ;  /* 0x000000090ac07209 */ /* 0x000fe20007810000 */
[----:B------:R-:W1:Y:S01]  /*8070*/  MUFU.TANH R170, R170 ;  /* 0x000000aa00aa7308 */ /* 0x000e620000002400 */
[----:B------:R-:W-:Y:S01]  /*8080*/  ISETP.GT.AND P3, PT, R190, 0x9, PT ;  /* 0x00000009be00780c */ /* 0x000fe20003f64270 */
[--C-:B------:R-:W-:Y:S01]  /*8090*/  FFMA.FTZ R186, R186, UR10, -R135.reuse ;  /* 0x0000000ababa7c23 */ /* 0x100fe20008010887 */
[----:B0-----:R-:W-:Y:S01]  /*80a0*/  FSEL R161, R12, -INF , P2 ;  /* 0xff8000000ca17808 */ /* 0x001fe20001000000 */
[--C-:B------:R-:W-:Y:S01]  /*80b0*/  FFMA.FTZ R189, R198, UR10, -R135.reuse ;  /* 0x0000000ac6bd7c23 */ /* 0x100fe20008010887 */
[----:B------:R-:W-:Y:S01]  /*80c0*/  FMNMX.FTZ R192, R11, R192, !PT ;  /* 0x000000c00bc07209 */ /* 0x000fe20007810000 */
[--C-:B------:R-:W-:Y:S01]  /*80d0*/  FFMA.FTZ R160, R196, UR10, -R135.reuse ;  /* 0x0000000ac4a07c23 */ /* 0x100fe20008010887 */
[----:B------:R-:W-:Y:S01]  /*80e0*/  ISETP.GT.AND P2, PT, R190, 0x10, PT ;  /* 0x00000010be00780c */ /* 0x000fe20003f44270 */
[----:B------:R0:W-:Y:S01]  /*80f0*/  MUFU.EX2 R12, R194 ;  /* 0x000000c2000c7308 */ /* 0x0001e20000000800 */
[----:B--2---:R-:W-:Y:S01]  /*8100*/  FSEL R191, R13, -INF , P3 ;  /* 0xff8000000dbf7808 */ /* 0x004fe20001800000 */
[--C-:B------:R-:W-:Y:S01]  /*8110*/  FFMA.FTZ R144, R144, UR10, -R135.reuse ;  /* 0x0000000a90907c23 */ /* 0x100fe20008010887 */
[----:B------:R-:W-:Y:S01]  /*8120*/  FMNMX.FTZ R192, R161, R192, !PT ;  /* 0x000000c0a1c07209 */ /* 0x000fe20007810000 */
[--C-:B------:R-:W-:Y:S01]  /*8130*/  FFMA.FTZ R163, R163, UR10, -R135.reuse ;  /* 0x0000000aa3a37c23 */ /* 0x100fe20008010887 */
[----:B------:R-:W-:Y:S01]  /*8140*/  ISETP.GT.AND P3, PT, R190, 0x11, PT ;  /* 0x00000011be00780c */ /* 0x000fe20003f64270 */
[--C-:B------:R-:W-:Y:S01]  /*8150*/  FFMA.FTZ R145, R145, UR10, -R135.reuse ;  /* 0x0000000a91917c23 */ /* 0x100fe20008010887 */
[----:B-----5:R-:W-:Y:S01]  /*8160*/  FSEL R14, R14, -INF , P2 ;  /* 0xff8000000e0e7808 */ /* 0x020fe20001000000 */
[----:B------:R-:W2:Y:S01]  /*8170*/  MUFU.TANH R171, R171 ;  /* 0x000000ab00ab7308 */ /* 0x000ea20000002400 */
[----:B------:R-:W-:Y:S01]  /*8180*/  FMNMX.FTZ R13, R191, R192, !PT ;  /* 0x000000c0bf0d7209 */ /* 0x000fe20007810000 */
[--C-:B0-----:R-:W-:Y:S01]  /*8190*/  FFMA.FTZ R194, R139, UR10, -R135.reuse ;  /* 0x0000000a8bc27c23 */ /* 0x101fe20008010887 */
[----:B------:R-:W-:Y:S01]  /*81a0*/  ISETP.GT.AND P2, PT, R190, 0x18, PT ;  /* 0x00000018be00780c */ /* 0x000fe20003f44270 */
[--C-:B------:R-:W-:Y:S01]  /*81b0*/  FFMA.FTZ R139, R140, UR10, -R135.reuse ;  /* 0x0000000a8c8b7c23 */ /* 0x100fe20008010887 */
[----:B------:R-:W-:Y:S01]  /*81c0*/  FSEL R15, R15, -INF , P3 ;  /* 0xff8000000f0f7808 */ /* 0x000fe20001800000 */
[--C-:B------:R-:W-:Y:S01]  /*81d0*/  FFMA.FTZ R148, R148, UR10, -R135.reuse ;  /* 0x0000000a94947c23 */ /* 0x100fe20008010887 */
[----:B------:R-:W-:Y:S01]  /*81e0*/  FMNMX.FTZ R192, R14, R13, !PT ;  /* 0x0000000d0ec07209 */ /* 0x000fe20007810000 */
[----:B------:R-:W0:Y:S01]  /*81f0*/  MUFU.TANH R152, R152 ;  /* 0x0000009800987308 */ /* 0x000e220000002400 */
[----:B------:R-:W-:Y:S01]  /*8200*/  ISETP.GT.AND P3, PT, R190, 0x19, PT ;  /* 0x00000019be00780c */ /* 0x000fe20003f64270 */
[--C-:B------:R-:W-:Y:S01]  /*8210*/  FFMA.FTZ R165, R165, UR10, -R135.reuse ;  /* 0x0000000aa5a57c23 */ /* 0x100fe20008010887 */
[----:B------:R-:W-:Y:S01]  /*8220*/  FSEL R138, R18, -INF , P2 ;  /* 0xff800000128a7808 */ /* 0x000fe20001000000 */
[--C-:B------:R-:W-:Y:S01]  /*8230*/  FFMA.FTZ R149, R149, UR10, -R135.reuse ;  /* 0x0000000a95957c23 */ /* 0x100fe20008010887 */
[----:B------:R-:W-:Y:S01]  /*8240*/  FMNMX.FTZ R13, R15, R192, !PT ;  /* 0x000000c00f0d7209 */ /* 0x000fe20007810000 */
[--C-:B------:R-:W-:Y:S01]  /*8250*/  FFMA.FTZ R121, R121, UR10, -R135.reuse ;  /* 0x0000000a79797c23 */ /* 0x100fe20008010887 */
[----:B------:R-:W-:Y:S01]  /*8260*/  ISETP.GT.AND P2, PT, R190, 0x20, PT ;  /* 0x00000020be00780c */ /* 0x000fe20003f44270 */
[----:B------:R5:W-:Y:S01]  /*8270*/  MUFU.EX2 R18, R194 ;  /* 0x000000c200127308 */ /* 0x000be20000000800 */
[----:B---3--:R-:W-:Y:S01]  /*8280*/  FSEL R19, R19, -INF , P3 ;  /* 0xff80000013137808 */ /* 0x008fe20001800000 */
[--C-:B------:R-:W-:Y:S01]  /*8290*/  FFMA.FTZ R124, R124, UR10, -R135.reuse ;  /* 0x0000000a7c7c7c23 */ /* 0x100fe20008010887 */
[----:B------:R-:W-:Y:S01]  /*82a0*/  FMNMX.FTZ R140, R138, R13, !PT ;  /* 0x0000000d8a8c7209 */ /* 0x000fe20007810000 */
[--C-:B------:R-:W-:Y:S01]  /*82b0*/  FFMA.FTZ R125, R125, UR10, -R135.reuse ;  /* 0x0000000a7d7d7c23 */ /* 0x100fe20008010887 */
[----:B------:R-:W-:Y:S01]  /*82c0*/  ISETP.GT.AND P3, PT, R190, 0x21, PT ;  /* 0x00000021be00780c */ /* 0x000fe20003f64270 */
[--C-:B------:R-:W-:Y:S01]  /*82d0*/  FFMA.FTZ R128, R128, UR10, -R135.reuse ;  /* 0x0000000a80807c23 */ /* 0x100fe20008010887 */
[----:B------:R-:W-:Y:S01]  /*82e0*/  FSEL R20, R20, -INF , P2 ;  /* 0xff80000014147808 */ /* 0x000fe20001000000 */
[----:B------:R-:W3:Y:S01]  /*82f0*/  MUFU.TANH R153, R153 ;  /* 0x0000009900997308 */ /* 0x000ee20000002400 */
[----:B------:R-:W-:Y:S01]  /*8300*/  FMNMX.FTZ R13, R19, R140, !PT ;  /* 0x0000008c130d7209 */ /* 0x000fe20007810000 */
[--C-:B-----5:R-:W-:Y:S01]  /*8310*/  FFMA.FTZ R194, R141, UR10, -R135.reuse ;  /* 0x0000000a8dc27c23 */ /* 0x120fe20008010887 */
[----:B------:R-:W-:Y:S01]  /*8320*/  ISETP.GT.AND P2, PT, R190, 0x28, PT ;  /* 0x00000028be00780c */ /* 0x000fe20003f44270 */
[--C-:B------:R-:W-:Y:S01]  /*8330*/  FFMA.FTZ R141, R162, UR10, -R135.reuse ;  /* 0x0000000aa28d7c23 */ /* 0x100fe20008010887 */
[----:B------:R-:W-:Y:S01]  /*8340*/  FSEL R21, R21, -INF , P3 ;  /* 0xff80000015157808 */ /* 0x000fe20001800000 */
[--C-:B------:R-:W-:Y:S01]  /*8350*/  FFMA.FTZ R129, R129, UR10, -R135.reuse ;  /* 0x0000000a81817c23 */ /* 0x100fe20008010887 */
[----:B------:R-:W-:Y:S01]  /*8360*/  FMNMX.FTZ R192, R20, R13, !PT ;  /* 0x0000000d14c07209 */ /* 0x000fe20007810000 */
[----:B------:R-:W5:Y:S01]  /*8370*/  MUFU.TANH R154, R154 ;  /* 0x0000009a009a7308 */ /* 0x000f620000002400 */
[----:B------:R-:W-:Y:S01]  /*8380*/  ISETP.GT.AND P3, PT, R190, 0x29, PT ;  /* 0x00000029be00780c */ /* 0x000fe20003f64270 */
[--C-:B------:R-:W-:Y:S01]  /*8390*/  FFMA.FTZ R132, R132, UR10, -R135.reuse ;  /* 0x0000000a84847c23 */ /* 0x100fe20008010887 */
[----:B------:R-:W-:Y:S01]  /*83a0*/  FSEL R140, R22, -INF , P2 ;  /* 0xff800000168c7808 */ /* 0x000fe20001000000 */
[--C-:B------:R-:W-:Y:S01]  /*83b0*/  FFMA.FTZ R142, R142, UR10, -R135.reuse ;  /* 0x0000000a8e8e7c23 */ /* 0x100fe20008010887 */
[----:B------:R-:W-:Y:S01]  /*83c0*/  FMNMX.FTZ R13, R21, R192, !PT ;  /* 0x000000c0150d7209 */ /* 0x000fe20007810000 */
[--C-:B------:R-:W-:Y:S01]  /*83d0*/  FFMA.FTZ R192, R164, UR10, -R135.reuse ;  /* 0x0000000aa4c07c23 */ /* 0x100fe20008010887 */
[----:B------:R-:W-:Y:S01]  /*83e0*/  ISETP.GT.AND P2, PT, R190, 0x30, PT ;  /* 0x00000030be00780c */ /* 0x000fe20003f44270 */
[----:B------:R-:W5:Y:S01]  /*83f0*/  MUFU.TANH R155, R155 ;  /* 0x0000009b009b7308 */ /* 0x000f620000002400 */
[----:B----4-:R-:W-:Y:S01]  /*8400*/  FSEL R23, R23, -INF , P3 ;  /* 0xff80000017177808 */ /* 0x010fe20001800000 */
[--C-:B------:R-:W-:Y:S01]  /*8410*/  FFMA.FTZ R133, R133, UR10, -R135.reuse ;  /* 0x0000000a85857c23 */ /* 0x100fe20008010887 */
[----:B------:R-:W-:Y:S01]  /*8420*/  FMNMX.FTZ R162, R140, R13, !PT ;  /* 0x0000000d8ca27209 */ /* 0x000fe20007810000 */
[----:B------:R-:W-:Y:S01]  /*8430*/  FFMA.FTZ R143, R143, UR10, -R135 ;  /* 0x0000000a8f8f7c23 */ /* 0x000fe20008010887 */
[----:B------:R-:W-:-:S02]  /*8440*/  ISETP.GT.AND P3, PT, R190, 0x31, PT ;  /* 0x00000031be00780c */ /* 0x000fc40003f64270 */
[----:B------:R-:W-:Y:S01]  /*8450*/  FSEL R168, R168, -INF , P2 ;  /* 0xff800000a8a87808 */ /* 0x000fe20001000000 */
[----:B------:R-:W4:Y:S01]  /*8460*/  MUFU.TANH R156, R156 ;  /* 0x0000009c009c7308 */ /* 0x000f220000002400 */
[----:B------:R-:W-:Y:S02]  /*8470*/  FMNMX.FTZ R13, R23, R162, !PT ;  /* 0x000000a2170d7209 */ /* 0x000fe40007810000 */
[----:B------:R-:W-:Y:S02]  /*8480*/  ISETP.GT.AND P2, PT, R190, 0x38, PT ;  /* 0x00000038be00780c */ /* 0x000fe40003f44270 */
[----:B------:R-:W-:Y:S02]  /*8490*/  FSEL R169, R169, -INF , P3 ;  /* 0xff800000a9a97808 */ /* 0x000fe40001800000 */
[----:B------:R-:W-:Y:S01]  /*84a0*/  FMNMX.FTZ R162, R168, R13, !PT ;  /* 0x0000000da8a27209 */ /* 0x000fe20007810000 */
[----:B------:R-:W4:Y:S01]  /*84b0*/  MUFU.TANH R157, R157 ;  /* 0x0000009d009d7308 */ /* 0x000f220000002400 */
[----:B------:R-:W-:-:S02]  /*84c0*/  ISETP.GT.AND P3, PT, R190, 0x39, PT ;  /* 0x00000039be00780c */ /* 0x000fc40003f64270 */
[----:B-1----:R-:W-:Y:S02]  /*84d0*/  FSEL R170, R170, -INF , P2 ;  /* 0xff800000aaaa7808 */ /* 0x002fe40001000000 */
[----:B------:R-:W-:Y:S02]  /*84e0*/  FMNMX.FTZ R13, R169, R162, !PT ;  /* 0x000000a2a90d7209 */ /* 0x000fe40007810000 */
[----:B------:R-:W-:Y:S01]  /*84f0*/  ISETP.GT.AND P2, PT, R190, 0x40, PT ;  /* 0x00000040be00780c */ /* 0x000fe20003f44270 */
[----:B------:R-:W1:Y:S01]  /*8500*/  MUFU.TANH R158, R158 ;  /* 0x0000009e009e7308 */ /* 0x000e620000002400 */
[----:B--2---:R-:W-:Y:S02]  /*8510*/  FSEL R171, R171, -INF , P3 ;  /* 0xff800000abab7808 */ /* 0x004fe40001800000 */
[----:B------:R-:W-:Y:S02]  /*8520*/  FMNMX.FTZ R162, R170, R13, !PT ;  /* 0x0000000daaa27209 */ /* 0x000fe40007810000 */
[----:B------:R-:W-:-:S02]  /*8530*/  ISETP.GT.AND P3, PT, R190, 0x41, PT ;  /* 0x00000041be00780c */ /* 0x000fc40003f64270 */
[----:B0-----:R-:W-:Y:S01]  /*8540*/  FSEL R152, R152, -INF , P2 ;  /* 0xff80000098987808 */ /* 0x001fe20001000000 */
[----:B------:R-:W0:Y:S01]  /*8550*/  MUFU.TANH R159, R159 ;  /* 0x0000009f009f7308 */ /* 0x000e220000002400 */
[----:B------:R-:W-:Y:S02]  /*8560*/  FMNMX.FTZ R13, R171, R162, !PT ;  /* 0x000000a2ab0d7209 */ /* 0x000fe40007810000 */
[----:B------:R-:W-:Y:S02]  /*8570*/  ISETP.GT.AND P2, PT, R190, 0x48, PT ;  /* 0x00000048be00780c */ /* 0x000fe40003f44270 */
[----:B---3--:R-:W-:Y:S02]  /*8580*/  FSEL R153, R153, -INF , P3 ;  /* 0xff80000099997808 */ /* 0x008fe40001800000 */
[----:B------:R-:W-:Y:S01]  /*8590*/  FMNMX.FTZ R162, R152, R13, !PT ;  /* 0x0000000d98a27209 */ /* 0x000fe20007810000 */
[----:B------:R-:W2:Y:S01]  /*85a0*/  MUFU.TANH R136, R136 ;  /* 0x0000008800887308 */ /* 0x000ea20000002400 */
[----:B------:R-:W-:-:S02]  /*85b0*/  ISETP.GT.AND P3, PT, R190, 0x49, PT ;  /* 0x00000049be00780c */ /* 0x000fc40003f64270 */
[----:B-----5:R-:W-:Y:S02]  /*85c0*/  FSEL R154, R154, -INF , P2 ;  /* 0xff8000009a9a7808 */ /* 0x020fe40001000000 */
[----:B------:R-:W-:Y:S02]  /*85d0*/  FMNMX.FTZ R13, R153, R162, !PT ;  /* 0x000000a2990d7209 */ /* 0x000fe40007810000 */
[----:B------:R-:W-:Y:S01]  /*85e0*/  ISETP.GT.AND P2, PT, R190, 0x50, PT ;  /* 0x00000050be00780c */ /* 0x000fe20003f44270 */
[----:B------:R-:W3:Y:S01]  /*85f0*/  MUFU.TANH R137, R137 ;  /* 0x0000008900897308 */ /* 0x000ee20000002400 */
[----:B------:R-:W-:Y:S02]  /*8600*/  FSEL R155, R155, -INF , P3 ;  /* 0xff8000009b9b7808 */ /* 0x000fe40001800000 */
[----:B------:R-:W-:Y:S02]  /*8610*/  FMNMX.FTZ R164, R154, R13, !PT ;  /* 0x0000000d9aa47209 */ /* 0x000fe40007810000 */
[----:B------:R-:W-:-:S02]  /*8620*/  ISETP.GT.AND P3, PT, R190, 0x51, PT ;  /* 0x00000051be00780c */ /* 0x000fc40003f64270 */
[----:B----4-:R-:W-:Y:S01]  /*8630*/  FSEL R162, R156, -INF , P2 ;  /* 0xff8000009ca27808 */ /* 0x010fe20001000000 */
[----:B------:R-:W4:Y:S01]  /*8640*/  MUFU.TANH R181, R181 ;  /* 0x000000b500b57308 */ /* 0x000f220000002400 */
[----:B------:R-:W-:Y:S02]  /*8650*/  FMNMX.FTZ R13, R155, R164, !PT ;  /* 0x000000a49b0d7209 */ /* 0x000fe40007810000 */
[----:B------:R-:W-:Y:S02]  /*8660*/  ISETP.GT.AND P2, PT, R190, 0x58, PT ;  /* 0x00000058be00780c */ /* 0x000fe40003f44270 */
[----:B------:R-:W-:Y:S02]  /*8670*/  FSEL R157, R157, -INF , P3 ;  /* 0xff8000009d9d7808 */ /* 0x000fe40001800000 */
[----:B------:R-:W-:Y:S01]  /*8680*/  FMNMX.FTZ R164, R162, R13, !PT ;  /* 0x0000000da2a47209 */ /* 0x000fe20007810000 */
[----:B------:R-:W5:Y:S01]  /*8690*/  MUFU.TANH R183, R183 ;  /* 0x000000b700b77308 */ /* 0x000f620000002400 */
[----:B------:R-:W-:-:S02]  /*86a0*/  ISETP.GT.AND P3, PT, R190, 0x59, PT ;  /* 0x00000059be00780c */ /* 0x000fc40003f64270 */
[----:B-1----:R-:W-:Y:S02]  /*86b0*/  FSEL R158, R158, -INF , P2 ;  /* 0xff8000009e9e7808 */ /* 0x002fe40001000000 */
[----:B------:R-:W-:Y:S02]  /*86c0*/  FMNMX.FTZ R13, R157, R164, !PT ;  /* 0x000000a49d0d7209 */ /* 0x000fe40007810000 */
[----:B------:R-:W-:Y:S01]  /*86d0*/  ISETP.GT.AND P2, PT, R190, 0x60, PT ;  /* 0x00000060be00780c */ /* 0x000fe20003f44270 */
[----:B------:R-:W-:Y:S01]  /*86e0*/  MUFU.TANH R146, R146 ;  /* 0x0000009200927308 */ /* 0x000fe20000002400 */
[----:B0-----:R-:W-:Y:S02]  /*86f0*/  FSEL R159, R159, -INF , P3 ;  /* 0xff8000009f9f7808 */ /* 0x001fe40001800000 */
[----:B------:R-:W-:Y:S02]  /*8700*/  FMNMX.FTZ R164, R158, R13, !PT ;  /* 0x0000000d9ea47209 */ /* 0x000fe40007810000 */
[----:B------:R-:W-:-:S02]  /*8710*/  ISETP.GT.AND P3, PT, R190, 0x61, PT ;  /* 0x00000061be00780c */ /* 0x000fc40003f64270 */
[----:B--2---:R-:W-:Y:S01]  /*8720*/  FSEL R136, R136, -INF , P2 ;  /* 0xff80000088887808 */ /* 0x004fe20001000000 */
[----:B------:R-:W0:Y:S01]  /*8730*/  MUFU.TANH R147, R147 ;  /* 0x0000009300937308 */ /* 0x000e220000002400 */
[----:B------:R-:W-:Y:S02]  /*8740*/  FMNMX.FTZ R13, R159, R164, !PT ;  /* 0x000000a49f0d7209 */ /* 0x000fe40007810000 */
[----:B------:R-:W-:Y:S02]  /*8750*/  ISETP.GT.AND P2, PT, R190, 0x68, PT ;  /* 0x00000068be00780c */ /* 0x000fe40003f44270 */
[----:B---3--:R-:W-:Y:S02]  /*8760*/  FSEL R137, R137, -INF , P3 ;  /* 0xff80000089897808 */ /* 0x008fe40001800000 */
[----:B------:R-:W-:Y:S01]  /*8770*/  FMNMX.FTZ R164, R136, R13, !PT ;  /* 0x0000000d88a47209 */ /* 0x000fe20007810000 */
[----:B------:R-:W1:Y:S01]  /*8780*/  MUFU.TANH R150, R150 ;  /* 0x0000009600967308 */ /* 0x000e620000002400 */
[----:B------:R-:W-:-:S02]  /*8790*/  ISETP.GT.AND P3, PT, R190, 0x69, PT ;  /* 0x00000069be00780c */ /* 0x000fc40003f64270 */
[----:B----4-:R-:W-:Y:S02]  /*87a0*/  FSEL R181, R181, -INF , P2 ;  /* 0xff800000b5b57808 */ /* 0x010fe40001000000 */
[----:B------:R-:W-:Y:S02]  /*87b0*/  FMNMX.FTZ R164, R137, R164, !PT ;  /* 0x000000a489a47209 */ /* 0x000fe40007810000 */
[C---:B------:R-:W-:Y:S01]  /*87c0*/  ISETP.GT.AND P2, PT, R190.reuse, 0x70, PT ;  /* 0x00000070be00780c */ /* 0x040fe20003f44270 */
[----:B------:R2:W-:Y:S01]  /*87d0*/  MUFU.EX2 R22, R194 ;  /* 0x000000c200167308 */ /* 0x0005e20000000800 */
[----:B-----5:R-:W-:Y:S02]  /*87e0*/  FSEL R183, R183, -INF , P3 ;  /* 0xff800000b7b77808 */ /* 0x020fe40001800000 */
[----:B------:R-:W-:-:S04]  /*87f0*/  ISETP.GT.AND P3, PT, R190, 0x71, PT ;  /* 0x00000071be00780c */ /* 0x000fc80003f64270 */
[----:B0-----:R-:W-:Y:S01]  /*8800*/  FSEL R147, R147, -INF , P3 ;  /* 0xff80000093937808 */ /* 0x001fe20001800000 */
[----:B------:R-:W0:Y:S01]  /*8810*/  MUFU.TANH R151, R151 ;  /* 0x0000009700977308 */ /* 0x000e220000002400 */
[----:B--2---:R-:W-:-:S01]  /*8820*/  FFMA.FTZ R194, R166, UR10, -R135 ;  /* 0x0000000aa6c27c23 */ /* 0x004fc20008010887 */
[----:B------:R-:W-:Y:S02]  /*8830*/  FMNMX.FTZ R166, R181, R164, !PT ;  /* 0x000000a4b5a67209 */ /* 0x000fe40007810000 */
[----:B------:R-:W-:Y:S02]  /*8840*/  FSEL R164, R146, -INF , P2 ;  /* 0xff80000092a47808 */ /* 0x000fe40001000000 */
[----:B------:R-:W-:Y:S02]  /*8850*/  FMNMX.FTZ R13, R183, R166, !PT ;  /* 0x000000a6b70d7209 */ /* 0x000fe40007810000 */
[----:B------:R-:W2:Y:S01]  /*8860*/  MUFU.TANH R122, R122 ;  /* 0x0000007a007a7308 */ /* 0x000ea20000002400 */
[----:B------:R-:W-:-:S02]  /*8870*/  ISETP.GT.AND P2, PT, R190, 0x78, PT ;  /* 0x00000078be00780c */ /* 0x000fc40003f44270 */
[----:B------:R-:W-:Y:S02]  /*8880*/  ISETP.GT.AND P3, PT, R190, 0x79, PT ;  /* 0x00000079be00780c */ /* 0x000fe40003f64270 */
[----:B-1----:R-:W-:Y:S02]  /*8890*/  FSEL R166, R150, -INF , P2 ;  /* 0xff80000096a67808 */ /* 0x002fe40001000000 */
[C---:B------:R-:W-:Y:S01]  /*88a0*/  ISETP.GT.AND P2, PT, R190.reuse, 0x80, PT ;  /* 0x00000080be00780c */ /* 0x040fe20003f44270 */
[----:B------:R-:W1:Y:S01]  /*88b0*/  MUFU.TANH R123, R123 ;  /* 0x0000007b007b7308 */ /* 0x000e620000002400 */
[----:B0-----:R-:W-:Y:S02]  /*88c0*/  FSEL R151, R151, -INF , P3 ;  /* 0xff80000097977808 */ /* 0x001fe40001800000 */
[----:B------:R-:W-:-:S05]  /*88d0*/  ISETP.GT.AND P3, PT, R190, 0x81, PT ;  /* 0x00000081be00780c */ /* 0x000fca0003f64270 */
[----:B------:R0:W-:Y:S01]  /*88e0*/  MUFU.EX2 R156, R192 ;  /* 0x000000c0009c7308 */ /* 0x0001e20000000800 */
[----:B--2---:R-:W-:Y:S02]  /*88f0*/  FSEL R122, R122, -INF , P2 ;  /* 0xff8000007a7a7808 */ /* 0x004fe40001000000 */
[----:B------:R-:W-:-:S05]  /*8900*/  ISETP.GT.AND P2, PT, R190, 0x88, PT ;  /* 0x00000088be00780c */ /* 0x000fca0003f44270 */
[----:B------:R-:W2:Y:S01]  /*8910*/  MUFU.TANH R126, R126 ;  /* 0x0000007e007e7308 */ /* 0x000ea20000002400 */
[----:B0-----:R-:W-:Y:S02]  /*8920*/  FMNMX.FTZ R192, R164, R13, !PT ;  /* 0x0000000da4c07209 */ /* 0x001fe40007810000 */
[----:B-1----:R-:W-:Y:S02]  /*8930*/  FSEL R123, R123, -INF , P3 ;  /* 0xff8000007b7b7808 */ /* 0x002fe40001800000 */
[----:B------:R-:W-:Y:S02]  /*8940*/  FMNMX.FTZ R13, R147, R192, !PT ;  /* 0x000000c0930d7209 */ /* 0x000fe40007810000 */
[----:B------:R-:W-:Y:S01]  /*8950*/  ISETP.GT.AND P3, PT, R190, 0x89, PT ;  /* 0x00000089be00780c */ /* 0x000fe20003f64270 */
[----:B------:R-:W0:Y:S01]  /*8960*/  MUFU.TANH R127, R127 ;  /* 0x0000007f007f7308 */ /* 0x000e220000002400 */
[----:B------:R-:W-:-:S04]  /*8970*/  FMNMX.FTZ R172, R166, R13, !PT ;  /* 0x0000000da6ac7209 */ /* 0x000fc80007810000 */
[----:B------:R-:W-:-:S03]  /*8980*/  FMNMX.FTZ R13, R151, R172, !PT ;  /* 0x000000ac970d7209 */ /* 0x000fc60007810000 */
[----:B------:R-:W1:Y:S01]  /*8990*/  MUFU.TANH R130, R130 ;  /* 0x0000008200827308 */ /* 0x000e620000002400 */
[----:B------:R-:W-:Y:S02]  /*89a0*/  FMNMX.FTZ R172, R122, R13, !PT ;  /* 0x0000000d7aac7209 */ /* 0x000fe40007810000 */
[----:B--2---:R-:W-:Y:S02]  /*89b0*/  FSEL R126, R126, -INF , P2 ;  /* 0xff8000007e7e7808 */ /* 0x004fe40001000000 */
[----:B------:R-:W-:Y:S02]  /*89c0*/  FMNMX.FTZ R13, R123, R172, !PT ;  /* 0x000000ac7b0d7209 */ /* 0x000fe40007810000 */
[----:B------:R-:W-:Y:S01]  /*89d0*/  ISETP.GT.AND P2, PT, R190, 0x90, PT ;  /* 0x00000090be00780c */ /* 0x000fe20003f44270 */
[----:B------:R-:W2:Y:S01]  /*89e0*/  MUFU.TANH R131, R131 ;  /* 0x0000008300837308 */ /* 0x000ea20000002400 */
[----:B0-----:R-:W-:Y:S02]  /*89f0*/  FSEL R127, R127, -INF , P3 ;  /* 0xff8000007f7f7808 */ /* 0x001fe40001800000 */
[----:B------:R-:W-:-:S02]  /*8a00*/  FMNMX.FTZ R192, R126, R13, !PT ;  /* 0x0000000d7ec07209 */ /* 0x000fc40007810000 */
[----:B------:R-:W-:Y:S02]  /*8a10*/  ISETP.GT.AND P3, PT, R190, 0x91, PT ;  /* 0x00000091be00780c */ /* 0x000fe40003f64270 */
[----:B------:R-:W-:Y:S01]  /*8a20*/  FMNMX.FTZ R13, R127, R192, !PT ;  /* 0x000000c07f0d7209 */ /* 0x000fe20007810000 */
[----:B------:R-:W0:Y:S01]  /*8a30*/  MUFU.TANH R134, R134 ;  /* 0x0000008600867308 */ /* 0x000e220000002400 */
[----:B-1----:R-:W-:Y:S02]  /*8a40*/  FSEL R172, R130, -INF , P2 ;  /* 0xff80000082ac7808 */ /* 0x002fe40001000000 */
[----:B------:R-:W-:Y:S02]  /*8a50*/  ISETP.GT.AND P2, PT, R190, 0x98, PT ;  /* 0x00000098be00780c */ /* 0x000fe40003f44270 */
[----:B------:R-:W-:-:S03]  /*8a60*/  FMNMX.FTZ R192, R172, R13, !PT ;  /* 0x0000000dacc07209 */ /* 0x000fc60007810000 */
[----:B------:R-:W1:Y:S01]  /*8a70*/  MUFU.TANH R184, R184 ;  /* 0x000000b800b87308 */ /* 0x000e620000002400 */
[----:B--2---:R-:W-:Y:S02]  /*8a80*/  FSEL R131, R131, -INF , P3 ;  /* 0xff80000083837808 */ /* 0x004fe40001800000 */
[----:B------:R-:W-:Y:S02]  /*8a90*/  ISETP.GT.AND P3, PT, R190, 0x99, PT ;  /* 0x00000099be00780c */ /* 0x000fe40003f64270 */
[----:B------:R-:W-:-:S03]  /*8aa0*/  FMNMX.FTZ R13, R131, R192, !PT ;  /* 0x000000c0830d7209 */ /* 0x000fc60007810000 */
[----:B------:R2:W-:Y:S01]  /*8ab0*/  MUFU.EX2 R130, R173 ;  /* 0x000000ad00827308 */ /* 0x0005e20000000800 */
[----:B0-----:R-:W-:-:S04]  /*8ac0*/  FSEL R134, R134, -INF , P2 ;  /* 0xff80000086867808 */ /* 0x001fc80001000000 */
[----:B------:R-:W-:-:S03]  /*8ad0*/  FMNMX.FTZ R13, R134, R13, !PT ;  /* 0x0000000d860d7209 */ /* 0x000fc60007810000 */
[----:B------:R-:W-:Y:S01]  /*8ae0*/  MUFU.EX2 R186, R186 ;  /* 0x000000ba00ba7308 */ /* 0x000fe20000000800 */
[----:B-1----:R-:W-:Y:S01]  /*8af0*/  FSEL R184, R184, -INF , P3 ;  /* 0xff800000b8b87808 */ /* 0x002fe20001800000 */
[--C-:B--2---:R-:W-:Y:S01]  /*8b00*/  FFMA.FTZ R173, R174, UR10, -R135.reuse ;  /* 0x0000000aaead7c23 */ /* 0x104fe20008010887 */
[----:B------:R-:W-:-:S01]  /*8b10*/  FFMA.FTZ R174, R175, UR10, -R135 ;  /* 0x0000000aafae7c23 */ /* 0x000fc20008010887 */
[--C-:B------:R-:W-:Y:S01]  /*8b20*/  FFMA.FTZ R175, R176, UR10, -R135.reuse ;  /* 0x0000000ab0af7c23 */ /* 0x100fe20008010887 */
[----:B------:R-:W-:Y:S01]  /*8b30*/  FMNMX.FTZ R13, R184, R13, !PT ;  /* 0x0000000db80d7209 */ /* 0x000fe20007810000 */
[--C-:B------:R-:W-:Y:S01]  /*8b40*/  FFMA.FTZ R176, R177, UR10, -R135.reuse ;  /* 0x0000000ab1b07c23 */ /* 0x100fe20008010887 */
[----:B------:R-:W-:-:S01]  /*8b50*/  FFMA.FTZ R177, R178, UR10, -R135 ;  /* 0x0000000ab2b17c23 */ /* 0x000fc20008010887 */
[--C-:B------:R-:W-:Y:S01]  /*8b60*/  FFMA.FTZ R178, R179, UR10, -R135.reuse ;  /* 0x0000000ab3b27c23 */ /* 0x100fe20008010887 */
[----:B------:R-:W-:-:S01]  /*8b70*/  FFMA.FTZ R179, R180, UR10, -R135 ;  /* 0x0000000ab4b37c23 */ /* 0x000fc20008010887 */
[----:B------:R-:W0:Y:S01]  /*8b80*/  SHFL.BFLY PT, R190, R13, 0x2, 0x1f ;  /* 0x0c401f000dbe7f89 */ /* 0x000e2200000e0000 */
[----:B------:R-:W-:-:S01]  /*8b90*/  FFMA.FTZ R180, R182, UR10, -R135 ;  /* 0x0000000ab6b47c23 */ /* 0x000fc20008010887 */
        /* <DEDUP_REMOVED lines=14> */
[----:B------:R-:W-:-:S05]  /*8c80*/  FSEL R182, R190, RZ, P2 ;  /* 0x000000ffbeb67208 */ /* 0x000fca0001000000 */
        /* <DEDUP_REMOVED lines=8> */
[----:B------:R-:W-:Y:S01]  /*8d10*/  FSEL R171, R120, RZ, P1 ;  /* 0x000000ff78ab7208 */ /* 0x000fe20000800000 */
[----:B------:R-:W-:Y:S01]  /*8d20*/  MUFU.EX2 R135, R135 ;  /* 0x0000008700877308 */ /* 0x000fe20000000800 */
[----:B------:R-:W-:-:S01]  /*8d30*/  FFMA.FTZ R190, R191, UR10, -R182 ;  /* 0x0000000abfbe7c23 */ /* 0x000fc200080108b6 */
[--C-:B------:R-:W-:Y:S01]  /*8d40*/  FFMA.FTZ R14, R14, UR10, -R182.reuse ;  /* 0x0000000a0e0e7c23 */ /* 0x100fe200080108b6 */
[----:B------:R-:W-:-:S01]  /*8d50*/  FFMA.FTZ R15, R15, UR10, -R182 ;  /* 0x0000000a0f0f7c23 */ /* 0x000fc200080108b6 */
[----:B------:R-:W-:Y:S01]  /*8d60*/  FADD.FTZ R171, -R171, R8 ;  /* 0x00000008abab7221 */ /* 0x000fe20000010100 */
[----:B------:R-:W-:-:S01]  /*8d70*/  FFMA.FTZ R8, R154, UR10, -R182 ;  /* 0x0000000a9a087c23 */ /* 0x000fc200080108b6 */
[----:B------:R-:W-:Y:S01]  /*8d80*/  FSEL R154, R13, RZ, P2 ;  /* 0x000000ff0d9a7208 */ /* 0x000fe20001000000 */
[----:B------:R-:W-:-:S01]  /*8d90*/  FFMA.FTZ R138, R138, UR10, -R182 ;  /* 0x0000000a8a8a7c23 */ /* 0x000fc200080108b6 */
[----:B------:R-:W-:Y:S01]  /*8da0*/  FMUL.FTZ R171, R171, UR10 ;  /* 0x0000000aabab7c20 */ /* 0x000fe20008410000 */
[----:B------:R-:W-:Y:S01]  /*8db0*/  MUFU.EX2 R10, R10 ;  /* 0x0000000a000a7308 */ /* 0x000fe20000000800 */
[----:B------:R-:W-:-:S01]  /*8dc0*/  FFMA.FTZ R19, R19, UR10, -R182 ;  /* 0x0000000a13137c23 */ /* 0x000fc200080108b6 */
[----:B------:R-:W-:Y:S01]  /*8dd0*/  FADD.FTZ R154, -R154, R9 ;  /* 0x000000099a9a7221 */ /* 0x000fe20000010100 */
[----:B------:R-:W-:-:S01]  /*8de0*/  FFMA.FTZ R20, R20, UR10, -R182 ;  /* 0x0000000a14147c23 */ /* 0x000fc200080108b6 */
[--C-:B------:R-:W-:Y:S01]  /*8df0*/  FFMA.FTZ R21, R21, UR10, -R182.reuse ;  /* 0x0000000a15157c23 */ /* 0x100fe200080108b6 */
[----:B------:R-:W-:-:S01]  /*8e00*/  FFMA.FTZ R140, R140, UR10, -R182 ;  /* 0x0000000a8c8c7c23 */ /* 0x000fc200080108b6 */
[----:B------:R-:W-:Y:S01]  /*8e10*/  FMUL.FTZ R154, R154, UR10 ;  /* 0x0000000a9a9a7c20 */ /* 0x000fe20008410000 */
        /* <DEDUP_REMOVED lines=21> */
[----:B------:R-:W-:Y:S01]  /*8f70*/  FFMA.FTZ R134, R134, UR10, -R182 ;  /* 0x0000000a86867c23 */ /* 0x000fe200080108b6 */
[----:B------:R-:W-:-:S03]  /*8f80*/  FADD.FTZ R192, R185, R192 ;  /* 0x000000c0b9c07221 */ /* 0x000fc60000010000 */
[----:B------:R-:W0:Y:S01]  /*8f90*/  MUFU.EX2 R190, R190 ;  /* 0x000000be00be7308 */ /* 0x000e220000000800 */
[----:B-1----:R-:W-:-:S04]  /*8fa0*/  FFMA.FTZ R5, R154, R4, R135 ;  /* 0x000000049a057223 */ /* 0x002fc80000010087 */
[----:B------:R-:W-:Y:S01]  /*8fb0*/  FADD.FTZ R4, R10, R5 ;  /* 0x000000050a047221 */ /* 0x000fe20000010000 */
[----:B------:R-:W-:-:S02]  /*8fc0*/  FADD.FTZ R5, R187, R192 ;  /* 0x000000c0bb057221 */ /* 0x000fc40000010000 */
        /* <DEDUP_REMOVED lines=10> */
[----:B--2---:R-:W-:-:S01]  /*9070*/  FADD.FTZ R171, R15, R4 ;  /* 0x000000040fab7221 */ /* 0x004fc20000010000 */
[----:B------:R-:W-:-:S04]  /*9080*/  FADD.FTZ R4, R12, R5 ;  /* 0x000000050c047221 */ /* 0x000fc80000010000 */
[----:B------:R-:W-:Y:S02]  /*9090*/  FADD.FTZ R5, R193, R4 ;  /* 0x00000004c1057221 */ /* 0x000fe40000010000 */
[----:B------:R-:W2:Y:S01]  /*90a0*/  MUFU.EX2 R20, R20 ;  /* 0x0000001400147308 */ /* 0x000ea20000000800 */
[----:B0-----:R-:W-:-:S01]  /*90b0*/  FADD.FTZ R192, R138, R171 ;  /* 0x000000ab8ac07221 */ /* 0x001fc20000010000 */
[----:B------:R-:W-:Y:S01]  /*90c0*/  FADD.FTZ R4, R18, R5 ;  /* 0x0000000512047221 */ /* 0x000fe20000010000 */
[----:B------:R-:W-:-:S03]  /*90d0*/  FFMA.FTZ R171, R181, UR10, -R182 ;  /* 0x0000000ab5ab7c23 */ /* 0x000fc600080108b6 */
[----:B------:R-:W-:Y:S02]  /*90e0*/  FADD.FTZ R5, R139, R4 ;  /* 0x000000048b057221 */ /* 0x000fe40000010000 */
[----:B------:R-:W0:Y:S01]  /*90f0*/  MUFU.EX2 R21, R21 ;  /* 0x0000001500157308 */ /* 0x000e220000000800 */
[----:B-1----:R-:W-:-:S01]  /*9100*/  FADD.FTZ R191, R19, R192 ;  /* 0x000000c013bf7221 */ /* 0x002fc20000010000 */
[----:B------:R-:W-:-:S04]  /*9110*/  FADD.FTZ R4, R22, R5 ;  /* 0x0000000516047221 */ /* 0x000fc80000010000 */
[----:B------:R-:W-:Y:S02]  /*9120*/  FADD.FTZ R5, R141, R4 ;  /* 0x000000048d057221 */ /* 0x000fe40000010000 */
[----:B------:R-:W-:Y:S01]  /*9130*/  MUFU.EX2 R140, R140 ;  /* 0x0000008c008c7308 */ /* 0x000fe20000000800 */
[----:B--2---:R-:W-:-:S01]  /*9140*/  FADD.FTZ R192, R20, R191 ;  /* 0x000000bf14c07221 */ /* 0x004fc20000010000 */
[----:B------:R-:W-:-:S06]  /*9150*/  FADD.FTZ R4, R144, R5 ;  /* 0x0000000590047221 */ /* 0x000fcc0000010000 */
[----:B------:R-:W-:Y:S01]  /*9160*/  MUFU.EX2 R23, R23 ;  /* 0x0000001700177308 */ /* 0x000fe20000000800 */
[----:B0-----:R-:W-:-:S01]  /*9170*/  FADD.FTZ R181, R21, R192 ;  /* 0x000000c015b57221 */ /* 0x001fc20000010000 */
[----:B------:R-:W-:-:S06]  /*9180*/  FFMA.FTZ R192, R183, UR10, -R182 ;  /* 0x0000000ab7c07c23 */ /* 0x000fcc00080108b6 */
[----:B------:R-:W-:Y:S08]  /*9190*/  MUFU.EX2 R161, R161 ;  /* 0x000000a100a17308 */ /* 0x000ff00000000800 */
[----:B------:R-:W0:Y:S08]  /*91a0*/  MUFU.EX2 R163, R163 ;  /* 0x000000a300a37308 */ /* 0x000e300000000800 */
[----:B------:R-:W1:Y:S08]  /*91b0*/  MUFU.EX2 R168, R168 ;  /* 0x000000a800a87308 */ /* 0x000e700000000800 */
[----:B------:R-:W2:Y:S01]  /*91c0*/  MUFU.EX2 R145, R145 ;  /* 0x0000009100917308 */ /* 0x000ea20000000800 */
[----:B0-----:R-:W-:-:S07]  /*91d0*/  FADD.FTZ R4, R163, R4 ;  /* 0x00000004a3047221 */ /* 0x001fce0000010000 */
[----:B------:R0:W-:Y:S08]  /*91e0*/  MUFU.EX2 R146, R194 ;  /* 0x000000c200927308 */ /* 0x0001f00000000800 */
[----:B------:R-:W3:Y:S01]  /*91f0*/  MUFU.EX2 R169, R169 ;  /* 0x000000a900a97308 */ /* 0x000ee20000000800 */
[----:B0-----:R-:W-:-:S04]  /*9200*/  FADD.FTZ R194, R140, R181 ;  /* 0x000000b58cc27221 */ /* 0x001fc80000010000 */
[----:B------:R-:W-:-:S03]  /*9210*/  FADD.FTZ R194, R23, R194 ;  /* 0x000000c217c27221 */ /* 0x000fc60000010000 */
[----:B------:R-:W0:Y:S01]  /*9220*/  MUFU.EX2 R170, R170 ;  /* 0x000000aa00aa7308 */ /* 0x000e220000000800 */
[----:B------:R-:W-:-:S04]  /*9230*/  FADD.FTZ R5, R161, R194 ;  /* 0x000000c2a1057221 */ /* 0x000fc80000010000 */
[----:B-1----:R-:W-:Y:S01]  /*9240*/  FADD.FTZ R194, R168, R5 ;  /* 0x00000005a8c27221 */ /* 0x002fe20000010000 */
[----:B--2---:R-:W-:-:S02]  /*9250*/  FADD.FTZ R5, R145, R4 ;  /* 0x0000000491057221 */ /* 0x004fc40000010000 */
[----:B------:R-:W1:Y:S01]  /*9260*/  MUFU.EX2 R148, R148 ;  /* 0x0000009400947308 */ /* 0x000e620000000800 */
[----:B---3--:R-:W-:-:S01]  /*9270*/  FADD.FTZ R181, R169, R194 ;  /* 0x000000c2a9b57221 */ /* 0x008fc20000010000 */
        /* <DEDUP_REMOVED lines=49> */
[----:B-1----:R-:W-:-:S01]  /*9590*/  FADD.FTZ R183, R192, R127 ;  /* 0x0000007fc0b77221 */ /* 0x002fc20000010000 */
[----:B------:R-:W-:-:S06]  /*95a0*/  FFMA.FTZ R127, R172, UR10, -R182 ;  /* 0x0000000aac7f7c23 */ /* 0x000fcc00080108b6 */
        /* <DEDUP_REMOVED lines=8> */
[--C-:B------:R-:W-:Y:S01]  /*9630*/  FFMA.FTZ R172, R131, UR10, -R182.reuse ;  /* 0x0000000a83ac7c23 */ /* 0x100fe200080108b6 */
[----:B------:R-:W-:-:S05]  /*9640*/  FFMA.FTZ R182, R184, UR10, -R182 ;  /* 0x0000000ab8b67c23 */ /* 0x000fca00080108b6 */
        /* <DEDUP_REMOVED lines=40> */
.L_x_2323:
[----:B------:R-:W-:Y:S01]  /*98d0*/  ULEA UR6, UR6, UR38, 0x3 ;  /* 0x0000002606067291 */ /* 0x000fe2000f8e183f */
[----:B------:R-:W-:Y:S01]  /*98e0*/  F2FP.SATFINITE.E4M3.F32.PACK_AB_MERGE_C R8, R155, R8, RZ ;  /* 0x000000089b08723e */ /* 0x000fe200048070ff */
[----:B------:R-:W-:Y:S01]  /*98f0*/  UISETP.GT.AND UP0, UPT, UR39, UR53, UPT ;  /* 0x000000352700728c */ /* 0x000fe2000bf04270 */
[----:B------:R-:W-:Y:S01]  /*9900*/  F2FP.SATFINITE.E4M3.F32.PACK_AB_MERGE_C R121, R130, R121, RZ ;  /* 0x000000798279723e */ /* 0x000fe200048070ff */
[----:B------:R-:W-:Y:S01]  /*9910*/  UIADD3 UR6, UR6, 0x33460, URZ ;  /* 0x0003346006067890 */ /* 0x000fe2000fffe03f */
[----:B------:R-:W-:Y:S01]  /*9920*/  F2FP.SATFINITE.E4M3.F32.PACK_AB_MERGE_C R187, R188, R187, RZ ;  /* 0x000000bbbcbb723e */ /* 0x000fe200048070ff */
[----:B------:R-:W-:Y:S01]  /*9930*/  UIADD3 UR39, UR39, -0x1, URZ ;  /* 0xffffffff27277890 */ /* 0x000fe2000fffe03f */
[----:B------:R-:W-:Y:S01]  /*9940*/  F2FP.SATFINITE.E4M3.F32.PACK_AB_MERGE_C R11, R190, R11, RZ ;  /* 0x0000000bbe0b723e */ /* 0x000fe200048070ff */
[----:B------:R-:W-:Y:S01]  /*9950*/  UPRMT UR6, UR60, 0x654, UR6 ;  /* 0x000006543c067896 */ /* 0x000fe20008000006 */
[----:B------:R-:W-:Y:S01]  /*9960*/  PLOP3.LUT P1, PT, PT, PT, UP0, 0x80, 0x0 ;  /* 0x000000000000781c */ /* 0x000fe20003f2f008 */
[----:B------:R-:W-:Y:S01]  /*9970*/  UMOV UR7, UR5 ;  /* 0x0000000500077c82 */ /* 0x000fe20008000000 */
[----:B------:R-:W-:Y:S01]  /*9980*/  F2FP.SATFINITE.E4M3.F32.PACK_AB_MERGE_C R12, R193, R12, RZ ;  /* 0x0000000cc10c723e */ /* 0x000fe200048070ff */
[-C--:B------:R-:W-:Y:S01]  /*9990*/  FMUL.FTZ R24, R24, R9.reuse ;  /* 0x0000000918187220 */ /* 0x080fe20000410000 */
[----:B------:R-:W-:Y:S01]  /*99a0*/  F2FP.SATFINITE.E4M3.F32.PACK_AB_MERGE_C R19, R19, R138, RZ ;  /* 0x0000008a1313723e */ /* 0x000fe200048070ff */
[-C--:B------:R-:W-:Y:S01]  /*99b0*/  FMUL.FTZ R25, R25, R9.reuse ;  /* 0x0000000919197220 */ /* 0x080fe20000410000 */
[----:B------:R-:W-:Y:S01]  /*99c0*/  F2FP.SATFINITE.E4M3.F32.PACK_AB_MERGE_C R22, R141, R22, RZ ;  /* 0x000000168d16723e */ /* 0x000fe200048070ff */
[----:B------:R-:W-:Y:S01]  /*99d0*/  FMUL.FTZ R28, R28, R9 ;  /* 0x000000091c1c7220 */ /* 0x000fe20000410000 */
[----:B------:R-:W-:Y:S01]  /*99e0*/  F2FP.SATFINITE.E4M3.F32.PACK_AB_MERGE_C R23, R23, R140, RZ ;  /* 0x0000008c1717723e */ /* 0x000fe200048070ff */
[----:B------:R-:W-:Y:S01]  /*99f0*/  SYNCS.ARRIVE.TRANS64.RED.A1T0 RZ, [UR6], RZ ;  /* 0x000000ffffff79a7 */ /* 0x000fe20008100406 */
[----:B------:R-:W-:Y:S01]  /*9a00*/  F2FP.SATFINITE.E4M3.F32.PACK_AB_MERGE_C R145, R156, R145, RZ ;  /* 0x000000919c91723e */ /* 0x000fe200048070ff */
[----:B------:R-:W-:Y:S01]  /*9a10*/  UMOV UR6, UR4 ;  /* 0x0000000400067c82 */ /* 0x000fe20008000000 */
        /* <DEDUP_REMOVED lines=124> */
[----:B------:R-:W-:-:S02]  /*a1e0*/  IMAD.MOV.U32 R9, RZ, RZ, R13 ;  /* 0x000000ffff097224 */ /* 0x000fc400078e000d */
[----:B------:R-:W-:Y:S01]  /*a1f0*/  IMAD.MOV.U32 R8, RZ, RZ, R120 ;  /* 0x000000ffff087224 */ /* 0x000fe200078e0078 */
[----:B------:R-:W-:Y:S06]  /*a200*/  @P1 BRA `(.L_x_2324) ;  /* 0xffffffb800ec1947 */ /* 0x000fec000383ffff */
[----:B------:R-:W-:-:S05]  /*a210*/  UMOV UR6, UR39 ;  /* 0x0000002700067c82 */ /* 0x000fca0008000000 */
.L_x_2313:
[----:B------:R-:W-:-:S06]  /*a220*/  UISETP.GE.AND UP0, UPT, UR6, UR58, UPT ;  /* 0x0000003a0600728c */ /* 0x000fcc000bf06270 */
[----:B------:R-:W-:-:S13]  /*a230*/  PLOP3.LUT P1, PT, PT, PT, UP0, 0x80, 0x0 ;  /* 0x000000000000781c */ /* 0x000fda0003f2f008 */
[----:B------:R-:W-:Y:S05]  /*a240*/  @!P1 BRA `(.L_x_2325) ;  /* 0x0000003800409947 */ /* 0x000fea0003800000 */
[C---:B------:R-:W-:Y:S01]  /*a250*/  VIADD R6, R16.reuse, 0x8 ;  /* 0x0000000810067836 */ /* 0x040fe20000000000 */
[----:B------:R-:W-:Y:S01]  /*a260*/  IADD3 R16, -R16, 0xb, RZ ;  /* 0x0000000b10107810 */ /* 0x000fe20007ffe1ff */
[----:B------:R-:W-:Y:S01]  /*a270*/  IMAD.MOV.U32 R8, RZ, RZ, R13 ;  /* 0x000000ffff087224 */ /* 0x000fe200078e000d */
[----:B------:R-:W-:Y:S01]  /*a280*/  UMOV UR39, UR5 ;  /* 0x0000000500277c82 */ /* 0x000fe20008000000 */
[----:B------:R-:W-:Y:S01]  /*a290*/  IMAD.MOV.U32 R7, RZ, RZ, R120 ;  /* 0x000000ffff077224 */ /* 0x000fe200078e0078 */
[----:B------:R-:W-:Y:S01]  /*a2a0*/  UMOV UR7, UR4 ;  /* 0x0000000400077c82 */ /* 0x000fe20008000000 */
[----:B------:R-:W-:-:S05]  /*a2b0*/  ULDC UR53, c[0x0][0x988] ;  /* 0x0002620000357ab9 */ /* 0x000fca0000000800 */
.L_x_2336:
[----:B------:R-:W-:Y:S01]  /*a2c0*/  UIADD3 UR4, UR7, 0x1, URZ ;  /* 0x0000000107047890 */ /* 0x000fe2000fffe03f */
[----:B------:R-:W-:-:S03]  /*a2d0*/  ISETP.NE.AND P2, PT, RZ, UR54, PT ;  /* 0x00000036ff007c0c */ /* 0x000fc6000bf45270 */
[----:B------:R-:W-:-:S04]  /*a2e0*/  UISETP.NE.AND UP0, UPT, UR4, 0x2, UPT ;  /* 0x000000020400788c */ /* 0x000fc8000bf05270 */
[----:B------:R-:W-:Y:S02]  /*a2f0*/  USEL UR5, URZ, 0x1, UP0 ;  /* 0x000000013f057887 */ /* 0x000fe40008000000 */
[----:B------:R-:W-:Y:S02]  /*a300*/  USEL UR4, UR4, URZ, UP0 ;  /* 0x0000003f04047287 */ /* 0x000fe40008000000 */
[----:B------:R-:W-:Y:S02]  /*a310*/  ULOP3.LUT UR5, UR39, UR5, URZ, 0x3c, !UPT ;  /* 0x0000000527057292 */ /* 0x000fe4000f8e3c3f */
[----:B--2---:R-:W-:Y:S10]  /*a320*/  @P2 BRA `(.L_x_2326) ;  /* 0x00000000002c2947 */ /* 0x004ff40003800000 */
[----:B------:R-:W-:Y:S05]  /*a330*/  @!P0 BRA `(.L_x_2327) ;  /* 0x0000000000048947 */ /* 0x000fea0003800000 */
[----:B------:R-:W-:Y:S01]  /*a340*/  BPT.TRAP 0x1 ;  /* 0x000000040000795c */ /* 0x000fe20000300000 */
.L_x_2327:
[----:B------:R-:W-:Y:S01]  /*a350*/  ULEA UR10, UR4, UR38, 0x3 ;  /* 0x00000026040a7291 */ /* 0x000fe2000f8e183f */
[----:B------:R-:W-:-:S05]  /*a360*/  IMAD.U32 R9, RZ, RZ, UR5 ;  /* 0x00000005ff097e24 */ /* 0x000fca000f8e00ff */
[----:B------:R-:W-:-:S04]  /*a370*/  SHF.L.U32 R9, R9, 0x1f, RZ ;  /* 0x0000001f09097819 */ /* 0x000fc800000006ff */
[----:B------:R0:W1:Y:S01]  /*a380*/  SYNCS.PHASECHK.TRANS64.TRYWAIT P1, [UR10+0x33430], R9 ;  /* 0x03343009ff0075a7 */ /* 0x000062000802014a */
[----:B------:R-:W-:Y:S05]  /*a390*/  @!P0 BRA `(.L_x_2328) ;  /* 0x0000000000048947 */ /* 0x000fea0003800000 */
[----:B------:R-:W-:Y:S01]  /*a3a0*/  BPT.TRAP 0x1 ;  /* 0x000000040000795c */ /* 0x000fe20000300000 */
.L_x_2328:
[----:B-1----:R-:W-:Y:S05]  /*a3b0*/  @P1 BRA `(.L_x_2326) ;  /* 0x0000000000081947 */ /* 0x002fea0003800000 */
[----:B------:R-:W1:Y:S02]  /*a3c0*/  SYNCS.PHASECHK.TRANS64.TRYWAIT P1, [UR10+0x33430], R9 ;  /* 0x03343009ff0075a7 */ /* 0x000e64000802014a */
[----:B-1----:R-:W-:Y:S05]  /*a3d0*/  @!P1 BRA `(.L_x_2329) ;  /* 0x000000c400889947 */ /* 0x002fea0003800000 */
.L_x_2326:
[----:B------:R2:W-:Y:S01]  /*a3e0*/  BAR.SYNC.DEFER_BLOCKING R6, 0x100 ;  /* 0x000400060000751d */ /* 0x0005e20000010000 */
[C---:B------:R-:W-:Y:S01]  /*a3f0*/  R2UR UR28, R2.reuse ;  /* 0x00000000021c72ca */ /* 0x040fe200000e0000 */
[----:B------:R-:W-:Y:S01]  /*a400*/  UIMAD UR10, UR4, 0x780, UR52 ;  /* 0x00000780040a78a4 */ /* 0x000fe2000f8e0234 */
[C---:B------:R-:W-:Y:S02]  /*a410*/  R2UR UR29, R3.reuse ;  /* 0x00000000031d72ca */ /* 0x040fe400000e0000 */
[C---:B------:R-:W-:Y:S01]  /*a420*/  R2UR UR32, R2.reuse ;  /* 0x00000000022072ca */ /* 0x040fe200000e0000 */
[----:B------:R-:W-:Y:S01]  /*a430*/  UMOV UR31, 0x80000020 ;  /* 0x80000020001f7882 */ /* 0x000fe20000000000 */
[C---:B------:R-:W-:Y:S01]  /*a440*/  R2UR UR33, R3.reuse ;  /* 0x00000000032172ca */ /* 0x040fe200000e0000 */
[----:B------:R-:W-:Y:S01]  /*a450*/  UIADD3 UR34, UR10, 0x80, URZ ;  /* 0x000000800a227890 */ /* 0x000fe2000fffe03f */
[C---:B------:R-:W-:Y:S01]  /*a460*/  R2UR UR40, R2.reuse ;  /* 0x00000000022872ca */ /* 0x040fe200000e0000 */
[----:B------:R-:W-:Y:S01]  /*a470*/  UMOV UR30, UR10 ;  /* 0x0000000a001e7c82 */ /* 0x000fe20008000000 */
[----:B------:R-:W-:Y:S01]  /*a480*/  UMOV UR35, 0x80000020 ;  /* 0x8000002000237882 */ /* 0x000fe20000000000 */
[C---:B------:R-:W-:Y:S01]  /*a490*/  R2UR UR41, R3.reuse ;  /* 0x00000000032972ca */ /* 0x040fe200000e0000 */
[----:B------:R-:W-:Y:S01]  /*a4a0*/  UIADD3 UR42, UR10, 0x100, URZ ;  /* 0x000001000a2a7890 */ /* 0x000fe2000fffe03f */
[C---:B------:R-:W-:Y:S01]  /*a4b0*/  R2UR UR44, R2.reuse ;  /* 0x00000000022c72ca */ /* 0x040fe200000e0000 */
[----:B------:R-:W-:Y:S01]  /*a4c0*/  UMOV UR43, 0x80000020 ;  /* 0x80000020002b7882 */ /* 0x000fe20000000000 */
[C---:B------:R-:W-:Y:S01]  /*a4d0*/  R2UR UR45, R3.reuse ;  /* 0x00000000032d72ca */ /* 0x040fe200000e0000 */
[----:B------:R-:W-:Y:S01]  /*a4e0*/  UIADD3 UR46, UR10, 0x180, URZ ;  /* 0x000001800a2e7890 */ /* 0x000fe2000fffe03f */
[----:B------:R-:W-:Y:S01]  /*a4f0*/  R2UR UR48, R2 ;  /* 0x00000000023072ca */ /* 0x000fe200000e0000 */
[----:B------:R-:W-:Y:S01]  /*a500*/  UMOV UR47, 0x80000020 ;  /* 0x80000020002f7882 */ /* 0x000fe20000000000 */
[----:B------:R-:W-:Y:S01]  /*a510*/  R2UR UR49, R3 ;  /* 0x00000000033172ca */ /* 0x000fe200000e0000 */
        /* <DEDUP_REMOVED lines=145> */
[----:B------:R-:W-:Y:S01]  /*ae30*/  QGMMA.64x32x32.F32.E4M3.E4M3 R120, gdesc[UR12], R120, gsb0 ;  /* 0x006000000c7879f3 */ /* 0x000fe20008000878 */
[----:B------:R-:W-:Y:S02]  /*ae40*/  UIADD3 UR14, UR10, 0x602, URZ ;  /* 0x000006020a0e7890 */ /* 0x000fe4000fffe03f */
[----:B------:R-:W-:-:S05]  /*ae50*/  UIADD3 UR15, UR10, 0x682, URZ ;  /* 0x000006820a0f7890 */ /* 0x000fca000fffe03f */
        /* <DEDUP_REMOVED lines=21> */
[----:B--2---:R-:W-:Y:S05]  /*afb0*/  @P2 BRA `(.L_x_2330) ;  /* 0x00000000002c2947 */ /* 0x004fea0003800000 */
[----:B------:R-:W-:Y:S05]  /*afc0*/  @!P0 BRA `(.L_x_2331) ;  /* 0x0000000000048947 */ /* 0x000fea0003800000 */
[----:B------:R-:W-:Y:S01]  /*afd0*/  BPT.TRAP 0x1 ;  /* 0x000000040000795c */ /* 0x000fe20000300000 */
.L_x_2331:
[----:B------:R-:W-:Y:S01]  /*afe0*/  ULEA UR10, UR7, UR38, 0x3 ;  /* 0x00000026070a7291 */ /* 0x000fe2000f8e183f */
[----:B01----:R-:W-:-:S05]  /*aff0*/  IMAD.U32 R9, RZ, RZ, UR39 ;  /* 0x00000027ff097e24 */ /* 0x003fca000f8e00ff */
[----:B------:R-:W-:-:S04]  /*b000*/  SHF.L.U32 R9, R9, 0x1f, RZ ;  /* 0x0000001f09097819 */ /* 0x000fc800000006ff */
[----:B------:R0:W1:Y:S01]  /*b010*/  SYNCS.PHASECHK.TRANS64.TRYWAIT P1, [UR10+0x33450], R9 ;  /* 0x03345009ff0075a7 */ /* 0x000062000802014a */
[----:B------:R-:W-:Y:S05]  /*b020*/  @!P0 BRA `(.L_x_2332) ;  /* 0x0000000000048947 */ /* 0x000fea0003800000 */
[----:B------:R-:W-:Y:S01]  /*b030*/  BPT.TRAP 0x1 ;  /* 0x000000040000795c */ /* 0x000fe20000300000 */
.L_x_2332:
[----:B-1----:R-:W-:Y:S05]  /*b040*/  @P1 BRA `(.L_x_2330) ;  /* 0x0000000000081947 */ /* 0x002fea0003800000 */
[----:B------:R-:W1:Y:S02]  /*b050*/  SYNCS.PHASECHK.TRANS64.TRYWAIT P1, [UR10+0x33450], R9 ;  /* 0x03345009ff0075a7 */ /* 0x000e64000802014a */
[----:B-1----:R-:W-:Y:S05]  /*b060*/  @!P1 BRA `(.L_x_2333) ;  /* 0x000000b8007c9947 */ /* 0x002fea0003800000 */
.L_x_2330:
        /* <DEDUP_REMOVED lines=33> */
.L_x_2334:
[C---:B-1----:R-:W-:Y:S01]  /*b280*/  FMUL.FTZ R10, R0.reuse, R184 ;  /* 0x000000b8000a7220 */ /* 0x042fe20000410000 */
        /* <DEDUP_REMOVED lines=38> */
[----:B---3--:R-:W-:Y:S01]  /*b4f0*/  FMNMX.FTZ R189, R9, R188, !PT ;  /* 0x000000bc09bd7209 */ /* 0x008fe20007810000 */
        /* <DEDUP_REMOVED lines=23> */
[----:B---3--:R-:W-:Y:S01]  /*b670*/  FMNMX.FTZ R190, R18, R13, !PT ;  /* 0x0000000d12be7209 */ /* 0x008fe20007810000 */
[C---:B------:R-:W-:Y:S01]  /*b680*/  FMUL.FTZ R137, R0.reuse, R137 ;  /* 0x0000008900897220 */ /* 0x040fe20000410000 */
[C---:B------:R-:W-:Y:S01]  /*b690*/  FMUL.FTZ R139, R0.reuse, R139 ;  /* 0x0000008b008b7220 */ /* 0x040fe20000410000 */
[C---:B------:R-:W-:Y:S01]  /*b6a0*/  FMUL.FTZ R140, R0.reuse, R140 ;  /* 0x0000008c008c7220 */ /* 0x040fe20000410000 */
[C---:B------:R-:W-:Y:S01]  /*b6b0*/  FMUL.FTZ R142, R0.reuse, R142 ;  /* 0x0000008e008e7220 */ /* 0x040fe20000410000 */
[C---:B------:R-:W-:Y:S01]  /*b6c0*/  FMUL.FTZ R141, R0.reuse, R141 ;  /* 0x0000008d008d7220 */ /* 0x040fe20000410000 */
[C---:B------:R-:W-:Y:S01]  /*b6d0*/  FMUL.FTZ R143, R0.reuse, R143 ;  /* 0x0000008f008f7220 */ /* 0x040fe20000410000 */
        /* <DEDUP_REMOVED lines=35> */
[----:B------:R-:W-:Y:S01]  /*b910*/  ULEA UR11, UR4, UR38, 0x3 ;  /* 0x00000026040b7291 */ /* 0x000fe2000f8e183f */
[----:B------:R-:W-:-:S03]  /*b920*/  IMAD.U32 R195, RZ, RZ, UR10 ;  /* 0x0000000affc37e24 */ /* 0x000fc6000f8e00ff */
[----:B------:R-:W-:Y:S01]  /*b930*/  UIADD3 UR11, UR11, 0x33440, URZ ;  /* 0x000334400b0b7890 */ /* 0x000fe2000fffe03f */
[----:B------:R-:W1:Y:S01]  /*b940*/  MUFU.TANH R186, R186 ;  /* 0x000000ba00ba7308 */ /* 0x000e620000002400 */
[----:B---3--:R-:W-:Y:S02]  /*b950*/  FMNMX.FTZ R189, R23, R120, !PT ;  /* 0x0000007817bd7209 */ /* 0x008fe40007810000 */
[----:B------:R-:W-:-:S05]  /*b960*/  UPRMT UR11, UR60, 0x654, UR11 ;  /* 0x000006543c0b7896 */ /* 0x000fca000800000b */
[----:B------:R-:W3:Y:S01]  /*b970*/  MUFU.TANH R185, R185 ;  /* 0x000000b900b97308 */ /* 0x000ee20000002400 */
[----:B0-----:R-:W-:-:S03]  /*b980*/  FMNMX.FTZ R120, R184, R13, !PT ;  /* 0x0000000db8787209 */ /* 0x001fc60007810000 */
[----:B------:R-:W-:Y:S04]  /*b990*/  SYNCS.ARRIVE.TRANS64.RED.A1T0 RZ, [UR11], RZ ;  /* 0x000000ffffff79a7 */ /* 0x000fe8000810040b */
[----:B------:R-:W0:Y:S01]  /*b9a0*/  MUFU.TANH R187, R187 ;  /* 0x000000bb00bb7308 */ /* 0x000e220000002400 */
[----:B-1----:R-:W-:-:S07]  /*b9b0*/  FMNMX.FTZ R190, R186, R189, !PT ;  /* 0x000000bdbabe7209 */ /* 0x002fce0007810000 */
[----:B------:R-:W1:Y:S01]  /*b9c0*/  MUFU.TANH R168, R168 ;  /* 0x000000a800a87308 */ /* 0x000e620000002400 */
[----:B---3--:R-:W-:-:S07]  /*b9d0*/  FMNMX.FTZ R13, R185, R120, !PT ;  /* 0x00000078b90d7209 */ /* 0x008fce0007810000 */
[----:B------:R-:W3:Y:S01]  /*b9e0*/  MUFU.TANH R170, R170 ;  /* 0x000000aa00aa7308 */ /* 0x000ee20000002400 */
[----:B0-----:R-:W-:-:S07]  /*b9f0*/  FMNMX.FTZ R189, R187, R190, !PT ;  /* 0x000000bebbbd7209 */ /* 0x001fce0007810000 */
        /* <DEDUP_REMOVED lines=123> */
[----:B---3--:R-:W-:Y:S02]  /*c1b0*/  FMNMX.FTZ R190, R134, R189, !PT ;  /* 0x000000bd86be7209 */ /* 0x008fe40007810000 */
[----:B0-----:R-:W-:-:S05]  /*c1c0*/  FMNMX.FTZ R189, R133, R120, !PT ;  /* 0x0000007885bd7209 */ /* 0x001fca0007810000 */
[----:B------:R-:W0:Y:S01]  /*c1d0*/  SHFL.BFLY PT, R120, R189, 0x2, 0x1f ;  /* 0x0c401f00bd787f89 */ /* 0x000e2200000e0000 */
[----:B-1----:R-:W-:-:S05]  /*c1e0*/  FMNMX.FTZ R190, R135, R190, !PT ;  /* 0x000000be87be7209 */ /* 0x002fca0007810000 */
[----:B------:R-:W1:Y:S01]  /*c1f0*/  SHFL.BFLY PT, R13, R190, 0x2, 0x1f ;  /* 0x0c401f00be0d7f89 */ /* 0x000e6200000e0000 */
[----:B0-----:R-:W-:-:S05]  /*c200*/  FMNMX.FTZ R191, R189, R120, !PT ;  /* 0x00000078bdbf7209 */ /* 0x001fca0007810000 */
[----:B------:R-:W0:Y:S01]  /*c210*/  SHFL.BFLY PT, R120, R191, 0x1, 0x1f ;  /* 0x0c201f00bf787f89 */ /* 0x000e2200000e0000 */
[----:B-1----:R-:W-:-:S05]  /*c220*/  FMNMX.FTZ R192, R190, R13, !PT ;  /* 0x0000000dbec07209 */ /* 0x002fca0007810000 */
        /* <DEDUP_REMOVED lines=22> */
[C---:B------:R-:W-:Y:S01]  /*c390*/  FADD.FTZ R7, -R13.reuse, R8 ;  /* 0x000000080d077221 */ /* 0x040fe20000010100 */
[----:B------:R-:W-:Y:S01]  /*c3a0*/  MUFU.EX2 R189, R189 ;  /* 0x000000bd00bd7308 */ /* 0x000fe20000000800 */
[----:B------:R-:W-:-:S01]  /*c3b0*/  FFMA.FTZ R132, R13, R132, -8 ;  /* 0xc10000000d847423 */ /* 0x000fc20000010084 */
[--C-:B------:R-:W-:Y:S01]  /*c3c0*/  FFMA.FTZ R168, R168, UR10, -R190.reuse ;  /* 0x0000000aa8a87c23 */ /* 0x100fe200080108be */
[----:B------:R-:W-:Y:S01]  /*c3d0*/  FMUL.FTZ R7, R7, UR10 ;  /* 0x0000000a07077c20 */ /* 0x000fe20008410000 */
[----:B------:R-:W-:Y:S01]  /*c3e0*/  FFMA.FTZ R169, R169, UR10, -R190 ;  /* 0x0000000aa9a97c23 */ /* 0x000fe200080108be */
[----:B------:R-:W-:-:S01]  /*c3f0*/  FFMA.FTZ R192, R11, UR10, -R132 ;  /* 0x0000000a0bc07c23 */ /* 0x000fc20008010884 */
[--C-:B------:R-:W-:Y:S01]  /*c400*/  FFMA.FTZ R11, R12, UR10, -R132.reuse ;  /* 0x0000000a0c0b7c23 */ /* 0x100fe20008010884 */
[----:B------:R-:W-:-:S01]  /*c410*/  FFMA.FTZ R12, R18, UR10, -R132 ;  /* 0x0000000a120c7c23 */ /* 0x000fc20008010884 */
[----:B------:R-:W0:Y:S01]  /*c420*/  MUFU.EX2 R8, R193 ;  /* 0x000000c100087308 */ /* 0x000e220000000800 */
[----:B------:R-:W-:-:S01]  /*c430*/  FFMA.FTZ R19, R19, UR10, -R132 ;  /* 0x0000000a13137c23 */ /* 0x000fc20008010884 */
[--C-:B------:R-:W-:Y:S01]  /*c440*/  FFMA.FTZ R18, R22, UR10, -R132.reuse ;  /* 0x0000000a16127c23 */ /* 0x100fe20008010884 */
        /* <DEDUP_REMOVED lines=46> */
[----:B---3--:R-:W-:-:S01]  /*c730*/  FADD.FTZ R5, R11, R4 ;  /* 0x000000040b057221 */ /* 0x008fc20000010000 */
[--C-:B------:R-:W-:Y:S01]  /*c740*/  FFMA.FTZ R159, R159, UR10, -R132.reuse ;  /* 0x0000000a9f9f7c23 */ /* 0x100fe20008010884 */
[----:B------:R-:W-:-:S01]  /*c750*/  FFMA.FTZ R162, R162, UR10, -R132 ;  /* 0x0000000aa2a27c23 */ /* 0x000fc20008010884 */
[--C-:B------:R-:W-:Y:S01]  /*c760*/  FFMA.FTZ R163, R163, UR10, -R132.reuse ;  /* 0x0000000aa3a37c23 */ /* 0x100fe20008010884 */
[----:B------:R-:W-:-:S01]  /*c770*/  FFMA.FTZ R166, R166, UR10, -R132 ;  /* 0x0000000aa6a67c23 */ /* 0x000fc20008010884 */
[--C-:B------:R-:W-:Y:S01]  /*c780*/  FFMA.FTZ R167, R167, UR10, -R132.reuse ;  /* 0x0000000aa7a77c23 */ /* 0x100fe20008010884 */
[----:B------:R-:W-:-:S01]  /*c790*/  FFMA.FTZ R138, R138, UR10, -R132 ;  /* 0x0000000a8a8a7c23 */ /* 0x000fc20008010884 */
[----:B------:R-:W3:Y:S01]  /*c7a0*/  MUFU.EX2 R14, R14 ;  /* 0x0000000e000e7308 */ /* 0x000ee20000000800 */
        /* <DEDUP_REMOVED lines=13> */
[----:B------:R-:W-:-:S02]  /*c880*/  FFMA.FTZ R134, R134, UR10, -R132 ;  /* 0x0000000a86867c23 */ /* 0x000fc40008010884 */
[----:B------:R-:W0:Y:S01]  /*c890*/  MUFU.EX2 R15, R15 ;  /* 0x0000000f000f7308 */ /* 0x000e220000000800 */
[----:B---3--:R-:W-:-:S07]  /*c8a0*/  FADD.FTZ R186, R14, R187 ;  /* 0x000000bb0eba7221 */ /* 0x008fce0000010000 */
[----:B------:R-:W3:Y:S01]  /*c8b0*/  MUFU.EX2 R18, R18 ;  /* 0x0000001200127308 */ /* 0x000ee20000000800 */
[----:B-1----:R-:W-:-:S07]  /*c8c0*/  FADD.FTZ R5, R19, R4 ;  /* 0x0000000413057221 */ /* 0x002fce0000010000 */
[----:B------:R-:W1:Y:S01]  /*c8d0*/  MUFU.EX2 R20, R20 ;  /* 0x0000001400147308 */ /* 0x000e620000000800 */
[----:B0-----:R-:W-:-:S07]  /*c8e0*/  FADD.FTZ R187, R15, R186 ;  /* 0x000000ba0fbb7221 */ /* 0x001fce0000010000 */
        /* <DEDUP_REMOVED lines=81> */
[----:B-1----:R-:W-:-:S01]  /*ce00*/  FADD.FTZ R186, R138, R187 ;  /* 0x000000bb8aba7221 */ /* 0x002fc20000010000 */
[--C-:B------:R-:W-:Y:S01]  /*ce10*/  FFMA.FTZ R187, R127, UR10, -R132.reuse ;  /* 0x0000000a7fbb7c23 */ /* 0x100fe20008010884 */
[----:B------:R-:W-:-:S05]  /*ce20*/  FFMA.FTZ R127, R130, UR10, -R132 ;  /* 0x0000000a827f7c23 */ /* 0x000fca0008010884 */
        /* <DEDUP_REMOVED lines=19> */
[----:B0-----:R-:W-:-:S01]  /*cf60*/  FADD.FTZ R191, R147, R130 ;  /* 0x0000008293bf7221 */ /* 0x001fc20000010000 */
[--C-:B------:R-:W-:Y:S01]  /*cf70*/  FFMA.FTZ R130, R131, UR10, -R132.reuse ;  /* 0x0000000a83827c23 */ /* 0x100fe20008010884 */
[----:B------:R-:W-:-:S05]  /*cf80*/  FFMA.FTZ R132, R135, UR10, -R132 ;  /* 0x0000000a87847c23 */ /* 0x000fca0008010884 */
        /* <DEDUP_REMOVED lines=36> */
[----:B---3--:R-:W-:-:S03]  /*d1d0*/  FADD.FTZ R5, R190, R5 ;  /* 0x00000005be057221 */ /* 0x008fc60000010000 */
[----:B-1----:R-:W-:Y:S01]  /*d1e0*/  FADD.FTZ R4, R132, R131 ;  /* 0x0000008384047221 */ /* 0x002fe20000010000 */
[----:B------:R-:W-:Y:S06]  /*d1f0*/  @!P0 BRA `(.L_x_2335) ;  /* 0x0000000000048947 */ /* 0x000fec0003800000 */
[----:B------:R-:W-:Y:S01]  /*d200*/  BPT.TRAP 0x1 ;  /* 0x000000040000795c */ /* 0x000fe20000300000 */
.L_x_2335:
        /* <DEDUP_REMOVED lines=148> */
.L_x_2325:
[----:B------:R-:W-:Y:S06]  /*db50*/  BAR.ARV 0x8, 0x180 ;  /* 0x0206000000007b1d */ /* 0x000fec0000002000 */
[----:B------:R-:W-:Y:S05]  /*db60*/  @!P0 BRA `(.L_x_2337) ;  /* 0x0000000000048947 */ /* 0x000fea0003800000 */
[----:B------:R-:W-:Y:S01]  /*db70*/  BPT.TRAP 0x1 ;  /* 0x000000040000795c */ /* 0x000fe20000300000 */
.L_x_2337:
[----:B------:R-:W-:Y:S01]  /*db80*/  ULEA UR9, UR4, UR38, 0x3 ;  /* 0x0000002604097291 */ /* 0x000fe2000f8e183f */
[----:B------:R-:W-:-:S05]  /*db90*/  IMAD.U32 R0, RZ, RZ, UR5 ;  /* 0x00000005ff007e24 */ /* 0x000fca000f8e00ff */
[----:B------:R-:W-:-:S04]  /*dba0*/  SHF.L.U32 R0, R0, 0x1f, RZ ;  /* 0x0000001f00007819 */ /* 0x000fc800000006ff */
[----:B------:R0:W1:Y:S01]  /*dbb0*/  SYNCS.PHASECHK.TRANS64.TRYWAIT P1, [UR9+0x33450], R0 ;  /* 0x03345000ff0075a7 */ /* 0x0000620008020149 */
[----:B------:R-:W-:Y:S05]  /*dbc0*/  @!P0 BRA `(.L_x_2338) ;  /* 0x0000000000048947 */ /* 0x000fea0003800000 */
[----:B------:R-:W-:Y:S01]  /*dbd0*/  BPT.TRAP 0x1 ;  /* 0x000000040000795c */ /* 0x000fe20000300000 */
.L_x_2338:
[----:B-1----:R-:W-:Y:S05]  /*dbe0*/  @P1 BRA `(.L_x_2339) ;  /* 0x0000000000081947 */ /* 0x002fea0003800000 */
[----:B------:R-:W1:Y:S02]  /*dbf0*/  SYNCS.PHASECHK.TRANS64.TRYWAIT P1, [UR9+0x33450], R0 ;  /* 0x03345000ff0075a7 */ /* 0x000e640008020149 */
[----:B-1----:R-:W-:Y:S05]  /*dc00*/  @!P1 BRA `(.L_x_2340) ;  /* 0x0000008c00ac9947 */ /* 0x002fea0003800000 */
.L_x_2339:
[----:B------:R-:W-:Y:S01]  /*dc10*/  UIADD3 UR38, UR38, 0x200, URZ ;  /* 0x0000020026267890 */ /* 0x000fe2000fffe03f */
[----:B------:R-:W-:Y:S01]  /*dc20*/  WARPGROUP.ARRIVE ;  /* 0x00000000000079c5 */ /* 0x000fe20000000000 */
[----:B------:R-:W-:-:S05]  /*dc30*/  UMOV UR7, 0xc0000010 ;  /* 0xc000001000077882 */ /* 0x000fca0000000000 */
[----:B------:R-:W3:Y:S01]  /*dc40*/  S2UR UR5, SR_CTAID.Z ;  /* 0x00000000000579c3 */ /* 0x000ee20000002700 */
[----:B------:R-:W-:Y:S01]  /*dc50*/  USHF.R.U32.HI UR38, URZ, 0x4, UR38 ;  /* 0x000000043f267899 */ /* 0x000fe20008011626 */
[----:B------:R-:W-:Y:S01]  /*dc60*/  IMAD.MOV.U32 R6, RZ, RZ, 0x3f800000 ;  /* 0x3f800000ff067424 */ /* 0x000fe200078e00ff */
[----:B------:R-:W-:Y:S02]  /*dc70*/  ULDC.64 UR12, c[0x0][0x9a0] ;  /* 0x00026800000c7ab9 */ /* 0x000fe40000000a00 */
[----:B------:R-:W-:Y:S02]  /*dc80*/  ULOP3.LUT UR38, UR38, 0x3fff, URZ, 0xc0, !UPT ;  /* 0x00003fff26267892 */ /* 0x000fe4000f8ec03f */
[----:B------:R-:W-:Y:S01]  /*dc90*/  UISETP.NE.U32.AND UP0, UPT, UR12, URZ, UPT ;  /* 0x0000003f0c00728c */ /* 0x000fe2000bf05070 */
[----:B------:R-:W4:Y:S01]  /*dca0*/  S2UR UR11, SR_CTAID.Z ;  /* 0x00000000000b79c3 */ /* 0x000f220000002700 */
[----:B------:R-:W-:Y:S02]  /*dcb0*/  ULOP3.LUT UR8, UR38, 0x10000, URZ, 0xfc, !UPT ;  /* 0x0001000026087892 */ /* 0x000fe4000f8efc3f */
[----:B------:R-:W-:-:S02]  /*dcc0*/  UISETP.NE.AND.EX UP0, UPT, UR13, URZ, UPT, UP0 ;  /* 0x0000003f0d00728c */ /* 0x000fc4000bf05300 */
[----:B------:R-:W-:-:S04]  /*dcd0*/  UIMAD UR8, UR4, 0x780, UR8 ;  /* 0x00000780040878a4 */ /* 0x000fc8000f8e0208 */
[----:B------:R-:W-:Y:S01]  /*dce0*/  UIADD3 UR4, UR8, 0x180, URZ ;  /* 0x0000018008047890 */ /* 0x000fe2000fffe03f */
[----:B------:R-:W-:Y:S02]  /*dcf0*/  PLOP3.LUT P1, PT, PT, PT, UP0, 0x80, 0x0 ;  /* 0x000000000000781c */ /* 0x000fe40003f2f008 */
[----:B------:R-:W-:-:S06]  /*dd00*/  UMOV UR6, UR8 ;  /* 0x0000000800067c82 */ /* 0x000fcc0008000000 */
[----:B---3--:R-:W-:Y:S01]  /*dd10*/  QGMMA.64x192x32.F32.E4M3.E4M3 R24, R216, gdesc[UR4], R24, gsb0 ;  /* 0x02e00004d8187df3 */ /* 0x008fe20008000818 */
[----:B------:R-:W-:Y:S01]  /*dd20*/  UMOV UR7, 0xc0000010 ;  /* 0xc000001000077882 */ /* 0x000fe20000000000 */
[----:B------:R-:W-:Y:S01]  /*dd30*/  UMOV UR6, UR4 ;  /* 0x0000000400067c82 */ /* 0x000fe20008000000 */
[----:B------:R-:W-:Y:S02]  /*dd40*/  UIADD3 UR4, UR8, 0x300, URZ ;  /* 0x0000030008047890 */ /* 0x000fe4000fffe03f */
[----:B------:R-:W-:Y:S01]  /*dd50*/  USHF.R.S32.HI UR5, URZ, 0x1f, UR5 ;  /* 0x0000001f3f057899 */ /* 0x000fe20008011405 */
[----:B------:R-:W-:Y:S01]  /*dd60*/  @UP0 ULDC.64 UR14, c[0x0][0x9c8] ;  /* 0x00027200000e0ab9 */ /* 0x000fe20000000a00 */
[----:B------:R-:W-:Y:S02]  /*dd70*/  WARPGROUP.DEPBAR.LE gsb0, 0x0 ;  /* 0x00008000000079c5 */ /* 0x000fe40000010000 */
[----:B------:R-:W-:-:S11]  /*dd80*/  WARPGROUP.ARRIVE ;  /* 0x00000000000079c5 */ /* 0x000fd60000000000 */
[----:B------:R-:W-:Y:S01]  /*dd90*/  QGMMA.64x192x32.F32.E4M3.E4M3 R24, R212, gdesc[UR4], R24, gsb0 ;  /* 0x02e00004d4187df3 */ /* 0x000fe20008000818 */
[----:B------:R-:W-:Y:S01]  /*dda0*/  UMOV UR6, UR4 ;  /* 0x0000000400067c82 */ /* 0x000fe20008000000 */
[----:B------:R-:W-:Y:S01]  /*ddb0*/  UMOV UR7, 0xc0000010 ;  /* 0xc000001000077882 */ /* 0x000fe20000000000 */
[----:B------:R-:W-:Y:S02]  /*ddc0*/  WARPGROUP.DEPBAR.LE gsb0, 0x0 ;  /* 0x00008000000079c5 */ /* 0x000fe40000010000 */
[----:B------:R-:W-:-:S15]  /*ddd0*/  WARPGROUP.ARRIVE ;  /* 0x00000000000079c5 */ /* 0x000fde0000000000 */
[----:B------:R-:W-:Y:S01]  /*dde0*/  QGMMA.64x192x32.F32.E4M3.E4M3 R24, R208, gdesc[UR4], R24, gsb0 ;  /* 0x02e00004d0187df3 */ /* 0x000fe20008000818 */
[----:B------:R-:W-:Y:S02]  /*ddf0*/  @UP0 UIMAD UR6, UR5, UR14, URZ ;  /* 0x0000000e050602a4 */ /* 0x000fe4000f8e023f */
[----:B----4-:R-:W-:Y:S02]  /*de00*/  @UP0 UIMAD.WIDE.U32 UR4, UR11, UR14, URZ ;  /* 0x0000000e0b0402a5 */ /* 0x010fe4000f8e003f */
[----:B------:R-:W-:Y:S02]  /*de10*/  @UP0 UIMAD UR6, UR11, UR15, UR6 ;  /* 0x0000000f0b0602a4 */ /* 0x000fe4000f8e0206 */
[----:B------:R-:W-:Y:S01]  /*de20*/  @UP0 USHF.R.S32.HI UR7, URZ, 0x1f, UR57 ;  /* 0x0000001f3f070899 */ /* 0x000fe20008011439 */
[----:B------:R-:W-:Y:S01]  /*de30*/  @UP0 ULDC.64 UR14, c[0x0][0x9d0] ;  /* 0x00027400000e0ab9 */ /* 0x000fe20000000a00 */
[----:B------:R-:W-:Y:S02]  /*de40*/  @UP0 UIADD3 UR5, UR5, UR6, URZ ;  /* 0x0000000605050290 */ /* 0x000fe4000fffe03f */
[----:B------:R-:W-:-:S02]  /*de50*/  @UP0 UIMAD UR6, UR7, UR14, URZ ;  /* 0x0000000e070602a4 */ /* 0x000fc4000f8e023f */
[----:B------:R-:W-:Y:S02]  /*de60*/  @UP0 UIMAD.WIDE.U32 UR4, UR57, UR14, UR4 ;  /* 0x0000000e390402a5 */ /* 0x000fe4000f8e0004 */
[----:B------:R-:W-:-:S04]  /*de70*/  @UP0 UIMAD UR6, UR57, UR15, UR6 ;  /* 0x0000000f390602a4 */ /* 0x000fc8000f8e0206 */
[----:B------:R-:W-:Y:S02]  /*de80*/  @UP0 UIADD3 UR5, UR5, UR6, URZ ;  /* 0x0000000605050290 */ /* 0x000fe4000fffe03f */
[----:B------:R-:W-:-:S04]  /*de90*/  @UP0 ULEA UR6, UP1, UR4, UR12, 0x2 ;  /* 0x0000000c04060291 */ /* 0x000fc8000f82103f */
[----:B------:R-:W-:Y:S02]  /*dea0*/  @UP0 ULEA.HI.X UR7, UR4, UR13, UR5, 0x2, UP1 ;  /* 0x0000000d04070291 */ /* 0x000fe400088f1405 */
[----:B------:R-:W-:-:S04]  /*deb0*/  IMAD.U32 R2, RZ, RZ, UR6 ;  /* 0x00000006ff027e24 */ /* 0x000fc8000f8e00ff */
[----:B-1----:R-:W-:-:S05]  /*dec0*/  IMAD.U32 R3, RZ, RZ, UR7 ;  /* 0x00000007ff037e24 */ /* 0x002fca000f8e00ff */
[----:B------:R1:W3:Y:S01]  /*ded0*/  @P1 LDG.E R6, desc[UR36][R2.64] ;  /* 0x0000002402061981 */ /* 0x0002e2000c1e1900 */
        /* <DEDUP_REMOVED lines=9> */
[----:B0-----:R-:W0:Y:S04]  /*df70*/  SHFL.BFLY PT, R0, R5, 0x2, 0x1f ;  /* 0x0c401f0005007f89 */ /* 0x001e2800000e0000 */
[----:B------:R-:W4:Y:S01]  /*df80*/  SHFL.BFLY PT, R9, R4, 0x2, 0x1f ;  /* 0x0c401f0004097f89 */ /* 0x000f2200000e0000 */
[----:B0-----:R-:W-:Y:S01]  /*df90*/  FADD.FTZ R0, R0, R5 ;  /* 0x0000000500007221 */ /* 0x001fe20000010000 */
[----:B----4-:R-:W-:-:S04]  /*dfa0*/  FADD.FTZ R9, R9, R4 ;  /* 0x0000000409097221 */ /* 0x010fc80000010000 */
        /* <DEDUP_REMOVED lines=18> */
[----:B------:R-:W4:Y:S01]  /*e0d0*/  @P1 MUFU.RCP R7, R11 ;  /* 0x0000000b00071308 */ /* 0x000f220000001000 */
        /* <DEDUP_REMOVED lines=10> */
[-C--:B---3--:R-:W-:Y:S01]  /*e180*/  FMUL.FTZ R3, R3, R6.reuse ;  /* 0x0000000603037220 */ /* 0x088fe20000410000 */
[----:B----4-:R-:W-:Y:S01]  /*e190*/  FMUL.FTZ R4, R7, R6 ;  /* 0x0000000607047220 */ /* 0x010fe20000410000 */
[----:B------:R-:W-:-:S02]  /*e1a0*/  WARPGROUP.DEPBAR.LE gsb0, 0x0 ;  /* 0x00008000000079c5 */ /* 0x000fc40000010000 */
[----:B------:R-:W-:Y:S05]  /*e1b0*/  @!P0 BRA `(.L_x_2341) ;  /* 0x0000000000048947 */ /* 0x000fea0003800000 */
[----:B------:R-:W-:Y:S01]  /*e1c0*/  BPT.TRAP 0x1 ;  /* 0x000000040000795c */ /* 0x000fe20000300000 */
.L_x_2341:
        /* <DEDUP_REMOVED lines=100> */
.L_x_2305:
        /* <DEDUP_REMOVED lines=11> */
[----:B------:R0:W3:Y:S01]  /*e8c0*/  LDG.E.CONSTANT R3, desc[UR36][R4.64] ;  /* 0x0000002404037981 */ /* 0x0000e2000c1e9900 */
[C---:B------:R-:W-:Y:S01]  /*e8d0*/  LOP3.LUT P0, R8, R107.reuse, 0x3, RZ, 0xc0, !PT ;  /* 0x000000036b087812 */ /* 0x040fe2000780c0ff */
[----:B------:R-:W-:Y:S01]  /*e8e0*/  VIADD R107, R107, 0xffffff80 ;  /* 0xffffff806b6b7836 */ /* 0x000fe20000000000 */
[----:B------:R-:W1:Y:S01]  /*e8f0*/  S2UR UR12, SR_CTAID.Z ;  /* 0x00000000000c79c3 */ /* 0x000e620000002700 */
[----:B------:R-:W-:Y:S01]  /*e900*/  UIMAD.WIDE.U32 UR4, UR57, UR8, URZ ;  /* 0x00000008390472a5 */ /* 0x000fe2000f8e003f */
[----:B------:R-:W-:Y:S01]  /*e910*/  ISETP.EQ.OR P0, PT, R8, 0x3, !P0 ;  /* 0x000000030800780c */ /* 0x000fe20004702670 */
[----:B------:R-:W-:Y:S01]  /*e920*/  UIMAD UR6, UR7, UR8, URZ ;  /* 0x00000008070672a4 */ /* 0x000fe2000f8e023f */
[----:B------:R-:W-:Y:S01]  /*e930*/  BSSY B0, `(.L_x_2343) ;  /* 0x0000222000007945 */ /* 0x000fe20003800000 */
[----:B------:R-:W-:Y:S01]  /*e940*/  UIMAD UR8, UR7, UR10, URZ ;  /* 0x0000000a070872a4 */ /* 0x000fe2000f8e023f */
[----:B------:R-:W-:Y:S01]  /*e950*/  SEL R8, R9, R12, P0 ;  /* 0x0000000c09087207 */ /* 0x000fe20000000000 */
[----:B------:R-:W-:Y:S01]  /*e960*/  UIMAD UR9, UR57, UR9, UR6 ;  /* 0x00000009390972a4 */ /* 0x000fe2000f8e0206 */
[----:B0-----:R-:W-:Y:S01]  /*e970*/  SHF.R.S32.HI R4, RZ, 0x1f, R107 ;  /* 0x0000001fff047819 */ /* 0x001fe2000001146b */
[----:B------:R-:W-:Y:S01]  /*e980*/  UIMAD.WIDE.U32 UR6, UR57, UR10, URZ ;  /* 0x0000000a390672a5 */ /* 0x000fe2000f8e003f */
[----:B--2---:R-:W-:Y:S01]  /*e990*/  SEL R16, R13, R10, P0 ;  /* 0x0000000a0d107207 */ /* 0x004fe20000000000 */
[----:B------:R-:W-:Y:S01]  /*e9a0*/  UIADD3 UR9, UR5, UR9, URZ ;  /* 0x0000000905097290 */ /* 0x000fe2000fffe03f */
[----:B------:R-:W-:Y:S01]  /*e9b0*/  LEA.HI R5, R4, R107, RZ, 0x7 ;  /* 0x0000006b04057211 */ /* 0x000fe200078f38ff */
[----:B------:R-:W-:Y:S01]  /*e9c0*/  UIMAD UR8, UR57, UR11, UR8 ;  /* 0x0000000b390872a4 */ /* 0x000fe2000f8e0208 */
[----:B------:R-:W-:-:S02]  /*e9d0*/  SEL R150, R6, R7, P0 ;  /* 0x0000000706967207 */ /* 0x000fc40000000000 */
[----:B------:R-:W-:Y:S01]  /*e9e0*/  SEL R51, R7, R6, P0 ;  /* 0x0000000607337207 */ /* 0x000fe20000000000 */
[----:B------:R-:W-:Y:S01]  /*e9f0*/  UIADD3 UR8, UR7, UR8, URZ ;  /* 0x0000000807087290 */ /* 0x000fe2000fffe03f */
[----:B------:R-:W-:Y:S02]  /*ea00*/  SEL R9, R12, R9, P0 ;  /* 0x000000090c097207 */ /* 0x000fe40000000000 */
[----:B------:R-:W-:Y:S02]  /*ea10*/  SEL R13, R10, R13, P0 ;  /* 0x0000000d0a0d7207 */ /* 0x000fe40000000000 */
[----:B------:R-:W-:Y:S02]  /*ea20*/  SEL R28, R15, R14, P0 ;  /* 0x0000000e0f1c7207 */ /* 0x000fe40000000000 */
[----:B------:R-:W-:Y:S01]  /*ea30*/  LOP3.LUT R6, R5, 0xffffff80, RZ, 0xc0, !PT ;  /* 0xffffff8005067812 */ /* 0x000fe200078ec0ff */
[----:B-1----:R-:W-:Y:S01]  /*ea40*/  USHF.R.S32.HI UR13, URZ, 0x1f, UR12 ;  /* 0x0000001f3f0d7899 */ /* 0x002fe2000801140c */
[----:B------:R-:W-:Y:S01]  /*ea50*/  SEL R10, R32, R33, P0 ;  /* 0x00000021200a7207 */ /* 0x000fe20000000000 */
[----:B------:R-:W0:Y:S01]  /*ea60*/  S2UR UR12, SR_CTAID.Z ;  /* 0x00000000000c79c3 */ /* 0x000e220000002700 */
        /* <DEDUP_REMOVED lines=22> */
[----:B------:R-:W-:Y:S02]  /*ebd0*/  SEL R25, R122, R25, P0 ;  /* 0x000000197a197207 */ /* 0x000fe40000000000 */
[----:B------:R-:W-:Y:S02]  /*ebe0*/  SEL R130, R74, R75, P0 ;  /* 0x0000004b4a827207 */ /* 0x000fe40000000000 */
[----:B------:R-:W-:Y:S02]  /*ebf0*/  SEL R96, R75, R74, P0 ;  /* 0x0000004a4b607207 */ /* 0x000fe40000000000 */
[----:B------:R-:W-:-:S02]  /*ec00*/  SHF.R.S32.HI R11, RZ, 0x7, R5 ;  /* 0x00000007ff0b7819 */ /* 0x000fc40000011405 */
[----:B------:R-:W-:Y:S02]  /*ec10*/  SEL R176, R64, R65, P0 ;  /* 0x0000004140b07207 */ /* 0x000fe40000000000 */
[----:B------:R-:W-:Y:S02]  /*ec20*/  LEA.HI R6, R4, R107, RZ, 0x2 ;  /* 0x0000006b04067211 */ /* 0x000fe400078f10ff */
[----:B------:R-:W-:Y:S02]  /*ec30*/  LEA.HI R33, R7, R98, RZ, 0x2 ;  /* 0x0000006207217211 */ /* 0x000fe400078f10ff */
[----:B------:R-:W-:Y:S02]  /*ec40*/  SEL R170, R84, R85, P0 ;  /* 0x0000005554aa7207 */ /* 0x000fe40000000000 */
[----:B------:R-:W-:Y:S02]  /*ec50*/  SEL R31, R85, R84, P0 ;  /* 0x00000054551f7207 */ /* 0x000fe40000000000 */
[----:B------:R-:W-:-:S02]  /*ec60*/  SEL R144, R46, R47, P0 ;  /* 0x0000002f2e907207 */ /* 0x000fc40000000000 */
[----:B------:R-:W-:Y:S02]  /*ec70*/  SEL R70, R47, R46, P0 ;  /* 0x0000002e2f467207 */ /* 0x000fe40000000000 */
[----:B------:R-:W-:Y:S02]  /*ec80*/  LEA.HI R4, R5, R11, RZ, 0x1 ;  /* 0x0000000b05047211 */ /* 0x000fe400078f08ff */
[----:B------:R-:W-:Y:S02]  /*ec90*/  SEL R84, R114, R115, P0 ;  /* 0x0000007372547207 */ /* 0x000fe40000000000 */
[----:B------:R-:W-:Y:S02]  /*eca0*/  SEL R90, R115, R114, P0 ;  /* 0x00000072735a7207 */ /* 0x000fe40000000000 */
[----:B------:R-:W-:Y:S02]  /*ecb0*/  LOP3.LUT R46, R6, 0xfffffffc, RZ, 0xc0, !PT ;  /* 0xfffffffc062e7812 */ /* 0x000fe400078ec0ff */
[----:B------:R-:W-:-:S02]  /*ecc0*/  SHF.R.S32.HI R5, RZ, 0x2, R33 ;  /* 0x00000002ff057819 */ /* 0x000fc40000011421 */
[----:B------:R-:W-:Y:S01]  /*ecd0*/  SHF.R.S32.HI R6, RZ, 0x1f, R33 ;  /* 0x0000001fff067819 */ /* 0x000fe20000011421 */
[----:B------:R-:W-:Y:S01]  /*ece0*/  IMAD.IADD R107, R107, 0x1, -R46 ;  /* 0x000000016b6b7824 */ /* 0x000fe200078e0a2e */
[----:B------:R-:W-:Y:S02]  /*ecf0*/  LOP3.LUT R4, R4, 0x3fffffe, RZ, 0xc0, !PT ;  /* 0x03fffffe04047812 */ /* 0x000fe400078ec0ff */
[----:B------:R-:W-:Y:S02]  /*ed00*/  SEL R160, R108, R109, P0 ;  /* 0x0000006d6ca07207 */ /* 0x000fe40000000000 */
[----:B------:R-:W-:Y:S01]  /*ed10*/  SEL R49, R109, R108, P0 ;  /* 0x0000006c6d317207 */ /* 0x000fe20000000000 */
[----:B------:R-:W-:Y:S01]  /*ed20*/  IMAD.IADD R11, R11, 0x1, -R4 ;  /* 0x000000010b0b7824 */ /* 0x000fe200078e0a04 */
[----:B------:R-:W-:Y:S01]  /*ed30*/  SEL R42, R21, R24, P0 ;  /* 0x00000018152a7207 */ /* 0x000fe20000000000 */
[----:B------:R-:W1:Y:S01]  /*ed40*/  LDC R109, c[0x0][0xbe8] ;  /* 0x0002fa00ff6d7b82 */ /* 0x000e620000000800 */
[----:B------:R-:W-:-:S02]  /*ed50*/  LEA.HI R6, R6, R5, RZ, 0x3 ;  /* 0x0000000506067211 */ /* 0x000fc400078f18ff */
[----:B------:R-:W-:Y:S02]  /*ed60*/  SEL R21, R24, R21, P0 ;  /* 0x0000001518157207 */ /* 0x000fe40000000000 */
[----:B------:R-:W-:Y:S02]  /*ed70*/  SEL R24, R36, R37, P0 ;  /* 0x0000002524187207 */ /* 0x000fe40000000000 */
[----:B------:R-:W-:Y:S02]  /*ed80*/  SEL R172, R37, R36, P0 ;  /* 0x0000002425ac7207 */ /* 0x000fe40000000000 */
[----:B------:R-:W-:Y:S01]  /*ed90*/  LOP3.LUT R4, R6, 0xfffffff8, RZ, 0xc0, !PT ;  /* 0xfffffff806047812 */ /* 0x000fe200078ec0ff */
[----:B------:R-:W-:Y:S01]  /*eda0*/  IMAD.U32 R6, RZ, RZ, UR4 ;  /* 0x00000004ff067e24 */ /* 0x000fe2000f8e00ff */
[----:B------:R-:W-:Y:S01]  /*edb0*/  SEL R142, R29, R50, P0 ;  /* 0x000000321d8e7207 */ /* 0x000fe20000000000 */
[----:B------:R-:W2:Y:S01]  /*edc0*/  S2UR UR4, SR_CTAID.Y ;  /* 0x00000000000479c3 */ /* 0x000ea20000002600 */
[----:B------:R-:W-:Y:S01]  /*edd0*/  SEL R67, R50, R29, P0 ;  /* 0x0000001d32437207 */ /* 0x000fe20000000000 */
[----:B------:R-:W-:Y:S01]  /*ede0*/  IMAD.IADD R4, R5, 0x1, -R4 ;  /* 0x0000000105047824 */ /* 0x000fe200078e0a04 */
[----:B------:R-:W-:Y:S01]  /*edf0*/  SEL R128, R82, R83, P0 ;  /* 0x0000005352807207 */ /* 0x000fe20000000000 */
[----:B------:R-:W4:Y:S01]  /*ee00*/  S2R R29, SR_CTAID.X ;  /* 0x00000000001d7919 */ /* 0x000f220000002500 */
        /* <DEDUP_REMOVED lines=20> */
[----:B------:R-:W-:Y:S01]  /*ef50*/  LOP3.LUT R50, R5, 0x1ffffffe, RZ, 0xc0, !PT ;  /* 0x1ffffffe05327812 */ /* 0x000fe200078ec0ff */
[----:B------:R-:W-:Y:S01]  /*ef60*/  IMAD.U32 R5, RZ, RZ, UR7 ;  /* 0x00000007ff057e24 */ /* 0x000fe2000f8e00ff */
[----:B------:R-:W-:Y:S01]  /*ef70*/  SEL R168, R92, R93, P0 ;  /* 0x0000005d5ca87207 */ /* 0x000fe20000000000 */
[----:B------:R-:W-:Y:S01]  /*ef80*/  IMAD.U32 R5, RZ, RZ, UR8 ;  /* 0x00000008ff057e24 */ /* 0x000fe2000f8e00ff */
[----:B------:R-:W-:Y:S01]  /*ef90*/  SEL R36, R93, R92, P0 ;  /* 0x0000005c5d247207 */ /* 0x000fe20000000000 */
[----:B------:R-:W-:Y:S01]  /*efa0*/  IMAD.IADD R50, R107, 0x1, -R50 ;  /* 0x000000016b327824 */ /* 0x000fe200078e0a32 */
[----:B------:R-:W-:Y:S02]  /*efb0*/  SEL R134, R43, R72, P0 ;  /* 0x000000482b867207 */ /* 0x000fe40000000000 */
[----:B------:R-:W-:-:S02]  /*efc0*/  SEL R102, R72, R43, P0 ;  /* 0x0000002b48667207 */ /* 0x000fc40000000000 */
[----:B------:R-:W-:Y:S02]  /*efd0*/  SEL R108, R97, R106, P0 ;  /* 0x0000006a616c7207 */ /* 0x000fe40000000000 */
[----:B------:R-:W-:Y:S02]  /*efe0*/  SEL R97, R106, R97, P0 ;  /* 0x000000616a617207 */ /* 0x000fe40000000000 */
[----:B------:R-:W-:Y:S02]  /*eff0*/  SEL R154, R121, R126, P0 ;  /* 0x0000007e799a7207 */ /* 0x000fe40000000000 */
[----:B------:R-:W-:Y:S02]  /*f000*/  SEL R41, R126, R121, P0 ;  /* 0x000000797e297207 */ /* 0x000fe40000000000 */
[----:B------:R-:W-:Y:S02]  /*f010*/  LEA.HI R7, R7, R98, RZ, 0x5 ;  /* 0x0000006207077211 */ /* 0x000fe400078f28ff */
[----:B------:R-:W-:-:S02]  /*f020*/  SEL R158, R104, R105, P0 ;  /* 0x00000069689e7207 */ /* 0x000fc40000000000 */
[----:B------:R-:W-:Y:S02]  /*f030*/  SEL R37, R105, R104, P0 ;  /* 0x0000006869257207 */ /* 0x000fe40000000000 */
[----:B-1----:R-:W-:Y:S02]  /*f040*/  ISETP.NE.AND P2, PT, R109, 0x1, PT ;  /* 0x000000016d00780c */ /* 0x002fe40003f45270 */
        /* <DEDUP_REMOVED lines=16> */
[----:B------:R-:W-:-:S02]  /*f150*/  LOP3.LUT R33, R33, 0x7ffffffc, RZ, 0xc0, !PT ;  /* 0x7ffffffc21217812 */ /* 0x000fc400078ec0ff */
        /* <DEDUP_REMOVED lines=8> */
[--C-:B------:R-:W-:Y:S01]  /*f1e0*/  IMAD R58, R50, 0x8, R11.reuse ;  /* 0x00000008323a7824 */ /* 0x100fe200078e020b */
[----:B------:R-:W-:Y:S02]  /*f1f0*/  SEL R62, R53, R62, P0 ;  /* 0x0000003e353e7207 */ /* 0x000fe40000000000 */
[----:B------:R-:W-:Y:S01]  /*f200*/  SEL R92, R100, R61, P0 ;  /* 0x0000003d645c7207 */ /* 0x000fe20000000000 */
[C---:B----4-:R-:W-:Y:S01]  /*f210*/  IMAD R100, R29.reuse, 0x80, R11 ;  /* 0x000000801d647824 */ /* 0x050fe200078e020b */
[----:B------:R-:W-:Y:S01]  /*f220*/  SEL R69, R52, R69, P0 ;  /* 0x0000004534457207 */ /* 0x000fe20000000000 */
[----:B------:R-:W-:Y:S01]  /*f230*/  IMAD R58, R29, 0x80, R58 ;  /* 0x000000801d3a7824 */ /* 0x000fe200078e023a */
[C---:B------:R-:W-:Y:S01]  /*f240*/  LOP3.LUT P1, RZ, R98.reuse, 0x3, RZ, 0xc0, !PT ;  /* 0x0000000362ff7812 */ /* 0x040fe2000782c0ff */
[----:B------:R-:W-:Y:S01]  /*f250*/  IMAD.IADD R98, R98, 0x1, -R33 ;  /* 0x0000000162627824 */ /* 0x000fe200078e0a21 */
[----:B------:R-:W-:-:S03]  /*f260*/  SEL R140, R54, R45, P0 ;  /* 0x0000002d368c7207 */ /* 0x000fc60000000000 */
[----:B------:R-:W-:Y:S01]  /*f270*/  IMAD.SHL.U32 R98, R98, 0x2, RZ ;  /* 0x0000000262627824 */ /* 0x000fe200078e00ff */
[----:B---3--:R-:W-:Y:S01]  /*f280*/  LOP3.LUT R74, R3, 0x2, RZ, 0x3c, !PT ;  /* 0x00000002034a7812 */ /* 0x008fe200078e3cff */
        /* <DEDUP_REMOVED lines=12> */
[----:B------:R-:W-:Y:S01]  /*f350*/  SHFL.IDX PT, R80, R10, R3, 0x1c1f ;  /* 0x001c1f030a507589 */ /* 0x000fe200000e0000 */
[----:B-1----:R-:W-:-:S03]  /*f360*/  SEL R27, R116, R119, P0 ;  /* 0x00000077741b7207 */ /* 0x002fc60000000000 */
        /* <DEDUP_REMOVED lines=10> */
[----:B------:R-:W1:Y:S04]  /*f410*/  SHFL.IDX PT, R73, R28, R3, 0x1c1f ;  /* 0x001c1f031c497589 */ /* 0x000e6800000e0000 */
[----:B------:R-:W-:Y:S04]  /*f420*/  SHFL.IDX PT, R120, R120, R3, 0x1c1f ;  /* 0x001c1f0378787589 */ /* 0x000fe800000e0000 */
[----:B------:R3:W4:Y:S04]  /*f430*/  SHFL.IDX PT, R15, R26, R74, 0x1c1f ;  /* 0x001c1f4a1a0f7589 */ /* 0x00072800000e0000 */
[----:B------:R5:W-:Y:S04]  /*f440*/  SHFL.IDX PT, R133, R66, R74, 0x1c1f ;  /* 0x001c1f4a42857589 */ /* 0x000be800000e0000 */
[----:B------:R0:W-:Y:S01]  /*f450*/  SHFL.IDX PT, R128, R70, R74, 0x1c1f ;  /* 0x001c1f4a46807589 */ /* 0x0001e200000e0000 */
[----:B---3--:R-:W-:-:S03]  /*f460*/  SEL R26, R117, R24, P0 ;  /* 0x00000018751a7207 */ /* 0x008fc60000000000 */
[----:B------:R3:W-:Y:S01]  /*f470*/  SHFL.IDX PT, R135, R67, R74, 0x1c1f ;  /* 0x001c1f4a43877589 */ /* 0x0007e200000e0000 */
[----:B------:R-:W-:Y:S02]  /*f480*/  SEL R24, R24, R117, P0 ;  /* 0x0000007518187207 */ /* 0x000fe40000000000 */
[----:B-----5:R-:W-:Y:S01]  /*f490*/  SEL R66, R22, R115, P0 ;  /* 0x0000007316427207 */ /* 0x020fe20000000000 */
[----:B------:R5:W-:Y:S01]  /*f4a0*/  SHFL.IDX PT, R63, R71, R74, 0x1c1f ;  /* 0x001c1f4a473f7589 */ /* 0x000be200000e0000 */
[----:B-1----:R-:W-:Y:S02]  /*f4b0*/  SEL R85, R73, R76, P0 ;  /* 0x0000004c49557207 */ /* 0x002fe40000000000 */
[----:B0-----:R-:W-:Y:S01]  /*f4c0*/  SEL R70, R115, R22, P0 ;  /* 0x0000001673467207 */ /* 0x001fe20000000000 */
[----:B------:R-:W-:Y:S01]  /*f4d0*/  SHFL.IDX PT, R107, R38, R3, 0x1c1f ;  /* 0x001c1f03266b7589 */ /* 0x000fe200000e0000 */
[----:B---3--:R-:W-:-:S03]  /*f4e0*/  SEL R67, R25, R114, P0 ;  /* 0x0000007219437207 */ /* 0x008fc60000000000 */
[----:B------:R-:W-:Y:S01]  /*f4f0*/  SHFL.IDX PT, R106, R168, R3, 0x1c1f ;  /* 0x001c1f03a86a7589 */ /* 0x000fe200000e0000 */
[----:B----4-:R-:W-:Y:S02]  /*f500*/  SEL R22, R120, R15, P0 ;  /* 0x0000000f78167207 */ /* 0x010fe40000000000 */
[----:B-----5:R-:W-:Y:S01]  /*f510*/  SEL R71, R114, R25, P0 ;  /* 0x0000001972477207 */ /* 0x020fe20000000000 */
[----:B------:R-:W-:Y:S01]  /*f520*/  SHFL.IDX PT, R18, R18, R74, 0x1c1f ;  /* 0x001c1f4a12127589 */ /* 0x000fe200000e0000 */
[----:B------:R-:W0:Y:S01]  /*f530*/  LDC.64 R114, c[0x0][0xbd8] ;  /* 0x0002f600ff727b82 */ /* 0x000e220000000a00 */
[----:B------:R-:W-:Y:S02]  /*f540*/  SEL R25, R119, R116, P0 ;  /* 0x0000007477197207 */ /* 0x000fe40000000000 */
[----:B------:R-:W-:Y:S04]  /*f550*/  SHFL.IDX PT, R123, R36, R74, 0x1c1f ;  /* 0x001c1f4a247b7589 */ /* 0x000fe800000e0000 */
[----:B------:R-:W-:Y:S01]  /*f560*/  SHFL.IDX PT, R121, R166, R3, 0x1c1f ;  /* 0x001c1f03a6797589 */ /* 0x000fe200000e0000 */
[----:B------:R-:W2:Y:S03]  /*f570*/  LDC R119, c[0x0][0xc50] ;  /* 0x00031400ff777b82 */ /* 0x000ea60000000800 */
[----:B------:R-:W-:Y:S04]  /*f580*/  SHFL.IDX PT, R30, R30, R74, 0x1c1f ;  /* 0x001c1f4a1e1e7589 */ /* 0x000fe800000e0000 */
[----:B------:R-:W-:Y:S01]  /*f590*/  SHFL.IDX PT, R105, R162, R3, 0x1c1f ;  /* 0x001c1f03a2697589 */ /* 0x000fe200000e0000 */
[----:B------:R-:W1:Y:S03]  /*f5a0*/  LDC.64 R116, c[0x0][0xb40] ;  /* 0x0002d000ff747b82 */ /* 0x000e660000000a00 */
[----:B------:R-:W3:Y:S04]  /*f5b0*/  SHFL.IDX PT, R12, R35, R74, 0x1c1f ;  /* 0x001c1f4a230c7589 */ /* 0x000ee800000e0000 */
[----:B------:R-:W-:Y:S04]  /*f5c0*/  SHFL.IDX PT, R82, R82, R3, 0x1c1f ;  /* 0x001c1f0352527589 */ /* 0x000fe800000e0000 */
[----:B------:R-:W-:Y:S04]  /*f5d0*/  SHFL.IDX PT, R9, R83, R74, 0x1c1f ;  /* 0x001c1f4a53097589 */ /* 0x000fe800000e0000 */
[----:B------:R-:W-:Y:S04]  /*f5e0*/  SHFL.IDX PT, R112, R180, R3, 0x1c1f ;  /* 0x001c1f03b4707589 */ /* 0x000fe800000e0000 */
[----:B------:R-:W-:Y:S04]  /*f5f0*/  SHFL.IDX PT, R23, R23, R74, 0x1c1f ;  /* 0x001c1f4a17177589 */ /* 0x000fe800000e0000 */
[----:B------:R-:W-:Y:S01]  /*f600*/  SHFL.IDX PT, R78, R32, R3, 0x1c1f ;  /* 0x001c1f03204e7589 */ /* 0x000fe200000e0000 */
[----:B-1----:R-:W-:-:S03]  /*f610*/  IMAD.WIDE.U32 R4, R116, UR12, R4 ;  /* 0x0000000c74047c25 */ /* 0x002fc6000f8e0004 */
[----:B------:R1:W-:Y:S01]  /*f620*/  SHFL.IDX PT, R79, R14, R74, 0x1c1f ;  /* 0x001c1f4a0e4f7589 */ /* 0x0003e200000e0000 */
[----:B---3--:R-:W-:-:S03]  /*f630*/  SEL R36, R12, R105, P0 ;  /* 0x000000690c247207 */ /* 0x008fc60000000000 */
[----:B------:R-:W-:Y:S04]  /*f640*/  SHFL.IDX PT, R32, R108, R3, 0x1c1f ;  /* 0x001c1f036c207589 */ /* 0x000fe800000e0000 */
[----:B------:R-:W-:Y:S01]  /*f650*/  SHFL.IDX PT, R75, R34, R3, 0x1c1f ;  /* 0x001c1f03224b7589 */ /* 0x000fe200000e0000 */
[----:B-1----:R-:W-:-:S03]  /*f660*/  SEL R14, R30, R121, P0 ;  /* 0x000000791e0e7207 */ /* 0x002fc60000000000 */
[----:B------:R1:W3:Y:S04]  /*f670*/  SHFL.IDX PT, R108, R19, R74, 0x1c1f ;  /* 0x001c1f4a136c7589 */ /* 0x0002e800000e0000 */
[----:B------:R-:W-:Y:S04]  /*f680*/  SHFL.IDX PT, R110, R21, R74, 0x1c1f ;  /* 0x001c1f4a156e7589 */ /* 0x000fe800000e0000 */
[----:B------:R-:W-:Y:S01]  /*f690*/  SHFL.IDX PT, R8, R122, R3, 0x1c1f ;  /* 0x001c1f037a087589 */ /* 0x000fe200000e0000 */
[----:B-1----:R-:W-:-:S03]  /*f6a0*/  SEL R19, R106, R123, P0 ;  /* 0x0000007b6a137207 */ /* 0x002fc60000000000 */
[----:B------:R-:W-:Y:S04]  /*f6b0*/  SHFL.IDX PT, R122, R49, R74, 0x1c1f ;  /* 0x001c1f4a317a7589 */ /* 0x000fe800000e0000 */
[----:B------:R1:W-:Y:S04]  /*f6c0*/  SHFL.IDX PT, R49, R111, R74, 0x1c1f ;  /* 0x001c1f4a6f317589 */ /* 0x0003e800000e0000 */
[----:B------:R4:W-:Y:S04]  /*f6d0*/  SHFL.IDX PT, R10, R86, R3, 0x1c1f ;  /* 0x001c1f03560a7589 */ /* 0x0009e800000e0000 */
[----:B------:R-:W-:Y:S01]  /*f6e0*/  SHFL.IDX PT, R33, R126, R3, 0x1c1f ;  /* 0x001c1f037e217589 */ /* 0x000fe200000e0000 */
[----:B---3--:R-:W-:Y:S01]  /*f6f0*/  SEL R83, R75, R108, P0 ;  /* 0x0000006c4b537207 */ /* 0x008fe20000000000 */
[----:B-1----:R-:W1:Y:S02]  /*f700*/  @P2 LDC R111, c[0x0][0xbec] ;  /* 0x0002fb00ff6f2b82 */ /* 0x002e640000000800 */
[----:B------:R3:W-:Y:S01]  /*f710*/  SHFL.IDX PT, R11, R84, R3, 0x1c1f ;  /* 0x001c1f03540b7589 */ /* 0x0007e200000e0000 */
[----:B----4-:R-:W-:-:S02]  /*f720*/  SEL R86, R88, R89, P0 ;  /* 0x0000005958567207 */ /* 0x010fc40000000000 */
[----:B------:R-:W-:Y:S01]  /*f730*/  SEL R88, R89, R88, P0 ;  /* 0x0000005859587207 */ /* 0x000fe20000000000 */
[----:B------:R4:W-:Y:S01]  /*f740*/  SHFL.IDX PT, R126, R68, R74, 0x1c1f ;  /* 0x001c1f4a447e7589 */ /* 0x0009e200000e0000 */
[----:B------:R-:W-:Y:S02]  /*f750*/  SEL R89, R13, R72, P0 ;  /* 0x000000480d597207 */ /* 0x000fe40000000000 */
[----:B------:R-:W-:Y:S01]  /*f760*/  SEL R72, R113, R20, P0 ;  /* 0x0000001471487207 */ /* 0x000fe20000000000 */
[----:B------:R-:W-:Y:S01]  /*f770*/  SHFL.IDX PT, R31, R31, R74, 0x1c1f ;  /* 0x001c1f4a1f1f7589 */ /* 0x000fe200000e0000 */
[----:B---3--:R-:W-:Y:S02]  /*f780*/  SEL R84, R80, R81, P0 ;  /* 0x0000005150547207 */ /* 0x008fe40000000000 */
[----:B------:R-:W-:Y:S01]  /*f790*/  SEL R80, R81, R80, P0 ;  /* 0x0000005051507207 */ /* 0x000fe20000000000 */
[----:B------:R-:W-:Y:S01]  /*f7a0*/  SHFL.IDX PT, R125, R40, R74, 0x1c1f ;  /* 0x001c1f4a287d7589 */ /* 0x000fe200000e0000 */
[----:B------:R-:W-:-:S02]  /*f7b0*/  SEL R81, R76, R73, P0 ;  /* 0x000000494c517207 */ /* 0x000fc40000000000 */
[----:B----4-:R-:W-:Y:S01]  /*f7c0*/  SEL R68, R20, R113, P0 ;  /* 0x0000007114447207 */ /* 0x010fe20000000000 */
[----:B------:R-:W-:Y:S01]  /*f7d0*/  SHFL.IDX PT, R127, R37, R74, 0x1c1f ;  /* 0x001c1f4a257f7589 */ /* 0x000fe200000e0000 */
[----:B------:R-:W-:Y:S01]  /*f7e0*/  SEL R20, R15, R120, P0 ;  /* 0x000000780f147207 */ /* 0x000fe20000000000 */
[----:B------:R-:W3:Y:S01]  /*f7f0*/  @P2 LDC R113, c[0x0][0xbf0] ;  /* 0x0002fc00ff712b82 */ /* 0x000ee20000000800 */
[----:B------:R-:W-:Y:S01]  /*f800*/  SEL R76, R18, R107, P0 ;  /* 0x0000006b124c7207 */ /* 0x000fe20000000000 */
[----:B------:R-:W-:Y:S01]  /*f810*/  SHFL.IDX PT, R55, R55, R74, 0x1c1f ;  /* 0x001c1f4a37377589 */ /* 0x000fe200000e0000 */
[----:B------:R-:W-:Y:S01]  /*f820*/  SEL R15, R123, R106, P0 ;  /* 0x0000006a7b0f7207 */ /* 0x000fe20000000000 */
[----:B0-----:R-:W-:Y:S01]  /*f830*/  IMAD R106, R114, UR13, RZ ;  /* 0x0000000d726a7c24 */ /* 0x001fe2000f8e02ff */
[----:B------:R-:W-:Y:S01]  /*f840*/  SEL R73, R112, R23, P0 ;  /* 0x0000001770497207 */ /* 0x000fe20000000000 */
[----:B------:R-:W-:Y:S04]  /*f850*/  SHFL.IDX PT, R129, R41, R74, 0x1c1f ;  /* 0x001c1f4a29817589 */ /* 0x000fe800000e0000 */
[----:B------:R-:W-:Y:S04]  /*f860*/  SHFL.IDX PT, R131, R51, R74, 0x1c1f ;  /* 0x001c1f4a33837589 */ /* 0x000fe800000e0000 */
[----:B------:R-:W-:Y:S04]  /*f870*/  SHFL.IDX PT, R104, R104, R74, 0x1c1f ;  /* 0x001c1f4a68687589 */ /* 0x000fe800000e0000 */
[----:B------:R0:W-:Y:S04]  /*f880*/  SHFL.IDX PT, R103, R69, R74, 0x1c1f ;  /* 0x001c1f4a45677589 */ /* 0x0001e800000e0000 */
[----:B------:R-:W-:Y:S04]  /*f890*/  SHFL.IDX PT, R62, R62, R74, 0x1c1f ;  /* 0x001c1f4a3e3e7589 */ /* 0x000fe800000e0000 */
[----:B------:R-:W-:Y:S01]  /*f8a0*/  SHFL.IDX PT, R59, R59, R74, 0x1c1f ;  /* 0x001c1f4a3b3b7589 */ /* 0x000fe200000e0000 */
[----:B0-----:R-:W-:Y:S01]  /*f8b0*/  SEL R69, R23, R112, P0 ;  /* 0x0000007017457207 */ /* 0x001fe20000000000 */
[----:B------:R-:W-:-:S02]  /*f8c0*/  IMAD R112, RZ, RZ, -UR57 ;  /* 0x80000039ff707e24 */ /* 0x000fc4000f8e02ff */
[----:B------:R-:W-:Y:S02]  /*f8d0*/  SHFL.IDX PT, R102, R102, R74, 0x1c1f ;  /* 0x001c1f4a66667589 */ /* 0x000fe400000e0000 */
[----:B--2---:R-:W-:Y:S02]  /*f8e0*/  IMAD R119, R119, R112, UR4 ;  /* 0x0000000477777e24 */ /* 0x004fe4000f8e0270 */
[----:B------:R-:W-:Y:S01]  /*f8f0*/  SHFL.IDX PT, R93, R93, R74, 0x1c1f ;  /* 0x001c1f4a5d5d7589 */ /* 0x000fe200000e0000 */
[----:B------:R-:W-:-:S03]  /*f900*/  ULDC.64 UR4, c[0x0][0xbe0] ;  /* 0x0002f80000047ab9 */ /* 0x000fc60000000a00 */
[----:B------:R-:W-:Y:S01]  /*f910*/  SHFL.IDX PT, R96, R96, R74, 0x1c1f ;  /* 0x001c1f4a60607589 */ /* 0x000fe200000e0000 */
[----:B------:R-:W-:-:S03]  /*f920*/  SHF.R.S32.HI R112, RZ, 0x1f, R119 ;  /* 0x0000001fff707819 */ /* 0x000fc60000011477 */
        /* <DEDUP_REMOVED lines=8> */
[----:B------:R-:W2:Y:S04]  /*f9b0*/  SHFL.IDX PT, R118, R170, R3, 0x1c1f ;  /* 0x001c1f03aa767589 */ /* 0x000ea800000e0000 */
[----:B------:R-:W4:Y:S01]  /*f9c0*/  SHFL.IDX PT, R50, R164, R3, 0x1c1f ;  /* 0x001c1f03a4327589 */ /* 0x000f2200000e0000 */
[----:B0-----:R-:W-:-:S02]  /*f9d0*/  SEL R74, R107, R18, P0 ;  /* 0x000000126b4a7207 */ /* 0x001fc40000000000 */
[----:B------:R-:W-:Y:S01]  /*f9e0*/  SEL R18, R121, R30, P0 ;  /* 0x0000001e79127207 */ /* 0x000fe20000000000 */
[----:B------:R-:W0:Y:S01]  /*f9f0*/  SHFL.IDX PT, R44, R158, R3, 0x1c1f ;  /* 0x001c1f039e2c7589 */ /* 0x000e2200000e0000 */
[----:B------:R-:W5:Y:S01]  /*fa00*/  @P2 LDC R121, c[0x0][0xbec] ;  /* 0x0002fb00ff792b82 */ /* 0x000f620000000800 */
[----:B------:R-:W-:Y:S01]  /*fa10*/  SEL R30, R105, R12, P0 ;  /* 0x0000000c691e7207 */ /* 0x000fe20000000000 */
[----:B------:R-:W-:Y:S01]  /*fa20*/  IMAD R105, R115, UR12, R106 ;  /* 0x0000000c73697c24 */ /* 0x000fe2000f8e026a */
[----:B------:R-:W1:Y:S01]  /*fa30*/  SHFL.IDX PT, R45, R160, R3, 0x1c1f ;  /* 0x001c1f03a02d7589 */ /* 0x000e6200000e0000 */
[----:B------:R-:W-:-:S03]  /*fa40*/  IMAD.WIDE.U32 R106, R114, UR12, R6 ;  /* 0x0000000c726a7c25 */ /* 0x000fc6000f8e0006 */
[----:B------:R-:W3:Y:S01]  /*fa50*/  SHFL.IDX PT, R54, R154, R3, 0x1c1f ;  /* 0x001c1f039a367589 */ /* 0x000ee200000e0000 */
[----:B------:R-:W3:Y:S01]  /*fa60*/  @P2 LDC R114, c[0x0][0xbf0] ;  /* 0x0002fc00ff722b82 */ /* 0x000ee20000000800 */
[----:B------:R-:W-:Y:S02]  /*fa70*/  IMAD.IADD R107, R107, 0x1, R105 ;  /* 0x000000016b6b7824 */ /* 0x000fe400078e0269 */
[----:B------:R-:W3:Y:S01]  /*fa80*/  SHFL.IDX PT, R34, R156, R3, 0x1c1f ;  /* 0x001c1f039c227589 */ /* 0x000ee200000e0000 */
[----:B------:R-:W-:Y:S01]  /*fa90*/  IMAD.MOV.U32 R105, RZ, RZ, R58 ;  /* 0x000000ffff697224 */ /* 0x000fe200078e003a */
[----:B--2---:R-:W-:Y:S02]  /*faa0*/  SEL R23, R118, R31, P0 ;  /* 0x0000001f76177207 */ /* 0x004fe40000000000 */
[----:B------:R-:W2:Y:S01]  /*fab0*/  SHFL.IDX PT, R28, R150, R3, 0x1c1f ;  /* 0x001c1f03961c7589 */ /* 0x000ea200000e0000 */
[----:B------:R-:W-:Y:S02]  /*fac0*/  SEL R21, R31, R118, P0 ;  /* 0x000000761f157207 */ /* 0x000fe40000000000 */
[----:B----4-:R-:W-:Y:S01]  /*fad0*/  SEL R31, R50, R125, P0 ;  /* 0x0000007d321f7207 */ /* 0x010fe20000000000 */
[----:B------:R-:W4:Y:S01]  /*fae0*/  SHFL.IDX PT, R29, R152, R3, 0x1c1f ;  /* 0x001c1f03981d7589 */ /* 0x000f2200000e0000 */
[----:B------:R-:W-:-:S03]  /*faf0*/  SEL R37, R125, R50, P0 ;  /* 0x000000327d257207 */ /* 0x000fc60000000000 */
[----:B------:R-:W4:Y:S01]  /*fb00*/  SHFL.IDX PT, R38, R146, R3, 0x1c1f ;  /* 0x001c1f0392267589 */ /* 0x000f2200000e0000 */
[----:B-----5:R-:W-:Y:S01]  /*fb10*/  @P2 IMAD.HI.U32 R121, R58, R121, RZ ;  /* 0x000000793a792227 */ /* 0x020fe200078e00ff */
[----:B0-----:R-:W-:Y:S02]  /*fb20*/  SEL R40, R44, R127, P0 ;  /* 0x0000007f2c287207 */ /* 0x001fe40000000000 */
[----:B------:R-:W0:Y:S01]  /*fb30*/  SHFL.IDX PT, R39, R148, R3, 0x1c1f ;  /* 0x001c1f0394277589 */ /* 0x000e2200000e0000 */
[----:B-1----:R-:W-:Y:S02]  /*fb40*/  SEL R41, R45, R122, P0 ;  /* 0x0000007a2d297207 */ /* 0x002fe40000000000 */
[----:B------:R-:W-:Y:S01]  /*fb50*/  SEL R44, R127, R44, P0 ;  /* 0x0000002c7f2c7207 */ /* 0x000fe20000000000 */
[----:B------:R-:W1:Y:S01]  /*fb60*/  SHFL.IDX PT, R52, R142, R3, 0x1c1f ;  /* 0x001c1f038e347589 */ /* 0x000e6200000e0000 */
[----:B---3--:R-:W-:Y:S02]  /*fb70*/  SEL R50, R54, R129, P0 ;  /* 0x0000008136327207 */ /* 0x008fe40000000000 */
[----:B------:R-:W-:Y:S01]  /*fb80*/  SEL R45, R122, R45, P0 ;  /* 0x0000002d7a2d7207 */ /* 0x000fe20000000000 */
[----:B------:R-:W3:Y:S01]  /*fb90*/  SHFL.IDX PT, R53, R144, R3, 0x1c1f ;  /* 0x001c1f0390357589 */ /* 0x000ee200000e0000 */
[----:B------:R-:W-:-:S02]  /*fba0*/  SEL R51, R34, R55, P0 ;  /* 0x0000003722337207 */ /* 0x000fc40000000000 */
[----:B------:R-:W-:Y:S01]  /*fbb0*/  SEL R55, R55, R34, P0 ;  /* 0x0000002237377207 */ /* 0x000fe20000000000 */
[----:B------:R-:W-:Y:S01]  /*fbc0*/  SHFL.IDX PT, R56, R56, R3, 0x1c1f ;  /* 0x001c1f0338387589 */ /* 0x000fe200000e0000 */
[----:B--2---:R-:W-:Y:S02]  /*fbd0*/  SEL R12, R28, R131, P0 ;  /* 0x000000831c0c7207 */ /* 0x004fe40000000000 */
[----:B------:R-:W-:Y:S01]  /*fbe0*/  SEL R54, R129, R54, P0 ;  /* 0x0000003681367207 */ /* 0x000fe20000000000 */
[----:B------:R-:W-:Y:S01]  /*fbf0*/  SHFL.IDX PT, R57, R140, R3, 0x1c1f ;  /* 0x001c1f038c397589 */ /* 0x000fe200000e0000 */
[----:B----4-:R-:W-:Y:S02]  /*fc00*/  SEL R13, R29, R124, P0 ;  /* 0x0000007c1d0d7207 */ /* 0x010fe40000000000 */
[----:B------:R-:W-:Y:S01]  /*fc10*/  SEL R28, R131, R28, P0 ;  /* 0x0000001c831c7207 */ /* 0x000fe20000000000 */
[----:B------:R-:W2:Y:S01]  /*fc20*/  SHFL.IDX PT, R60, R136, R3, 0x1c1f ;  /* 0x001c1f03883c7589 */ /* 0x000ea200000e0000 */
[----:B------:R-:W-:-:S02]  /*fc30*/  SEL R34, R38, R133, P0 ;  /* 0x0000008526227207 */ /* 0x000fc40000000000 */
        /* <DEDUP_REMOVED lines=8> */
[----:B---3--:R-:W-:-:S02]  /*fcc0*/  SEL R7, R53, R128, P0 ;  /* 0x0000008035077207 */ /* 0x008fc40000000000 */
[----:B------:R-:W-:Y:S01]  /*fcd0*/  SEL R52, R135, R52, P0 ;  /* 0x0000003487347207 */ /* 0x000fe20000000000 */
[----:B------:R-:W-:Y:S01]  /*fce0*/  SHFL.IDX PT, R43, R130, R3, 0x1c1f ;  /* 0x001c1f03822b7589 */ /* 0x000fe200000e0000 */
[----:B------:R-:W-:-:S03]  /*fcf0*/  SEL R53, R128, R53, P0 ;  /* 0x0000003580357207 */ /* 0x000fc60000000000 */
[----:B------:R-:W-:Y:S04]  /*fd00*/  SHFL.IDX PT, R46, R132, R3, 0x1c1f ;  /* 0x001c1f03842e7589 */ /* 0x000fe800000e0000 */
[----:B------:R3:W-:Y:S02]  /*fd10*/  SHFL.IDX PT, R48, R48, R3, 0x1c1f ;  /* 0x001c1f0330307589 */ /* 0x0007e400000e0000 */
[----:B---3--:R-:W-:Y:S02]  /*fd20*/  SEL R3, R82, R9, P0 ;  /* 0x0000000952037207 */ /* 0x008fe40000000000 */
[----:B------:R-:W-:Y:S02]  /*fd30*/  SEL R9, R9, R82, P0 ;  /* 0x0000005209097207 */ /* 0x000fe40000000000 */
[----:B------:R-:W-:-:S02]  /*fd40*/  SEL R82, R78, R79, P0 ;  /* 0x0000004f4e527207 */ /* 0x000fc40000000000 */
[----:B------:R-:W-:Y:S02]  /*fd50*/  SEL R78, R79, R78, P0 ;  /* 0x0000004e4f4e7207 */ /* 0x000fe40000000000 */
[----:B------:R-:W-:Y:S01]  /*fd60*/  SEL R79, R108, R75, P0 ;  /* 0x0000004b6c4f7207 */ /* 0x000fe20000000000 */
[----:B------:R-:W-:Y:S01]  /*fd70*/  @P2 IMAD.HI.U32 R108, R58, R111, RZ ;  /* 0x0000006f3a6c2227 */ /* 0x000fe200078e00ff */
[----:B------:R-:W-:Y:S02]  /*fd80*/  SEL R75, R77, R110, P0 ;  /* 0x0000006e4d4b7207 */ /* 0x000fe40000000000 */
[----:B------:R-:W-:Y:S01]  /*fd90*/  SEL R77, R110, R77, P0 ;  /* 0x0000004d6e4d7207 */ /* 0x000fe20000000000 */
[----:B------:R-:W-:Y:S01]  /*fda0*/  IMAD R110, R116, UR13, RZ ;  /* 0x0000000d746e7c24 */ /* 0x000fe2000f8e02ff */
[----:B------:R-:W-:Y:S01]  /*fdb0*/  @P2 SHF.R.U32.HI R105, RZ, R113, R108 ;  /* 0x00000071ff692219 */ /* 0x000fe2000001166c */
[----:B------:R-:W-:Y:S01]  /*fdc0*/  IMAD.MOV.U32 R113, RZ, RZ, R58 ;  /* 0x000000ffff717224 */ /* 0x000fe200078e003a */
[----:B------:R-:W-:Y:S01]  /*fdd0*/  @P2 SHF.R.U32.HI R113, RZ, R114, R121 ;  /* 0x00000072ff712219 */ /* 0x000fe20000011679 */
[----:B------:R-:W-:-:S02]  /*fde0*/  IMAD R111, R117, UR12, R110 ;  /* 0x0000000c756f7c24 */ /* 0x000fc4000f8e026e */
[----:B------:R-:W-:Y:S02]  /*fdf0*/  IMAD.MOV.U32 R110, RZ, RZ, R4 ;  /* 0x000000ffff6e7224 */ /* 0x000fe400078e0004 */
[----:B------:R-:W-:Y:S02]  /*fe00*/  IMAD.IADD R111, R5, 0x1, R111 ;  /* 0x00000001056f7824 */ /* 0x000fe400078e026f */
[C---:B------:R-:W-:Y:S02]  /*fe10*/  IMAD R5, R112.reuse, UR4, RZ ;  /* 0x0000000470057c24 */ /* 0x040fe4000f8e02ff */
[----:B------:R-:W-:Y:S02]  /*fe20*/  IMAD R112, R112, UR6, RZ ;  /* 0x0000000670707c24 */ /* 0x000fe4000f8e02ff */
[C---:B------:R-:W-:Y:S02]  /*fe30*/  IMAD R108, R119.reuse, UR5, R5 ;  /* 0x00000005776c7c24 */ /* 0x040fe4000f8e0205 */
[----:B------:R-:W-:Y:S01]  /*fe40*/  IMAD.WIDE.U32 R4, R119, UR4, R106 ;  /* 0x0000000477047c25 */ /* 0x000fe2000f8e006a */
[----:B------:R-:W-:Y:S01]  /*fe50*/  SHF.R.S32.HI R107, RZ, 0x1f, R105 ;  /* 0x0000001fff6b7819 */ /* 0x000fe20000011469 */
[----:B------:R-:W-:-:S02]  /*fe60*/  ULDC.64 UR4, c[0x0][0xb30] ;  /* 0x0002cc0000047ab9 */ /* 0x000fc40000000a00 */
[----:B------:R-:W-:Y:S01]  /*fe70*/  IMAD R115, R119, UR7, R112 ;  /* 0x0000000777737c24 */ /* 0x000fe2000f8e0270 */
[----:B------:R-:W-:Y:S01]  /*fe80*/  IADD3 R106, P2, R105, R4, RZ ;  /* 0x00000004696a7210 */ /* 0x000fe20007f5e0ff */
[----:B------:R-:W-:Y:S01]  /*fe90*/  IMAD.MOV R105, RZ, RZ, -R105 ;  /* 0x000000ffff697224 */ /* 0x000fe200078e0a69 */
[----:B------:R-:W-:Y:S01]  /*fea0*/  SHF.R.S32.HI R4, RZ, 0x1f, R113 ;  /* 0x0000001fff047819 */ /* 0x000fe20000011471 */
[----:B------:R-:W-:Y:S01]  /*feb0*/  IMAD.WIDE.U32 R110, R119, UR6, R110 ;  /* 0x00000006776e7c25 */ /* 0x000fe2000f8e006e */
[----:B------:R-:W-:Y:S01]  /*fec0*/  IADD3.X R107, R107, R5, R108, P2, !PT ;  /* 0x000000056b6b7210 */ /* 0x000fe200017fe46c */
[----:B------:R-:W-:Y:S02]  /*fed0*/  ULDC.64 UR6, c[0x0][0xbc8] ;  /* 0x0002f20000067ab9 */ /* 0x000fe40000000a00 */
[----:B------:R-:W-:Y:S02]  /*fee0*/  IMAD.MOV R112, RZ, RZ, -R113 ;  /* 0x000000ffff707224 */ /* 0x000fe400078e0a71 */
[----:B------:R-:W-:-:S02]  /*fef0*/  IMAD R105, R109, R105, R58 ;  /* 0x000000696d697224 */ /* 0x000fc400078e023a */
[----:B------:R-:W-:Y:S02]  /*ff00*/  IMAD R4, R4, UR4, RZ ;  /* 0x0000000404047c24 */ /* 0x000fe4000f8e02ff */
[----:B------:R-:W-:Y:S02]  /*ff10*/  IMAD.IADD R111, R111, 0x1, R115 ;  /* 0x000000016f6f7824 */ /* 0x000fe400078e0273 */
[----:B------:R-:W-:Y:S01]  /*ff20*/  IMAD R115, R109, R112, R58 ;  /* 0x000000706d737224 */ /* 0x000fe200078e023a */
[----:B------:R-:W-:Y:S01]  /*ff30*/  SHF.R.S32.HI R58, RZ, 0x1f, R105 ;  /* 0x0000001fff3a7819 */ /* 0x000fe20000011469 */
[C---:B------:R-:W-:Y:S01]  /*ff40*/  IMAD R117, R113.reuse, UR5, R4 ;  /* 0x0000000571757c24 */ /* 0x040fe2000f8e0204 */
[----:B------:R-:W3:Y:S01]  /*ff50*/  S2UR UR5, SR_CgaCtaId ;  /* 0x00000000000579c3 */ /* 0x000ee20000008800 */
[----:B------:R-:W-:Y:S01]  /*ff60*/  IMAD.WIDE.U32 R4, R113, UR4, R110 ;  /* 0x0000000471047c25 */ /* 0x000fe2000f8e006e */
[----:B------:R-:W-:Y:S01]  /*ff70*/  SHF.R.S32.HI R108, RZ, 0x1f, R115 ;  /* 0x0000001fff6c7819 */ /* 0x000fe20000011473 */
[----:B------:R-:W-:-:S02]  /*ff80*/  UMOV UR4, 0x400 ;  /* 0x0000040000047882 */ /* 0x000fc40000000000 */
[----:B------:R-:W-:Y:S02]  /*ff90*/  IMAD R58, R58, UR6, RZ ;  /* 0x000000063a3a7c24 */ /* 0x000fe4000f8e02ff */
[----:B------:R-:W-:Y:S02]  /*ffa0*/  IMAD.IADD R5, R5, 0x1, R117 ;  /* 0x0000000105057824 */ /* 0x000fe400078e0275 */
[----:B------:R-:W-:Y:S02]  /*ffb0*/  IMAD R108, R108, UR8, RZ ;  /* 0x000000086c6c7c24 */ /* 0x000fe4000f8e02ff */
[C---:B------:R-:W-:Y:S01]  /*ffc0*/  IMAD R113, R105.reuse, UR7, R58 ;  /* 0x0000000769717c24 */ /* 0x040fe2000f8e023a */
[----:B--2---:R-:W-:Y:S01]  /*ffd0*/  SEL R58, R60, R59, P0 ;  /* 0x0000003b3c3a7207 */ /* 0x004fe20000000000 */
[----:B------:R-:W-:Y:S01]  /*ffe0*/  IMAD.WIDE.U32 R106, R105, UR6, R106 ;  /* 0x00000006696a7c25 */ /* 0x000fe2000f8e006a */
[----:B------:R-:W-:Y:S01]  /*fff0*/  ULDC.64 UR6, c[0x0][0xba8] ;  /* 0x0002ea0000067ab9 */ /* 0x000fe20000000a00 */
[----:B------:R-:W-:-:S02]  /*10000*/  SEL R60, R59, R60, P0 ;  /* 0x0000003c3b3c7207 */ /* 0x000fc40000000000 */
[----:B------:R-:W-:Y:S01]  /*10010*/  IMAD.WIDE.U32 R110, R115, UR8, R4 ;  /* 0x00000008736e7c25 */ /* 0x000fe2000f8e0004 */
[----:B------:R-:W-:Y:S02]  /*10020*/  SEL R4, R56, R103, P0 ;  /* 0x0000006738047207 */ /* 0x000fe40000000000 */
[----:B------:R-:W-:Y:S01]  /*10030*/  SEL R56, R103, R56, P0 ;  /* 0x0000003867387207 */ /* 0x000fe20000000000 */
[----:B------:R-:W-:Y:S01]  /*10040*/  IMAD R105, R115, UR9, R108 ;  /* 0x0000000973697c24 */ /* 0x000fe2000f8e026c */
[----:B------:R-:W-:Y:S01]  /*10050*/  LEA R114, P2, R106, UR6, 0x2 ;  /* 0x000000066a727c11 */ /* 0x000fe2000f8410ff */
[----:B------:R-:W-:Y:S01]  /*10060*/  IMAD.IADD R103, R107, 0x1, R113 ;  /* 0x000000016b677824 */ /* 0x000fe200078e0271 */
[----:B------:R-:W-:Y:S01]  /*10070*/  ULDC.64 UR8, c[0x0][0xb00] ;  /* 0x0002c00000087ab9 */ /* 0x000fe20000000a00 */
[----:B------:R-:W-:Y:S01]  /*10080*/  IMAD.IADD R5, R111, 0x1, R105 ;  /* 0x000000016f057824 */ /* 0x000fe200078e0269 */
[----:B------:R-:W-:Y:S01]  /*10090*/  LEA R105, P3, R110, UR8, 0x2 ;  /* 0x000000086e697c11 */ /* 0x000fe2000f8610ff */
[----:B------:R-:W-:Y:S01]  /*100a0*/  SHFL.IDX PT, R112, R114, 0x1, 0x1c1f ;  /* 0x003c1f0072707f89 */ /* 0x000fe200000e0000 */
[----:B------:R-:W-:Y:S01]  /*100b0*/  LEA.HI.X R115, R106, UR7, R103, 0x2, P2 ;  /* 0x000000076a737c11 */ /* 0x000fe200090f1467 */
[----:B------:R-:W-:Y:S01]  /*100c0*/  ULDC UR6, c[0x0][0xa88] ;  /* 0x0002a20000067ab9 */ /* 0x000fe20000000800 */
[----:B------:R-:W-:Y:S01]  /*100d0*/  LEA.HI.X R108, R110, UR9, R5, 0x2, P3 ;  /* 0x000000096e6c7c11 */ /* 0x000fe200098f1405 */
[----:B---3--:R-:W-:Y:S01]  /*100e0*/  ULEA UR4, UR5, UR4, 0x18 ;  /* 0x0000000405047291 */ /* 0x008fe2000f8ec03f */
[----:B------:R-:W-:Y:S01]  /*100f0*/  SHFL.IDX PT, R110, R114, RZ, 0x1c1f ;  /* 0x001c1fff726e7589 */ /* 0x000fe200000e0000 */
[----:B------:R-:W-:Y:S01]  /*10100*/  SEL R5, R57, R104, P0 ;  /* 0x0000006839057207 */ /* 0x000fe20000000000 */
[----:B------:R-:W-:Y:S01]  /*10110*/  IMAD R103, R109, UR6, RZ ;  /* 0x000000066d677c24 */ /* 0x000fe2000f8e02ff */
[----:B------:R-:W-:Y:S01]  /*10120*/  SEL R57, R104, R57, P0 ;  /* 0x0000003968397207 */ /* 0x000fe20000000000 */
[----:B------:R-:W2:Y:S01]  /*10130*/  SHFL.IDX PT, R111, R115, RZ, 0x1c1f ;  /* 0x001c1fff736f7589 */ /* 0x000ea200000e0000 */
[C---:B------:R-:W-:Y:S01]  /*10140*/  VIADD R104, R100.reuse, 0x8 ;  /* 0x0000000864687836 */ /* 0x040fe20000000000 */
[----:B------:R-:W-:Y:S01]  /*10150*/  UIADD3 UR4, UR4, 0x33420, URZ ;  /* 0x0003342004047890 */ /* 0x000fe2000fffe03f */
[CC--:B------:R-:W-:Y:S01]  /*10160*/  ISETP.GE.OR P2, PT, R100.reuse, R103.reuse, P1 ;  /* 0x000000676400720c */ /* 0x0c0fe20000f46670 */
[----:B------:R-:W3:Y:S01]  /*10170*/  SHFL.IDX PT, R113, R115, 0x1, 0x1c1f ;  /* 0x003c1f0073717f89 */ /* 0x000ee200000e0000 */
[-C--:B------:R-:W-:Y:S01]  /*10180*/  ISETP.GE.AND P3, PT, R100, R103.reuse, PT ;  /* 0x000000676400720c */ /* 0x080fe20003f66270 */
[----:B------:R-:W-:Y:S01]  /*10190*/  UPRMT UR4, URZ, 0x654, UR4 ;  /* 0x000006543f047896 */ /* 0x000fe20008000004 */
[----:B------:R-:W-:Y:S01]  /*101a0*/  ISETP.GE.OR P1, PT, R104, R103, P1 ;  /* 0x000000676800720c */ /* 0x000fe20000f26670 */
[----:B------:R1:W3:Y:S01]  /*101b0*/  SHFL.IDX PT, R106, R105, RZ, 0x1c1f ;  /* 0x001c1fff696a7589 */ /* 0x0002e200000e0000 */
[----:B----4-:R-:W-:-:S02]  /*101c0*/  SEL R59, R61, R62, P0 ;  /* 0x0000003e3d3b7207 */ /* 0x010fc40000000000 */
[----:B------:R-:W-:Y:S01]  /*101d0*/  SEL R61, R62, R61, P0 ;  /* 0x0000003d3e3d7207 */ /* 0x000fe20000000000 */
[----:B------:R4:W4:Y:S01]  /*101e0*/  SHFL.IDX PT, R107, R108, RZ, 0x1c1f ;  /* 0x001c1fff6c6b7589 */ /* 0x00092200000e0000 */
[----:B0-----:R-:W-:Y:S02]  /*101f0*/  SEL R62, R64, R63, P0 ;  /* 0x0000003f403e7207 */ /* 0x001fe40000000000 */
[----:B------:R-:W-:Y:S01]  /*10200*/  SYNCS.ARRIVE.TRANS64.RED.A1T0 RZ, [UR4], RZ ;  /* 0x000000ffffff79a7 */ /* 0x000fe20008100404 */
[----:B------:R-:W-:Y:S02]  /*10210*/  SEL R64, R63, R64, P0 ;  /* 0x000000403f407207 */ /* 0x000fe40000000000 */
[----:B-1----:R-:W-:Y:S02]  /*10220*/  SEL R63, R65, R102, P0 ;  /* 0x00000066413f7207 */ /* 0x002fe40000000000 */
[----:B------:R-:W-:Y:S01]  /*10230*/  SEL R65, R102, R65, P0 ;  /* 0x0000004166417207 */ /* 0x000fe20000000000 */
[----:B--2---:R0:W-:Y:S04]  /*10240*/  @!P2 ST.E desc[UR36][R110.64], R2 ;  /* 0x000000026e00a985 */ /* 0x0041e8000c101924 */
[----:B---3--:R0:W-:Y:S01]  /*10250*/  @!P1 ST.E desc[UR36][R112.64], R0 ;  /* 0x0000000070009985 */ /* 0x0081e2000c101924 */
[----:B------:R-:W-:Y:S05]  /*10260*/  @P3 BRA `(.L_x_2344) ;  /* 0x0000000800383947 */ /* 0x000fea0003800000 */
[C---:B0-----:R-:W-:Y:S01]  /*10270*/  VIADD R0, R98.reuse, 0x8 ;  /* 0x0000000862007836 */ /* 0x041fe20000000000 */
        /* <DEDUP_REMOVED lines=10> */
[--C-:B----4-:R-:W-:Y:S02]  /*10320*/  @!P4 IMAD.WIDE R110, R98, 0x4, R106.reuse ;  /* 0x00000004626ec825 */ /* 0x110fe400078e026a */
        /* <DEDUP_REMOVED lines=22> */
[----:B------:R-:W-:Y:S01]  /*10490*/  @!P4 LOP3.LUT R109, R0, 0xfffffffe, RZ, 0xc0, !PT ;  /* 0xfffffffe006dc812 */ /* 0x000fe200078ec0ff */
[----:B-1----:R-:W-:Y:S01]  /*104a0*/  @!P1 IMAD.WIDE R88, R115, 0x4, R106 ;  /* 0x0000000473589825 */ /* 0x002fe200078e026a */
        /* <DEDUP_REMOVED lines=106> */
.L_x_2344:
[----:B------:R-:W-:Y:S05]  /*10b50*/  BSYNC B0 ;  /* 0x0000000000007941 */ /* 0x000fea0003800000 */
.L_x_2343:
[----:B------:R-:W-:Y:S01]  /*10b60*/  ISETP.GE.AND P1, PT, R104, R103, PT ;  /* 0x000000676800720c */ /* 0x000fe20003f26270 */
[----:B-1----:R1:W2:Y:S01]  /*10b70*/  SHFL.IDX PT, R15, R108, 0x1, 0x1c1f ;  /* 0x003c1f006c0f7f89 */ /* 0x0022a200000e0000 */
[----:B------:R-:W-:Y:S02]  /*10b80*/  SEL R30, R43, R96, P0 ;  /* 0x000000602b1e7207 */ /* 0x000fe40000000000 */
[----:B------:R-:W-:Y:S01]  /*10b90*/  SEL R36, R96, R43, P0 ;  /* 0x0000002b60247207 */ /* 0x000fe20000000000 */
[----:B------:R1:W3:Y:S01]  /*10ba0*/  SHFL.IDX PT, R14, R105, 0x1, 0x1c1f ;  /* 0x003c1f00690e7f89 */ /* 0x0002e200000e0000 */
        /* <DEDUP_REMOVED lines=20> */
[----:B-123--:R-:W-:Y:S06]  /*10cf0*/  @P1 BRA `(.L_x_2303) ;  /* 0x0000005800d81947 */ /* 0x00efec0003800000 */
        /* <DEDUP_REMOVED lines=18> */
[----:B------:R-:W-:Y:S01]  /*10e20*/  @!P1 LOP3.LUT R27, R0, 0xfffffffe, RZ, 0xc0, !PT ;  /* 0xfffffffe001b9812 */ /* 0x000fe200078ec0ff */
[----:B------:R-:W-:Y:S01]  /*10e30*/  VIADD R0, R98, 0x38 ;  /* 0x0000003862007836 */ /* 0x000fe20000000000 */
[----:B------:R-:W-:Y:S01]  /*10e40*/  @!P5 LOP3.LUT R47, R16, 0xfffffffe, RZ, 0xc0, !PT ;  /* 0xfffffffe102fd812 */ /* 0x000fe200078ec0ff */
[----:B------:R-:W-:Y:S01]  /*10e50*/  VIADD R16, R98, 0x40 ;  /* 0x0000004062107836 */ /* 0x000fe20000000000 */
[----:B------:R-:W-:-:S02]  /*10e60*/  @!P6 LEA.HI R26, R26, R26, RZ, 0x1 ;  /* 0x0000001a1a1ae211 */ /* 0x000fc400078f08ff */
[----:B------:R-:W-:Y:S02]  /*10e70*/  @!P2 LEA.HI R46, R46, R46, RZ, 0x1 ;  /* 0x0000002e2e2ea211 */ /* 0x000fe400078f08ff */
[----:B------:R-:W-:Y:S02]  /*10e80*/  @!P6 LOP3.LUT R49, R26, 0xfffffffe, RZ, 0xc0, !PT ;  /* 0xfffffffe1a31e812 */ /* 0x000fe400078ec0ff */
[----:B------:R-:W-:Y:S02]  /*10e90*/  @!P3 LEA.HI R48, R48, R48, RZ, 0x1 ;  /* 0x000000303030b211 */ /* 0x000fe400078f08ff */
[----:B------:R-:W-:Y:S01]  /*10ea0*/  @!P4 LEA.HI R50, R50, R50, RZ, 0x1 ;  /* 0x000000323232c211 */ /* 0x000fe200078f08ff */
[----:B0-----:R-:W-:-:S04]  /*10eb0*/  @!P1 IMAD.WIDE R10, R27, 0x4, R14 ;  /* 0x000000041b0a9825 */ /* 0x001fc800078e020e */
        /* <DEDUP_REMOVED lines=18> */
[----:B--2---:R-:W-:Y:S01]  /*10fe0*/  @!P4 LOP3.LUT R27, R50, 0xfffffffe, RZ, 0xc0, !PT ;  /* 0xfffffffe321bc812 */ /* 0x004fe200078ec0ff */
[----:B------:R-:W-:Y:S01]  /*10ff0*/  VIADD R0, R98, 0x58 ;  /* 0x0000005862007836 */ /* 0x000fe20000000000 */
[----:B------:R-:W-:Y:S01]  /*11000*/  @!P0 LEA.HI R49, R49, R49, RZ, 0x1 ;  /* 0x0000003131318211 */ /* 0x000fe200078f08ff */
[----:B------:R1:W-:Y:S01]  /*11010*/  @!P3 ST.E.64 desc[UR36][R12.64], R52 ;  /* 0x000000340c00b985 */ /* 0x0003e2000c101b24 */
[----:B------:R-:W-:Y:S01]  /*11020*/  ISETP.GE.AND P2, PT, R28, UR4, PT ;  /* 0x000000041c007c0c */ /* 0x000fe2000bf46270 */
[----:B------:R-:W-:Y:S01]  /*11030*/  @!P4 IMAD.WIDE R26, R27, 0x4, R14 ;  /* 0x000000041b1ac825 */ /* 0x000fe200078e020e */
[----:B------:R-:W-:-:S02]  /*11040*/  @!P0 LOP3.LUT R49, R49, 0xfffffffe, RZ, 0xc0, !PT ;  /* 0xfffffffe31318812 */ /* 0x000fc400078ec0ff */
[----:B------:R-:W-:Y:S01]  /*11050*/  ISETP.GE.AND P3, PT, R0, UR4, PT ;  /* 0x0000000400007c0c */ /* 0x000fe2000bf66270 */
[----:B------:R-:W-:Y:S01]  /*11060*/  VIADD R34, R98, 0x60 ;  /* 0x0000006062227836 */ /* 0x000fe20000000000 */
[----:B0-----:R-:W-:Y:S01]  /*11070*/  @!P1 LOP3.LUT R11, R16, 0xfffffffe, RZ, 0xc0, !PT ;  /* 0xfffffffe100b9812 */ /* 0x001fe200078ec0ff */
[----:B------:R-:W-:Y:S01]  /*11080*/  @!P5 IMAD.WIDE R6, R29, 0x4, R14 ;  /* 0x000000041d06d825 */ /* 0x000fe200078e020e */
[----:B------:R0:W-:Y:S02]  /*11090*/  @!P4 ST.E.64 desc[UR36][R26.64], R4 ;  /* 0x000000041a00c985 */ /* 0x0001e4000c101b24 */
[----:B------:R-:W-:Y:S01]  /*110a0*/  ISETP.GE.AND P4, PT, R34, UR4, PT ;  /* 0x0000000422007c0c */ /* 0x000fe2000bf86270 */
[C---:B------:R-:W-:Y:S01]  /*110b0*/  VIADD R16, R98.reuse, 0x70 ;  /* 0x0000007062107836 */ /* 0x040fe20000000000 */
[----:B------:R2:W-:Y:S01]  /*110c0*/  @!P5 ST.E.64 desc[UR36][R6.64], R56 ;  /* 0x000000380600d985 */ /* 0x0005e2000c101b24 */
[----:B-1----:R-:W-:Y:S01]  /*110d0*/  VIADD R12, R98, 0x68 ;  /* 0x00000068620c7836 */ /* 0x002fe20000000000 */
[----:B------:R-:W-:-:S03]  /*110e0*/  @!P2 LEA.HI R28, R28, R28, RZ, 0x1 ;  /* 0x0000001c1c1ca211 */ /* 0x000fc600078f08ff */
[----:B------:R-:W-:Y:S02]  /*110f0*/  @!P3 LEA.HI R0, R0, R0, RZ, 0x1 ;  /* 0x000000000000b211 */ /* 0x000fe400078f08ff */
[----:B------:R-:W-:Y:S02]  /*11100*/  ISETP.GE.AND P5, PT, R12, UR4, PT ;  /* 0x000000040c007c0c */ /* 0x000fe4000bfa6270 */
[----:B------:R-:W-:Y:S01]  /*11110*/  @!P3 LOP3.LUT R13, R0, 0xfffffffe, RZ, 0xc0, !PT ;  /* 0xfffffffe000db812 */ /* 0x000fe200078ec0ff */
[----:B0-----:R-:W-:Y:S01]  /*11120*/  @!P1 IMAD.WIDE R4, R11, 0x4, R14 ;  /* 0x000000040b049825 */ /* 0x001fe200078e020e */
[----:B------:R-:W-:-:S03]  /*11130*/  @!P4 LEA.HI R34, R34, R34, RZ, 0x1 ;  /* 0x000000222222c211 */ /* 0x000fc600078f08ff */
[--C-:B------:R-:W-:Y:S01]  /*11140*/  @!P0 IMAD.WIDE R10, R49, 0x4, R14.reuse ;  /* 0x00000004310a8825 */ /* 0x100fe200078e020e */
[----:B------:R0:W-:Y:S01]  /*11150*/  @!P1 ST.E.64 desc[UR36][R4.64], R58 ;  /* 0x0000003a04009985 */ /* 0x0001e2000c101b24 */
[----:B------:R-:W-:Y:S02]  /*11160*/  ISETP.GE.AND P1, PT, R16, UR4, PT ;  /* 0x0000000410007c0c */ /* 0x000fe4000bf26270 */
[----:B------:R-:W-:Y:S01]  /*11170*/  VIADD R26, R98, 0x78 ;  /* 0x00000078621a7836 */ /* 0x000fe20000000000 */
[----:B------:R1:W-:Y:S01]  /*11180*/  @!P0 ST.E.64 desc[UR36][R10.64], R60 ;  /* 0x0000003c0a008985 */ /* 0x0003e2000c101b24 */
[----:B--2---:R-:W-:Y:S01]  /*11190*/  @!P2 LOP3.LUT R7, R28, 0xfffffffe, RZ, 0xc0, !PT ;  /* 0xfffffffe1c07a812 */ /* 0x004fe200078ec0ff */
[----:B------:R-:W-:Y:S01]  /*111a0*/  VIADD R0, R98, 0x80 ;  /* 0x0000008062007836 */ /* 0x000fe20000000000 */
[----:B------:R-:W-:Y:S02]  /*111b0*/  @!P5 LEA.HI R12, R12, R12, RZ, 0x1 ;  /* 0x0000000c0c0cd211 */ /* 0x000fe400078f08ff */
[----:B------:R-:W-:Y:S01]  /*111c0*/  ISETP.GE.AND P0, PT, R26, UR4, PT ;  /* 0x000000041a007c0c */ /* 0x000fe2000bf06270 */
[----:B0-----:R-:W-:-:S04]  /*111d0*/  @!P2 IMAD.WIDE R4, R7, 0x4, R14 ;  /* 0x000000040704a825 */ /* 0x001fc800078e020e */
[----:B------:R-:W-:Y:S02]  /*111e0*/  @!P1 LEA.HI R16, R16, R16, RZ, 0x1 ;  /* 0x0000001010109211 */ /* 0x000fe400078f08ff */
[----:B-1----:R-:W-:Y:S01]  /*111f0*/  @!P4 LOP3.LUT R11, R34, 0xfffffffe, RZ, 0xc0, !PT ;  /* 0xfffffffe220bc812 */ /* 0x002fe200078ec0ff */
[--C-:B------:R-:W-:Y:S01]  /*11200*/  @!P3 IMAD.WIDE R6, R13, 0x4, R14.reuse ;  /* 0x000000040d06b825 */ /* 0x100fe200078e020e */
[----:B------:R-:W-:Y:S01]  /*11210*/  @!P5 LOP3.LUT R13, R12, 0xfffffffe, RZ, 0xc0, !PT ;  /* 0xfffffffe0c0dd812 */ /* 0x000fe200078ec0ff */
[----:B------:R0:W-:Y:S03]  /*11220*/  @!P2 ST.E.64 desc[UR36][R4.64], R62 ;  /* 0x0000003e0400a985 */ /* 0x0001e6000c101b24 */
[----:B------:R-:W-:Y:S01]  /*11230*/  @!P0 LEA.HI R26, R26, R26, RZ, 0x1 ;  /* 0x0000001a1a1a8211 */ /* 0x000fe200078f08ff */
[--C-:B------:R-:W-:Y:S01]  /*11240*/  @!P4 IMAD.WIDE R10, R11, 0x4, R14.reuse ;  /* 0x000000040b0ac825 */ /* 0x100fe200078e020e */
[----:B------:R-:W-:Y:S01]  /*11250*/  @!P1 LOP3.LUT R27, R16, 0xfffffffe, RZ, 0xc0, !PT ;  /* 0xfffffffe101b9812 */ /* 0x000fe200078ec0ff */
[----:B------:R1:W-:Y:S01]  /*11260*/  @!P3 ST.E.64 desc[UR36][R6.64], R64 ;  /* 0x000000400600b985 */ /* 0x0003e2000c101b24 */
[----:B------:R-:W-:Y:S01]  /*11270*/  @!P0 LOP3.LUT R29, R26, 0xfffffffe, RZ, 0xc0, !PT ;  /* 0xfffffffe1a1d8812 */ /* 0x000fe200078ec0ff */
[----:B------:R-:W-:Y:S01]  /*11280*/  @!P5 IMAD.WIDE R12, R13, 0x4, R14 ;  /* 0x000000040d0cd825 */ /* 0x000fe200078e020e */
[----:B------:R-:W-:Y:S01]  /*11290*/  ISETP.GE.AND P2, PT, R0, UR4, PT ;  /* 0x0000000400007c0c */ /* 0x000fe2000bf46270 */
[----:B------:R2:W-:Y:S02]  /*112a0*/  @!P4 ST.E.64 desc[UR36][R10.64], R30 ;  /* 0x0000001e0a00c985 */ /* 0x0005e4000c101b24 */
[----:B------:R-:W-:-:S02]  /*112b0*/  VIADD R16, R98, 0x88 ;  /* 0x0000008862107836 */ /* 0x000fc40000000000 */
[----:B------:R3:W-:Y:S01]  /*112c0*/  @!P5 ST.E.64 desc[UR36][R12.64], R36 ;  /* 0x000000240c00d985 */ /* 0x0007e2000c101b24 */
[----:B------:R-:W-:Y:S02]  /*112d0*/  VIADD R26, R98, 0xa8 ;  /* 0x000000a8621a7836 */ /* 0x000fe40000000000 */
[--C-:B0-----:R-:W-:Y:S01]  /*112e0*/  @!P1 IMAD.WIDE R4, R27, 0x4, R14.reuse ;  /* 0x000000041b049825 */ /* 0x101fe200078e020e */
[----:B------:R-:W-:Y:S02]  /*112f0*/  ISETP.GE.AND P3, PT, R16, UR4, PT ;  /* 0x0000000410007c0c */ /* 0x000fe4000bf66270 */
[----:B------:R-:W-:Y:S01]  /*11300*/  ISETP.GE.AND P5, PT, R26, UR4, PT ;  /* 0x000000041a007c0c */ /* 0x000fe2000bfa6270 */
[----:B-1----:R-:W-:Y:S01]  /*11310*/  @!P0 IMAD.WIDE R6, R29, 0x4, R14 ;  /* 0x000000041d068825 */ /* 0x002fe200078e020e */
[----:B------:R0:W-:Y:S01]  /*11320*/  @!P1 ST.E.64 desc[UR36][R4.64], R40 ;  /* 0x0000002804009985 */ /* 0x0001e2000c101b24 */
[----:B------:R-:W-:Y:S02]  /*11330*/  @!P2 LEA.HI R0, R0, R0, RZ, 0x1 ;  /* 0x000000000000a211 */ /* 0x000fe400078f08ff */
[C---:B--2---:R-:W-:Y:S01]  /*11340*/  VIADD R10, R98.reuse, 0x90 ;  /* 0x00000090620a7836 */ /* 0x044fe20000000000 */
[----:B------:R1:W-:Y:S01]  /*11350*/  @!P0 ST.E.64 desc[UR36][R6.64], R44 ;  /* 0x0000002c06008985 */ /* 0x0003e2000c101b24 */
[----:B------:R-:W-:Y:S01]  /*11360*/  VIADD R27, R98, 0xb0 ;  /* 0x000000b0621b7836 */ /* 0x000fe20000000000 */
[----:B------:R-:W-:Y:S01]  /*11370*/  @!P2 LOP3.LUT R11, R0, 0xfffffffe, RZ, 0xc0, !PT ;  /* 0xfffffffe000ba812 */ /* 0x000fe200078ec0ff */
[----:B---3--:R-:W-:Y:S01]  /*11380*/  VIADD R12, R98, 0x98 ;  /* 0x00000098620c7836 */ /* 0x008fe20000000000 */
[----:B------:R-:W-:Y:S01]  /*11390*/  ISETP.GE.AND P1, PT, R10, UR4, PT ;  /* 0x000000040a007c0c */ /* 0x000fe2000bf26270 */
[C---:B------:R-:W-:Y:S01]  /*113a0*/  VIADD R13, R98.reuse, 0xa0 ;  /* 0x000000a0620d7836 */ /* 0x040fe20000000000 */
[----:B------:R-:W-:Y:S01]  /*113b0*/  ISETP.GE.AND P6, PT, R27, UR4, PT ;  /* 0x000000041b007c0c */ /* 0x000fe2000bfc6270 */
[----:B------:R-:W-:Y:S01]  /*113c0*/  VIADD R98, R98, 0xb8 ;  /* 0x000000b862627836 */ /* 0x000fe20000000000 */
[----:B------:R-:W-:-:S02]  /*113d0*/  ISETP.GE.AND P0, PT, R12, UR4, PT ;  /* 0x000000040c007c0c */ /* 0x000fc4000bf06270 */
[----:B------:R-:W-:Y:S01]  /*113e0*/  ISETP.GE.AND P4, PT, R13, UR4, PT ;  /* 0x000000040d007c0c */ /* 0x000fe2000bf86270 */
[--C-:B0-----:R-:W-:Y:S01]  /*113f0*/  @!P2 IMAD.WIDE R4, R11, 0x4, R14.reuse ;  /* 0x000000040b04a825 */ /* 0x101fe200078e020e */
[----:B------:R-:W-:Y:S02]  /*11400*/  @!P3 LEA.HI R16, R16, R16, RZ, 0x1 ;  /* 0x000000101010b211 */ /* 0x000fe400078f08ff */
[----:B------:R-:W-:Y:S02]  /*11410*/  @!P5 LEA.HI R26, R26, R26, RZ, 0x1 ;  /* 0x0000001a1a1ad211 */ /* 0x000fe400078f08ff */
[----:B-1----:R-:W-:Y:S01]  /*11420*/  @!P3 LOP3.LUT R7, R16, 0xfffffffe, RZ, 0xc0, !PT ;  /* 0xfffffffe1007b812 */ /* 0x002fe200078ec0ff */
[----:B------:R0:W-:Y:S01]  /*11430*/  @!P2 ST.E.64 desc[UR36][R4.64], R18 ;  /* 0x000000120400a985 */ /* 0x0001e2000c101b24 */
[----:B------:R-:W-:Y:S02]  /*11440*/  @!P1 LEA.HI R10, R10, R10, RZ, 0x1 ;  /* 0x0000000a0a0a9211 */ /* 0x000fe400078f08ff */
[----:B------:R-:W-:Y:S01]  /*11450*/  @!P6 LEA.HI R16, R27, R27, RZ, 0x1 ;  /* 0x0000001b1b10e211 */ /* 0x000fe200078f08ff */
[----:B------:R-:W-:Y:S01]  /*11460*/  @!P3 IMAD.WIDE R6, R7, 0x4, R14 ;  /* 0x000000040706b825 */ /* 0x000fe200078e020e */
[----:B------:R-:W-:-:S02]  /*11470*/  @!P0 LEA.HI R12, R12, R12, RZ, 0x1 ;  /* 0x0000000c0c0c8211 */ /* 0x000fc400078f08ff */
[----:B------:R-:W-:Y:S02]  /*11480*/  @!P4 LEA.HI R0, R13, R13, RZ, 0x1 ;  /* 0x0000000d0d00c211 */ /* 0x000fe400078f08ff */
[----:B------:R-:W-:Y:S01]  /*11490*/  @!P1 LOP3.LUT R11, R10, 0xfffffffe, RZ, 0xc0, !PT ;  /* 0xfffffffe0a0b9812 */ /* 0x000fe200078ec0ff */
[----:B------:R1:W-:Y:S01]  /*114a0*/  @!P3 ST.E.64 desc[UR36][R6.64], R42 ;  /* 0x0000002a0600b985 */ /* 0x0003e2000c101b24 */
[----:B------:R-:W-:Y:S02]  /*114b0*/  @!P0 LOP3.LUT R13, R12, 0xfffffffe, RZ, 0xc0, !PT ;  /* 0xfffffffe0c0d8812 */ /* 0x000fe400078ec0ff */
[----:B------:R-:W-:Y:S01]  /*114c0*/  @!P4 LOP3.LUT R27, R0, 0xfffffffe, RZ, 0xc0, !PT ;  /* 0xfffffffe001bc812 */ /* 0x000fe200078ec0ff */
[--C-:B------:R-:W-:Y:S01]  /*114d0*/  @!P1 IMAD.WIDE R10, R11, 0x4, R14.reuse ;  /* 0x000000040b0a9825 */ /* 0x100fe200078e020e */
[----:B0-----:R-:W-:Y:S02]  /*114e0*/  @!P5 LOP3.LUT R19, R26, 0xfffffffe, RZ, 0xc0, !PT ;  /* 0xfffffffe1a13d812 */ /* 0x001fe400078ec0ff */
[----:B------:R-:W-:Y:S01]  /*114f0*/  @!P6 LOP3.LUT R29, R16, 0xfffffffe, RZ, 0xc0, !PT ;  /* 0xfffffffe101de812 */ /* 0x000fe200078ec0ff */
[--C-:B------:R-:W-:Y:S01]  /*11500*/  @!P0 IMAD.WIDE R12, R13, 0x4, R14.reuse ;  /* 0x000000040d0c8825 */ /* 0x100fe200078e020e */
[----:B------:R0:W-:Y:S03]  /*11510*/  @!P1 ST.E.64 desc[UR36][R10.64], R20 ;  /* 0x000000140a009985 */ /* 0x0001e6000c101b24 */
[----:B------:R-:W-:Y:S01]  /*11520*/  @!P4 IMAD.WIDE R4, R27, 0x4, R14 ;  /* 0x000000041b04c825 */ /* 0x000fe200078e020e */
[----:B------:R0:W-:Y:S01]  /*11530*/  @!P0 ST.E.64 desc[UR36][R12.64], R32 ;  /* 0x000000200c008985 */ /* 0x0001e2000c101b24 */
[----:B------:R-:W-:-:S02]  /*11540*/  ISETP.GE.AND P0, PT, R98, UR4, PT ;  /* 0x0000000462007c0c */ /* 0x000fc4000bf06270 */
[--C-:B-1----:R-:W-:Y:S01]  /*11550*/  @!P5 IMAD.WIDE R6, R19, 0x4, R14.reuse ;  /* 0x000000041306d825 */ /* 0x102fe200078e020e */
[----:B------:R0:W-:Y:S03]  /*11560*/  @!P4 ST.E.64 desc[UR36][R4.64], R22 ;  /* 0x000000160400c985 */ /* 0x0001e6000c101b24 */
[----:B------:R-:W-:Y:S01]  /*11570*/  @!P6 IMAD.WIDE R18, R29, 0x4, R14 ;  /* 0x000000041d12e825 */ /* 0x000fe200078e020e */
[----:B------:R0:W-:Y:S04]  /*11580*/  @!P5 ST.E.64 desc[UR36][R6.64], R24 ;  /* 0x000000180600d985 */ /* 0x0001e8000c101b24 */
[----:B------:R0:W-:Y:S02]  /*11590*/  @!P6 ST.E.64 desc[UR36][R18.64], R2 ;  /* 0x000000021200e985 */ /* 0x0001e4000c101b24 */
[----:B------:R-:W-:Y:S05]  /*115a0*/  @P0 BRA `(.L_x_2303) ;  /* 0x0000005000ac0947 */ /* 0x000fea0003800000 */
[----:B------:R-:W-:-:S04]  /*115b0*/  LEA.HI R98, R98, R98, RZ, 0x1 ;  /* 0x0000006262627211 */ /* 0x000fc800078f08ff */
[----:B0-----:R-:W-:-:S05]  /*115c0*/  LOP3.LUT R3, R98, 0xfffffffe, RZ, 0xc0, !PT ;  /* 0xfffffffe62037812 */ /* 0x001fca00078ec0ff */
[----:B------:R-:W-:-:S05]  /*115d0*/  IMAD.WIDE R14, R3, 0x4, R14 ;  /* 0x00000004030e7825 */ /* 0x000fca00078e020e */
[----:B------:R0:W-:Y:S01]  /*115e0*/  ST.E.64 desc[UR36][R14.64], R8 ;  /* 0x000000080e007985 */ /* 0x0001e2000c101b24 */
[----:B------:R-:W-:Y:S05]  /*115f0*/  BRA `(.L_x_2303) ;  /* 0x0000005000987947 */ /* 0x000fea0003800000 */
.L_x_2342:
        /* <DEDUP_REMOVED lines=12> */
[----:B------:R-:W0:Y:S01]  /*116c0*/  S2UR UR10, SR_CTAID.Z ;  /* 0x00000000000a79c3 */ /* 0x000e220000002700 */
[----:B------:R-:W-:Y:S01]  /*116d0*/  ISETP.NE.AND P0, PT, R6, 0x1, PT ;  /* 0x000000010600780c */ /* 0x000fe20003f05270 */
[----:B------:R-:W-:Y:S01]  /*116e0*/  USHF.R.S32.HI UR6, URZ, 0x1f, UR57 ;  /* 0x0000001f3f067899 */ /* 0x000fe20008011439 */
[----:B------:R-:W-:Y:S01]  /*116f0*/  IMAD.MOV.U32 R5, RZ, RZ, R0 ;  /* 0x000000ffff057224 */ /* 0x000fe200078e0000 */
[----:B------:R-:W-:Y:S02]  /*11700*/  ULDC.64 UR8, c[0x0][0xbd0] ;  /* 0x0002f40000087ab9 */ /* 0x000fe40000000a00 */
[----:B------:R-:W-:Y:S02]  /*11710*/  UIMAD UR6, UR6, UR8, URZ ;  /* 0x00000008060672a4 */ /* 0x000fe4000f8e023f */
[----:B------:R-:W1:Y:S01]  /*11720*/  LDC.64 R10, c[0x0][0xbd8] ;  /* 0x0002f600ff0a7b82 */ /* 0x000e620000000a00 */
[----:B------:R-:W-:Y:S02]  /*11730*/  UIMAD.WIDE.U32 UR4, UR57, UR8, URZ ;  /* 0x00000008390472a5 */ /* 0x000fe4000f8e003f */
[----:B------:R-:W-:-:S04]  /*11740*/  UIMAD UR6, UR57, UR9, UR6 ;  /* 0x00000009390672a4 */ /* 0x000fc8000f8e0206 */
[----:B------:R-:W-:Y:S01]  /*11750*/  UIADD3 UR6, UR5, UR6, URZ ;  /* 0x0000000605067290 */ /* 0x000fe2000fffe03f */
[----:B------:R-:W3:Y:S01]  /*11760*/  @P0 LDC R7, c[0x0][0xbec] ;  /* 0x0002fb00ff070b82 */ /* 0x000ee20000000800 */
[----:B------:R-:W-:Y:S02]  /*11770*/  IMAD.U32 R3, RZ, RZ, UR5 ;  /* 0x00000005ff037e24 */ /* 0x000fe4000f8e00ff */
[----:B------:R-:W-:Y:S01]  /*11780*/  IMAD.U32 R2, RZ, RZ, UR4 ;  /* 0x00000004ff027e24 */ /* 0x000fe2000f8e00ff */
[----:B------:R-:W-:Y:S01]  /*11790*/  ULDC.64 UR4, c[0x0][0xbe0] ;  /* 0x0002f80000047ab9 */ /* 0x000fe20000000a00 */
[----:B------:R-:W-:Y:S01]  /*117a0*/  IMAD.U32 R3, RZ, RZ, UR6 ;  /* 0x00000006ff037e24 */ /* 0x000fe2000f8e00ff */
[----:B0-----:R-:W-:Y:S02]  /*117b0*/  USHF.R.S32.HI UR10, URZ, 0x1f, UR10 ;  /* 0x0000001f3f0a7899 */ /* 0x001fe4000801140a */
[----:B------:R-:W0:Y:S04]  /*117c0*/  @P0 LDC R9, c[0x0][0xbf0] ;  /* 0x0002fc00ff090b82 */ /* 0x000e280000000800 */
[----:B-1----:R-:W-:-:S04]  /*117d0*/  IMAD R12, R10, UR10, RZ ;  /* 0x0000000a0a0c7c24 */ /* 0x002fc8000f8e02ff */
[----:B------:R-:W1:Y:S01]  /*117e0*/  S2UR UR7, SR_CTAID.Y ;  /* 0x00000000000779c3 */ /* 0x000e620000002600 */
[----:B---3--:R-:W-:-:S07]  /*117f0*/  @P0 IMAD.HI.U32 R4, R0, R7, RZ ;  /* 0x0000000700040227 */ /* 0x008fce00078e00ff */
[----:B------:R-:W1:Y:S01]  /*11800*/  LDC R8, c[0x0][0xc50] ;  /* 0x00031400ff087b82 */ /* 0x000e620000000800 */
[----:B------:R-:W-:-:S07]  /*11810*/  IMAD R7, RZ, RZ, -UR57 ;  /* 0x80000039ff077e24 */ /* 0x000fce000f8e02ff */
[----:B------:R-:W3:Y:S01]  /*11820*/  S2UR UR10, SR_CTAID.Z ;  /* 0x00000000000a79c3 */ /* 0x000ee20000002700 */
[----:B0-----:R-:W-:Y:S01]  /*11830*/  @P0 SHF.R.U32.HI R5, RZ, R9, R4 ;  /* 0x00000009ff050219 */ /* 0x001fe20000011604 */
[----:B-1----:R-:W-:-:S04]  /*11840*/  IMAD R9, R8, R7, UR7 ;  /* 0x0000000708097e24 */ /* 0x002fc8000f8e0207 */
[----:B------:R-:W-:Y:S01]  /*11850*/  IMAD.MOV R7, RZ, RZ, -R5 ;  /* 0x000000ffff077224 */ /* 0x000fe200078e0a05 */
[----:B------:R-:W-:-:S03]  /*11860*/  SHF.R.S32.HI R4, RZ, 0x1f, R9 ;  /* 0x0000001fff047819 */ /* 0x000fc60000011409 */
[----:B------:R-:W-:Y:S02]  /*11870*/  IMAD R7, R6, R7, R0 ;  /* 0x0000000706077224 */ /* 0x000fe400078e0200 */
[----:B---3--:R-:W-:Y:S02]  /*11880*/  IMAD R11, R11, UR10, R12 ;  /* 0x0000000a0b0b7c24 */ /* 0x008fe4000f8e020c */
[----:B------:R-:W-:Y:S01]  /*11890*/  IMAD.WIDE.U32 R2, R10, UR10, R2 ;  /* 0x0000000a0a027c25 */ /* 0x000fe2000f8e0002 */
[----:B------:R-:W-:-:S03]  /*118a0*/  SHF.R.S32.HI R0, RZ, 0x1f, R7 ;  /* 0x0000001fff007819 */ /* 0x000fc60000011407 */
[----:B------:R-:W-:Y:S02]  /*118b0*/  IMAD.IADD R3, R11, 0x1, R3 ;  /* 0x000000010b037824 */ /* 0x000fe400078e0203 */
[----:B------:R-:W-:Y:S02]  /*118c0*/  IMAD R4, R4, UR4, RZ ;  /* 0x0000000404047c24 */ /* 0x000fe4000f8e02ff */
[----:B------:R-:W-:-:S04]  /*118d0*/  IMAD.WIDE.U32 R2, R9, UR4, R2 ;  /* 0x0000000409027c25 */ /* 0x000fc8000f8e0002 */
[----:B------:R-:W-:Y:S01]  /*118e0*/  IMAD R4, R9, UR5, R4 ;  /* 0x0000000509047c24 */ /* 0x000fe2000f8e0204 */
[----:B------:R-:W-:Y:S01]  /*118f0*/  SHF.R.S32.HI R9, RZ, 0x1f, R5 ;  /* 0x0000001fff097819 */ /* 0x000fe20000011405 */
[----:B------:R-:W-:Y:S01]  /*11900*/  ULDC.64 UR4, c[0x0][0xbc8] ;  /* 0x0002f20000047ab9 */ /* 0x000fe20000000a00 */
[----:B------:R-:W-:Y:S01]  /*11910*/  IADD3 R2, P0, R5, R2, RZ ;  /* 0x0000000205027210 */ /* 0x000fe20007f1e0ff */
[----:B------:R-:W-:-:S03]  /*11920*/  IMAD R0, R0, UR4, RZ ;  /* 0x0000000400007c24 */ /* 0x000fc6000f8e02ff */
[----:B------:R-:W-:Y:S01]  /*11930*/  IADD3.X R3, R9, R3, R4, P0, !PT ;  /* 0x0000000309037210 */ /* 0x000fe200007fe404 */
        /* <DEDUP_REMOVED lines=9> */
.L_x_2301:
[----:B------:R-:W-:-:S08]  /*119d0*/  NOP ;  /* 0x0000000000007918 */ /* 0x000fd00000000000 */
[----:B0-----:R-:W0:-:S00]  /*119e0*/  USETMAXREG.DEALLOC.CTAPOOL 0x28 ;  /* 0x00000028000079c8 */ /* 0x001e0000080e0500 */
        /* <DEDUP_REMOVED lines=16> */
.L_x_2345:
[----:B------:R-:W-:Y:S01]  /*11af0*/  ULDC UR43, c[0x0][0xc50] ;  /* 0x00031400002b7ab9 */ /* 0x000fe20000000800 */
[----:B------:R-:W-:Y:S01]  /*11b00*/  UMOV UR41, UR6 ;  /* 0x0000000600297c82 */ /* 0x000fe20008000000 */
[----:B------:R-:W-:-:S11]  /*11b10*/  UISETP.NE.AND UP0, UPT, UR43, 0x1, UPT ;  /* 0x000000012b00788c */ /* 0x000fd6000bf05270 */
[----:B------:R-:W-:Y:S01]  /*11b20*/  @UP0 ULDC UR4, c[0x0][0xc54] ;  /* 0x0003150000040ab9 */ /* 0x000fe20000000800 */
[----:B------:R-:W-:Y:S01]  /*11b30*/  @UP0 ULDC UR7, c[0x0][0xc58] ;  /* 0x0003160000070ab9 */ /* 0x000fe20000000800 */
[----:B------:R-:W-:-:S04]  /*11b40*/  UIMAD.WIDE.U32 UR4, UR6, UR4, URZ ;  /* 0x00000004060472a5 */ /* 0x000fc8000f8e003f */
[----:B------:R-:W-:-:S12]  /*11b50*/  @UP0 USHF.R.U32.HI UR41, URZ, UR7, UR5 ;  /* 0x000000073f290299 */ /* 0x000fd80008011605 */
.L_x_2346:
        /* <DEDUP_REMOVED lines=8> */
[----:B------:R-:W-:Y:S01]  /*11be0*/  ULDC UR4, c[0x0][0x448] ;  /* 0x0001120000047ab9 */ /* 0x000fe20000000800 */
[----:B------:R-:W-:Y:S01]  /*11bf0*/  ULDC UR7, c[0x0][0x2f0] ;  /* 0x0000bc0000077ab9 */ /* 0x000fe20000000800 */
[----:B------:R-:W-:-:S05]  /*11c00*/  IMAD.MOV.U32 R17, RZ, RZ, RZ ;  /* 0x000000ffff117224 */ /* 0x000fca00078e00ff */
[----:B------:R-:W1:Y:S01]  /*11c10*/  S2UR UR47, SR_CTAID.X ;  /* 0x00000000002f79c3 */ /* 0x000e620000002500 */
[----:B------:R-:W-:Y:S01]  /*11c20*/  UISETP.NE.AND UP1, UPT, UR4, 0x1, UPT ;  /* 0x000000010400788c */ /* 0x000fe2000bf25270 */
[----:B------:R-:W-:Y:S02]  /*11c30*/  ULDC UR8, c[0x0][0x288] ;  /* 0x0000a20000087ab9 */ /* 0x000fe40000000800 */
[----:B------:R-:W-:Y:S02]  /*11c40*/  ULDC.64 UR4, c[0x0][0x418] ;  /* 0x0001060000047ab9 */ /* 0x000fe40000000a00 */
[----:B------:R-:W-:-:S03]  /*11c50*/  UISETP.NE.U32.AND UP0, UPT, UR4, URZ, UPT ;  /* 0x0000003f0400728c */ /* 0x000fc6000bf05070 */
[----:B------:R-:W-:Y:S01]  /*11c60*/  ULDC UR4, c[0x0][0x424] ;  /* 0x0001090000047ab9 */ /* 0x000fe20000000800 */
[----:B------:R-:W-:-:S03]  /*11c70*/  UISETP.NE.AND.EX UP0, UPT, UR5, URZ, UPT, UP0 ;  /* 0x0000003f0500728c */ /* 0x000fc6000bf05300 */
[----:B------:R-:W-:Y:S01]  /*11c80*/  @UP1 ULDC UR5, c[0x0][0x44c] ;  /* 0x0001130000051ab9 */ /* 0x000fe20000000800 */
[----:B0-----:R-:W-:Y:S01]  /*11c90*/  ISETP.NE.U32.AND P0, PT, R2, RZ, PT ;  /* 0x000000ff0200720c */ /* 0x001fe20003f05070 */
[----:B------:R-:W-:-:S03]  /*11ca0*/  USEL UR38, UR4, 0x1, UP0 ;  /* 0x0000000104267887 */ /* 0x000fc60008000000 */
[----:B------:R-:W-:Y:S01]  /*11cb0*/  ISETP.NE.AND.EX P0, PT, R3, RZ, PT, P0 ;  /* 0x000000ff0300720c */ /* 0x000fe20003f05300 */
[----:B-1----:R-:W-:Y:S02]  /*11cc0*/  ULEA UR6, UR47, 0x7f, 0x7 ;  /* 0x0000007f2f067891 */ /* 0x002fe4000f8e383f */
[----:B------:R-:W-:Y:S02]  /*11cd0*/  UIMAD UR38, UR38, UR7, URZ ;  /* 0x00000007262672a4 */ /* 0x000fe4000f8e023f */
[----:B------:R-:W-:Y:S01]  /*11ce0*/  UIMAD.WIDE.U32 UR4, UR6, UR5, URZ ;  /* 0x00000005060472a5 */ /* 0x000fe2000f8e003f */
[----:B------:R-:W-:-:S03]  /*11cf0*/  @UP1 ULDC UR7, c[0x0][0x450] ;  /* 0x0001140000071ab9 */ /* 0x000fc60000000800 */
[----:B------:R-:W-:-:S04]  /*11d00*/  @UP1 USHF.R.U32.HI UR6, URZ, UR7, UR5 ;  /* 0x000000073f061299 */ /* 0x000fc80008011605 */
[----:B------:R-:W0:Y:S01]  /*11d10*/  @P0 LDC.64 R2, c[0x0][0xa28] ;  /* 0x00028a00ff020b82 */ /* 0x000e220000000a00 */
[----:B------:R-:W-:Y:S02]  /*11d20*/  UIADD3 UR5, UR38, 0xa0, -UR8 ;  /* 0x000000a026057890 */ /* 0x000fe4000fffe808 */
[----:B------:R-:W-:Y:S02]  /*11d30*/  UIADD3 UR4, UR38, 0x9f, URZ ;  /* 0x0000009f26047890 */ /* 0x000fe4000fffe03f */
[----:B------:R-:W-:Y:S02]  /*11d40*/  UIADD3 UR6, UR5, UR6, URZ ;  /* 0x0000000605067290 */ /* 0x000fe4000fffe03f */
[----:B------:R-:W-:Y:S02]  /*11d50*/  UIMAD.WIDE UR4, UR4, 0x66666667, URZ ;  /* 0x66666667040478a5 */ /* 0x000fe4000f8e023f */
[----:B------:R-:W-:Y:S02]  /*11d60*/  UIMAD.WIDE UR6, UR6, 0x66666667, URZ ;  /* 0x66666667060678a5 */ /* 0x000fe4000f8e023f */
[----:B------:R-:W-:-:S02]  /*11d70*/  USHF.R.U32.HI UR42, URZ, 0x1f, UR5 ;  /* 0x0000001f3f2a7899 */ /* 0x000fc40008011605 */
[----:B------:R-:W-:Y:S02]  /*11d80*/  USHF.R.U32.HI UR44, URZ, 0x1f, UR7 ;  /* 0x0000001f3f2c7899 */ /* 0x000fe40008011607 */
[----:B------:R-:W-:Y:S02]  /*11d90*/  ULEA.HI.SX32 UR42, UR5, UR42, 0x1a ;  /* 0x0000002a052a7291 */ /* 0x000fe4000f8fd23f */
[----:B------:R-:W-:-:S04]  /*11da0*/  ULEA.HI.SX32 UR44, UR7, UR44, 0x1a ;  /* 0x0000002c072c7291 */ /* 0x000fc8000f8fd23f */
[----:B------:R-:W-:Y:S02]  /*11db0*/  UISETP.LT.AND UP0, UPT, UR42, UR44, UPT ;  /* 0x0000002c2a00728c */ /* 0x000fe4000bf01270 */
[----:B------:R-:W-:Y:S01]  /*11dc0*/  UP2UR UR48, UPR, URZ, 0x2 ;  /* 0x000000023f307883 */ /* 0x000fe20008000000 */
[----:B0-----:R-:W-:Y:S01]  /*11dd0*/  @P0 IMAD.WIDE R2, R28, 0x4, R2 ;  /* 0x000000041c020825 */ /* 0x001fe200078e0202 */
[----:B------:R-:W-:-:S04]  /*11de0*/  USEL UR11, UR42, UR44, UP0 ;  /* 0x0000002c2a0b7287 */ /* 0x000fc80008000000 */
[----:B------:R-:W-:Y:S01]  /*11df0*/  UISETP.GE.AND UP1, UPT, UR11, 0x1, UPT ;  /* 0x000000010b00788c */ /* 0x000fe2000bf26270 */
[----:B------:R0:W5:Y:S01]  /*11e00*/  @P0 LDG.E R17, desc[UR36][R2.64] ;  /* 0x0000002402110981 */ /* 0x000162000c1e1900 */
[----:B------:R-:W-:Y:S02]  /*11e10*/  USHF.R.U32.HI UR9, URZ, 0x10, UR43 ;  /* 0x000000103f097899 */ /* 0x000fe4000801162b */
[----:B------:R-:W-:Y:S02]  /*11e20*/  ULOP3.LUT UR43, UR43, 0xffff, URZ, 0xc0, !UPT ;  /* 0x0000ffff2b2b7892 */ /* 0x000fe4000f8ec03f */
[----:B------:R-:W-:Y:S01]  /*11e30*/  PLOP3.LUT P0, PT, PT, PT, UP1, 0x80, 0x0 ;  /* 0x000000000000781c */ /* 0x000fe20003f0f018 */
[----:B------:R-:W-:Y:S01]  /*11e40*/  UISETP.NE.AND UP0, UPT, UR9, URZ, UPT ;  /* 0x0000003f0900728c */ /* 0x000fe2000bf05270 */
[----:B------:R-:W-:-:S10]  /*11e50*/  UMOV UR40, URZ ;  /* 0x0000003f00287c82 */ /* 0x000fd40008000000 */
[----:B------:R-:W-:Y:S01]  /*11e60*/  @!UP0 ULDC UR9, c[0x0][0x9f0] ;  /* 0x00027c0000098ab9 */ /* 0x000fe20000000800 */
[----:B0-----:R-:W-:Y:S05]  /*11e70*/  @!P0 BRA `(.L_x_2348) ;  /* 0x0000000000788947 */ /* 0x001fea0003800000 */
[----:B------:R-:W-:Y:S01]  /*11e80*/  IABS R0, UR9 ;  /* 0x0000000900007c13 */ /* 0x000fe20008000000 */
[----:B------:R-:W-:Y:S02]  /*11e90*/  UIADD3 UR6, UR9, -0x1, UR11 ;  /* 0xffffffff09067890 */ /* 0x000fe4000fffe00b */
[----:B------:R-:W-:Y:S01]  /*11ea0*/  IABS R4, UR9 ;  /* 0x0000000900047c13 */ /* 0x000fe20008000000 */
[----:B------:R-:W-:Y:S01]  /*11eb0*/  UMOV UR4, URZ ;  /* 0x0000003f00047c82 */ /* 0x000fe20008000000 */
        /* <DEDUP_REMOVED lines=26> */
.L_x_2348:
[----:B------:R-:W-:Y:S02]  /*12060*/  UIMAD UR49, UR43, UR40, URZ ;  /* 0x000000282b3172a4 */ /* 0x000fe4000f8e023f */
[----:B------:R-:W-:Y:S02]  /*12070*/  IMAD.U32 R3, RZ, RZ, UR40 ;  /* 0x00000028ff037e24 */ /* 0x000fe4000f8e00ff */
[----:B------:R-:W-:Y:S02]  /*12080*/  IMAD.MOV.U32 R2, RZ, RZ, 0x1 ;  /* 0x00000001ff027424 */ /* 0x000fe400078e00ff */
        /* <DEDUP_REMOVED lines=31> */
.L_x_2349:
        /* <DEDUP_REMOVED lines=20> */
.L_x_2350:
        /* <DEDUP_REMOVED lines=20> */
.L_x_2351:
        /* <DEDUP_REMOVED lines=18> */
.L_x_2352:
        /* <DEDUP_REMOVED lines=13> */
.L_x_2407:
[----:B------:R-:W2:Y:S01]  /*126f0*/  LDL R0, [R1+0x10] ;  /* 0x0000100001007983 */ /* 0x000ea20000100800 */
[----:B------:R-:W-:Y:S01]  /*12700*/  ISETP.NE.AND P3, PT, R22, 0x1, PT ;  /* 0x000000011600780c */ /* 0x000fe20003f65270 */
[----:B------:R-:W-:Y:S01]  /*12710*/  UMOV UR4, 0xa0 ;  /* 0x000000a000047882 */ /* 0x000fe20000000000 */
[----:B------:R-:W-:Y:S01]  /*12720*/  LOP3.LUT R26, R27, 0x60, R8, 0xf8, !PT ;  /* 0x000000601b1a7812 */ /* 0x000fe200078ef808 */
[----:B------:R-:W-:Y:S01]  /*12730*/  UIMAD UR4, UR50, UR4, -0xa0 ;  /* 0xffffff60320474a4 */ /* 0x000fe2000f8e0204 */
[----:B-----5:R-:W-:Y:S02]  /*12740*/  SHF.R.S32.HI R37, RZ, 0x1f, R32 ;  /* 0x0000001fff257819 */ /* 0x020fe40000011420 */
[----:B------:R-:W-:Y:S02]  /*12750*/  LOP3.LUT R20, R26, 0x80, RZ, 0xfc, !PT ;  /* 0x000000801a147812 */ /* 0x000fe400078efcff */
[----:B------:R-:W-:Y:S01]  /*12760*/  LOP3.LUT R16, R16, 0xffffffdf, RZ, 0xc0, !PT ;  /* 0xffffffdf10107812 */ /* 0x000fe200078ec0ff */
[----:B0-----:R-:W-:-:S02]  /*12770*/  VIADD R2, R26, UR4 ;  /* 0x000000041a027c36 */ /* 0x001fc40008000000 */
[----:B------:R-:W-:Y:S01]  /*12780*/  IMAD.SHL.U32 R19, R19, 0x10, RZ ;  /* 0x0000001013137824 */ /* 0x000fe200078e00ff */
[----:B------:R-:W-:Y:S01]  /*12790*/  STL [R1], R20 ;  /* 0x0000001401007387 */ /* 0x000fe20000100800 */
[----:B------:R-:W0:Y:S01]  /*127a0*/  @P3 LDC R3, c[0x0][0x438] ;  /* 0x00010e00ff033b82 */ /* 0x000e220000000800 */
[C---:B------:R-:W-:Y:S01]  /*127b0*/  ISETP.GE.AND P1, PT, R2.reuse, UR38, PT ;  /* 0x0000002602007c0c */ /* 0x040fe2000bf26270 */
[----:B------:R-:W-:Y:S01]  /*127c0*/  IMAD.IADD R9, R2, 0x1, R17 ;  /* 0x0000000102097824 */ /* 0x000fe200078e0211 */
[----:B------:R-:W-:-:S03]  /*127d0*/  @P3 LOP3.LUT R16, R16, 0x20, RZ, 0xfc, !PT ;  /* 0x0000002010103812 */ /* 0x000fc600078efcff */
[----:B------:R-:W-:Y:S02]  /*127e0*/  IMAD.MOV.U32 R12, RZ, RZ, R9 ;  /* 0x000000ffff0c7224 */ /* 0x000fe400078e0009 */
[----:B------:R-:W1:Y:S08]  /*127f0*/  @P3 LDC R14, c[0x0][0x434] ;  /* 0x00010d00ff0e3b82 */ /* 0x000e700000000800 */
[----:B------:R-:W3:Y:S08]  /*12800*/  @!P1 LDC.64 R6, c[0x0][0x428] ;  /* 0x00010a00ff069b82 */ /* 0x000ef00000000a00 */
[----:B------:R-:W4:Y:S08]  /*12810*/  @!P1 LDC.64 R4, c[0x0][0x418] ;  /* 0x00010600ff049b82 */ /* 0x000f300000000a00 */
[----:B------:R-:W1:Y:S01]  /*12820*/  @P3 LDC R21, c[0x0][0x438] ;  /* 0x00010e00ff153b82 */ /* 0x000e620000000800 */
[----:B------:R-:W-:Y:S01]  /*12830*/  LOP3.LUT R16, R16, 0xfffffff7, RZ, 0xc0, !PT ;  /* 0xfffffff710107812 */ /* 0x000fe200078ec0ff */
[----:B------:R-:W-:Y:S01]  /*12840*/  IMAD.U32 R34, RZ, RZ, UR41 ;  /* 0x00000029ff227e24 */ /* 0x000fe2000f8e00ff */
[----:B------:R-:W-:-:S04]  /*12850*/  LOP3.LUT R30, R8, 0x60, RZ, 0xc0, !PT ;  /* 0x00000060081e7812 */ /* 0x000fc800078ec0ff */
[----:B------:R-:W-:Y:S02]  /*12860*/  SHF.R.S32.HI R34, RZ, 0x1f, R34 ;  /* 0x0000001fff227819 */ /* 0x000fe40000011422 */
[----:B--2---:R-:W-:Y:S02]  /*12870*/  R2UR UR5, R0 ;  /* 0x00000000000572ca */ /* 0x004fe400000e0000 */
[----:B------:R-:W2:Y:S02]  /*12880*/  @P3 LDC R0, c[0x0][0x434] ;  /* 0x00010d00ff003b82 */ /* 0x000ea40000000800 */
[----:B--2---:R-:W-:-:S05]  /*12890*/  @P3 IMAD.HI.U32 R0, R9, R0, RZ ;  /* 0x0000000009003227 */ /* 0x004fca00078e00ff */
[----:B0-----:R-:W-:Y:S01]  /*128a0*/  @P3 SHF.R.U32.HI R12, RZ, R3, R0 ;  /* 0x00000003ff0c3219 */ /* 0x001fe20000011600 */
[----:B---3--:R-:W-:-:S03]  /*128b0*/  @!P1 IMAD R0, R37, R6, RZ ;  /* 0x0000000625009224 */ /* 0x008fc600078e02ff */
[--C-:B------:R-:W-:Y:S01]  /*128c0*/  @!P1 SHF.R.S32.HI R3, RZ, 0x1f, R12.reuse ;  /* 0x0000001fff039819 */ /* 0x100fe2000001140c */
[----:B------:R-:W-:Y:S02]  /*128d0*/  @!P1 IMAD.MOV.U32 R2, RZ, RZ, R12 ;  /* 0x000000ffff029224 */ /* 0x000fe400078e000c */
[C---:B------:R-:W-:Y:S02]  /*128e0*/  @!P1 IMAD R7, R32.reuse, R7, R0 ;  /* 0x0000000720079224 */ /* 0x040fe400078e0200 */
[----:B------:R-:W-:-:S04]  /*128f0*/  @!P1 IMAD.WIDE.U32 R2, R32, R6, R2 ;  /* 0x0000000620029225 */ /* 0x000fc800078e0002 */
[----:B------:R-:W-:Y:S01]  /*12900*/  VIADD R6, R20, UR4 ;  /* 0x0000000414067c36 */ /* 0x000fe20008000000 */
[----:B----4-:R-:W-:Y:S01]  /*12910*/  @!P1 LEA R4, P2, R2, R4, 0x2 ;  /* 0x0000000402049211 */ /* 0x010fe200078410ff */
[----:B------:R-:W-:Y:S02]  /*12920*/  @!P1 IMAD.IADD R0, R3, 0x1, R7 ;  /* 0x0000000103009824 */ /* 0x000fe400078e0207 */
[C---:B------:R-:W-:Y:S01]  /*12930*/  IMAD.IADD R13, R6.reuse, 0x1, R17 ;  /* 0x00000001060d7824 */ /* 0x040fe200078e0211 */
[----:B------:R-:W-:Y:S02]  /*12940*/  ISETP.GE.AND P0, PT, R6, UR38, PT ;  /* 0x0000002606007c0c */ /* 0x000fe4000bf06270 */
[----:B------:R-:W-:Y:S01]  /*12950*/  @!P1 LEA.HI.X R5, R2, R5, R0, 0x2, P2 ;  /* 0x0000000502059211 */ /* 0x000fe200010f1400 */
[----:B-1----:R-:W-:Y:S01]  /*12960*/  @P3 IMAD.HI.U32 R0, R13, R14, RZ ;  /* 0x0000000e0d003227 */ /* 0x002fe200078e00ff */
[----:B------:R-:W-:-:S03]  /*12970*/  ISETP.GT.U32.OR P0, PT, R20, 0x9f, P0 ;  /* 0x0000009f1400780c */ /* 0x000fc60000704470 */
[----:B------:R-:W-:Y:S01]  /*12980*/  IMAD.MOV.U32 R15, RZ, RZ, R13 ;  /* 0x000000ffff0f7224 */ /* 0x000fe200078e000d */
[----:B------:R-:W-:-:S09]  /*12990*/  @P3 SHF.R.U32.HI R15, RZ, R21, R0 ;  /* 0x00000015ff0f3219 */ /* 0x000fd20000011600 */
[----:B------:R-:W0:Y:S01]  /*129a0*/  @!P0 LDC.64 R10, c[0x0][0x428] ;  /* 0x00010a00ff0a8b82 */ /* 0x000e220000000a00 */
[--C-:B------:R-:W-:Y:S01]  /*129b0*/  @!P0 SHF.R.S32.HI R3, RZ, 0x1f, R15.reuse ;  /* 0x0000001fff038819 */ /* 0x100fe2000001140f */
[----:B------:R-:W-:-:S06]  /*129c0*/  @!P0 IMAD.MOV.U32 R2, RZ, RZ, R15 ;  /* 0x000000ffff028224 */ /* 0x000fcc00078e000f */
[----:B------:R-:W1:Y:S01]  /*129d0*/  @!P0 LDC.64 R6, c[0x0][0x418] ;  /* 0x00010600ff068b82 */ /* 0x000e620000000a00 */
[-C--:B0-----:R-:W-:Y:S02]  /*129e0*/  @!P0 IMAD R0, R37, R10.reuse, RZ ;  /* 0x0000000a25008224 */ /* 0x081fe400078e02ff */
[----:B------:R-:W-:-:S04]  /*129f0*/  @!P0 IMAD.WIDE.U32 R2, R32, R10, R2 ;  /* 0x0000000a20028225 */ /* 0x000fc800078e0002 */
[----:B------:R-:W-:Y:S01]  /*12a00*/  @!P0 IMAD R11, R32, R11, R0 ;  /* 0x0000000b200b8224 */ /* 0x000fe200078e0200 */
[----:B-1----:R-:W-:-:S03]  /*12a10*/  @!P0 LEA R6, P2, R2, R6, 0x2 ;  /* 0x0000000602068211 */ /* 0x002fc600078410ff */
[----:B------:R-:W-:-:S05]  /*12a20*/  @!P0 IMAD.IADD R0, R11, 0x1, R3 ;  /* 0x000000010b008824 */ /* 0x000fca00078e0203 */
[----:B------:R-:W-:Y:S01]  /*12a30*/  @!P0 LEA.HI.X R7, R2, R7, R0, 0x2, P2 ;  /* 0x0000000702078211 */ /* 0x000fe200010f1400 */
[----:B------:R-:W-:Y:S02]  /*12a40*/  IMAD.MOV.U32 R0, RZ, RZ, RZ ;  /* 0x000000ffff007224 */ /* 0x000fe400078e00ff */
[----:B------:R-:W-:-:S04]  /*12a50*/  IMAD.MOV R2, RZ, RZ, -R12 ;  /* 0x000000ffff027224 */ /* 0x000fc800078e0a0c */
[----:B------:R0:W5:Y:S01]  /*12a60*/  @!P1 LDG.E R0, desc[UR36][R4.64] ;  /* 0x0000002404009981 */ /* 0x000162000c1e1900 */
[----:B------:R-:W-:Y:S02]  /*12a70*/  IMAD.MOV R10, RZ, RZ, -R15 ;  /* 0x000000ffff0a7224 */ /* 0x000fe400078e0a0f */
[----:B0-----:R-:W-:Y:S02]  /*12a80*/  IMAD.MOV.U32 R4, RZ, RZ, RZ ;  /* 0x000000ffff047224 */ /* 0x001fe400078e00ff */
[----:B------:R-:W-:Y:S02]  /*12a90*/  IMAD R5, R22, R2, R9 ;  /* 0x0000000216057224 */ /* 0x000fe400078e0209 */
[----:B------:R-:W-:Y:S02]  /*12aa0*/  IMAD.SHL.U32 R2, R18, 0x40, RZ ;  /* 0x0000004012027824 */ /* 0x000fe400078e00ff */
[----:B------:R0:W5:Y:S01]  /*12ab0*/  @!P0 LDG.E R4, desc[UR36][R6.64] ;  /* 0x0000002406048981 */ /* 0x000162000c1e1900 */
[----:B------:R-:W-:Y:S01]  /*12ac0*/  ISETP.GT.U32.AND P0, PT, R20, 0x9f, PT ;  /* 0x0000009f1400780c */ /* 0x000fe20003f04070 */
[----:B------:R-:W-:Y:S01]  /*12ad0*/  ULOP3.LUT UR4, UR5, 0x2, URZ, 0xfc, !UPT ;  /* 0x0000000205047892 */ /* 0x000fe2000f8efc3f */
[----:B------:R-:W-:Y:S01]  /*12ae0*/  LOP3.LUT R3, R2, 0x180, RZ, 0xc0, !PT ;  /* 0x0000018002037812 */ /* 0x000fe200078ec0ff */
[----:B0-----:R-:W-:Y:S01]  /*12af0*/  IMAD R6, R22, R10, R13 ;  /* 0x0000000a16067224 */ /* 0x001fe200078e020d */
[----:B------:R-:W-:-:S02]  /*12b00*/  SHF.R.U32.HI R10, RZ, 0x1, R18 ;  /* 0x00000001ff0a7819 */ /* 0x000fc40000011612 */
[----:B------:R-:W-:Y:S02]  /*12b10*/  LOP3.LUT R7, R8, 0x80, RZ, 0xc0, !PT ;  /* 0x0000008008077812 */ /* 0x000fe400078ec0ff */
[----:B------:R-:W-:Y:S01]  /*12b20*/  LOP3.LUT R3, R3, 0x30, R10, 0xf8, !PT ;  /* 0x0000003003037812 */ /* 0x000fe200078ef80a */
[----:B------:R-:W-:Y:S01]  /*12b30*/  IMAD.SHL.U32 R10, R18, 0x8, RZ ;  /* 0x00000008120a7824 */ /* 0x000fe200078e00ff */
[----:B------:R-:W-:-:S03]  /*12b40*/  LOP3.LUT R7, R7, 0x10, R18, 0xf8, !PT ;  /* 0x0000001007077812 */ /* 0x000fc600078ef812 */
[----:B------:R-:W-:Y:S02]  /*12b50*/  @P0 LOP3.LUT R16, R16, 0x8, RZ, 0xfc, !PT ;  /* 0x0000000810100812 */ /* 0x000fe400078efcff */
[----:B------:R-:W-:Y:S02]  /*12b60*/  LOP3.LUT R3, R3, 0x30, R10, 0x78, !PT ;  /* 0x0000003003037812 */ /* 0x000fe400078e780a */
[----:B------:R-:W0:Y:S01]  /*12b70*/  LDC R10, c[0x0][0x2f4] ;  /* 0x0000bd00ff0a7b82 */ /* 0x000e220000000800 */
[----:B------:R-:W-:Y:S02]  /*12b80*/  LOP3.LUT R16, R16, 0xffffffef, RZ, 0xc0, !PT ;  /* 0xffffffef10107812 */ /* 0x000fe400078ec0ff */
[----:B------:R-:W-:Y:S01]  /*12b90*/  LOP3.LUT R3, R3, 0x640, R2, 0xf8, !PT ;  /* 0x0000064003037812 */ /* 0x000fe200078ef802 */
[----:B------:R-:W-:-:S04]  /*12ba0*/  IMAD.SHL.U32 R2, R18, 0x4, RZ ;  /* 0x0000000412027824 */ /* 0x000fc800078e00ff */
[----:B------:R1:W-:Y:S01]  /*12bb0*/  STL [R1+0x8], R3 ;  /* 0x0000080301007387 */ /* 0x0003e20000100800 */
[----:B------:R-:W-:Y:S02]  /*12bc0*/  LOP3.LUT R7, R7, 0x10, R2, 0x78, !PT ;  /* 0x0000001007077812 */ /* 0x000fe400078e7802 */
[----:B-1----:R-:W-:-:S04]  /*12bd0*/  LOP3.LUT R3, R19, 0x600, RZ, 0xc0, !PT ;  /* 0x0000060013037812 */ /* 0x002fc800078ec0ff */
[----:B------:R-:W-:-:S04]  /*12be0*/  LOP3.LUT R9, R3, 0x60, R8, 0xf8, !PT ;  /* 0x0000006003097812 */ /* 0x000fc800078ef808 */
[----:B------:R-:W-:-:S04]  /*12bf0*/  LOP3.LUT R2, R9, 0x100, R8, 0xf8, !PT ;  /* 0x0000010009027812 */ /* 0x000fc800078ef808 */
[----:B------:R-:W-:Y:S01]  /*12c00*/  LOP3.LUT R2, R2, R7, RZ, 0xfc, !PT ;  /* 0x0000000702027212 */ /* 0x000fe200078efcff */
[----:B------:R-:W-:-:S04]  /*12c10*/  IMAD.U32 R7, RZ, RZ, UR4 ;  /* 0x00000004ff077e24 */ /* 0x000fc8000f8e00ff */
[----:B------:R1:W-:Y:S01]  /*12c20*/  STL [R1+0x4], R2 ;  /* 0x0000040201007387 */ /* 0x0003e20000100800 */
[----:B------:R-:W-:Y:S01]  /*12c30*/  ISETP.NE.AND P0, PT, R7, 0x3, PT ;  /* 0x000000030700780c */ /* 0x000fe20003f05270 */
[----:B------:R-:W-:-:S04]  /*12c40*/  IMAD.U32 R7, RZ, RZ, UR50 ;  /* 0x00000032ff077e24 */ /* 0x000fc8000f8e00ff */
[----:B------:R-:W-:Y:S02]  /*12c50*/  VIADD R7, R7, 0xffffffff ;  /* 0xffffffff07077836 */ /* 0x000fe40000000000 */
[----:B-1----:R-:W-:Y:S01]  /*12c60*/  IMAD.SHL.U32 R2, R18, 0x10, RZ ;  /* 0x0000001012027824 */ /* 0x002fe200078e00ff */
[----:B------:R-:W-:-:S05]  /*12c70*/  SHF.R.U32.HI R18, RZ, 0x3, R18 ;  /* 0x00000003ff127819 */ /* 0x000fca0000011612 */
[----:B------:R-:W-:Y:S02]  /*12c80*/  @P0 LOP3.LUT R16, R16, 0x10, RZ, 0xfc, !PT ;  /* 0x0000001010100812 */ /* 0x000fe400078efcff */
[----:B------:R-:W-:Y:S02]  /*12c90*/  LOP3.LUT R35, R2, 0x30, RZ, 0xc0, !PT ;  /* 0x0000003002237812 */ /* 0x000fe400078ec0ff */
[----:B------:R-:W-:Y:S02]  /*12ca0*/  LOP3.LUT R16, R16, 0xfffffffb, RZ, 0xc0, !PT ;  /* 0xfffffffb10107812 */ /* 0x000fe400078ec0ff */
[C---:B0-----:R-:W-:Y:S02]  /*12cb0*/  ISETP.GE.AND P3, PT, R35.reuse, R10, PT ;  /* 0x0000000a2300720c */ /* 0x041fe40003f66270 */
[C---:B------:R-:W-:Y:S02]  /*12cc0*/  LOP3.LUT R25, R35.reuse, 0x40, RZ, 0xfc, !PT ;  /* 0x0000004023197812 */ /* 0x040fe400078efcff */
[----:B------:R-:W-:-:S02]  /*12cd0*/  LOP3.LUT R23, R35, 0x80, RZ, 0xfc, !PT ;  /* 0x0000008023177812 */ /* 0x000fc400078efcff */
        /* <DEDUP_REMOVED lines=9> */
.L_x_2354:
        /* <DEDUP_REMOVED lines=11> */
.L_x_2408:
[----:B------:R-:W-:Y:S01]  /*12e20*/  SHF.R.S32.HI R20, RZ, 0x1f, R5 ;  /* 0x0000001fff147819 */ /* 0x000fe20000011405 */
[----:B------:R-:W-:Y:S01]  /*12e30*/  ULDC.64 UR4, c[0x0][0x328] ;  /* 0x0000ca0000047ab9 */ /* 0x000fe20000000a00 */
[----:B------:R-:W-:Y:S01]  /*12e40*/  SHF.R.S32.HI R22, RZ, 0x1f, R6 ;  /* 0x0000001fff167819 */ /* 0x000fe20000011406 */
[C---:B------:R-:W-:Y:S01]  /*12e50*/  IMAD.WIDE.U32 R8, R5.reuse, UR4, RZ ;  /* 0x0000000405087c25 */ /* 0x040fe2000f8e00ff */
[----:B-----5:R-:W-:Y:S02]  /*12e60*/  SHF.R.S32.HI R21, RZ, 0x1f, R4 ;  /* 0x0000001fff157819 */ /* 0x020fe40000011404 */
[----:B------:R-:W-:Y:S01]  /*12e70*/  SHF.R.S32.HI R19, RZ, 0x1f, R0 ;  /* 0x0000001fff137819 */ /* 0x000fe20000011400 */
[----:B0-----:R-:W-:Y:S01]  /*12e80*/  IMAD R2, R20, UR4, RZ ;  /* 0x0000000414027c24 */ /* 0x001fe2000f8e02ff */
[----:B------:R-:W-:Y:S01]  /*12e90*/  R2UR UR6, R34 ;  /* 0x00000000220672ca */ /* 0x000fe200000e0000 */
[----:B------:R-:W-:Y:S01]  /*12ea0*/  IMAD R3, R22, UR4, RZ ;  /* 0x0000000416037c24 */ /* 0x000fe2000f8e02ff */
[----:B------:R-:W-:Y:S01]  /*12eb0*/  LOP3.LUT R16, R16, 0xffffffbf, RZ, 0xc0, !PT ;  /* 0xffffffbf10107812 */ /* 0x000fe200078ec0ff */
[----:B------:R-:W-:-:S02]  /*12ec0*/  IMAD R11, R5, UR5, R2 ;  /* 0x00000005050b7c24 */ /* 0x000fc4000f8e0202 */
[C---:B------:R-:W-:Y:S02]  /*12ed0*/  IMAD R13, R6.reuse, UR5, R3 ;  /* 0x00000005060d7c24 */ /* 0x040fe4000f8e0203 */
[----:B------:R-:W-:Y:S01]  /*12ee0*/  IMAD.WIDE.U32 R2, R6, UR4, RZ ;  /* 0x0000000406027c25 */ /* 0x000fe2000f8e00ff */
[----:B------:R-:W-:-:S03]  /*12ef0*/  ULDC.64 UR4, c[0x0][0x338] ;  /* 0x0000ce0000047ab9 */ /* 0x000fc60000000a00 */
[----:B------:R-:W-:Y:S02]  /*12f00*/  IMAD.IADD R3, R3, 0x1, R13 ;  /* 0x0000000103037824 */ /* 0x000fe400078e020d */
[----:B------:R-:W-:Y:S02]  /*12f10*/  IMAD.IADD R9, R9, 0x1, R11 ;  /* 0x0000000109097824 */ /* 0x000fe400078e020b */
[----:B------:R-:W-:Y:S02]  /*12f20*/  IMAD R13, R21, UR4, RZ ;  /* 0x00000004150d7c24 */ /* 0x000fe4000f8e02ff */
[----:B------:R-:W-:Y:S02]  /*12f30*/  IMAD R11, R19, UR4, RZ ;  /* 0x00000004130b7c24 */ /* 0x000fe4000f8e02ff */
[C---:B------:R-:W-:Y:S02]  /*12f40*/  IMAD R10, R4.reuse, UR5, R13 ;  /* 0x00000005040a7c24 */ /* 0x040fe4000f8e020d */
[----:B------:R-:W-:-:S04]  /*12f50*/  IMAD.WIDE.U32 R2, R4, UR4, R2 ;  /* 0x0000000404027c25 */ /* 0x000fc8000f8e0002 */
[C---:B------:R-:W-:Y:S02]  /*12f60*/  IMAD R11, R0.reuse, UR5, R11 ;  /* 0x00000005000b7c24 */ /* 0x040fe4000f8e020b */
[----:B------:R-:W-:Y:S01]  /*12f70*/  IMAD.WIDE.U32 R8, R0, UR4, R8 ;  /* 0x0000000400087c25 */ /* 0x000fe2000f8e0008 */
[----:B------:R-:W-:-:S03]  /*12f80*/  ULDC.64 UR4, c[0x0][0x330] ;  /* 0x0000cc0000047ab9 */ /* 0x000fc60000000a00 */
[----:B------:R-:W-:Y:S02]  /*12f90*/  IMAD.IADD R3, R3, 0x1, R10 ;  /* 0x0000000103037824 */ /* 0x000fe400078e020a */
        /* <DEDUP_REMOVED lines=8> */
[----:B------:R-:W-:-:S04]  /*13020*/  IMAD.MOV.U32 R10, RZ, RZ, -0xa0 ;  /* 0xffffff60ff0a7424 */ /* 0x000fc800078e00ff */
[----:B------:R-:W-:Y:S02]  /*13030*/  IMAD R7, R7, R10, UR38 ;  /* 0x0000002607077e24 */ /* 0x000fe4000f8e020a */
[----:B------:R-:W-:Y:S02]  /*13040*/  IMAD.U32 R10, RZ, RZ, UR7 ;  /* 0x00000007ff0a7e24 */ /* 0x000fe4000f8e00ff */
[----:B------:R-:W-:-:S03]  /*13050*/  IMAD.IADD R7, R7, 0x1, -R27 ;  /* 0x0000000107077824 */ /* 0x000fc600078e0a1b */
[----:B------:R-:W-:Y:S02]  /*13060*/  IADD3.X R9, R10, UR4, R9, P0, !PT ;  /* 0x000000040a097c10 */ /* 0x000fe400087fe409 */
[----:B------:R-:W-:-:S04]  /*13070*/  IADD3 R18, P0, R2, UR6, RZ ;  /* 0x0000000602127c10 */ /* 0x000fc8000ff1e0ff */
[----:B------:R-:W-:Y:S01]  /*13080*/  IADD3.X R10, R10, UR4, R3, P0, !PT ;  /* 0x000000040a0a7c10 */ /* 0x000fe200087fe403 */
[----:B------:R-:W-:Y:S01]  /*13090*/  UMOV UR4, 0xffffffff ;  /* 0xffffffff00047882 */ /* 0x000fe20000000000 */
        /* <DEDUP_REMOVED lines=11> */
[----:B------:R-:W-:-:S07]  /*13150*/  ISETP.GE.AND P4, PT, R7, 0x41, PT ;  /* 0x000000410700780c */ /* 0x000fce0003f86270 */
[----:B------:R-:W-:Y:S02]  /*13160*/  @P6 LOP3.LUT R16, R16, 0x80, RZ, 0xfc, !PT ;  /* 0x0000008010106812 */ /* 0x000fe400078efcff */
[C---:B0-----:R-:W-:Y:S02]  /*13170*/  IADD3 R2, P0, R35.reuse, R14, RZ ;  /* 0x0000000e23027210 */ /* 0x041fe40007f1e0ff */
[-C--:B-1----:R-:W-:Y:S01]  /*13180*/  ISETP.GE.AND P2, PT, R35, R11.reuse, PT ;  /* 0x0000000b2300720c */ /* 0x082fe20003f46270 */
[----:B------:R-:W-:Y:S01]  /*13190*/  SHFL.IDX PT, R14, R8, 0x3, 0x1c1f ;  /* 0x007c1f00080e7f89 */ /* 0x000fe200000e0000 */
[----:B------:R-:W-:Y:S01]  /*131a0*/  ISETP.GE.AND P1, PT, R25, R11, PT ;  /* 0x0000000b1900720c */ /* 0x000fe20003f26270 */
[----:B--2---:R-:W-:Y:S01]  /*131b0*/  IMAD.X R3, RZ, RZ, R3, P0 ;  /* 0x000000ffff037224 */ /* 0x004fe200000e0603 */
[----:B------:R-:W-:-:S13]  /*131c0*/  ISETP.LT.OR P0, PT, R7, 0x1, P2 ;  /* 0x000000010700780c */ /* 0x000fda0001701670 */
[----:B------:R-:W-:Y:S01]  /*131d0*/  LDGSTS.E.BYPASS.LTC128B.128 [R24+0xf200], desc[UR36][R2.64], !P0 ;  /* 0x0f20000002187fae */ /* 0x000fe2000c101d64 */
[----:B------:R-:W-:-:S13]  /*131e0*/  ISETP.LT.OR P0, PT, R7, 0x1, P1 ;  /* 0x000000010700780c */ /* 0x000fda0000f01670 */
[----:B------:R-:W-:Y:S01]  /*131f0*/  LDGSTS.E.BYPASS.LTC128B.128 [R24+0x11a00], desc[UR36][R2.64+0x40], !P0 ;  /* 0x11a0004002187fae */ /* 0x000fe2000c101d64 */
[----:B------:R-:W-:-:S04]  /*13200*/  ISETP.GE.AND P0, PT, R23, R11, PT ;  /* 0x0000000b1700720c */ /* 0x000fc80003f06270 */
        /* <DEDUP_REMOVED lines=22> */
[----:B------:R0:W-:Y:S02]  /*13370*/  LDGSTS.E.BYPASS.LTC128B.128 [R24+0x15200], desc[UR36][R2.64+0x80], !P3 ;  /* 0x1520008002187fae */ /* 0x0001e4000d901d64 */
[----:B0-----:R-:W-:Y:S02]  /*13380*/  IADD3 R2, P3, R35, R14, RZ ;  /* 0x0000000e23027210 */ /* 0x001fe40007f7e0ff */
[----:B------:R0:W1:Y:S03]  /*13390*/  SHFL.IDX PT, R14, R18, RZ, 0x1c1f ;  /* 0x001c1fff120e7589 */ /* 0x00006600000e0000 */
[----:B--2---:R-:W-:Y:S01]  /*133a0*/  IMAD.X R3, RZ, RZ, R9, P3 ;  /* 0x000000ffff037224 */ /* 0x004fe200018e0609 */
[----:B------:R-:W-:-:S13]  /*133b0*/  ISETP.LT.OR P3, PT, R7, 0x61, P2 ;  /* 0x000000610700780c */ /* 0x000fda0001761670 */
[----:B------:R0:W-:Y:S01]  /*133c0*/  LDGSTS.E.BYPASS.LTC128B.128 [R24+0x10a00], desc[UR36][R2.64], !P3 ;  /* 0x10a0000002187fae */ /* 0x0001e2000d901d64 */
[----:B------:R-:W-:-:S13]  /*133d0*/  ISETP.LT.OR P3, PT, R7, 0x61, P1 ;  /* 0x000000610700780c */ /* 0x000fda0000f61670 */
[----:B------:R0:W-:Y:S01]  /*133e0*/  LDGSTS.E.BYPASS.LTC128B.128 [R24+0x13200], desc[UR36][R2.64+0x40], !P3 ;  /* 0x1320004002187fae */ /* 0x0001e2000d901d64 */
[----:B------:R-:W-:-:S13]  /*133f0*/  ISETP.LT.OR P3, PT, R7, 0x61, P0 ;  /* 0x000000610700780c */ /* 0x000fda0000761670 */
[----:B------:R0:W-:Y:S01]  /*13400*/  LDGSTS.E.BYPASS.LTC128B.128 [R24+0x15a00], desc[UR36][R2.64+0x80], !P3 ;  /* 0x15a0008002187fae */ /* 0x0001e2000d901d64 */
[----:B-1----:R-:W-:-:S13]  /*13410*/  ISETP.GE.AND P3, PT, R7, 0x61, PT ;  /* 0x000000610700780c */ /* 0x002fda0003f66270 */
.L_x_2420:
[C---:B------:R-:W-:Y:S02]  /*13420*/  ISETP.LT.OR P2, PT, R7.reuse, 0x81, P2 ;  /* 0x000000810700780c */ /* 0x040fe40001741670 */
[C---:B------:R-:W-:Y:S02]  /*13430*/  ISETP.LT.OR P1, PT, R7.reuse, 0x81, P1 ;  /* 0x000000810700780c */ /* 0x040fe40000f21670 */
[----:B------:R-:W-:Y:S02]  /*13440*/  ISETP.LT.OR P0, PT, R7, 0x81, P0 ;  /* 0x000000810700780c */ /* 0x000fe40000701670 */
[----:B0-----:R-:W-:-:S05]  /*13450*/  IADD3 R2, P6, R35, R14, RZ ;  /* 0x0000000e23027210 */ /* 0x001fca0007fde0ff */
        /* <DEDUP_REMOVED lines=11> */
[----:B------:R-:W-:-:S13]  /*13510*/  LOP3.LUT P6, RZ, R16, 0x10, RZ, 0xc0, !PT ;  /* 0x0000001010ff7812 */ /* 0x000fda00078cc0ff */
[----:B0-----:R-:W-:Y:S05]  /*13520*/  @!P6 BRA `(.L_x_2357) ;  /* 0x000000000004e947 */ /* 0x001fea0003800000 */
[----:B------:R-:W-:Y:S01]  /*13530*/  BPT.TRAP 0x1 ;  /* 0x000000040000795c */ /* 0x000fe20000300000 */
.L_x_2357:
[----:B------:R-:W-:Y:S01]  /*13540*/  SYNCS.ARRIVE.TRANS64.A1T0 RZ, [UR45+0x33470], RZ ;  /* 0x033470ffffff79a7 */ /* 0x000fe2000810002d */
[----:B------:R-:W-:Y:S05]  /*13550*/  @!P6 BRA `(.L_x_2358) ;  /* 0x000000000004e947 */ /* 0x000fea0003800000 */
[----:B------:R-:W-:Y:S01]  /*13560*/  BPT.TRAP 0x1 ;  /* 0x000000040000795c */ /* 0x000fe20000300000 */
.L_x_2358:
[----:B------:R-:W0:Y:S02]  /*13570*/  SYNCS.PHASECHK.TRANS64.TRYWAIT P0, [UR45+0x33440], R29 ;  /* 0x0334401dff0075a7 */ /* 0x000e24000800016d */
[----:B0-----:R-:W-:Y:S05]  /*13580*/  @!P0 BRA `(.L_x_2359) ;  /* 0x0000003c00808947 */ /* 0x001fea0003800000 */
.L_x_2421:
        /* <DEDUP_REMOVED lines=41> */
[-C--:B------:R-:W-:Y:S01]  /*13820*/  ISETP.GE.AND P2, PT, R25, R7.reuse, PT ;  /* 0x000000071900720c */ /* 0x080fe20003f46270 */
[----:B--2---:R-:W-:Y:S01]  /*13830*/  @P3 IMAD.X R3, RZ, RZ, R2, P0 ;  /* 0x000000ffff033224 */ /* 0x004fe200000e0602 */
[----:B------:R-:W-:Y:S01]  /*13840*/  ISETP.GE.AND P1, PT, R23, R7, PT ;  /* 0x000000071700720c */ /* 0x000fe20003f26270 */
[----:B------:R-:W-:Y:S02]  /*13850*/  @P3 IMAD.MOV.U32 R2, RZ, RZ, R14 ;  /* 0x000000ffff023224 */ /* 0x000fe400078e000e */
[----:B------:R-:W0:Y:S06]  /*13860*/  SHFL.IDX PT, R14, R0, 0x1, 0x1c1f ;  /* 0x003c1f00000e7f89 */ /* 0x000e2c00000e0000 */
        /* <DEDUP_REMOVED lines=17> */
[----:B0-----:R-:W-:-:S03]  /*13980*/  @P4 IMAD.MOV.U32 R2, RZ, RZ, R14 ;  /* 0x000000ffff024224 */ /* 0x001fc600078e000e */
[----:B------:R-:W0:Y:S01]  /*13990*/  SHFL.IDX PT, R14, R0, 0x3, 0x1c1f ;  /* 0x007c1f00000e7f89 */ /* 0x000e2200000e0000 */
[----:B------:R-:W-:-:S05]  /*139a0*/  @P4 IMAD.MOV.U32 R3, RZ, RZ, R7 ;  /* 0x000000ffff034224 */ /* 0x000fca00078e0007 */
[----:B------:R-:W-:Y:S04]  /*139b0*/  @P4 LDGSTS.E.BYPASS.LTC128B.128 [R24+0x25200], desc[UR36][R2.64], !P6 ;  /* 0x2520000002184fae */ /* 0x000fe8000f101d64 */
[----:B------:R-:W-:Y:S04]  /*139c0*/  @P4 LDGSTS.E.BYPASS.LTC128B.128 [R24+0x27a00], desc[UR36][R2.64+0x40], !P2 ;  /* 0x27a0004002184fae */ /* 0x000fe8000d101d64 */
[----:B------:R1:W-:Y:S01]  /*139d0*/  @P4 LDGSTS.E.BYPASS.LTC128B.128 [R24+0x2a200], desc[UR36][R2.64+0x80], !P1 ;  /* 0x2a20008002184fae */ /* 0x0003e2000c901d64 */
[----:B0-----:R-:W-:-:S05]  /*139e0*/  @P3 IADD3 R14, P0, R35, R14, RZ ;  /* 0x0000000e230e3210 */ /* 0x001fca0007f1e0ff */
[----:B------:R-:W-:Y:S02]  /*139f0*/  @P3 IMAD.X R7, RZ, RZ, R6, P0 ;  /* 0x000000ffff073224 */ /* 0x000fe400000e0606 */
[----:B-1----:R-:W-:Y:S02]  /*13a00*/  @P3 IMAD.MOV.U32 R2, RZ, RZ, R14 ;  /* 0x000000ffff023224 */ /* 0x002fe400078e000e */
[----:B------:R-:W-:Y:S01]  /*13a10*/  @P3 IMAD.MOV.U32 R3, RZ, RZ, R7 ;  /* 0x000000ffff033224 */ /* 0x000fe200078e0007 */
[----:B------:R0:W1:Y:S04]  /*13a20*/  SHFL.IDX PT, R14, R4, RZ, 0x1c1f ;  /* 0x001c1fff040e7589 */ /* 0x00006800000e0000 */
[----:B------:R0:W-:Y:S04]  /*13a30*/  @P3 LDGSTS.E.BYPASS.LTC128B.128 [R24+0x25a00], desc[UR36][R2.64], !P6 ;  /* 0x25a0000002183fae */ /* 0x0001e8000f101d64 */
[----:B------:R0:W-:Y:S04]  /*13a40*/  @P3 LDGSTS.E.BYPASS.LTC128B.128 [R24+0x28200], desc[UR36][R2.64+0x40], !P2 ;  /* 0x2820004002183fae */ /* 0x0001e8000d101d64 */
[----:B------:R0:W-:Y:S02]  /*13a50*/  @P3 LDGSTS.E.BYPASS.LTC128B.128 [R24+0x2aa00], desc[UR36][R2.64+0x80], !P1 ;  /* 0x2aa0008002183fae */ /* 0x0001e4000c901d64 */
.L_x_2433:
        /* <DEDUP_REMOVED lines=15> */
.L_x_2362:
[----:B------:R-:W-:Y:S05]  /*13b50*/  BSYNC B0 ;  /* 0x0000000000007941 */ /* 0x000fea0003800000 */
.L_x_2361:
[----:B------:R-:W-:Y:S01]  /*13b60*/  NOP ;  /* 0x0000000000007918 */ /* 0x000fe20000000000 */
[----:B------:R-:W-:Y:S01]  /*13b70*/  SYNCS.ARRIVE.TRANS64.RED.A0T1 RZ, [UR45+0x33430], RZ ;  /* 0x033430ffffff79a7 */ /* 0x000fe2000820042d */
[----:B------:R-:W-:Y:S01]  /*13b80*/  ARRIVES.LDGSTSBAR.64.TRANSCNT [UR45+0x33430] ;  /* 0x03343000ff0079b0 */ /* 0x000fe20008000aad */
[----:B------:R-:W-:Y:S01]  /*13b90*/  NOP ;  /* 0x0000000000007918 */ /* 0x000fe20000000000 */
[----:B------:R-:W-:-:S13]  /*13ba0*/  LOP3.LUT P0, RZ, R16, 0x10, RZ, 0xc0, !PT ;  /* 0x0000001010ff7812 */ /* 0x000fda000780c0ff */
[----:B------:R-:W-:Y:S05]  /*13bb0*/  @!P0 BRA `(.L_x_2363) ;  /* 0x0000000000048947 */ /* 0x000fea0003800000 */
[----:B------:R-:W-:Y:S01]  /*13bc0*/  BPT.TRAP 0x1 ;  /* 0x000000040000795c */ /* 0x000fe20000300000 */
.L_x_2363:
        /* <DEDUP_REMOVED lines=14> */
[----:B0-2---:R-:W-:Y:S01]  /*13cb0*/  MOV R2, 0x0 ;  /* 0x0000000000027802 */ /* 0x005fe20000000f00 */
        /* <DEDUP_REMOVED lines=15> */
.L_x_2364:
[----:B------:R-:W-:Y:S01]  /*13db0*/  UISETP.NE.AND UP0, UPT, UR48, URZ, UPT ;  /* 0x0000003f3000728c */ /* 0x000fe2000bf05270 */
[----:B------:R-:W-:Y:S01]  /*13dc0*/  IMAD.U32 R7, RZ, RZ, UR47 ;  /* 0x0000002fff077e24 */ /* 0x000fe2000f8e00ff */
[----:B------:R-:W-:Y:S01]  /*13dd0*/  ULDC.64 UR4, c[0x0][0x2e0] ;  /* 0x0000b80000047ab9 */ /* 0x000fe20000000a00 */
[----:B0-----:R-:W-:Y:S02]  /*13de0*/  IMAD.U32 R4, RZ, RZ, UR38 ;  /* 0x00000026ff047e24 */ /* 0x001fe4000f8e00ff */
[----:B------:R-:W-:Y:S01]  /*13df0*/  IMAD R7, R7, 0x80, R26 ;  /* 0x0000008007077824 */ /* 0x000fe200078e021a */
[----:B------:R-:W-:Y:S01]  /*13e00*/  PLOP3.LUT P0, PT, PT, PT, UP0, 0x80, 0x0 ;  /* 0x000000000000781c */ /* 0x000fe20003f0f008 */
[----:B--2---:R-:W-:Y:S02]  /*13e10*/  IMAD.U32 R3, RZ, RZ, UR46 ;  /* 0x0000002eff037e24 */ /* 0x004fe4000f8e00ff */
[----:B------:R-:W-:Y:S02]  /*13e20*/  IMAD.MOV.U32 R2, RZ, RZ, R4 ;  /* 0x000000ffff027224 */ /* 0x000fe400078e0004 */
[----:B------:R-:W-:Y:S01]  /*13e30*/  @UP0 ULDC UR6, c[0x0][0x44c] ;  /* 0x0001130000060ab9 */ /* 0x000fe20000000800 */
[----:B------:R-:W0:Y:S01]  /*13e40*/  LDC R4, c[0x0][0x448] ;  /* 0x00011200ff047b82 */ /* 0x000e220000000800 */
[----:B------:R-:W-:-:S02]  /*13e50*/  IMAD R9, R18, UR4, RZ ;  /* 0x0000000412097c24 */ /* 0x000fc4000f8e02ff */
[----:B------:R-:W-:Y:S01]  /*13e60*/  IMAD.WIDE.U32 R2, R28, UR4, R2 ;  /* 0x000000041c027c25 */ /* 0x000fe2000f8e0002 */
[----:B------:R-:W-:-:S03]  /*13e70*/  @UP0 ULDC UR4, c[0x0][0x450] ;  /* 0x0001140000040ab9 */ /* 0x000fc60000000800 */
[----:B------:R-:W-:Y:S01]  /*13e80*/  @P0 IMAD.HI.U32 R0, R7, UR6, RZ ;  /* 0x0000000607000c27 */ /* 0x000fe2000f8e00ff */
[----:B------:R-:W-:-:S03]  /*13e90*/  PLOP3.LUT P0, PT, PT, PT, UP0, 0x80, 0x0 ;  /* 0x000000000000781c */ /* 0x000fc60003f0f008 */
[----:B------:R-:W-:Y:S02]  /*13ea0*/  IMAD.U32 R5, RZ, RZ, UR39 ;  /* 0x00000027ff057e24 */ /* 0x000fe4000f8e00ff */
[----:B------:R-:W-:Y:S02]  /*13eb0*/  IMAD.MOV.U32 R5, RZ, RZ, R7 ;  /* 0x000000ffff057224 */ /* 0x000fe400078e0007 */
[----:B------:R-:W-:-:S04]  /*13ec0*/  IMAD R9, R28, UR5, R9 ;  /* 0x000000051c097c24 */ /* 0x000fc8000f8e0209 */
[----:B------:R-:W-:Y:S02]  /*13ed0*/  IMAD.IADD R3, R3, 0x1, R9 ;  /* 0x0000000103037824 */ /* 0x000fe400078e0209 */
[----:B------:R-:W-:Y:S01]  /*13ee0*/  @P0 SHF.R.U32.HI R5, RZ, UR4, R0 ;  /* 0x00000004ff050c19 */ /* 0x000fe20008011600 */
[----:B------:R-:W-:-:S03]  /*13ef0*/  ULDC.64 UR4, c[0x0][0x2d0] ;  /* 0x0000b40000047ab9 */ /* 0x000fc60000000a00 */
[----:B------:R-:W-:Y:S01]  /*13f00*/  SHF.R.S32.HI R0, RZ, 0x1f, R5 ;  /* 0x0000001fff007819 */ /* 0x000fe20000011405 */
[----:B------:R-:W-:-:S04]  /*13f10*/  IMAD.WIDE.U32 R2, R5, UR4, R2 ;  /* 0x0000000405027c25 */ /* 0x000fc8000f8e0002 */
[----:B------:R-:W-:-:S04]  /*13f20*/  IMAD R0, R0, UR4, RZ ;  /* 0x0000000400007c24 */ /* 0x000fc8000f8e02ff */
[----:B------:R-:W-:Y:S01]  /*13f30*/  IMAD R9, R5, UR5, R0 ;  /* 0x0000000505097c24 */ /* 0x000fe2000f8e0200 */
[----:B------:R-:W-:Y:S01]  /*13f40*/  ULDC.64 UR4, c[0x0][0x2c8] ;  /* 0x0000b20000047ab9 */ /* 0x000fe20000000a00 */
[----:B------:R-:W-:Y:S02]  /*13f50*/  IMAD.MOV R0, RZ, RZ, -R5 ;  /* 0x000000ffff007224 */ /* 0x000fe400078e0a05 */
[----:B------:R-:W-:Y:S02]  /*13f60*/  IMAD.IADD R3, R3, 0x1, R9 ;  /* 0x0000000103037824 */ /* 0x000fe400078e0209 */
[----:B0-----:R-:W-:-:S04]  /*13f70*/  IMAD R7, R4, R0, R7 ;  /* 0x0000000004077224 */ /* 0x001fc800078e0207 */
        /* <DEDUP_REMOVED lines=14> */
[----:B------:R-:W-:Y:S01]  /*14060*/  IMAD.U32 R6, RZ, RZ, UR47 ;  /* 0x0000002fff067e24 */ /* 0x000fe2000f8e00ff */
[----:B------:R-:W-:Y:S02]  /*14070*/  ULDC UR4, c[0x0][0x288] ;  /* 0x0000a20000047ab9 */ /* 0x000fe40000000800 */
[----:B------:R-:W1:Y:S01]  /*14080*/  SHFL.IDX PT, R2, R5, RZ, 0x1c1f ;  /* 0x001c1fff05027589 */ /* 0x000e6200000e0000 */
[----:B------:R-:W-:Y:S02]  /*14090*/  IMAD R7, R4, UR4, RZ ;  /* 0x0000000404077c24 */ /* 0x000fe4000f8e02ff */
[----:B------:R-:W-:Y:S02]  /*140a0*/  IMAD R4, R6, 0x80, R27 ;  /* 0x0000008006047824 */ /* 0x000fe400078e021b */
[----:B------:R-:W-:Y:S02]  /*140b0*/  SHFL.IDX PT, R6, R5, 0x1, 0x1c1f ;  /* 0x003c1f0005067f89 */ /* 0x000fe400000e0000 */
[C---:B------:R-:W-:Y:S01]  /*140c0*/  VIADD R8, R4.reuse, 0x20 ;  /* 0x0000002004087836 */ /* 0x040fe20000000000 */
[C---:B------:R-:W-:Y:S01]  /*140d0*/  ISETP.GE.AND P0, PT, R4.reuse, R7, PT ;  /* 0x000000070400720c */ /* 0x040fe20003f06270 */
[----:B------:R-:W-:-:S12]  /*140e0*/  VIADD R10, R4, 0x40 ;  /* 0x00000040040a7836 */ /* 0x000fd80000000000 */
[----:B0-----:R-:W-:-:S05]  /*140f0*/  @!P0 IADD3 R14, P1, R35, R14, RZ ;  /* 0x0000000e230e8210 */ /* 0x001fca0007f3e0ff */
[----:B-1----:R-:W-:Y:S01]  /*14100*/  @!P0 IMAD.X R3, RZ, RZ, R2, P1 ;  /* 0x000000ffff038224 */ /* 0x002fe200008e0602 */
[----:B------:R-:W-:Y:S01]  /*14110*/  ISETP.GE.AND P1, PT, R8, R7, PT ;  /* 0x000000070800720c */ /* 0x000fe20003f26270 */
[----:B------:R-:W-:Y:S02]  /*14120*/  @!P0 IMAD.MOV.U32 R2, RZ, RZ, R14 ;  /* 0x000000ffff028224 */ /* 0x000fe400078e000e */
        /* <DEDUP_REMOVED lines=16> */
[----:B--2---:R-:W-:Y:S02]  /*14230*/  @!P0 IMAD.X R19, RZ, RZ, R6, P5 ;  /* 0x000000ffff138224 */ /* 0x004fe400028e0606 */
[----:B---3--:R-:W-:Y:S02]  /*14240*/  @!P0 IMAD.MOV.U32 R2, RZ, RZ, R14 ;  /* 0x000000ffff028224 */ /* 0x008fe400078e000e */
[----:B------:R-:W-:Y:S01]  /*14250*/  @!P0 IMAD.MOV.U32 R3, RZ, RZ, R19 ;  /* 0x000000ffff038224 */ /* 0x000fe200078e0013 */
[----:B------:R0:W2:Y:S04]  /*14260*/  SHFL.IDX PT, R14, R0, 0x3, 0x1c1f ;  /* 0x007c1f00000e7f89 */ /* 0x0000a800000e0000 */
[----:B------:R0:W-:Y:S04]  /*14270*/  @!P0 LDGSTS.E.BYPASS.LTC128B.128 [R24+0x1f200], desc[UR36][R2.64], !P4 ;  /* 0x1f20000002188fae */ /* 0x0001e8000e101d64 */
[----:B------:R0:W-:Y:S04]  /*14280*/  @!P0 LDGSTS.E.BYPASS.LTC128B.128 [R24+0x21200], desc[UR36][R2.64+0x40], !P3 ;  /* 0x2120004002188fae */ /* 0x0001e8000d901d64 */
[----:B-1----:R0:W-:Y:S02]  /*14290*/  @!P0 LDGSTS.E.BYPASS.LTC128B.128 [R24+0x23200], desc[UR36][R2.64+0x80], !P2 ;  /* 0x2320008002188fae */ /* 0x0021e4000d101d64 */
.L_x_2442:
        /* <DEDUP_REMOVED lines=12> */
.L_x_2367:
[----:B------:R-:W-:Y:S05]  /*14360*/  BSYNC B0 ;  /* 0x0000000000007941 */ /* 0x000fea0003800000 */
.L_x_2366:
[----:B------:R-:W-:Y:S01]  /*14370*/  NOP ;  /* 0x0000000000007918 */ /* 0x000fe20000000000 */
[----:B------:R-:W-:Y:S01]  /*14380*/  SYNCS.ARRIVE.TRANS64.RED.A0T1 RZ, [UR45+0x33400], RZ ;  /* 0x033400ffffff79a7 */ /* 0x000fe2000820042d */
[----:B0-----:R-:W-:Y:S01]  /*14390*/  IMAD.MOV.U32 R0, RZ, RZ, 0x1 ;  /* 0x00000001ff007424 */ /* 0x001fe200078e00ff */
[----:B------:R-:W-:Y:S04]  /*143a0*/  ARRIVES.LDGSTSBAR.64.TRANSCNT [UR45+0x33400] ;  /* 0x03340000ff0079b0 */ /* 0x000fe80008000aad */
[----:B------:R-:W-:Y:S01]  /*143b0*/  SHF.L.U32 R0, R0, 0x1f, RZ ;  /* 0x0000001f00007819 */ /* 0x000fe200000006ff */
[----:B------:R-:W-:Y:S01]  /*143c0*/  NOP ;  /* 0x0000000000007918 */ /* 0x000fe20000000000 */
[----:B------:R-:W-:Y:S02]  /*143d0*/  SYNCS.ARRIVE.TRANS64.A1T0 RZ, [UR45+0x33400], RZ ;  /* 0x033400ffffff79a7 */ /* 0x000fe4000810002d */
[----:B------:R-:W0:Y:S02]  /*143e0*/  SYNCS.PHASECHK.TRANS64.TRYWAIT P0, [UR45+0x33420], R0 ;  /* 0x03342000ff0075a7 */ /* 0x000e24000800016d */
[----:B0-----:R-:W-:Y:S05]  /*143f0*/  @!P0 BRA `(.L_x_2368) ;  /* 0x0000003800ec8947 */ /* 0x001fea0003800000 */
.L_x_2443:
[----:B------:R-:W-:Y:S01]  /*14400*/  UIADD3 UR4, UR50, -0x2, URZ ;  /* 0xfffffffe32047890 */ /* 0x000fe2000fffe03f */
[----:B------:R-:W-:-:S03]  /*14410*/  IMAD.MOV.U32 R31, RZ, RZ, 0x1 ;  /* 0x00000001ff1f7424 */ /* 0x000fc600078e00ff */
[----:B------:R-:W-:-:S06]  /*14420*/  UISETP.GE.AND UP0, UPT, UR4, UR49, UPT ;  /* 0x000000310400728c */ /* 0x000fcc000bf06270 */
[----:B------:R-:W-:-:S13]  /*14430*/  PLOP3.LUT P0, PT, PT, PT, UP0, 0x80, 0x0 ;  /* 0x000000000000781c */ /* 0x000fda0003f0f008 */
[----:B------:R-:W-:Y:S05]  /*14440*/  @!P0 BRA `(.L_x_2369) ;  /* 0x0000001400f88947 */ /* 0x000fea0003800000 */
[----:B-1----:R-:W3:Y:S01]  /*14450*/  LDL R2, [R1+0x10] ;  /* 0x0000100001027983 */ /* 0x002ee20000100800 */
[----:B------:R-:W-:Y:S01]  /*14460*/  UIADD3 UR4, UR43, 0x1, URZ ;  /* 0x000000012b047890 */ /* 0x000fe2000fffe03f */
[----:B------:R-:W-:Y:S01]  /*14470*/  IADD3 R30, R30, R17, R27 ;  /* 0x000000111e1e7210 */ /* 0x000fe20007ffe01b */
[----:B------:R-:W-:Y:S01]  /*14480*/  ULOP3.LUT UR5, URZ, UR44, URZ, 0x33, !UPT ;  /* 0x0000002c3f057292 */ /* 0x000fe2000f8e333f */
[----:B0-----:R-:W-:Y:S01]  /*14490*/  LOP3.LUT R0, RZ, UR42, RZ, 0x33, !PT ;  /* 0x0000002aff007c12 */ /* 0x001fe2000f8e33ff */
[----:B------:R-:W-:Y:S01]  /*144a0*/  UIMAD UR4, UR4, UR40, URZ ;  /* 0x00000028040472a4 */ /* 0x000fe2000f8e023f */
[----:B------:R-:W-:Y:S02]  /*144b0*/  IMAD.MOV.U32 R21, RZ, RZ, 0x1 ;  /* 0x00000001ff157424 */ /* 0x000fe400078e00ff */
[----:B------:R-:W-:Y:S02]  /*144c0*/  VIADD R30, R30, 0xfffffe20 ;  /* 0xfffffe201e1e7836 */ /* 0x000fe40000000000 */
[----:B------:R-:W-:Y:S01]  /*144d0*/  IMAD.MOV.U32 R20, RZ, RZ, RZ ;  /* 0x000000ffff147224 */ /* 0x000fe200078e00ff */
[----:B------:R-:W-:-:S04]  /*144e0*/  LOP3.LUT R3, RZ, UR4, RZ, 0x33, !PT ;  /* 0x00000004ff037c12 */ /* 0x000fc8000f8e33ff */
[----:B------:R-:W-:-:S04]  /*144f0*/  VIMNMX3 R3, R0, UR5, R3, !PT ;  /* 0x0000000500037c0f */ /* 0x000fc8000f800103 */
[C---:B------:R-:W-:Y:S01]  /*14500*/  IADD3 R33, -R3.reuse, -0x2, RZ ;  /* 0xfffffffe03217810 */ /* 0x040fe20007ffe1ff */
[----:B------:R-:W-:Y:S01]  /*14510*/  IMAD R0, R3, -0xa0, R30 ;  /* 0xffffff6003007824 */ /* 0x000fe200078e021e */
[----:B---3--:R-:W-:-:S13]  /*14520*/  R2UR UR6, R2 ;  /* 0x00000000020672ca */ /* 0x008fda00000e0000 */
[----:B------:R-:W-:-:S05]  /*14530*/  IMAD.U32 R2, RZ, RZ, UR6 ;  /* 0x00000006ff027e24 */ /* 0x000fca000f8e00ff */
[----:B------:R-:W-:-:S05]  /*14540*/  LOP3.LUT R2, R2, 0x1, RZ, 0xfc, !PT ;  /* 0x0000000102027812 */ /* 0x000fca00078efcff */
[----:B------:R0:W-:Y:S02]  /*14550*/  STL [R1+0xc], R2 ;  /* 0x00000c0201007387 */ /* 0x0001e40000100800 */
.L_x_2384:
[----:B------:R-:W3:Y:S01]  /*14560*/  LDL R6, [R1] ;  /* 0x0000000001067983 */ /* 0x000ee20000100800 */
[----:B0-----:R-:W0:Y:S01]  /*14570*/  LDC R2, c[0x0][0x430] ;  /* 0x00010c00ff027b82 */ /* 0x001e220000000800 */
[----:B------:R-:W-:Y:S01]  /*14580*/  VIADD R11, R0, 0x80 ;  /* 0x00000080000b7836 */ /* 0x000fe20000000000 */
[----:B------:R-:W-:Y:S01]  /*14590*/  ULDC.64 UR4, c[0x0][0x428] ;  /* 0x00010a0000047ab9 */ /* 0x000fe20000000a00 */
[----:B0-----:R-:W-:-:S13]  /*145a0*/  ISETP.NE.AND P0, PT, R2, 0x1, PT ;  /* 0x000000010200780c */ /* 0x001fda0003f05270 */
[----:B------:R-:W0:Y:S08]  /*145b0*/  @P0 LDC R3, c[0x0][0x434] ;  /* 0x00010d00ff030b82 */ /* 0x000e300000000800 */
[----:B-1----:R-:W1:Y:S08]  /*145c0*/  @P0 LDC R5, c[0x0][0x438] ;  /* 0x00010e00ff050b82 */ /* 0x002e700000000800 */
        /* <DEDUP_REMOVED lines=22> */
[----:B------:R-:W-:Y:S02]  /*14730*/  @!P2 LEA R4, P0, R2, UR4, 0x2 ;  /* 0x000000040204ac11 */ /* 0x000fe4000f8010ff */
[----:B------:R-:W-:Y:S02]  /*14740*/  LOP3.LUT P1, RZ, R16, 0x10, RZ, 0xc0, !PT ;  /* 0x0000001010ff7812 */ /* 0x000fe4000782c0ff */
[----:B------:R-:W-:Y:S01]  /*14750*/  @!P2 LEA.HI.X R5, R2, UR5, R3, 0x2, P0 ;  /* 0x000000050205ac11 */ /* 0x000fe200080f1403 */
[----:B------:R-:W-:Y:S02]  /*14760*/  VIADD R2, R20, 0x1 ;  /* 0x0000000114027836 */ /* 0x000fe40000000000 */
[----:B------:R-:W-:-:S03]  /*14770*/  IMAD.MOV.U32 R8, RZ, RZ, RZ ;  /* 0x000000ffff087224 */ /* 0x000fc600078e00ff */
[C---:B------:R-:W-:Y:S01]  /*14780*/  ISETP.NE.AND P0, PT, R2.reuse, 0x2, PT ;  /* 0x000000020200780c */ /* 0x040fe20003f05270 */
[----:B------:R-:W-:Y:S02]  /*14790*/  VIADD R33, R33, 0xffffffff ;  /* 0xffffffff21217836 */ /* 0x000fe40000000000 */
[----:B------:R0:W5:Y:S03]  /*147a0*/  @!P2 LDG.E R8, desc[UR36][R4.64] ;  /* 0x000000240408a981 */ /* 0x000166000c1e1900 */
[----:B------:R-:W-:Y:S02]  /*147b0*/  ISETP.GT.AND P2, PT, R33, UR49, PT ;  /* 0x0000003121007c0c */ /* 0x000fe4000bf44270 */
[----:B0-----:R-:W-:Y:S02]  /*147c0*/  SEL R4, R2, RZ, P0 ;  /* 0x000000ff02047207 */ /* 0x001fe40000000000 */
[----:B------:R-:W-:-:S04]  /*147d0*/  SEL R2, RZ, 0x1, P0 ;  /* 0x00000001ff027807 */ /* 0x000fc80000000000 */
[----:B------:R-:W-:Y:S02]  /*147e0*/  LOP3.LUT R31, R21, R2, RZ, 0x3c, !PT ;  /* 0x00000002151f7212 */ /* 0x000fe400078e3cff */
[----:B--2---:R-:W-:Y:S01]  /*147f0*/  SHF.R.S32.HI R29, RZ, 0x1f, R9 ;  /* 0x0000001fff1d7819 */ /* 0x004fe20000011409 */
[----:B------:R-:W-:Y:S06]  /*14800*/  @!P1 BRA `(.L_x_2370) ;  /* 0x0000000000049947 */ /* 0x000fec0003800000 */
[----:B------:R-:W-:Y:S01]  /*14810*/  BPT.TRAP 0x1 ;  /* 0x000000040000795c */ /* 0x000fe20000300000 */
.L_x_2370:
[----:B------:R-:W-:Y:S02]  /*14820*/  LEA R5, R4, UR45, 0x3 ;  /* 0x0000002d04057c11 */ /* 0x000fe4000f8e18ff */
[----:B------:R-:W-:-:S04]  /*14830*/  SHF.L.U32 R30, R31, 0x1f, RZ ;  /* 0x0000001f1f1e7819 */ /* 0x000fc800000006ff */
[----:B------:R-:W0:Y:S02]  /*14840*/  SYNCS.PHASECHK.TRANS64.TRYWAIT P0, [R5+URZ+0x33480], R30 ;  /* 0x0334801e050075a7 */ /* 0x000e24000800017f */
[----:B0-----:R-:W-:Y:S05]  /*14850*/  @!P0 BRA `(.L_x_2371) ;  /* 0x0000003400ec8947 */ /* 0x001fea0003800000 */
.L_x_2444:
        /* <DEDUP_REMOVED lines=76> */
.L_x_2456:
        /* <DEDUP_REMOVED lines=14> */
[----:B-1----:R-:W-:Y:S05]  /*14e00*/  @!P1 BRA `(.L_x_2373) ;  /* 0x0000000000049947 */ /* 0x002fea0003800000 */
[----:B------:R-:W-:Y:S01]  /*14e10*/  BPT.TRAP 0x1 ;  /* 0x000000040000795c */ /* 0x000fe20000300000 */
.L_x_2373:
[----:B------:R1:W-:Y:S01]  /*14e20*/  SYNCS.ARRIVE.TRANS64.A1T0 RZ, [R5+URZ+0x33470], RZ ;  /* 0x033470ff05ff79a7 */ /* 0x0003e2000810003f */
[----:B------:R-:W-:Y:S05]  /*14e30*/  @!P1 BRA `(.L_x_2374) ;  /* 0x0000000000049947 */ /* 0x000fea0003800000 */
[----:B------:R-:W-:Y:S01]  /*14e40*/  BPT.TRAP 0x1 ;  /* 0x000000040000795c */ /* 0x000fe20000300000 */
.L_x_2374:
[----:B------:R-:W2:Y:S02]  /*14e50*/  SYNCS.PHASECHK.TRANS64.TRYWAIT P0, [R5+URZ+0x33440], R30 ;  /* 0x0334401e050075a7 */ /* 0x000ea4000800017f */
[----:B--2---:R-:W-:Y:S05]  /*14e60*/  @!P0 BRA `(.L_x_2375) ;  /* 0x0000003400f88947 */ /* 0x004fea0003800000 */
.L_x_2457:
        /* <DEDUP_REMOVED lines=10> */
[----:B------:R-:W-:Y:S01]  /*14f10*/  LOP3.LUT P1, RZ, R16, 0x1, RZ, 0xc0, !PT ;  /* 0x0000000110ff7812 */ /* 0x000fe2000782c0ff */
[----:B------:R-:W-:-:S02]  /*14f20*/  IMAD.IADD R3, R3, 0x1, R7 ;  /* 0x0000000103037824 */ /* 0x000fc400078e0207 */
[C---:B------:R-:W-:Y:S02]  /*14f30*/  IMAD R7, R9.reuse, UR11, R6 ;  /* 0x0000000b09077c24 */ /* 0x040fe4000f8e0206 */
[----:B------:R-:W-:-:S04]  /*14f40*/  IMAD.WIDE.U32 R2, R9, UR10, R2 ;  /* 0x0000000a09027c25 */ /* 0x000fc8000f8e0002 */
[----:B------:R-:W-:Y:S02]  /*14f50*/  IMAD.IADD R3, R3, 0x1, R7 ;  /* 0x0000000103037824 */ /* 0x000fe400078e0207 */
[----:B------:R-:W-:Y:S01]  /*14f60*/  IMAD.U32 R6, RZ, RZ, UR4 ;  /* 0x00000004ff067e24 */ /* 0x000fe2000f8e00ff */
[----:B------:R-:W-:-:S03]  /*14f70*/  UIMAD UR4, UR6, UR4, URZ ;  /* 0x00000004060472a4 */ /* 0x000fc6000f8e023f */
[----:B------:R-:W-:Y:S01]  /*14f80*/  IMAD.WIDE.U32 R2, R6, UR41, R2 ;  /* 0x0000002906027c25 */ /* 0x000fe2000f8e0002 */
[----:B------:R-:W-:Y:S01]  /*14f90*/  ULDC.64 UR6, c[0x0][0x2e8] ;  /* 0x0000ba0000067ab9 */ /* 0x000fe20000000a00 */
[----:B------:R-:W-:Y:S02]  /*14fa0*/  UIMAD UR4, UR41, UR5, UR4 ;  /* 0x00000005290472a4 */ /* 0x000fe4000f8e0204 */
[----:B------:R-:W-:Y:S01]  /*14fb0*/  IMAD.U32 R23, RZ, RZ, UR7 ;  /* 0x00000007ff177e24 */ /* 0x000fe2000f8e00ff */
[----:B------:R-:W-:Y:S01]  /*14fc0*/  IADD3 R18, P0, R2, UR6, RZ ;  /* 0x0000000602127c10 */ /* 0x000fe2000ff1e0ff */
[----:B------:R-:W-:Y:S01]  /*14fd0*/  IMAD R2, R27, UR8, RZ ;  /* 0x000000081b027c24 */ /* 0x000fe2000f8e02ff */
[----:B---3--:R-:W-:Y:S02]  /*14fe0*/  ISETP.GE.AND P4, PT, R35, R11, PT ;  /* 0x0000000b2300720c */ /* 0x008fe40003f86270 */
[----:B------:R-:W-:Y:S01]  /*14ff0*/  IADD3.X R19, R23, UR4, R3, P0, !PT ;  /* 0x0000000417137c10 */ /* 0x000fe200087fe403 */
[----:B------:R-:W-:-:S02]  /*15000*/  IMAD R7, R17, UR9, R2 ;  /* 0x0000000911077c24 */ /* 0x000fc4000f8e0202 */
        /* <DEDUP_REMOVED lines=32> */
[----:B------:R-:W3:Y:S02]  /*15210*/  SHFL.IDX PT, R14, R18, 0x3, 0x1c1f ;  /* 0x007c1f00120e7f89 */ /* 0x000ee400000e0000 */
[----:B----4-:R-:W-:-:S05]  /*15220*/  IMAD.X R7, RZ, RZ, R3, P0 ;  /* 0x000000ffff077224 */ /* 0x010fca00000e0603 */
        /* <DEDUP_REMOVED lines=9> */
.L_x_2469:
        /* <DEDUP_REMOVED lines=16> */
.L_x_2377:
[----:B------:R-:W3:Y:S01]  /*153c0*/  LDL R2, [R1+0xc] ;  /* 0x00000c0001027983 */ /* 0x000ee20000100800 */
[----:B------:R0:W-:Y:S01]  /*153d0*/  SYNCS.ARRIVE.TRANS64.A1T0 RZ, [R5+URZ+0x33430], RZ ;  /* 0x033430ff05ff79a7 */ /* 0x0001e2000810003f */
[----:B---3--:R-:W-:-:S13]  /*153e0*/  ISETP.NE.AND P0, PT, R2, 0x3, PT ;  /* 0x000000030200780c */ /* 0x008fda0003f05270 */
[----:B0-----:R-:W-:Y:S05]  /*153f0*/  @!P0 BRA `(.L_x_2378) ;  /* 0x0000000000048947 */ /* 0x001fea0003800000 */
[----:B------:R-:W-:Y:S01]  /*15400*/  BPT.TRAP 0x1 ;  /* 0x000000040000795c */ /* 0x000fe20000300000 */
.L_x_2378:
[----:B------:R-:W-:Y:S02]  /*15410*/  LOP3.LUT R2, R21, 0x1, RZ, 0x3c, !PT ;  /* 0x0000000115027812 */ /* 0x000fe400078e3cff */
[----:B-12---:R-:W-:Y:S02]  /*15420*/  LEA R5, R20, UR45, 0x3 ;  /* 0x0000002d14057c11 */ /* 0x006fe4000f8e18ff */
[----:B------:R-:W-:-:S04]  /*15430*/  SHF.L.U32 R2, R2, 0x1f, RZ ;  /* 0x0000001f02027819 */ /* 0x000fc800000006ff */
[----:B------:R-:W0:Y:S02]  /*15440*/  SYNCS.PHASECHK.TRANS64.TRYWAIT P1, [R5+URZ+0x33470], R2 ;  /* 0x03347002050075a7 */ /* 0x000e24000802017f */
[----:B0-----:R-:W-:Y:S05]  /*15450*/  @!P1 BRA `(.L_x_2379) ;  /* 0x0000003800009947 */ /* 0x001fea0003800000 */
.L_x_2470:
[----:B------:R-:W-:-:S13]  /*15460*/  LOP3.LUT P1, RZ, R16, 0x10, RZ, 0xc0, !PT ;  /* 0x0000001010ff7812 */ /* 0x000fda000782c0ff */
[----:B------:R-:W-:Y:S05]  /*15470*/  @!P1 BRA `(.L_x_2380) ;  /* 0x0000000000049947 */ /* 0x000fea0003800000 */
[----:B------:R-:W-:Y:S01]  /*15480*/  BPT.TRAP 0x1 ;  /* 0x000000040000795c */ /* 0x000fe20000300000 */
.L_x_2380:
[----:B------:R-:W2:Y:S01]  /*15490*/  LDL R3, [R1+0x8] ;  /* 0x0000080001037983 */ /* 0x000ea20000100800 */
[----:B------:R-:W-:Y:S01]  /*154a0*/  SHF.L.U32 R6, R21, 0x1f, RZ ;  /* 0x0000001f15067819 */ /* 0x000fe200000006ff */
[----:B0-----:R-:W-:-:S03]  /*154b0*/  IMAD R2, R20, 0x7800, RZ ;  /* 0x0000780014027824 */ /* 0x001fc600078e02ff */
[----:B------:R-:W0:Y:S02]  /*154c0*/  SYNCS.PHASECHK.TRANS64.TRYWAIT P1, [R5+URZ+0x33460], R6 ;  /* 0x03346006050075a7 */ /* 0x000e24000802017f */
[----:B--2---:R-:W-:Y:S01]  /*154d0*/  LOP3.LUT R3, R2, R3, RZ, 0xfc, !PT ;  /* 0x0000000302037212 */ /* 0x004fe200078efcff */
[----:B0-----:R-:W-:Y:S06]  /*154e0*/  @!P1 BRA `(.L_x_2381) ;  /* 0x0000003400f09947 */ /* 0x001fec0003800000 */
.L_x_2471:
[----:B------:R-:W2:Y:S01]  /*154f0*/  LDL R7, [R1+0x4] ;  /* 0x0000040001077983 */ /* 0x000ea20000100800 */
[----:B------:R-:W-:Y:S05]  /*15500*/  WARPSYNC.ALL ;  /* 0x0000000000007948 */ /* 0x000fea0003800000 */
[----:B------:R-:W1:Y:S01]  /*15510*/  LDSM.16.MT88.4 R8, [R3+UR45+0xf200] ;  /* 0x00f2002d0308783b */ /* 0x000e620008004200 */
[----:B------:R-:W-:Y:S02]  /*15520*/  LOP3.LUT P1, RZ, R16, 0x10, RZ, 0xc0, !PT ;  /* 0x0000001010ff7812 */ /* 0x000fe4000782c0ff */
[C-C-:B-1----:R-:W-:Y:S02]  /*15530*/  PRMT R20, R8.reuse, 0x6420, R9.reuse ;  /* 0x0000642008147816 */ /* 0x142fe40000000009 */
[----:B------:R-:W-:-:S02]  /*15540*/  PRMT R21, R8, 0x7531, R9 ;  /* 0x0000753108157816 */ /* 0x000fc40000000009 */
[C-C-:B------:R-:W-:Y:S02]  /*15550*/  PRMT R22, R10.reuse, 0x6420, R11.reuse ;  /* 0x000064200a167816 */ /* 0x140fe4000000000b */
[----:B------:R-:W-:Y:S02]  /*15560*/  PRMT R23, R10, 0x7531, R11 ;  /* 0x000075310a177816 */ /* 0x000fe4000000000b */
[----:B--2---:R-:W-:-:S05]  /*15570*/  LOP3.LUT R2, R2, R7, RZ, 0xfc, !PT ;  /* 0x0000000702027212 */ /* 0x004fca00078efcff */
[----:B------:R-:W-:-:S05]  /*15580*/  VIADD R2, R2, UR45 ;  /* 0x0000002d02027c36 */ /* 0x000fca0008000000 */
[----:B------:R-:W-:Y:S04]  /*15590*/  STSM.16.M88.4 [R2+0x200], R20 ;  /* 0x0002001402007844 */ /* 0x000fe80000000200 */
[----:B------:R-:W1:Y:S02]  /*155a0*/  LDSM.16.MT88.4 R8, [R3+UR45+0x11a00] ;  /* 0x011a002d0308783b */ /* 0x000e640008004200 */
[C-C-:B-1----:R-:W-:Y:S02]  /*155b0*/  PRMT R12, R8.reuse, 0x6420, R9.reuse ;  /* 0x00006420080c7816 */ /* 0x142fe40000000009 */
[----:B------:R-:W-:Y:S02]  /*155c0*/  PRMT R13, R8, 0x7531, R9 ;  /* 0x00007531080d7816 */ /* 0x000fe40000000009 */
[----:B------:R-:W-:-:S02]  /*155d0*/  PRMT R14, R10, 0x6420, R11 ;  /* 0x000064200a0e7816 */ /* 0x000fc4000000000b */
[----:B------:R-:W-:-:S05]  /*155e0*/  PRMT R15, R10, 0x7531, R11 ;  /* 0x000075310a0f7816 */ /* 0x000fca000000000b */
        /* <DEDUP_REMOVED lines=87> */
.L_x_2382:
[----:B--2---:R2:W-:Y:S01]  /*15b60*/  SYNCS.ARRIVE.TRANS64.A1T0 RZ, [R5+URZ+0x33450], RZ ;  /* 0x033450ff05ff79a7 */ /* 0x0045e2000810003f */
[----:B------:R-:W-:Y:S06]  /*15b70*/  BAR.SYNC.DEFER_BLOCKING 0x2, 0x80 ;  /* 0x0082000000007b1d */ /* 0x000fec0000010000 */
[----:B------:R-:W-:Y:S05]  /*15b80*/  @!P0 BRA `(.L_x_2383) ;  /* 0x0000000000048947 */ /* 0x000fea0003800000 */
[----:B------:R-:W-:Y:S01]  /*15b90*/  BPT.TRAP 0x1 ;  /* 0x000000040000795c */ /* 0x000fe20000300000 */
.L_x_2383:
[----:B-1----:R-:W1:Y:S01]  /*15ba0*/  S2R R2, SR_CgaCtaId ;  /* 0x0000000000027919 */ /* 0x002e620000008800 */
[----:B0-2---:R-:W-:Y:S02]  /*15bb0*/  VIADD R5, R5, 0x33480 ;  /* 0x0003348005057836 */ /* 0x005fe40000000000 */
[----:B------:R-:W-:Y:S02]  /*15bc0*/  VIADD R0, R0, 0xffffff60 ;  /* 0xffffff6000007836 */ /* 0x000fe40000000000 */
[----:B------:R-:W-:Y:S02]  /*15bd0*/  IMAD.MOV.U32 R20, RZ, RZ, R4 ;  /* 0x000000ffff147224 */ /* 0x000fe400078e0004 */
[----:B------:R-:W-:Y:S01]  /*15be0*/  IMAD.MOV.U32 R21, RZ, RZ, R31 ;  /* 0x000000ffff157224 */ /* 0x000fe200078e001f */
[----:B-1----:R-:W-:-:S04]  /*15bf0*/  PRMT R5, R2, 0x654, R5 ;  /* 0x0000065402057816 */ /* 0x002fc80000000005 */
[----:B------:R1:W-:Y:S01]  /*15c00*/  SYNCS.ARRIVE.TRANS64.RED.A1T0 RZ, [R5+URZ], RZ ;  /* 0x000000ff05ff79a7 */ /* 0x0003e2000810043f */
[----:B------:R-:W-:Y:S05]  /*15c10*/  @P2 BRA `(.L_x_2384) ;  /* 0xffffffe800502947 */ /* 0x000fea000383ffff */
[----:B------:R-:W-:Y:S05]  /*15c20*/  BRA `(.L_x_2385) ;  /* 0x0000000000047947 */ /* 0x000fea0003800000 */
.L_x_2369:
[----:B------:R-:W-:-:S07]  /*15c30*/  IMAD.MOV.U32 R4, RZ, RZ, RZ ;  /* 0x000000ffff047224 */ /* 0x000fce00078e00ff */
.L_x_2385:
[----:B0-----:R-:W3:Y:S02]  /*15c40*/  LDL R0, [R1+0x10] ;  /* 0x0000100001007983 */ /* 0x001ee40000100800 */
[----:B---3--:R-:W-:-:S13]  /*15c50*/  R2UR UR4, R0 ;  /* 0x00000000000472ca */ /* 0x008fda00000e0000 */
[----:B------:R-:W-:-:S06]  /*15c60*/  ULOP3.LUT UR4, UR4, 0x1, URZ, 0xfc, !UPT ;  /* 0x0000000104047892 */ /* 0x000fcc000f8efc3f */
[----:B------:R-:W-:-:S05]  /*15c70*/  IMAD.U32 R0, RZ, RZ, UR4 ;  /* 0x00000004ff007e24 */ /* 0x000fca000f8e00ff */
[----:B------:R-:W-:-:S13]  /*15c80*/  ISETP.NE.AND P1, PT, R0, 0x3, PT ;  /* 0x000000030000780c */ /* 0x000fda0003f25270 */
[----:B------:R-:W-:Y:S05]  /*15c90*/  @!P1 BRA `(.L_x_2386) ;  /* 0x0000000000049947 */ /* 0x000fea0003800000 */
[----:B------:R-:W-:Y:S01]  /*15ca0*/  BPT.TRAP 0x1 ;  /* 0x000000040000795c */ /* 0x000fe20000300000 */
.L_x_2386:
[----:B-1----:R-:W-:Y:S01]  /*15cb0*/  LOP3.LUT R3, R31, 0x1, RZ, 0x3c, !PT ;  /* 0x000000011f037812 */ /* 0x002fe200078e3cff */
[----:B------:R-:W-:Y:S01]  /*15cc0*/  BSSY B0, `(.L_x_2387) ;  /* 0x0000005000007945 */ /* 0x000fe20003800000 */
[----:B------:R-:W-:Y:S02]  /*15cd0*/  LEA R0, R4, UR45, 0x3 ;  /* 0x0000002d04007c11 */ /* 0x000fe4000f8e18ff */
[----:B------:R-:W-:-:S04]  /*15ce0*/  SHF.L.U32 R3, R3, 0x1f, RZ ;  /* 0x0000001f03037819 */ /* 0x000fc800000006ff */
[----:B------:R-:W0:Y:S02]  /*15cf0*/  SYNCS.PHASECHK.TRANS64.TRYWAIT P0, [R0+URZ+0x33470], R3 ;  /* 0x03347003000075a7 */ /* 0x000e24000800017f */
[----:B0-----:R-:W-:Y:S05]  /*15d00*/  @!P0 BRA `(.L_x_2388) ;  /* 0x0000002c00fc8947 */ /* 0x001fea0003800000 */
.L_x_2472:
[----:B------:R-:W-:Y:S05]  /*15d10*/  BSYNC B0 ;  /* 0x0000000000007941 */ /* 0x000fea0003800000 */
.L_x_2387:
[----:B------:R-:W-:-:S13]  /*15d20*/  LOP3.LUT P0, RZ, R16, 0x10, RZ, 0xc0, !PT ;  /* 0x0000001010ff7812 */ /* 0x000fda000780c0ff */
[----:B------:R-:W-:Y:S05]  /*15d30*/  @!P0 BRA `(.L_x_2389) ;  /* 0x0000000000048947 */ /* 0x000fea0003800000 */
[----:B------:R-:W-:Y:S01]  /*15d40*/  BPT.TRAP 0x1 ;  /* 0x000000040000795c */ /* 0x000fe20000300000 */
.L_x_2389:
[----:B------:R-:W3:Y:S01]  /*15d50*/  LDL.LU R2, [R1+0x8] ;  /* 0x0000080001027983 */ /* 0x000ee20000300800 */
[----:B------:R-:W-:Y:S01]  /*15d60*/  SHF.L.U32 R5, R31, 0x1f, RZ ;  /* 0x0000001f1f057819 */ /* 0x000fe200000006ff */
[----:B0-----:R-:W-:-:S03]  /*15d70*/  IMAD R3, R4, 0x7800, RZ ;  /* 0x0000780004037824 */ /* 0x001fc600078e02ff */
[----:B------:R-:W0:Y:S02]  /*15d80*/  SYNCS.PHASECHK.TRANS64.TRYWAIT P0, [R0+URZ+0x33460], R5 ;  /* 0x03346005000075a7 */ /* 0x000e24000800017f */
[----:B---3--:R-:W-:Y:S01]  /*15d90*/  LOP3.LUT R2, R3, R2, RZ, 0xfc, !PT ;  /* 0x0000000203027212 */ /* 0x008fe200078efcff */
[----:B0-----:R-:W-:Y:S06]  /*15da0*/  @!P0 BRA `(.L_x_2390) ;  /* 0x0000002c00e88947 */ /* 0x001fec0003800000 */
.L_x_2473:
[----:B------:R-:W3:Y:S01]  /*15db0*/  LDL.LU R6, [R1+0x4] ;  /* 0x0000040001067983 */ /* 0x000ee20000300800 */
[----:B------:R-:W-:Y:S05]  /*15dc0*/  WARPSYNC.ALL ;  /* 0x0000000000007948 */ /* 0x000fea0003800000 */
[----:B------:R-:W1:Y:S01]  /*15dd0*/  LDSM.16.MT88.4 R8, [R2+UR45+0xf200] ;  /* 0x00f2002d0208783b */ /* 0x000e620008004200 */
[----:B------:R-:W-:Y:S02]  /*15de0*/  LOP3.LUT P0, RZ, R16, 0x10, RZ, 0xc0, !PT ;  /* 0x0000001010ff7812 */ /* 0x000fe4000780c0ff */
[C-C-:B-1----:R-:W-:Y:S02]  /*15df0*/  PRMT R12, R8.reuse, 0x6420, R9.reuse ;  /* 0x00006420080c7816 */ /* 0x142fe40000000009 */
[----:B------:R-:W-:-:S02]  /*15e00*/  PRMT R13, R8, 0x7531, R9 ;  /* 0x00007531080d7816 */ /* 0x000fc40000000009 */
[C-C-:B--2---:R-:W-:Y:S02]  /*15e10*/  PRMT R14, R10.reuse, 0x6420, R11.reuse ;  /* 0x000064200a0e7816 */ /* 0x144fe4000000000b */
[----:B------:R-:W-:Y:S02]  /*15e20*/  PRMT R15, R10, 0x7531, R11 ;  /* 0x000075310a0f7816 */ /* 0x000fe4000000000b */
[----:B---3--:R-:W-:-:S05]  /*15e30*/  LOP3.LUT R3, R3, R6, RZ, 0xfc, !PT ;  /* 0x0000000603037212 */ /* 0x008fca00078efcff */
        /* <DEDUP_REMOVED lines=94> */
.L_x_2391:
[----:B--2---:R2:W-:Y:S01]  /*16420*/  SYNCS.ARRIVE.TRANS64.A1T0 RZ, [R0+URZ+0x33450], RZ ;  /* 0x033450ff00ff79a7 */ /* 0x0045e2000810003f */
[----:B------:R-:W-:Y:S06]  /*16430*/  BAR.SYNC.DEFER_BLOCKING 0x2, 0x80 ;  /* 0x0082000000007b1d */ /* 0x000fec0000010000 */
[----:B------:R-:W-:Y:S05]  /*16440*/  @!P1 BRA `(.L_x_2392) ;  /* 0x0000000000049947 */ /* 0x000fea0003800000 */
[----:B------:R-:W-:Y:S01]  /*16450*/  BPT.TRAP 0x1 ;  /* 0x000000040000795c */ /* 0x000fe20000300000 */
.L_x_2392:
[----:B------:R-:W3:Y:S01]  /*16460*/  S2R R2, SR_CgaCtaId ;  /* 0x0000000000027919 */ /* 0x000ee20000008800 */
[----:B0-2---:R-:W-:-:S05]  /*16470*/  VIADD R0, R0, 0x33480 ;  /* 0x0003348000007836 */ /* 0x005fca0000000000 */
[----:B---3--:R-:W-:Y:S01]  /*16480*/  PRMT R0, R2, 0x654, R0 ;  /* 0x0000065402007816 */ /* 0x008fe20000000000 */
[----:B------:R-:W-:-:S03]  /*16490*/  IMAD.MOV.U32 R2, RZ, RZ, RZ ;  /* 0x000000ffff027224 */ /* 0x000fc600078e00ff */
[----:B------:R0:W-:Y:S02]  /*164a0*/  SYNCS.ARRIVE.TRANS64.RED.A1T0 RZ, [R0+URZ], RZ ;  /* 0x000000ff00ff79a7 */ /* 0x0001e4000810043f */
[----:B0-----:R-:W-:-:S05]  /*164b0*/  VIADD R0, R4, 0x1 ;  /* 0x0000000104007836 */ /* 0x001fca0000000000 */
[----:B------:R-:W-:-:S04]  /*164c0*/  ISETP.NE.AND P0, PT, R0, 0x2, PT ;  /* 0x000000020000780c */ /* 0x000fc80003f05270 */
[----:B------:R-:W-:Y:S02]  /*164d0*/  SEL R4, RZ, 0x1, P0 ;  /* 0x00000001ff047807 */ /* 0x000fe40000000000 */
[----:B------:R-:W-:Y:S02]  /*164e0*/  SEL R0, R0, RZ, P0 ;  /* 0x000000ff00007207 */ /* 0x000fe40000000000 */
[----:B------:R-:W-:-:S07]  /*164f0*/  LOP3.LUT R31, R31, R4, RZ, 0x3c, !PT ;  /* 0x000000041f1f7212 */ /* 0x000fce00078e3cff */
.L_x_2347:
[----:B------:R-:W0:Y:S01]  /*16500*/  S2R R4, SR_CgaCtaId ;  /* 0x0000000000047919 */ /* 0x000e220000008800 */
[----:B-1----:R-:W-:Y:S02]  /*16510*/  MOV R3, 0x400 ;  /* 0x0000040000037802 */ /* 0x002fe40000000f00 */
[----:B------:R-:W-:Y:S02]  /*16520*/  SHF.L.U32 R2, R2, 0x1f, RZ ;  /* 0x0000001f02027819 */ /* 0x000fe400000006ff */
[----:B0-----:R-:W-:-:S04]  /*16530*/  LEA R5, R4, R3, 0x18 ;  /* 0x0000000304057211 */ /* 0x001fc800078ec0ff */
[----:B------:R-:W0:Y:S02]  /*16540*/  SYNCS.PHASECHK.TRANS64.TRYWAIT P0, [R5+URZ+0x33420], R2 ;  /* 0x03342002050075a7 */ /* 0x000e24000800017f */
[----:B0-----:R-:W-:Y:S05]  /*16550*/  @!P0 BRA `(.L_x_2393) ;  /* 0x0000002800108947 */ /* 0x001fea0003800000 */
.L_x_2474:
        /* <DEDUP_REMOVED lines=8> */
[----:B------:R-:W2:Y:S02]  /*165e0*/  LDL R3, [R1+0x10] ;  /* 0x0000100001037983 */ /* 0x000ea40000100800 */
[----:B--2---:R-:W-:-:S13]  /*165f0*/  R2UR UR4, R3 ;  /* 0x00000000030472ca */ /* 0x004fda00000e0000 */
[----:B------:R-:W-:-:S06]  /*16600*/  ULOP3.LUT UR4, UR4, 0x2, URZ, 0xfc, !UPT ;  /* 0x0000000204047892 */ /* 0x000fcc000f8efc3f */
[----:B------:R-:W-:-:S05]  /*16610*/  IMAD.U32 R2, RZ, RZ, UR4 ;  /* 0x00000004ff027e24 */ /* 0x000fca000f8e00ff */
[----:B------:R-:W-:-:S13]  /*16620*/  ISETP.NE.AND P0, PT, R2, 0x3, PT ;  /* 0x000000030200780c */ /* 0x000fda0003f05270 */
[----:B------:R-:W-:Y:S05]  /*16630*/  @!P0 BRA `(.L_x_2394) ;  /* 0x0000000000048947 */ /* 0x000fea0003800000 */
[----:B------:R-:W-:Y:S01]  /*16640*/  BPT.TRAP 0x1 ;  /* 0x000000040000795c */ /* 0x000fe20000300000 */
.L_x_2394:
[C---:B------:R-:W-:Y:S01]  /*16650*/  IMAD R4, R0.reuse, 0x8, R5 ;  /* 0x0000000800047824 */ /* 0x040fe200078e0205 */
[----:B------:R-:W-:Y:S01]  /*16660*/  SHF.L.U32 R3, R31, 0x1f, RZ ;  /* 0x0000001f1f037819 */ /* 0x000fe200000006ff */
[----:B------:R-:W-:-:S03]  /*16670*/  VIADD R0, R0, 0x1 ;  /* 0x0000000100007836 */ /* 0x000fc60000000000 */
[----:B------:R-:W0:Y:S02]  /*16680*/  SYNCS.PHASECHK.TRANS64.TRYWAIT P1, [R4+URZ+0x33440], R3 ;  /* 0x03344003040075a7 */ /* 0x000e24000802017f */
[----:B------:R-:W-:-:S04]  /*16690*/  ISETP.NE.AND P2, PT, R0, 0x2, PT ;  /* 0x000000020000780c */ /* 0x000fc80003f45270 */
[----:B------:R-:W-:Y:S01]  /*166a0*/  SEL R2, RZ, 0x1, P2 ;  /* 0x00000001ff027807 */ /* 0x000fe20001000000 */
[----:B0-----:R-:W-:Y:S08]  /*166b0*/  @!P1 BRA `(.L_x_2395) ;  /* 0x0000002400cc9947 */ /* 0x001ff00003800000 */
.L_x_2475:
[----:B------:R-:W-:Y:S02]  /*166c0*/  SEL R0, R0, RZ, P2 ;  /* 0x000000ff00007207 */ /* 0x000fe40001000000 */
[----:B------:R-:W-:Y:S01]  /*166d0*/  LOP3.LUT R2, R31, R2, RZ, 0x3c, !PT ;  /* 0x000000021f027212 */ /* 0x000fe200078e3cff */
[----:B------:R-:W-:Y:S06]  /*166e0*/  @!P0 BRA `(.L_x_2396) ;  /* 0x0000000000048947 */ /* 0x000fec0003800000 */
[----:B------:R-:W-:Y:S01]  /*166f0*/  BPT.TRAP 0x1 ;  /* 0x000000040000795c */ /* 0x000fe20000300000 */
.L_x_2396:
[----:B------:R-:W-:Y:S01]  /*16700*/  IMAD R5, R0, 0x8, R5 ;  /* 0x0000000800057824 */ /* 0x000fe200078e0205 */
[----:B------:R-:W-:-:S04]  /*16710*/  SHF.L.U32 R0, R2, 0x1f, RZ ;  /* 0x0000001f02007819 */ /* 0x000fc800000006ff */
[----:B------:R-:W1:Y:S02]  /*16720*/  SYNCS.PHASECHK.TRANS64.TRYWAIT P1, [R5+URZ+0x33440], R0 ;  /* 0x03344000050075a7 */ /* 0x000e64000802017f */
[----:B-1----:R-:W-:Y:S05]  /*16730*/  @!P1 BRA `(.L_x_2397) ;  /* 0x0000002400c09947 */ /* 0x002fea0003800000 */
.L_x_2476:
[----:B------:R-:W-:Y:S05]  /*16740*/  @!P0 BRA `(.L_x_2398) ;  /* 0x0000000000048947 */ /* 0x000fea0003800000 */
[----:B------:R-:W-:Y:S01]  /*16750*/  BPT.TRAP 0x1 ;  /* 0x000000040000795c */ /* 0x000fe20000300000 */
.L_x_2398:
[----:B------:R-:W2:Y:S02]  /*16760*/  SYNCS.PHASECHK.TRANS64.TRYWAIT P1, [R4+URZ+0x33460], R3 ;  /* 0x03346003040075a7 */ /* 0x000ea4000802017f */
[----:B--2---:R-:W-:Y:S05]  /*16770*/  @!P1 BRA `(.L_x_2399) ;  /* 0x0000002400c49947 */ /* 0x004fea0003800000 */
.L_x_2477:
[----:B------:R-:W-:Y:S05]  /*16780*/  @!P0 BRA `(.L_x_2400) ;  /* 0x0000000000048947 */ /* 0x000fea0003800000 */
[----:B------:R-:W-:Y:S01]  /*16790*/  BPT.TRAP 0x1 ;  /* 0x000000040000795c */ /* 0x000fe20000300000 */
.L_x_2400:
[----:B------:R-:W3:Y:S02]  /*167a0*/  SYNCS.PHASECHK.TRANS64.TRYWAIT P1, [R5+URZ+0x33460], R0 ;  /* 0x03346000050075a7 */ /* 0x000ee4000802017f */
[----:B---3--:R-:W-:Y:S05]  /*167b0*/  @!P1 BRA `(.L_x_2401) ;  /* 0x0000002400c89947 */ /* 0x008fea0003800000 */
.L_x_2478:
[----:B------:R-:W-:Y:S05]  /*167c0*/  @!P0 BRA `(.L_x_2402) ;  /* 0x0000000000048947 */ /* 0x000fea0003800000 */
[----:B------:R-:W-:Y:S01]  /*167d0*/  BPT.TRAP 0x1 ;  /* 0x000000040000795c */ /* 0x000fe20000300000 */
.L_x_2402:
[----:B------:R-:W4:Y:S02]  /*167e0*/  SYNCS.PHASECHK.TRANS64.TRYWAIT P1, [R4+URZ+0x33480], R3 ;  /* 0x03348003040075a7 */ /* 0x000f24000802017f */
[----:B----4-:R-:W-:Y:S05]  /*167f0*/  @!P1 BRA `(.L_x_2403) ;  /* 0x0000002400cc9947 */ /* 0x010fea0003800000 */
.L_x_2479:
[----:B------:R-:W-:Y:S05]  /*16800*/  @!P0 BRA `(.L_x_2404) ;  /* 0x0000000000048947 */ /* 0x000fea0003800000 */
[----:B------:R-:W-:Y:S01]  /*16810*/  BPT.TRAP 0x1 ;  /* 0x000000040000795c */ /* 0x000fe20000300000 */
.L_x_2404:
[----:B------:R0:W0:Y:S02]  /*16820*/  SYNCS.PHASECHK.TRANS64.TRYWAIT P0, [R5+URZ+0x33480], R0 ;  /* 0x03348000050075a7 */ /* 0x000024000800017f */
[----:B0-----:R-:W-:Y:S05]  /*16830*/  @!P0 NANOSLEEP.SYNCS 0x989680 ;  /* 0x009896800000895d */ /* 0x001fea0003900000 */
[----:B------:R-:W0:Y:S02]  /*16840*/  @!P0 SYNCS.PHASECHK.TRANS64 P0, [R5+URZ+0x33480], R0 ;  /* 0x03348000050085a7 */ /* 0x000e24000800007f */
[----:B0-----:R-:W-:Y:S05]  /*16850*/  @!P0 BRA `(.L_x_2404) ;  /* 0xfffffffc00f08947 */ /* 0x001fea000383ffff */
.L_x_2303:
[----:B------:R-:W-:Y:S05]  /*16860*/  BSYNC B6 ;  /* 0x0000000000067941 */ /* 0x000fea0003800000 */
.L_x_2300:
[----:B------:R-:W-:Y:S05]  /*16870*/  EXIT ;  /* 0x000000000000794d */ /* 0x000fea0003800000 */
.L_x_2307:
[----:B0-----:R-:W-:-:S04]  /*16880*/  IMAD.U32 R3, RZ, RZ, UR38 ;  /* 0x00000026ff037e24 */ /* 0x001fc8000f8e00ff */
[----:B------:R0:W1:Y:S03]  /*16890*/  SYNCS.PHASECHK.TRANS64.TRYWAIT P0, [R3+URZ+0x33400], R6 ;  /* 0x03340006030075a7 */ /* 0x000066000800017f */
[----:B-1----:R-:W-:Y:S05]  /*168a0*/  @!P0 NANOSLEEP.SYNCS 0x989680 ;  /* 0x009896800000895d */ /* 0x002fea0003900000 */
[----:B------:R-:W1:Y:S02]  /*168b0*/  @!P0 SYNCS.PHASECHK.TRANS64 P0, [R3+URZ+0x33400], R6 ;  /* 0x03340006030085a7 */ /* 0x000e64000800007f */
[----:B-1----:R-:W-:Y:S05]  /*168c0*/  @!P0 BRA `(.L_x_2307) ;  /* 0xfffffffc00ec8947 */ /* 0x002fea000383ffff */
[----:B------:R-:W-:Y:S05]  /*168d0*/  BRA `(.L_x_2405) ;  /* 0xfffffeac00e47947 */ /* 0x000fea000383ffff */
.L_x_2311:
[----:B--2---:R-:W-:-:S04]  /*168e0*/  IMAD.U32 R5, RZ, RZ, UR38 ;  /* 0x00000026ff057e24 */ /* 0x004fc8000f8e00ff */
[----:B------:R2:W3:Y:S03]  /*168f0*/  SYNCS.PHASECHK.TRANS64.TRYWAIT P1, [R5+URZ+0x33430], R6 ;  /* 0x03343006050075a7 */ /* 0x0004e6000802017f */
[----:B---3--:R-:W-:Y:S05]  /*16900*/  @!P1 NANOSLEEP.SYNCS 0x989680 ;  /* 0x009896800000995d */ /* 0x008fea0003900000 */
[----:B------:R-:W3:Y:S02]  /*16910*/  @!P1 SYNCS.PHASECHK.TRANS64 P1, [R5+URZ+0x33430], R6 ;  /* 0x03343006050095a7 */ /* 0x000ee4000802007f */
[----:B---3--:R-:W-:Y:S05]  /*16920*/  @!P1 BRA `(.L_x_2311) ;  /* 0xfffffffc00ec9947 */ /* 0x008fea000383ffff */
[----:B------:R-:W-:Y:S05]  /*16930*/  BRA `(.L_x_2310) ;  /* 0xfffffeb000087947 */ /* 0x000fea000383ffff */
.L_x_2317:
[----:B-1----:R-:W-:-:S04]  /*16940*/  IMAD.U32 R11, RZ, RZ, UR4 ;  /* 0x00000004ff0b7e24 */ /* 0x002fc8000f8e00ff */
[----:B------:R1:W2:Y:S03]  /*16950*/  SYNCS.PHASECHK.TRANS64.TRYWAIT P1, [R11+URZ+0x33430], R10 ;  /* 0x0334300a0b0075a7 */ /* 0x0002a6000802017f */
[----:B--2---:R-:W-:Y:S05]  /*16960*/  @!P1 NANOSLEEP.SYNCS 0x989680 ;  /* 0x009896800000995d */ /* 0x004fea0003900000 */
[----:B------:R-:W2:Y:S02]  /*16970*/  @!P1 SYNCS.PHASECHK.TRANS64 P1, [R11+URZ+0x33430], R10 ;  /* 0x0334300a0b0095a7 */ /* 0x000ea4000802007f */
[----:B--2---:R-:W-:Y:S05]  /*16980*/  @!P1 BRA `(.L_x_2317) ;  /* 0xfffffffc00ec9947 */ /* 0x004fea000383ffff */
[----:B------:R-:W-:Y:S05]  /*16990*/  BRA `(.L_x_2314) ;  /* 0xfffffef400547947 */ /* 0x000fea000383ffff */
.L_x_2321:
[----:B-1----:R-:W-:-:S04]  /*169a0*/  IMAD.U32 R11, RZ, RZ, UR10 ;  /* 0x0000000aff0b7e24 */ /* 0x002fc8000f8e00ff */
[----:B------:R1:W2:Y:S03]  /*169b0*/  SYNCS.PHASECHK.TRANS64.TRYWAIT P1, [R11+URZ+0x33450], R10 ;  /* 0x0334500a0b0075a7 */ /* 0x0002a6000802017f */
[----:B--2---:R-:W-:Y:S05]  /*169c0*/  @!P1 NANOSLEEP.SYNCS 0x989680 ;  /* 0x009896800000995d */ /* 0x004fea0003900000 */
[----:B------:R-:W2:Y:S02]  /*169d0*/  @!P1 SYNCS.PHASECHK.TRANS64 P1, [R11+URZ+0x33450], R10 ;  /* 0x0334500a0b0095a7 */ /* 0x000ea4000802007f */
[----:B--2---:R-:W-:Y:S05]  /*169e0*/  @!P1 BRA `(.L_x_2321) ;  /* 0xfffffffc00ec9947 */ /* 0x004fea000383ffff */
[----:B------:R-:W-:Y:S05]  /*169f0*/  BRA `(.L_x_2318) ;  /* 0xffffff0000687947 */ /* 0x000fea000383ffff */
.L_x_2329:
[----:B-1----:R-:W-:-:S04]  /*16a00*/  IMAD.U32 R10, RZ, RZ, UR10 ;  /* 0x0000000aff0a7e24 */ /* 0x002fc8000f8e00ff */
[----:B------:R1:W2:Y:S03]  /*16a10*/  SYNCS.PHASECHK.TRANS64.TRYWAIT P1, [R10+URZ+0x33430], R9 ;  /* 0x033430090a0075a7 */ /* 0x0002a6000802017f */
[----:B--2---:R-:W-:Y:S05]  /*16a20*/  @!P1 NANOSLEEP.SYNCS 0x989680 ;  /* 0x009896800000995d */ /* 0x004fea0003900000 */
[----:B------:R-:W2:Y:S02]  /*16a30*/  @!P1 SYNCS.PHASECHK.TRANS64 P1, [R10+URZ+0x33430], R9 ;  /* 0x033430090a0095a7 */ /* 0x000ea4000802007f */
[----:B--2---:R-:W-:Y:S05]  /*16a40*/  @!P1 BRA `(.L_x_2329) ;  /* 0xfffffffc00ec9947 */ /* 0x004fea000383ffff */
[----:B------:R-:W-:Y:S05]  /*16a50*/  BRA `(.L_x_2326) ;  /* 0xffffff3800607947 */ /* 0x000fea000383ffff */
.L_x_2333:
[----:B-1----:R-:W-:-:S04]  /*16a60*/  IMAD.U32 R10, RZ, RZ, UR10 ;  /* 0x0000000aff0a7e24 */ /* 0x002fc8000f8e00ff */
[----:B------:R1:W2:Y:S03]  /*16a70*/  SYNCS.PHASECHK.TRANS64.TRYWAIT P1, [R10+URZ+0x33450], R9 ;  /* 0x033450090a0075a7 */ /* 0x0002a6000802017f */
[----:B--2---:R-:W-:Y:S05]  /*16a80*/  @!P1 NANOSLEEP.SYNCS 0x989680 ;  /* 0x009896800000995d */ /* 0x004fea0003900000 */
[----:B------:R-:W2:Y:S02]  /*16a90*/  @!P1 SYNCS.PHASECHK.TRANS64 P1, [R10+URZ+0x33450], R9 ;  /* 0x033450090a0095a7 */ /* 0x000ea4000802007f */
[----:B--2---:R-:W-:Y:S05]  /*16aa0*/  @!P1 BRA `(.L_x_2333) ;  /* 0xfffffffc00ec9947 */ /* 0x004fea000383ffff */
[----:B------:R-:W-:Y:S05]  /*16ab0*/  BRA `(.L_x_2330) ;  /* 0xffffff44006c7947 */ /* 0x000fea000383ffff */
.L_x_2340:
[----:B-1----:R-:W-:-:S04]  /*16ac0*/  IMAD.U32 R3, RZ, RZ, UR9 ;  /* 0x00000009ff037e24 */ /* 0x002fc8000f8e00ff */
[----:B------:R1:W3:Y:S03]  /*16ad0*/  SYNCS.PHASECHK.TRANS64.TRYWAIT P1, [R3+URZ+0x33450], R0 ;  /* 0x03345000030075a7 */ /* 0x0002e6000802017f */
[----:B---3--:R-:W-:Y:S05]  /*16ae0*/  @!P1 NANOSLEEP.SYNCS 0x989680 ;  /* 0x009896800000995d */ /* 0x008fea0003900000 */
[----:B------:R-:W3:Y:S02]  /*16af0*/  @!P1 SYNCS.PHASECHK.TRANS64 P1, [R3+URZ+0x33450], R0 ;  /* 0x03345000030095a7 */ /* 0x000ee4000802007f */
[----:B---3--:R-:W-:Y:S05]  /*16b00*/  @!P1 BRA `(.L_x_2340) ;  /* 0xfffffffc00ec9947 */ /* 0x008fea000383ffff */
[----:B------:R-:W-:Y:S05]  /*16b10*/  BRA `(.L_x_2339) ;  /* 0xffffff70003c7947 */ /* 0x000fea000383ffff */
.L_x_2353:
[----:B------:R-:W-:Y:S02]  /*16b20*/  IMAD.MOV.U32 R13, RZ, RZ, R23 ;  /* 0x000000ffff0d7224 */ /* 0x000fe400078e0017 */
[----:B------:R-:W-:Y:S02]  /*16b30*/  IMAD.MOV.U32 R12, RZ, RZ, RZ ;  /* 0x000000ffff0c7224 */ /* 0x000fe400078e00ff */
[----:B------:R-:W-:Y:S02]  /*16b40*/  IMAD.MOV.U32 R11, RZ, RZ, 0x1f ;  /* 0x0000001fff0b7424 */ /* 0x000fe400078e00ff */
[----:B------:R-:W-:-:S07]  /*16b50*/  IMAD.MOV.U32 R15, RZ, RZ, -0x1 ;  /* 0xffffffffff0f7424 */ /* 0x000fce00078e00ff */
[----:B0----5:R-:W-:Y:S05]  /*16b60*/  WARPSYNC.COLLECTIVE R15, `(.L_x_2406) ;  /* 0x000000000f087348 */ /* 0x021fea0003c00000 */
[----:B------:R1:W2:Y:S02]  /*16b70*/  SHFL.IDX P6, R14, R13, R12, R11 ;  /* 0x0000000c0d0e7389 */ /* 0x0002a400000c000b */
[----:B012--5:R-:W-:Y:S01]  /*16b80*/  ENDCOLLECTIVE ;  /* 0x000000000000791b */ /* 0x027fe20003800000 */
.L_x_2406:
[----:B------:R-:W-:Y:S05]  /*16b90*/  BRA `(.L_x_2407) ;  /* 0xffffffb800d47947 */ /* 0x000fea000383ffff */
.L_x_2355:
[----:B0-----:R-:W-:-:S04]  /*16ba0*/  IMAD.U32 R2, RZ, RZ, UR45 ;  /* 0x0000002dff027e24 */ /* 0x001fc8000f8e00ff */
[----:B------:R0:W1:Y:S03]  /*16bb0*/  SYNCS.PHASECHK.TRANS64.TRYWAIT P0, [R2+URZ+0x33480], R29 ;  /* 0x0334801d020075a7 */ /* 0x000066000800017f */
[----:B-1----:R-:W-:Y:S05]  /*16bc0*/  @!P0 NANOSLEEP.SYNCS 0x989680 ;  /* 0x009896800000895d */ /* 0x002fea0003900000 */
[----:B------:R-:W1:Y:S02]  /*16bd0*/  @!P0 SYNCS.PHASECHK.TRANS64 P0, [R2+URZ+0x33480], R29 ;  /* 0x0334801d020085a7 */ /* 0x000e64000800007f */
[----:B-1----:R-:W-:Y:S05]  /*16be0*/  @!P0 BRA `(.L_x_2355) ;  /* 0xfffffffc00ec8947 */ /* 0x002fea000383ffff */
[----:B------:R-:W-:Y:S05]  /*16bf0*/  BRA `(.L_x_2408) ;  /* 0xffffffc000887947 */ /* 0x000fea000383ffff */
.L_x_2356:
        /* <DEDUP_REMOVED lines=8> */
.L_x_2410:
[----:B------:R-:W-:Y:S05]  /*16c80*/  BSYNC B0 ;  /* 0x0000000000007941 */ /* 0x000fea0003800000 */
.L_x_2409:
[----:B------:R-:W-:Y:S01]  /*16c90*/  IMAD.MOV.U32 R13, RZ, RZ, R8 ;  /* 0x000000ffff0d7224 */ /* 0x000fe200078e0008 */
[----:B------:R-:W0:Y:S01]  /*16ca0*/  LDC R31, c[0x0][0x2f4] ;  /* 0x0000bd00ff1f7b82 */ /* 0x000e220000000800 */
[----:B------:R-:W-:Y:S01]  /*16cb0*/  IMAD.MOV.U32 R12, RZ, RZ, RZ ;  /* 0x000000ffff0c7224 */ /* 0x000fe200078e00ff */
[----:B------:R-:W-:Y:S01]  /*16cc0*/  LOP3.LUT R16, R16, 0xffffff7f, RZ, 0xc0, !PT ;  /* 0xffffff7f10107812 */ /* 0x000fe200078ec0ff */
[----:B------:R-:W-:Y:S01]  /*16cd0*/  IMAD.MOV.U32 R11, RZ, RZ, 0x1c1f ;  /* 0x00001c1fff0b7424 */ /* 0x000fe200078e00ff */
[C---:B------:R-:W-:Y:S01]  /*16ce0*/  ISETP.GE.AND P5, PT, R7.reuse, 0x21, PT ;  /* 0x000000210700780c */ /* 0x040fe20003fa6270 */
[----:B------:R-:W-:Y:S01]  /*16cf0*/  IMAD.MOV.U32 R15, RZ, RZ, -0x1 ;  /* 0xffffffffff0f7424 */ /* 0x000fe200078e00ff */
[----:B------:R-:W-:Y:S01]  /*16d00*/  ISETP.GE.AND P4, PT, R7, 0x41, PT ;  /* 0x000000410700780c */ /* 0x000fe20003f86270 */
[----:B------:R-:W-:Y:S02]  /*16d10*/  IMAD.MOV.U32 R3, RZ, RZ, R14 ;  /* 0x000000ffff037224 */ /* 0x000fe400078e000e */
[----:B------:R-:W-:-:S10]  /*16d20*/  VIADD R24, R36, UR45 ;  /* 0x0000002d24187c36 */ /* 0x000fd40008000000 */
[----:B0-----:R-:W-:Y:S05]  /*16d30*/  WARPSYNC.COLLECTIVE R15, `(.L_x_2411) ;  /* 0x000000000f087348 */ /* 0x001fea0003c00000 */
[----:B------:R1:W2:Y:S02]  /*16d40*/  SHFL.IDX P6, R14, R13, R12, R11 ;  /* 0x0000000c0d0e7389 */ /* 0x0002a400000c000b */
[----:B012---:R-:W-:Y:S01]  /*16d50*/  ENDCOLLECTIVE ;  /* 0x000000000000791b */ /* 0x007fe20003800000 */
.L_x_2411:
[-C--:B------:R-:W-:Y:S01]  /*16d60*/  ISETP.GE.AND P2, PT, R35, R31.reuse, PT ;  /* 0x0000001f2300720c */ /* 0x080fe20003f46270 */
[----:B------:R-:W-:Y:S01]  /*16d70*/  IMAD.MOV.U32 R13, RZ, RZ, R9 ;  /* 0x000000ffff0d7224 */ /* 0x000fe200078e0009 */
[----:B------:R-:W-:Y:S01]  /*16d80*/  ISETP.GE.AND P1, PT, R25, R31, PT ;  /* 0x0000001f1900720c */ /* 0x000fe20003f26270 */
[----:B------:R-:W-:-:S03]  /*16d90*/  IMAD.MOV.U32 R12, RZ, RZ, 0x1 ;  /* 0x00000001ff0c7424 */ /* 0x000fc600078e00ff */
[----:B------:R-:W-:Y:S02]  /*16da0*/  ISETP.LT.OR P3, PT, R7, 0x1, P1 ;  /* 0x000000010700780c */ /* 0x000fe40000f61670 */
[----:B------:R-:W-:-:S13]  /*16db0*/  IADD3 R2, P0, R35, R14, RZ ;  /* 0x0000000e23027210 */ /* 0x000fda0007f1e0ff */
[----:B------:R-:W-:Y:S05]  /*16dc0*/  WARPSYNC.COLLECTIVE R15, `(.L_x_2412) ;  /* 0x000000000f087348 */ /* 0x000fea0003c00000 */
[----:B------:R0:W1:Y:S02]  /*16dd0*/  SHFL.IDX P6, R14, R13, R12, R11 ;  /* 0x0000000c0d0e7389 */ /* 0x00006400000c000b */
[----:B01----:R-:W-:Y:S01]  /*16de0*/  ENDCOLLECTIVE ;  /* 0x000000000000791b */ /* 0x003fe20003800000 */
.L_x_2412:
        /* <DEDUP_REMOVED lines=15> */
.L_x_2413:
[----:B------:R-:W-:Y:S02]  /*16ee0*/  IMAD.MOV.U32 R13, RZ, RZ, R9 ;  /* 0x000000ffff0d7224 */ /* 0x000fe400078e0009 */
[----:B------:R-:W-:Y:S02]  /*16ef0*/  IMAD.MOV.U32 R12, RZ, RZ, 0x2 ;  /* 0x00000002ff0c7424 */ /* 0x000fe400078e00ff */
[----:B------:R-:W-:-:S07]  /*16f00*/  IMAD.MOV.U32 R2, RZ, RZ, R14 ;  /* 0x000000ffff027224 */ /* 0x000fce00078e000e */
[----:B------:R-:W-:Y:S05]  /*16f10*/  WARPSYNC.COLLECTIVE R15, `(.L_x_2414) ;  /* 0x000000000f087348 */ /* 0x000fea0003c00000 */
[----:B------:R0:W1:Y:S02]  /*16f20*/  SHFL.IDX P6, R14, R13, R12, R11 ;  /* 0x0000000c0d0e7389 */ /* 0x00006400000c000b */
[----:B01----:R-:W-:Y:S01]  /*16f30*/  ENDCOLLECTIVE ;  /* 0x000000000000791b */ /* 0x003fe20003800000 */
.L_x_2414:
        /* <DEDUP_REMOVED lines=16> */
.L_x_2415:
[----:B------:R-:W-:Y:S02]  /*17040*/  IMAD.MOV.U32 R13, RZ, RZ, R9 ;  /* 0x000000ffff0d7224 */ /* 0x000fe400078e0009 */
[----:B------:R-:W-:Y:S02]  /*17050*/  IMAD.MOV.U32 R12, RZ, RZ, 0x3 ;  /* 0x00000003ff0c7424 */ /* 0x000fe400078e00ff */
[----:B------:R-:W-:-:S07]  /*17060*/  IMAD.MOV.U32 R2, RZ, RZ, R14 ;  /* 0x000000ffff027224 */ /* 0x000fce00078e000e */
[----:B------:R-:W-:Y:S05]  /*17070*/  WARPSYNC.COLLECTIVE R15, `(.L_x_2416) ;  /* 0x000000000f087348 */ /* 0x000fea0003c00000 */
[----:B------:R0:W1:Y:S02]  /*17080*/  SHFL.IDX P6, R14, R13, R12, R11 ;  /* 0x0000000c0d0e7389 */ /* 0x00006400000c000b */
[----:B01----:R-:W-:Y:S01]  /*17090*/  ENDCOLLECTIVE ;  /* 0x000000000000791b */ /* 0x003fe20003800000 */
.L_x_2416:
        /* <DEDUP_REMOVED lines=13> */
.L_x_2417:
        /* <DEDUP_REMOVED lines=8> */
[----:B0-----:R-:W-:-:S13]  /*171f0*/  IADD3 R2, P3, R35, R14, RZ ;  /* 0x0000000e23027210 */ /* 0x001fda0007f7e0ff */
[----:B------:R-:W-:Y:S05]  /*17200*/  WARPSYNC.COLLECTIVE R15, `(.L_x_2418) ;  /* 0x000000000f087348 */ /* 0x000fea0003c00000 */
[----:B------:R0:W1:Y:S02]  /*17210*/  SHFL.IDX P6, R14, R13, R12, R11 ;  /* 0x0000000c0d0e7389 */ /* 0x00006400000c000b */
[----:B01----:R-:W-:Y:S01]  /*17220*/  ENDCOLLECTIVE ;  /* 0x000000000000791b */ /* 0x003fe20003800000 */
.L_x_2418:
        /* <DEDUP_REMOVED lines=12> */
.L_x_2419:
        /* <DEDUP_REMOVED lines=9> */
[----:B-1----:R-:W-:Y:S06]  /*17380*/  BRA `(.L_x_2420) ;  /* 0xffffffc000247947 */ /* 0x002fec000383ffff */
.L_x_2359:
[----:B0-----:R-:W-:-:S04]  /*17390*/  IMAD.U32 R2, RZ, RZ, UR45 ;  /* 0x0000002dff027e24 */ /* 0x001fc8000f8e00ff */
[----:B------:R0:W1:Y:S03]  /*173a0*/  SYNCS.PHASECHK.TRANS64.TRYWAIT P0, [R2+URZ+0x33440], R29 ;  /* 0x0334401d020075a7 */ /* 0x000066000800017f */
[----:B-1----:R-:W-:Y:S05]  /*173b0*/  @!P0 NANOSLEEP.SYNCS 0x989680 ;  /* 0x009896800000895d */ /* 0x002fea0003900000 */
[----:B------:R-:W1:Y:S02]  /*173c0*/  @!P0 SYNCS.PHASECHK.TRANS64 P0, [R2+URZ+0x33440], R29 ;  /* 0x0334401d020085a7 */ /* 0x000e64000800007f */
[----:B-1----:R-:W-:Y:S05]  /*173d0*/  @!P0 BRA `(.L_x_2359) ;  /* 0xfffffffc00ec8947 */ /* 0x002fea000383ffff */
[----:B------:R-:W-:Y:S05]  /*173e0*/  BRA `(.L_x_2421) ;  /* 0xffffffc000687947 */ /* 0x000fea000383ffff */
.L_x_2360:
        /* <DEDUP_REMOVED lines=8> */
.L_x_2423:
[----:B------:R-:W-:Y:S05]  /*17470*/  BSYNC B0 ;  /* 0x0000000000007941 */ /* 0x000fea0003800000 */
.L_x_2422:
        /* <DEDUP_REMOVED lines=9> */
.L_x_2424:
[-C--:B------:R-:W-:Y:S01]  /*17510*/  ISETP.GE.AND P2, PT, R25, R10.reuse, PT ;  /* 0x0000000a1900720c */ /* 0x080fe20003f46270 */
[----:B------:R-:W-:Y:S01]  /*17520*/  IMAD.MOV.U32 R13, RZ, RZ, R5 ;  /* 0x000000ffff0d7224 */ /* 0x000fe200078e0005 */
[----:B------:R-:W-:Y:S01]  /*17530*/  ISETP.GE.AND P1, PT, R23, R10, PT ;  /* 0x0000000a1700720c */ /* 0x000fe20003f26270 */
[----:B------:R-:W-:Y:S01]  /*17540*/  IMAD.MOV.U32 R12, RZ, RZ, 0x1 ;  /* 0x00000001ff0c7424 */ /* 0x000fe200078e00ff */
[----:B------:R-:W-:-:S13]  /*17550*/  LOP3.LUT P6, RZ, R16, 0x40, RZ, 0xc0, !PT ;  /* 0x0000004010ff7812 */ /* 0x000fda00078cc0ff */
[----:B------:R-:W-:-:S05]  /*17560*/  @P6 IADD3 R14, P0, R35, R14, RZ ;  /* 0x0000000e230e6210 */ /* 0x000fca0007f1e0ff */
[----:B------:R-:W-:Y:S01]  /*17570*/  @P6 IMAD.X R3, RZ, RZ, R2, P0 ;  /* 0x000000ffff036224 */ /* 0x000fe200000e0602 */
[----:B------:R-:W-:Y:S01]  /*17580*/  ISETP.GE.AND P0, PT, R35, R10, PT ;  /* 0x0000000a2300720c */ /* 0x000fe20003f06270 */
[----:B------:R-:W-:-:S12]  /*17590*/  @P6 IMAD.MOV.U32 R2, RZ, RZ, R14 ;  /* 0x000000ffff026224 */ /* 0x000fd800078e000e */
        /* <DEDUP_REMOVED lines=9> */
.L_x_2425:
[----:B------:R-:W-:Y:S02]  /*17630*/  IMAD.MOV.U32 R13, RZ, RZ, R0 ;  /* 0x000000ffff0d7224 */ /* 0x000fe400078e0000 */
[----:B------:R-:W-:-:S07]  /*17640*/  IMAD.MOV.U32 R6, RZ, RZ, R14 ;  /* 0x000000ffff067224 */ /* 0x000fce00078e000e */
[----:B------:R-:W-:Y:S05]  /*17650*/  WARPSYNC.COLLECTIVE R15, `(.L_x_2426) ;  /* 0x000000000f087348 */ /* 0x000fea0003c00000 */
[----:B------:R0:W1:Y:S02]  /*17660*/  SHFL.IDX P6, R14, R13, R12, R11 ;  /* 0x0000000c0d0e7389 */ /* 0x00006400000c000b */
[----:B01----:R-:W-:Y:S01]  /*17670*/  ENDCOLLECTIVE ;  /* 0x000000000000791b */ /* 0x003fe20003800000 */
.L_x_2426:
[----:B------:R-:W-:Y:S02]  /*17680*/  IMAD.MOV.U32 R13, RZ, RZ, R5 ;  /* 0x000000ffff0d7224 */ /* 0x000fe400078e0005 */
        /* <DEDUP_REMOVED lines=13> */
.L_x_2427:
        /* <DEDUP_REMOVED lines=11> */
.L_x_2428:
[----:B------:R-:W-:Y:S02]  /*17810*/  IMAD.MOV.U32 R13, RZ, RZ, R5 ;  /* 0x000000ffff0d7224 */ /* 0x000fe400078e0005 */
[----:B------:R-:W-:Y:S01]  /*17820*/  IMAD.MOV.U32 R12, RZ, RZ, 0x3 ;  /* 0x00000003ff0c7424 */ /* 0x000fe200078e00ff */
[----:B------:R-:W-:-:S05]  /*17830*/  @P4 IADD3 R14, P0, R35, R14, RZ ;  /* 0x0000000e230e4210 */ /* 0x000fca0007f1e0ff */
[----:B------:R-:W-:-:S08]  /*17840*/  @P4 IMAD.MOV.U32 R2, RZ, RZ, R14 ;  /* 0x000000ffff024224 */ /* 0x000fd000078e000e */
[----:B------:R-:W-:Y:S05]  /*17850*/  WARPSYNC.COLLECTIVE R15, `(.L_x_2429) ;  /* 0x000000000f087348 */ /* 0x000fea0003c00000 */
[----:B------:R0:W1:Y:S02]  /*17860*/  SHFL.IDX P6, R14, R13, R12, R11 ;  /* 0x0000000c0d0e7389 */ /* 0x00006400000c000b */
[----:B01----:R-:W-:Y:S01]  /*17870*/  ENDCOLLECTIVE ;  /* 0x000000000000791b */ /* 0x003fe20003800000 */
.L_x_2429:
        /* <DEDUP_REMOVED lines=13> */
.L_x_2430:
[----:B------:R-:W-:Y:S02]  /*17950*/  IMAD.MOV.U32 R13, RZ, RZ, R8 ;  /* 0x000000ffff0d7224 */ /* 0x000fe400078e0008 */
[----:B------:R-:W-:Y:S01]  /*17960*/  IMAD.MOV.U32 R12, RZ, RZ, RZ ;  /* 0x000000ffff0c7224 */ /* 0x000fe200078e00ff */
[----:B------:R-:W-:-:S05]  /*17970*/  @P3 IADD3 R14, P0, R35, R14, RZ ;  /* 0x0000000e230e3210 */ /* 0x000fca0007f1e0ff */
[----:B------:R-:W-:-:S08]  /*17980*/  @P3 IMAD.MOV.U32 R2, RZ, RZ, R14 ;  /* 0x000000ffff023224 */ /* 0x000fd000078e000e */
[----:B------:R-:W-:Y:S05]  /*17990*/  WARPSYNC.COLLECTIVE R15, `(.L_x_2431) ;  /* 0x000000000f087348 */ /* 0x000fea0003c00000 */
[----:B------:R0:W1:Y:S02]  /*179a0*/  SHFL.IDX P6, R14, R13, R12, R11 ;  /* 0x0000000c0d0e7389 */ /* 0x00006400000c000b */
[----:B01----:R-:W-:Y:S01]  /*179b0*/  ENDCOLLECTIVE ;  /* 0x000000000000791b */ /* 0x003fe20003800000 */
.L_x_2431:
        /* <DEDUP_REMOVED lines=13> */
.L_x_2432:
[----:B------:R-:W-:Y:S05]  /*17a90*/  BRA `(.L_x_2433) ;  /* 0xffffffbc00f07947 */ /* 0x000fea000383ffff */
.L_x_2365:
[----:B------:R-:W-:Y:S02]  /*17aa0*/  IMAD.MOV.U32 R13, RZ, RZ, R5 ;  /* 0x000000ffff0d7224 */ /* 0x000fe400078e0005 */
[----:B------:R-:W-:Y:S02]  /*17ab0*/  IMAD.MOV.U32 R12, RZ, RZ, RZ ;  /* 0x000000ffff0c7224 */ /* 0x000fe400078e00ff */
[----:B------:R-:W-:Y:S02]  /*17ac0*/  IMAD.MOV.U32 R11, RZ, RZ, 0x1c1f ;  /* 0x00001c1fff0b7424 */ /* 0x000fe400078e00ff */
[----:B------:R-:W-:Y:S02]  /*17ad0*/  IMAD.MOV.U32 R15, RZ, RZ, -0x1 ;  /* 0xffffffffff0f7424 */ /* 0x000fe400078e00ff */
[----:B------:R-:W-:-:S07]  /*17ae0*/  IMAD.U32 R6, RZ, RZ, UR47 ;  /* 0x0000002fff067e24 */ /* 0x000fce000f8e00ff */
[----:B-1----:R-:W-:Y:S05]  /*17af0*/  WARPSYNC.COLLECTIVE R15, `(.L_x_2434) ;  /* 0x000000000f087348 */ /* 0x002fea0003c00000 */
[----:B-1----:R0:W1:Y:S02]  /*17b00*/  SHFL.IDX P6, R14, R13, R12, R11 ;  /* 0x0000000c0d0e7389 */ /* 0x00206400000c000b */
[----:B01----:R-:W-:Y:S01]  /*17b10*/  ENDCOLLECTIVE ;  /* 0x000000000000791b */ /* 0x003fe20003800000 */
.L_x_2434:
[----:B------:R-:W-:Y:S02]  /*17b20*/  IMAD.MOV.U32 R13, RZ, RZ, R0 ;  /* 0x000000ffff0d7224 */ /* 0x000fe400078e0000 */
[----:B------:R-:W-:-:S07]  /*17b30*/  IMAD.MOV.U32 R2, RZ, RZ, R14 ;  /* 0x000000ffff027224 */ /* 0x000fce00078e000e */
[----:B------:R-:W-:Y:S05]  /*17b40*/  WARPSYNC.COLLECTIVE R15, `(.L_x_2435) ;  /* 0x000000000f087348 */ /* 0x000fea0003c00000 */
[----:B------:R0:W1:Y:S02]  /*17b50*/  SHFL.IDX P6, R14, R13, R12, R11 ;  /* 0x0000000c0d0e7389 */ /* 0x00006400000c000b */
[----:B01----:R-:W-:Y:S01]  /*17b60*/  ENDCOLLECTIVE ;  /* 0x000000000000791b */ /* 0x003fe20003800000 */
.L_x_2435:
[----:B------:R-:W-:Y:S02]  /*17b70*/  ULDC UR4, c[0x0][0x288] ;  /* 0x0000a20000047ab9 */ /* 0x000fe40000000800 */
[----:B------:R-:W-:Y:S02]  /*17b80*/  IMAD R7, R4, UR4, RZ ;  /* 0x0000000404077c24 */ /* 0x000fe4000f8e02ff */
[----:B------:R-:W-:-:S04]  /*17b90*/  IMAD R4, R6, 0x80, R27 ;  /* 0x0000008006047824 */ /* 0x000fc800078e021b */
[C---:B------:R-:W-:Y:S01]  /*17ba0*/  VIADD R6, R4.reuse, 0x20 ;  /* 0x0000002004067836 */ /* 0x040fe20000000000 */
        /* <DEDUP_REMOVED lines=10> */
.L_x_2436:
        /* <DEDUP_REMOVED lines=11> */
.L_x_2437:
[----:B------:R-:W-:Y:S02]  /*17d00*/  IMAD.MOV.U32 R13, RZ, RZ, R5 ;  /* 0x000000ffff0d7224 */ /* 0x000fe400078e0005 */
[----:B------:R-:W-:Y:S01]  /*17d10*/  IMAD.MOV.U32 R12, RZ, RZ, 0x2 ;  /* 0x00000002ff0c7424 */ /* 0x000fe200078e00ff */
[----:B------:R-:W-:-:S13]  /*17d20*/  @!P1 IADD3 R8, P0, R35, R14, RZ ;  /* 0x0000000e23089210 */ /* 0x000fda0007f1e0ff */
[----:B------:R-:W-:Y:S05]  /*17d30*/  WARPSYNC.COLLECTIVE R15, `(.L_x_2438) ;  /* 0x000000000f087348 */ /* 0x000fea0003c00000 */
[----:B------:R0:W1:Y:S02]  /*17d40*/  SHFL.IDX P6, R14, R13, R12, R11 ;  /* 0x0000000c0d0e7389 */ /* 0x00006400000c000b */
[----:B01----:R-:W-:Y:S01]  /*17d50*/  ENDCOLLECTIVE ;  /* 0x000000000000791b */ /* 0x003fe20003800000 */
.L_x_2438:
[----:B------:R-:W-:Y:S02]  /*17d60*/  @!P1 IMAD.X R9, RZ, RZ, R6, P0 ;  /* 0x000000ffff099224 */ /* 0x000fe400000e0606 */
[----:B------:R-:W-:Y:S02]  /*17d70*/  VIADD R6, R4, 0x40 ;  /* 0x0000004004067836 */ /* 0x000fe40000000000 */
[----:B------:R-:W-:Y:S02]  /*17d80*/  @!P1 IMAD.MOV.U32 R2, RZ, RZ, R8 ;  /* 0x000000ffff029224 */ /* 0x000fe400078e0008 */
[----:B------:R-:W-:Y:S01]  /*17d90*/  @!P1 IMAD.MOV.U32 R3, RZ, RZ, R9 ;  /* 0x000000ffff039224 */ /* 0x000fe200078e0009 */
[----:B------:R-:W-:Y:S01]  /*17da0*/  ISETP.GE.AND P0, PT, R6, R7, PT ;  /* 0x000000070600720c */ /* 0x000fe20003f06270 */
[----:B------:R-:W-:-:S03]  /*17db0*/  IMAD.MOV.U32 R13, RZ, RZ, R0 ;  /* 0x000000ffff0d7224 */ /* 0x000fc600078e0000 */
[----:B------:R-:W-:Y:S01]  /*17dc0*/  @!PT LDS RZ, [RZ] ;  /* 0x00000000fffff984 */ /* 0x000fe20000000800 */
[----:B------:R-:W-:Y:S01]  /*17dd0*/  @!PT LDS RZ, [RZ] ;  /* 0x00000000fffff984 */ /* 0x000fe20000000800 */
[----:B------:R-:W-:Y:S01]  /*17de0*/  @!PT LDS RZ, [RZ] ;  /* 0x00000000fffff984 */ /* 0x000fe20000000800 */
[----:B------:R0:W-:Y:S04]  /*17df0*/  @!P1 LDGSTS.E.BYPASS.LTC128B.128 [R24+0x1ea00], desc[UR36][R2.64], !P4 ;  /* 0x1ea0000002189fae */ /* 0x0001e8000e101d64 */
[----:B------:R0:W-:Y:S04]  /*17e00*/  @!P1 LDGSTS.E.BYPASS.LTC128B.128 [R24+0x20a00], desc[UR36][R2.64+0x40], !P3 ;  /* 0x20a0004002189fae */ /* 0x0001e8000d901d64 */
[----:B------:R0:W-:Y:S01]  /*17e10*/  @!P1 LDGSTS.E.BYPASS.LTC128B.128 [R24+0x22a00], desc[UR36][R2.64+0x80], !P2 ;  /* 0x22a0008002189fae */ /* 0x0001e2000d101d64 */
[----:B------:R-:W-:-:S07]  /*17e20*/  IMAD.MOV.U32 R6, RZ, RZ, R14 ;  /* 0x000000ffff067224 */ /* 0x000fce00078e000e */
[----:B0-----:R-:W-:Y:S05]  /*17e30*/  WARPSYNC.COLLECTIVE R15, `(.L_x_2439) ;  /* 0x000000000f087348 */ /* 0x001fea0003c00000 */
[----:B------:R1:W2:Y:S02]  /*17e40*/  SHFL.IDX P6, R14, R13, R12, R11 ;  /* 0x0000000c0d0e7389 */ /* 0x0002a400000c000b */
[----:B012---:R-:W-:Y:S01]  /*17e50*/  ENDCOLLECTIVE ;  /* 0x000000000000791b */ /* 0x007fe20003800000 */
.L_x_2439:
[----:B------:R-:W-:Y:S02]  /*17e60*/  IMAD.MOV.U32 R13, RZ, RZ, R5 ;  /* 0x000000ffff0d7224 */ /* 0x000fe400078e0005 */
[----:B------:R-:W-:Y:S01]  /*17e70*/  IMAD.MOV.U32 R12, RZ, RZ, 0x3 ;  /* 0x00000003ff0c7424 */ /* 0x000fe200078e00ff */
[----:B------:R-:W-:-:S05]  /*17e80*/  @!P0 IADD3 R14, P5, R35, R14, RZ ;  /* 0x0000000e230e8210 */ /* 0x000fca0007fbe0ff */
[----:B------:R-:W-:-:S08]  /*17e90*/  @!P0 IMAD.MOV.U32 R2, RZ, RZ, R14 ;  /* 0x000000ffff028224 */ /* 0x000fd000078e000e */
[----:B------:R-:W-:Y:S05]  /*17ea0*/  WARPSYNC.COLLECTIVE R15, `(.L_x_2440) ;  /* 0x000000000f087348 */ /* 0x000fea0003c00000 */
[----:B------:R0:W1:Y:S02]  /*17eb0*/  SHFL.IDX P6, R14, R13, R12, R11 ;  /* 0x0000000c0d0e7389 */ /* 0x00006400000c000b */
[----:B01----:R-:W-:Y:S01]  /*17ec0*/  ENDCOLLECTIVE ;  /* 0x000000000000791b */ /* 0x003fe20003800000 */
.L_x_2440:
        /* <DEDUP_REMOVED lines=13> */
.L_x_2441:
[----:B------:R-:W-:Y:S05]  /*17fa0*/  BRA `(.L_x_2442) ;  /* 0xffffffc000bc7947 */ /* 0x000fea000383ffff */
.L_x_2368:
[----:B01----:R-:W-:-:S04]  /*17fb0*/  IMAD.U32 R3, RZ, RZ, UR45 ;  /* 0x0000002dff037e24 */ /* 0x003fc8000f8e00ff */
[----:B------:R0:W1:Y:S03]  /*17fc0*/  SYNCS.PHASECHK.TRANS64.TRYWAIT P0, [R3+URZ+0x33420], R0 ;  /* 0x03342000030075a7 */ /* 0x000066000800017f */
[----:B-1----:R-:W-:Y:S05]  /*17fd0*/  @!P0 NANOSLEEP.SYNCS 0x989680 ;  /* 0x009896800000895d */ /* 0x002fea0003900000 */
[----:B------:R-:W1:Y:S02]  /*17fe0*/  @!P0 SYNCS.PHASECHK.TRANS64 P0, [R3+URZ+0x33420], R0 ;  /* 0x03342000030085a7 */ /* 0x000e64000800007f */
[----:B-1----:R-:W-:Y:S05]  /*17ff0*/  @!P0 BRA `(.L_x_2368) ;  /* 0xfffffffc00ec8947 */ /* 0x002fea000383ffff */
[----:B------:R-:W-:Y:S05]  /*18000*/  BRA `(.L_x_2443) ;  /* 0xffffffc000fc7947 */ /* 0x000fea000383ffff */
.L_x_2371:
[----:B0-----:R0:W1:Y:S02]  /*18010*/  SYNCS.PHASECHK.TRANS64.TRYWAIT P0, [R5+URZ+0x33480], R30 ;  /* 0x0334801e050075a7 */ /* 0x001064000800017f */
[----:B-1----:R-:W-:Y:S05]  /*18020*/  @!P0 NANOSLEEP.SYNCS 0x989680 ;  /* 0x009896800000895d */ /* 0x002fea0003900000 */
[----:B------:R-:W1:Y:S02]  /*18030*/  @!P0 SYNCS.PHASECHK.TRANS64 P0, [R5+URZ+0x33480], R30 ;  /* 0x0334801e050085a7 */ /* 0x000e64000800007f */
[----:B-1----:R-:W-:Y:S05]  /*18040*/  @!P0 BRA `(.L_x_2371) ;  /* 0xfffffffc00f08947 */ /* 0x002fea000383ffff */
[----:B------:R-:W-:Y:S05]  /*18050*/  BRA `(.L_x_2444) ;  /* 0xffffffc800007947 */ /* 0x000fea000383ffff */
.L_x_2372:
        /* <DEDUP_REMOVED lines=8> */
.L_x_2446:
[----:B------:R-:W-:Y:S05]  /*180e0*/  BSYNC B0 ;  /* 0x0000000000007941 */ /* 0x000fea0003800000 */
.L_x_2445:
        /* <DEDUP_REMOVED lines=9> */
.L_x_2447:
[----:B------:R-:W-:Y:S02]  /*18180*/  IMAD.MOV.U32 R13, RZ, RZ, R19 ;  /* 0x000000ffff0d7224 */ /* 0x000fe400078e0013 */
[----:B------:R-:W-:Y:S02]  /*18190*/  IMAD.MOV.U32 R12, RZ, RZ, 0x1 ;  /* 0x00000001ff0c7424 */ /* 0x000fe400078e00ff */
[----:B------:R-:W-:-:S07]  /*181a0*/  IMAD.MOV.U32 R2, RZ, RZ, R14 ;  /* 0x000000ffff027224 */ /* 0x000fce00078e000e */
[----:B------:R-:W-:Y:S05]  /*181b0*/  WARPSYNC.COLLECTIVE R15, `(.L_x_2448) ;  /* 0x000000000f087348 */ /* 0x000fea0003c00000 */
[----:B------:R0:W1:Y:S02]  /*181c0*/  SHFL.IDX P6, R14, R13, R12, R11 ;  /* 0x0000000c0d0e7389 */ /* 0x00006400000c000b */
[----:B01----:R-:W-:Y:S01]  /*181d0*/  ENDCOLLECTIVE ;  /* 0x000000000000791b */ /* 0x003fe20003800000 */
.L_x_2448:
        /* <DEDUP_REMOVED lines=13> */
.L_x_2449:
[----:B------:R-:W-:Y:S02]  /*182b0*/  IMAD.MOV.U32 R13, RZ, RZ, R19 ;  /* 0x000000ffff0d7224 */ /* 0x000fe400078e0013 */
[----:B------:R-:W-:Y:S02]  /*182c0*/  IMAD.MOV.U32 R12, RZ, RZ, 0x2 ;  /* 0x00000002ff0c7424 */ /* 0x000fe400078e00ff */
[----:B------:R-:W-:-:S07]  /*182d0*/  IMAD.MOV.U32 R2, RZ, RZ, R14 ;  /* 0x000000ffff027224 */ /* 0x000fce00078e000e */
[----:B------:R-:W-:Y:S05]  /*182e0*/  WARPSYNC.COLLECTIVE R15, `(.L_x_2450) ;  /* 0x000000000f087348 */ /* 0x000fea0003c00000 */
[----:B------:R0:W1:Y:S02]  /*182f0*/  SHFL.IDX P6, R14, R13, R12, R11 ;  /* 0x0000000c0d0e7389 */ /* 0x00006400000c000b */
[----:B01----:R-:W-:Y:S01]  /*18300*/  ENDCOLLECTIVE ;  /* 0x000000000000791b */ /* 0x003fe20003800000 */
.L_x_2450:
        /* <DEDUP_REMOVED lines=13> */
.L_x_2451:
[----:B------:R-:W-:Y:S02]  /*183e0*/  IMAD.MOV.U32 R13, RZ, RZ, R19 ;  /* 0x000000ffff0d7224 */ /* 0x000fe400078e0013 */
[----:B------:R-:W-:Y:S02]  /*183f0*/  IMAD.MOV.U32 R12, RZ, RZ, 0x3 ;  /* 0x00000003ff0c7424 */ /* 0x000fe400078e00ff */
[----:B------:R-:W-:-:S07]  /*18400*/  IMAD.MOV.U32 R2, RZ, RZ, R14 ;  /* 0x000000ffff027224 */ /* 0x000fce00078e000e */
[----:B------:R-:W-:Y:S05]  /*18410*/  WARPSYNC.COLLECTIVE R15, `(.L_x_2452) ;  /* 0x000000000f087348 */ /* 0x000fea0003c00000 */
[----:B------:R0:W1:Y:S02]  /*18420*/  SHFL.IDX P6, R14, R13, R12, R11 ;  /* 0x0000000c0d0e7389 */ /* 0x00006400000c000b */
[----:B01----:R-:W-:Y:S01]  /*18430*/  ENDCOLLECTIVE ;  /* 0x000000000000791b */ /* 0x003fe20003800000 */
.L_x_2452:
        /* <DEDUP_REMOVED lines=13> */
.L_x_2453:
[----:B------:R-:W-:Y:S02]  /*18510*/  IMAD.MOV.U32 R13, RZ, RZ, R25 ;  /* 0x000000ffff0d7224 */ /* 0x000fe400078e0019 */
[----:B------:R-:W-:Y:S02]  /*18520*/  IMAD.MOV.U32 R12, RZ, RZ, RZ ;  /* 0x000000ffff0c7224 */ /* 0x000fe400078e00ff */
[----:B------:R-:W-:-:S07]  /*18530*/  IMAD.MOV.U32 R2, RZ, RZ, R14 ;  /* 0x000000ffff027224 */ /* 0x000fce00078e000e */
[----:B------:R-:W-:Y:S05]  /*18540*/  WARPSYNC.COLLECTIVE R15, `(.L_x_2454) ;  /* 0x000000000f087348 */ /* 0x000fea0003c00000 */
[----:B------:R0:W1:Y:S02]  /*18550*/  SHFL.IDX P6, R14, R13, R12, R11 ;  /* 0x0000000c0d0e7389 */ /* 0x00006400000c000b */
[----:B01----:R-:W-:Y:S01]  /*18560*/  ENDCOLLECTIVE ;  /* 0x000000000000791b */ /* 0x003fe20003800000 */
.L_x_2454:
        /* <DEDUP_REMOVED lines=13> */
.L_x_2455:
[----:B------:R-:W-:Y:S05]  /*18640*/  BRA `(.L_x_2456) ;  /* 0xffffffc400b47947 */ /* 0x000fea000383ffff */
.L_x_2375:
[----:B--2---:R2:W3:Y:S02]  /*18650*/  SYNCS.PHASECHK.TRANS64.TRYWAIT P0, [R5+URZ+0x33440], R30 ;  /* 0x0334401e050075a7 */ /* 0x0044e4000800017f */
[----:B---3--:R-:W-:Y:S05]  /*18660*/  @!P0 NANOSLEEP.SYNCS 0x989680 ;  /* 0x009896800000895d */ /* 0x008fea0003900000 */
[----:B------:R-:W3:Y:S02]  /*18670*/  @!P0 SYNCS.PHASECHK.TRANS64 P0, [R5+URZ+0x33440], R30 ;  /* 0x0334401e050085a7 */ /* 0x000ee4000800007f */
[----:B---3--:R-:W-:Y:S05]  /*18680*/  @!P0 BRA `(.L_x_2375) ;  /* 0xfffffffc00f08947 */ /* 0x008fea000383ffff */
[----:B------:R-:W-:Y:S05]  /*18690*/  BRA `(.L_x_2457) ;  /* 0xffffffc400f47947 */ /* 0x000fea000383ffff */
.L_x_2376:
        /* <DEDUP_REMOVED lines=8> */
.L_x_2459:
[----:B------:R-:W-:Y:S05]  /*18720*/  BSYNC B0 ;  /* 0x0000000000007941 */ /* 0x000fea0003800000 */
.L_x_2458:
        /* <DEDUP_REMOVED lines=9> */
.L_x_2460:
[----:B------:R-:W-:Y:S02]  /*187c0*/  VIADD R22, R22, UR45 ;  /* 0x0000002d16167c36 */ /* 0x000fe40008000000 */
[----:B------:R-:W-:Y:S02]  /*187d0*/  IMAD.MOV.U32 R13, RZ, RZ, R19 ;  /* 0x000000ffff0d7224 */ /* 0x000fe400078e0013 */
[----:B------:R-:W-:Y:S01]  /*187e0*/  IMAD.MOV.U32 R12, RZ, RZ, 0x1 ;  /* 0x00000001ff0c7424 */ /* 0x000fe200078e00ff */
[----:B------:R-:W-:-:S13]  /*187f0*/  IADD3 R2, P0, R35, R14, RZ ;  /* 0x0000000e23027210 */ /* 0x000fda0007f1e0ff */
[----:B------:R-:W-:Y:S05]  /*18800*/  WARPSYNC.COLLECTIVE R15, `(.L_x_2461) ;  /* 0x000000000f087348 */ /* 0x000fea0003c00000 */
[----:B------:R0:W1:Y:S02]  /*18810*/  SHFL.IDX P6, R14, R13, R12, R11 ;  /* 0x0000000c0d0e7389 */ /* 0x00006400000c000b */
[----:B01----:R-:W-:Y:S01]  /*18820*/  ENDCOLLECTIVE ;  /* 0x000000000000791b */ /* 0x003fe20003800000 */
.L_x_2461:
        /* <DEDUP_REMOVED lines=12> */
.L_x_2462:
[----:B------:R-:W-:Y:S02]  /*188f0*/  IMAD.MOV.U32 R13, RZ, RZ, R19 ;  /* 0x000000ffff0d7224 */ /* 0x000fe400078e0013 */
[----:B------:R-:W-:Y:S01]  /*18900*/  IMAD.MOV.U32 R12, RZ, RZ, 0x2 ;  /* 0x00000002ff0c7424 */ /* 0x000fe200078e00ff */
[----:B------:R-:W-:-:S13]  /*18910*/  IADD3 R2, P0, R35, R14, RZ ;  /* 0x0000000e23027210 */ /* 0x000fda0007f1e0ff */
[----:B------:R-:W-:Y:S05]  /*18920*/  WARPSYNC.COLLECTIVE R15, `(.L_x_2463) ;  /* 0x000000000f087348 */ /* 0x000fea0003c00000 */
[----:B------:R0:W1:Y:S02]  /*18930*/  SHFL.IDX P6, R14, R13, R12, R11 ;  /* 0x0000000c0d0e7389 */ /* 0x00006400000c000b */
[----:B01----:R-:W-:Y:S01]  /*18940*/  ENDCOLLECTIVE ;  /* 0x000000000000791b */ /* 0x003fe20003800000 */
.L_x_2463:
        /* <DEDUP_REMOVED lines=12> */
.L_x_2464:
[----:B------:R-:W-:Y:S02]  /*18a10*/  IMAD.MOV.U32 R13, RZ, RZ, R19 ;  /* 0x000000ffff0d7224 */ /* 0x000fe400078e0013 */
[----:B------:R-:W-:Y:S01]  /*18a20*/  IMAD.MOV.U32 R12, RZ, RZ, 0x3 ;  /* 0x00000003ff0c7424 */ /* 0x000fe200078e00ff */
[----:B------:R-:W-:-:S13]  /*18a30*/  IADD3 R2, P0, R35, R14, RZ ;  /* 0x0000000e23027210 */ /* 0x000fda0007f1e0ff */
[----:B------:R-:W-:Y:S05]  /*18a40*/  WARPSYNC.COLLECTIVE R15, `(.L_x_2465) ;  /* 0x000000000f087348 */ /* 0x000fea0003c00000 */
[----:B------:R0:W1:Y:S02]  /*18a50*/  SHFL.IDX P6, R14, R13, R12, R11 ;  /* 0x0000000c0d0e7389 */ /* 0x00006400000c000b */
[----:B01----:R-:W-:Y:S01]  /*18a60*/  ENDCOLLECTIVE ;  /* 0x000000000000791b */ /* 0x003fe20003800000 */
.L_x_2465:
        /* <DEDUP_REMOVED lines=12> */
.L_x_2466:
[----:B------:R-:W-:Y:S02]  /*18b30*/  IMAD.MOV.U32 R13, RZ, RZ, R23 ;  /* 0x000000ffff0d7224 */ /* 0x000fe400078e0017 */
[----:B------:R-:W-:Y:S01]  /*18b40*/  IMAD.MOV.U32 R12, RZ, RZ, RZ ;  /* 0x000000ffff0c7224 */ /* 0x000fe200078e00ff */
[----:B------:R-:W-:-:S13]  /*18b50*/  IADD3 R2, P0, R35, R14, RZ ;  /* 0x0000000e23027210 */ /* 0x000fda0007f1e0ff */
[----:B------:R-:W-:Y:S05]  /*18b60*/  WARPSYNC.COLLECTIVE R15, `(.L_x_2467) ;  /* 0x000000000f087348 */ /* 0x000fea0003c00000 */
[----:B------:R0:W1:Y:S02]  /*18b70*/  SHFL.IDX P6, R14, R13, R12, R11 ;  /* 0x0000000c0d0e7389 */ /* 0x00006400000c000b */
[----:B01----:R-:W-:Y:S01]  /*18b80*/  ENDCOLLECTIVE ;  /* 0x000000000000791b */ /* 0x003fe20003800000 */
.L_x_2467:
        /* <DEDUP_REMOVED lines=12> */
.L_x_2468:
[----:B------:R-:W-:Y:S05]  /*18c50*/  BRA `(.L_x_2469) ;  /* 0xffffffc400987947 */ /* 0x000fea000383ffff */
.L_x_2379:
[----:B0-----:R0:W1:Y:S02]  /*18c60*/  SYNCS.PHASECHK.TRANS64.TRYWAIT P1, [R5+URZ+0x33470], R2 ;  /* 0x03347002050075a7 */ /* 0x001064000802017f */
[----:B-1----:R-:W-:Y:S05]  /*18c70*/  @!P1 NANOSLEEP.SYNCS 0x989680 ;  /* 0x009896800000995d */ /* 0x002fea0003900000 */
[----:B------:R-:W1:Y:S02]  /*18c80*/  @!P1 SYNCS.PHASECHK.TRANS64 P1, [R5+URZ+0x33470], R2 ;  /* 0x03347002050095a7 */ /* 0x000e64000802007f */
[----:B-1----:R-:W-:Y:S05]  /*18c90*/  @!P1 BRA `(.L_x_2379) ;  /* 0xfffffffc00f09947 */ /* 0x002fea000383ffff */
[----:B------:R-:W-:Y:S05]  /*18ca0*/  BRA `(.L_x_2470) ;  /* 0xffffffc400ec7947 */ /* 0x000fea000383ffff */
.L_x_2381:
[----:B0-----:R0:W1:Y:S02]  /*18cb0*/  SYNCS.PHASECHK.TRANS64.TRYWAIT P1, [R5+URZ+0x33460], R6 ;  /* 0x03346006050075a7 */ /* 0x001064000802017f */
[----:B-1----:R-:W-:Y:S05]  /*18cc0*/  @!P1 NANOSLEEP.SYNCS 0x989680 ;  /* 0x009896800000995d */ /* 0x002fea0003900000 */
[----:B------:R-:W1:Y:S02]  /*18cd0*/  @!P1 SYNCS.PHASECHK.TRANS64 P1, [R5+URZ+0x33460], R6 ;  /* 0x03346006050095a7 */ /* 0x000e64000802007f */
[----:B-1----:R-:W-:Y:S05]  /*18ce0*/  @!P1 BRA `(.L_x_2381) ;  /* 0xfffffffc00f09947 */ /* 0x002fea000383ffff */
[----:B------:R-:W-:Y:S05]  /*18cf0*/  BRA `(.L_x_2471) ;  /* 0xffffffc400fc7947 */ /* 0x000fea000383ffff */
.L_x_2388:
[----:B0-----:R0:W1:Y:S02]  /*18d00*/  SYNCS.PHASECHK.TRANS64.TRYWAIT P0, [R0+URZ+0x33470], R3 ;  /* 0x03347003000075a7 */ /* 0x001064000800017f */
[----:B-1----:R-:W-:Y:S05]  /*18d10*/  @!P0 NANOSLEEP.SYNCS 0x989680 ;  /* 0x009896800000895d */ /* 0x002fea0003900000 */
[----:B------:R-:W1:Y:S02]  /*18d20*/  @!P0 SYNCS.PHASECHK.TRANS64 P0, [R0+URZ+0x33470], R3 ;  /* 0x03347003000085a7 */ /* 0x000e64000800007f */
[----:B-1----:R-:W-:Y:S05]  /*18d30*/  @!P0 BRA `(.L_x_2388) ;  /* 0xfffffffc00f08947 */ /* 0x002fea000383ffff */
[----:B------:R-:W-:Y:S05]  /*18d40*/  BRA `(.L_x_2472) ;  /* 0xffffffcc00f07947 */ /* 0x000fea000383ffff */
.L_x_2390:
[----:B0-----:R0:W1:Y:S02]  /*18d50*/  SYNCS.PHASECHK.TRANS64.TRYWAIT P0, [R0+URZ+0x33460], R5 ;  /* 0x03346005000075a7 */ /* 0x001064000800017f */
[----:B-1----:R-:W-:Y:S05]  /*18d60*/  @!P0 NANOSLEEP.SYNCS 0x989680 ;  /* 0x009896800000895d */ /* 0x002fea0003900000 */
[----:B------:R-:W1:Y:S02]  /*18d70*/  @!P0 SYNCS.PHASECHK.TRANS64 P0, [R0+URZ+0x33460], R5 ;  /* 0x03346005000085a7 */ /* 0x000e64000800007f */
[----:B-1----:R-:W-:Y:S05]  /*18d80*/  @!P0 BRA `(.L_x_2390) ;  /* 0xfffffffc00f08947 */ /* 0x002fea000383ffff */
[----:B------:R-:W-:Y:S05]  /*18d90*/  BRA `(.L_x_2473) ;  /* 0xffffffd000047947 */ /* 0x000fea000383ffff */
.L_x_2393:
[----:B0-----:R0:W1:Y:S02]  /*18da0*/  SYNCS.PHASECHK.TRANS64.TRYWAIT P0, [R5+URZ+0x33420], R2 ;  /* 0x03342002050075a7 */ /* 0x001064000800017f */
[----:B-1----:R-:W-:Y:S05]  /*18db0*/  @!P0 NANOSLEEP.SYNCS 0x989680 ;  /* 0x009896800000895d */ /* 0x002fea0003900000 */
[----:B------:R-:W1:Y:S02]  /*18dc0*/  @!P0 SYNCS.PHASECHK.TRANS64 P0, [R5+URZ+0x33420], R2 ;  /* 0x03342002050085a7 */ /* 0x000e64000800007f */
[----:B-1----:R-:W-:Y:S05]  /*18dd0*/  @!P0 BRA `(.L_x_2393) ;  /* 0xfffffffc00f08947 */ /* 0x002fea000383ffff */
[----:B------:R-:W-:Y:S05]  /*18de0*/  BRA `(.L_x_2474) ;  /* 0xffffffd400dc7947 */ /* 0x000fea000383ffff */
.L_x_2395:
[----:B0-----:R0:W1:Y:S02]  /*18df0*/  SYNCS.PHASECHK.TRANS64.TRYWAIT P1, [R4+URZ+0x33440], R3 ;  /* 0x03344003040075a7 */ /* 0x001064000802017f */
[----:B-1----:R-:W-:Y:S05]  /*18e00*/  @!P1 NANOSLEEP.SYNCS 0x989680 ;  /* 0x009896800000995d */ /* 0x002fea0003900000 */
[----:B------:R-:W1:Y:S02]  /*18e10*/  @!P1 SYNCS.PHASECHK.TRANS64 P1, [R4+URZ+0x33440], R3 ;  /* 0x03344003040095a7 */ /* 0x000e64000802007f */
[----:B-1----:R-:W-:Y:S05]  /*18e20*/  @!P1 BRA `(.L_x_2395) ;  /* 0xfffffffc00f09947 */ /* 0x002fea000383ffff */
[----:B------:R-:W-:Y:S05]  /*18e30*/  BRA `(.L_x_2475) ;  /* 0xffffffd800207947 */ /* 0x000fea000383ffff */
.L_x_2397:
[----:B-1----:R1:W2:Y:S02]  /*18e40*/  SYNCS.PHASECHK.TRANS64.TRYWAIT P1, [R5+URZ+0x33440], R0 ;  /* 0x03344000050075a7 */ /* 0x0022a4000802017f */
[----:B--2---:R-:W-:Y:S05]  /*18e50*/  @!P1 NANOSLEEP.SYNCS 0x989680 ;  /* 0x009896800000995d */ /* 0x004fea0003900000 */
[----:B------:R-:W2:Y:S02]  /*18e60*/  @!P1 SYNCS.PHASECHK.TRANS64 P1, [R5+URZ+0x33440], R0 ;  /* 0x03344000050095a7 */ /* 0x000ea4000802007f */
[----:B--2---:R-:W-:Y:S05]  /*18e70*/  @!P1 BRA `(.L_x_2397) ;  /* 0xfffffffc00f09947 */ /* 0x004fea000383ffff */
[----:B------:R-:W-:Y:S05]  /*18e80*/  BRA `(.L_x_2476) ;  /* 0xffffffd8002c7947 */ /* 0x000fea000383ffff */
.L_x_2399:
[----:B--2---:R2:W3:Y:S02]  /*18e90*/  SYNCS.PHASECHK.TRANS64.TRYWAIT P1, [R4+URZ+0x33460], R3 ;  /* 0x03346003040075a7 */ /* 0x0044e4000802017f */
[----:B---3--:R-:W-:Y:S05]  /*18ea0*/  @!P1 NANOSLEEP.SYNCS 0x989680 ;  /* 0x009896800000995d */ /* 0x008fea0003900000 */
[----:B------:R-:W3:Y:S02]  /*18eb0*/  @!P1 SYNCS.PHASECHK.TRANS64 P1, [R4+URZ+0x33460], R3 ;  /* 0x03346003040095a7 */ /* 0x000ee4000802007f */
[----:B---3--:R-:W-:Y:S05]  /*18ec0*/  @!P1 BRA `(.L_x_2399) ;  /* 0xfffffffc00f09947 */ /* 0x008fea000383ffff */
[----:B------:R-:W-:Y:S05]  /*18ed0*/  BRA `(.L_x_2477) ;  /* 0xffffffd800287947 */ /* 0x000fea000383ffff */
.L_x_2401:
[----:B---3--:R3:W4:Y:S02]  /*18ee0*/  SYNCS.PHASECHK.TRANS64.TRYWAIT P1, [R5+URZ+0x33460], R0 ;  /* 0x03346000050075a7 */ /* 0x008724000802017f */
[----:B----4-:R-:W-:Y:S05]  /*18ef0*/  @!P1 NANOSLEEP.SYNCS 0x989680 ;  /* 0x009896800000995d */ /* 0x010fea0003900000 */
[----:B------:R-:W4:Y:S02]  /*18f00*/  @!P1 SYNCS.PHASECHK.TRANS64 P1, [R5+URZ+0x33460], R0 ;  /* 0x03346000050095a7 */ /* 0x000f24000802007f */
[----:B----4-:R-:W-:Y:S05]  /*18f10*/  @!P1 BRA `(.L_x_2401) ;  /* 0xfffffffc00f09947 */ /* 0x010fea000383ffff */
[----:B------:R-:W-:Y:S05]  /*18f20*/  BRA `(.L_x_2478) ;  /* 0xffffffd800247947 */ /* 0x000fea000383ffff */
.L_x_2403:
[----:B----4-:R4:W0:Y:S02]  /*18f30*/  SYNCS.PHASECHK.TRANS64.TRYWAIT P1, [R4+URZ+0x33480], R3 ;  /* 0x03348003040075a7 */ /* 0x010824000802017f */
[----:B0-----:R-:W-:Y:S05]  /*18f40*/  @!P1 NANOSLEEP.SYNCS 0x989680 ;  /* 0x009896800000995d */ /* 0x001fea0003900000 */
[----:B------:R-:W0:Y:S02]  /*18f50*/  @!P1 SYNCS.PHASECHK.TRANS64 P1, [R4+URZ+0x33480], R3 ;  /* 0x03348003040095a7 */ /* 0x000e24000802007f */
[----:B0-----:R-:W-:Y:S05]  /*18f60*/  @!P1 BRA `(.L_x_2403) ;  /* 0xfffffffc00f09947 */ /* 0x001fea000383ffff */
[----:B------:R-:W-:Y:S05]  /*18f70*/  BRA `(.L_x_2479) ;  /* 0xffffffd800207947 */ /* 0x000fea000383ffff */
.L_x_2480:
        /* <DEDUP_REMOVED lines=16> */
.L_x_3424:


//--------------------- .text._ZN7cutlass13device_kernelIN5flash11enable_sm90INS1_16FlashAttnFwdSm90INS1_25CollectiveMainloopFwdSm90ILi2EN4cute5tupleIJNS5_1CILi1EEES8_S8_EEENS6_IJNS7_ILi128EEENS7_ILi160EEENS7_ILi192EEEEEELi192ENS_12float_e4m3_tEfNS_4arch4Sm90ELb1ELb0ELb1ELb1ELb1ELb0ELb0ELb1ELb1ELb1ELb1ELb0EEENS1_21CollectiveEpilogueFwdINS6_IJSA_SC_SB_EEES9_NS_10bfloat16_tESG_Li256ELb1ELb1ELb1ELb1EEENS1_36VarlenDynamicPersistentTileSchedulerILi128ELi160ELi256ELi128ELb1ELb1ELb1ELb1ELb1ELb1EEEEEEEEEvNT_6ParamsE --------------------------
	.section	.text._ZN7cutlass13device_kernelIN5flash11enable_sm90INS1_16FlashAttnFwdSm90INS1_25CollectiveMainloopFwdSm90ILi2EN4cute5tupleIJNS5_1CILi1EEES8_S8_EEENS6_IJNS7_ILi128EEENS7_ILi160EEENS7_ILi192EEEEEELi192ENS_12float_e4m3_tEfNS_4arch4Sm90ELb1ELb0ELb1ELb1ELb1ELb0ELb0ELb1ELb1ELb1ELb1ELb0EEENS1_21CollectiveEpilogueFwdINS6_IJSA_SC_SB_EEES9_NS_10bfloat16_tESG_Li256ELb1ELb1ELb1ELb1EEENS1_36VarlenDynamicPersistentTileSchedulerILi128ELi160ELi256ELi128ELb1ELb1ELb1ELb1ELb1ELb1EEEEEEEEEvNT_6ParamsE,"ax",@progbits
	.align	128
.text._ZN7cutlass13device_kernelIN5flash11enable_sm90INS1_16FlashAttnFwdSm90INS1_25CollectiveMainloopFwdSm90ILi2EN4cute5tupleIJNS5_1CILi1EEES8_S8_EEENS6_IJNS7_ILi128EEENS7_ILi160EEENS7_ILi192EEEEEELi192ENS_12float_e4m3_tEfNS_4arch4Sm90ELb1ELb0ELb1ELb1ELb1ELb0ELb0ELb1ELb1ELb1ELb1ELb0EEENS1_21CollectiveEpilogueFwdINS6_IJSA_SC_SB_EEES9_NS_10bfloat16_tESG_Li256ELb1ELb1ELb1ELb1EEENS1_36VarlenDynamicPersistentTileSchedulerILi128ELi160ELi256ELi128ELb1ELb1ELb1ELb1ELb1ELb1EEEEEEEEEvNT_6ParamsE:
        .type           _ZN7cutlass13device_kernelIN5flash11enable_sm90INS1_16FlashAttnFwdSm90INS1_25CollectiveMainloopFwdSm90ILi2EN4cute5tupleIJNS5_1CILi1EEES8_S8_EEENS6_IJNS7_ILi128EEENS7_ILi160EEENS7_ILi192EEEEEELi192ENS_12float_e4m3_tEfNS_4arch4Sm90ELb1ELb0ELb1ELb1ELb1ELb0ELb0ELb1ELb1ELb1ELb1ELb0EEENS1_21CollectiveEpilogueFwdINS6_IJSA_SC_SB_EEES9_NS_10bfloat16_tESG_Li256ELb1ELb1ELb1ELb1EEENS1_36VarlenDynamicPersistentTileSchedulerILi128ELi160ELi256ELi128ELb1ELb1ELb1ELb1ELb1ELb1EEEEEEEEEvNT_6ParamsE,@function
        .size           _ZN7cutlass13device_kernelIN5flash11enable_sm90INS1_16FlashAttnFwdSm90INS1_25CollectiveMainloopFwdSm90ILi2EN4cute5tupleIJNS5_1CILi1EEES8_S8_EEENS6_IJNS7_ILi128EEENS7_ILi160EEENS7_ILi192EEEEEELi192ENS_12float_e4m3_tEfNS_4arch4Sm90ELb1ELb0ELb1ELb1ELb1ELb0ELb0ELb1ELb1ELb1ELb1ELb0EEENS1_21CollectiveEpilogueFwdINS6_IJSA_SC_SB_EEES9_NS_10bfloat16_tESG_Li256ELb1ELb1ELb1ELb1EEENS1_36VarlenDynamicPersistentTileSchedulerILi128ELi160ELi256ELi128ELb1ELb1ELb1ELb1ELb1ELb1EEEEEEEEEvNT_6ParamsE,(.L_x_3425 - _ZN7cutlass13device_kernelIN5flash11enable_sm90INS1_16FlashAttnFwdSm90INS1_25CollectiveMainloopFwdSm90ILi2EN4cute5tupleIJNS5_1CILi1EEES8_S8_EEENS6_IJNS7_ILi128EEENS7_ILi160EEENS7_ILi192EEEEEELi192ENS_12float_e4m3_tEfNS_4arch4Sm90ELb1ELb0ELb1ELb1ELb1ELb0ELb0ELb1ELb1ELb1ELb1ELb0EEENS1_21CollectiveEpilogueFwdINS6_IJSA_SC_SB_EEES9_NS_10bfloat16_tESG_Li256ELb1ELb1ELb1ELb1EEENS1_36VarlenDynamicPersistentTileSchedulerILi128ELi160ELi256ELi128ELb1ELb1ELb1ELb1ELb1ELb1EEEEEEEEEvNT_6ParamsE)
        .other          _ZN7cutlass13device_kernelIN5flash11enable_sm90INS1_16FlashAttnFwdSm90INS1_25CollectiveMainloopFwdSm90ILi2EN4cute5tupleIJNS5_1CILi1EEES8_S8_EEENS6_IJNS7_ILi128EEENS7_ILi160EEENS7_ILi192EEEEEELi192ENS_12float_e4m3_tEfNS_4arch4Sm90ELb1ELb0ELb1ELb1ELb1ELb0ELb0ELb1ELb1ELb1ELb1ELb0EEENS1_21CollectiveEpilogueFwdINS6_IJSA_SC_SB_EEES9_NS_10bfloat16_tESG_Li256ELb1ELb1ELb1ELb1EEENS1_36VarlenDynamicPersistentTileSchedulerILi128ELi160ELi256ELi128ELb1ELb1ELb1ELb1ELb1ELb1EEEEEEEEEvNT_6ParamsE,@"STO_CUDA_ENTRY STV_DEFAULT"
_ZN7cutlass13device_kernelIN5flash11enable_sm90INS1_16FlashAttnFwdSm90INS1_25CollectiveMainloopFwdSm90ILi2EN4cute5tupleIJNS5_1CILi1EEES8_S8_EEENS6_IJNS7_ILi128EEENS7_ILi160EEENS7_ILi192EEEEEELi192ENS_12float_e4m3_tEfNS_4arch4Sm90ELb1ELb0ELb1ELb1ELb1ELb0ELb0ELb1ELb1ELb1ELb1ELb0EEENS1_21CollectiveEpilogueFwdINS6_IJSA_SC_SB_EEES9_NS_10bfloat16_tESG_Li256ELb1ELb1ELb1ELb1EEENS1_36VarlenDynamicPersistentTileSchedulerILi128ELi160ELi256ELi128ELb1ELb1ELb1ELb1ELb1ELb1EEEEEEEEEvNT_6ParamsE:
        /* <DEDUP_REMOVED lines=45> */
.L_x_2481:
        /* <DEDUP_REMOVED lines=22> */
.L_x_2482:
        /* <DEDUP_REMOVED lines=18> */
.L_x_2483:
        /* <DEDUP_REMOVED lines=22> */
.L_x_2484:
        /* <DEDUP_REMOVED lines=24> */
.L_x_2485:
[----:B------:R-:W-:Y:S01]  /*0830*/  UISETP.NE.AND UP0, UPT, UR9, URZ, UPT ;  /* 0x0000003f0900728c */ /* 0x000fe2000bf05270 */
[----:B------:R-:W-:Y:S01]  /*0840*/  NOP ;  /* 0x0000000000007918 */ /* 0x000fe20000000000 */
[----:B01----:R-:W-:Y:S01]  /*0850*/  UMOV UR4, 0x1 ;  /* 0x0000000100047882 */ /* 0x003fe20000000000 */
[----:B------:R-:W-:Y:S01]  /*0860*/  ULDC.64 UR36, c[0x0][0x208] ;  /* 0x0000820000247ab9 */ /* 0x000fe20000000a00 */
[----:B------:R-:W-:Y:S01]  /*0870*/  USEL UR4, UR4, 0x2, !UP0 ;  /* 0x0000000204047887 */ /* 0x000fe2000c000000 */
[----:B--234-:R-:W-:Y:S01]  /*0880*/  BAR.SYNC.DEFER_BLOCKING 0x0 ;  /* 0x0000000000007b1d */ /* 0x01cfe20000010000 */
[----:B------:R-:W-:-:S04]  /*0890*/  PLOP3.LUT P0, PT, PT, PT, UP0, 0x80, 0x0 ;  /* 0x000000000000781c */ /* 0x000fc80003f0f008 */
[----:B------:R-:W-:-:S05]  /*08a0*/  IMAD.U32 R3, RZ, RZ, UR4 ;  /* 0x00000004ff037e24 */ /* 0x000fca000f8e00ff */
[----:B------:R0:W-:Y:S04]  /*08b0*/  STL [R1+0x28], R3 ;  /* 0x0000280301007387 */ /* 0x0001e80000100800 */
[----:B------:R-:W-:Y:S05]  /*08c0*/  @!P0 BRA `(.L_x_2486) ;  /* 0x0000013400388947 */ /* 0x000fea0003800000 */
.L_x_2487:
[----:B------:R-:W-:-:S08]  /*08d0*/  NOP ;  /* 0x0000000000007918 */ /* 0x000fd00000000000 */
[----:B------:R-:W1:Y:S02]  /*08e0*/  USETMAXREG.TRY_ALLOC.CTAPOOL UP0, 0xe8 ;  /* 0x000000e8000079c8 */ /* 0x000e640008000600 */
[----:B-1----:R-:W-:-:S13]  /*08f0*/  PLOP3.LUT P0, PT, PT, PT, UP0, 0x80, 0x0 ;  /* 0x000000000000781c */ /* 0x002fda0003f0f008 */
[----:B------:R-:W-:Y:S05]  /*0900*/  @!P0 BRA `(.L_x_2487) ;  /* 0xfffffffc00f08947 */ /* 0x000fea000383ffff */
[----:B------:R-:W1:Y:S01]  /*0910*/  S2R R2, SR_TID.X ;  /* 0x0000000000027919 */ /* 0x000e620000002100 */
[----:B------:R-:W2:Y:S01]  /*0920*/  S2UR UR5, SR_CgaCtaId ;  /* 0x00000000000579c3 */ /* 0x000ea20000008800 */
[----:B------:R-:W-:-:S07]  /*0930*/  UMOV UR4, 0x400 ;  /* 0x0000040000047882 */ /* 0x000fce0000000000 */
[----:B------:R-:W-:Y:S06]  /*0940*/  BAR.ARV 0x8, 0x180 ;  /* 0x0206000000007b1d */ /* 0x000fec0000002000 */
[----:B--2---:R-:W-:Y:S01]  /*0950*/  ULEA UR4, UR5, UR4, 0x18 ;  /* 0x0000000405047291 */ /* 0x004fe2000f8ec03f */
[----:B-1----:R-:W-:-:S04]  /*0960*/  LOP3.LUT R0, R2, 0xffffff80, RZ, 0xc0, !PT ;  /* 0xffffff8002007812 */ /* 0x002fc800078ec0ff */
[----:B------:R-:W-:-:S13]  /*0970*/  ISETP.NE.AND P0, PT, R0, 0x80, PT ;  /* 0x000000800000780c */ /* 0x000fda0003f05270 */
[----:B------:R-:W-:Y:S08]  /*0980*/  @!P0 BAR.ARV 0x9, 0x100 ;  /* 0x0244000000008b1d */ /* 0x000ff00000002000 */
[----:B------:R-:W-:Y:S06]  /*0990*/  BAR.SYNC.DEFER_BLOCKING 0x5, 0x180 ;  /* 0x0146000000007b1d */ /* 0x000fec0000010000 */
[----:B------:R-:W1:Y:S01]  /*09a0*/  LDS.128 R8, [UR4+0x334d0] ;  /* 0x0334d004ff087984 */ /* 0x000e620008000c00 */
[----:B------:R-:W-:Y:S01]  /*09b0*/  ULDC UR4, c[0x0][0xc3c] ;  /* 0x00030f0000047ab9 */ /* 0x000fe20000000800 */
[----:B------:R-:W-:Y:S06]  /*09c0*/  BAR.ARV 0x4, 0x180 ;  /* 0x0106000000007b1d */ /* 0x000fec0000002000 */
[----:B-1----:R-:W-:-:S13]  /*09d0*/  ISETP.GE.AND P0, PT, R11, UR4, PT ;  /* 0x000000040b007c0c */ /* 0x002fda000bf06270 */
[----:B------:R-:W-:Y:S05]  /*09e0*/  @P0 EXIT ;  /* 0x000000000000094d */ /* 0x000fea0003800000 */
[----:B0-----:R-:W2:Y:S01]  /*09f0*/  LDL R3, [R1+0x28] ;  /* 0x0000280001037983 */ /* 0x001ea20000100800 */
[----:B------:R-:W-:Y:S01]  /*0a00*/  VIADD R12, R2, 0xffffff80 ;  /* 0xffffff80020c7836 */ /* 0x000fe20000000000 */
[----:B------:R-:W-:Y:S01]  /*0a10*/  R2UR UR6, R9 ;  /* 0x00000000090672ca */ /* 0x000fe200000e0000 */
[----:B------:R-:W-:Y:S01]  /*0a20*/  UMOV UR60, URZ ;  /* 0x0000003f003c7c82 */ /* 0x000fe20008000000 */
[----:B------:R-:W-:Y:S01]  /*0a30*/  R2UR UR5, R10 ;  /* 0x000000000a0572ca */ /* 0x000fe200000e0000 */
[----:B------:R-:W-:Y:S01]  /*0a40*/  UMOV UR44, URZ ;  /* 0x0000003f002c7c82 */ /* 0x000fe20008000000 */
[----:B------:R-:W-:Y:S01]  /*0a50*/  SHF.R.S32.HI R0, RZ, 0x1f, R12 ;  /* 0x0000001fff007819 */ /* 0x000fe2000001140c */
[----:B------:R-:W-:Y:S01]  /*0a60*/  UMOV UR38, URZ ;  /* 0x0000003f00267c82 */ /* 0x000fe20008000000 */
[----:B------:R-:W-:Y:S02]  /*0a70*/  R2UR UR7, R11 ;  /* 0x000000000b0772ca */ /* 0x000fe400000e0000 */
[----:B------:R-:W-:-:S02]  /*0a80*/  LEA.HI R2, R0, R12, RZ, 0x7 ;  /* 0x0000000c00027211 */ /* 0x000fc400078f38ff */
[-C--:B------:R-:W-:Y:S02]  /*0a90*/  LEA.HI R4, R0, R12.reuse, RZ, 0x5 ;  /* 0x0000000c00047211 */ /* 0x080fe400078f28ff */
[----:B------:R-:W-:Y:S02]  /*0aa0*/  LOP3.LUT R228, R2, 0xffffff80, RZ, 0xc0, !PT ;  /* 0xffffff8002e47812 */ /* 0x000fe400078ec0ff */
[----:B------:R-:W-:Y:S01]  /*0ab0*/  LEA.HI R11, R0, R12, RZ, 0x2 ;  /* 0x0000000c000b7211 */ /* 0x000fe200078f10ff */
[----:B------:R-:W-:Y:S01]  /*0ac0*/  IMAD.SHL.U32 R5, R4, 0x20, RZ ;  /* 0x0000002004057824 */ /* 0x000fe200078e00ff */
[----:B------:R-:W-:Y:S01]  /*0ad0*/  SHF.R.S32.HI R13, RZ, 0x7, R2 ;  /* 0x00000007ff0d7819 */ /* 0x000fe20000011402 */
[----:B------:R-:W-:Y:S01]  /*0ae0*/  IMAD.IADD R228, R12, 0x1, -R228 ;  /* 0x000000010ce47824 */ /* 0x000fe200078e0ae4 */
[----:B------:R-:W-:Y:S02]  /*0af0*/  LOP3.LUT R11, R11, 0xfffffffc, RZ, 0xc0, !PT ;  /* 0xfffffffc0b0b7812 */ /* 0x000fe400078ec0ff */
[----:B------:R-:W-:-:S02]  /*0b00*/  LEA.HI R2, R2, R13, RZ, 0x1 ;  /* 0x0000000d02027211 */ /* 0x000fc400078f08ff */
[----:B------:R-:W-:Y:S01]  /*0b10*/  SHF.R.S32.HI R7, RZ, 0x1f, R228 ;  /* 0x0000001fff077819 */ /* 0x000fe200000114e4 */
[----:B------:R-:W-:Y:S01]  /*0b20*/  IMAD.IADD R11, R12, 0x1, -R11 ;  /* 0x000000010c0b7824 */ /* 0x000fe200078e0a0b */
[----:B------:R-:W-:Y:S02]  /*0b30*/  LOP3.LUT R5, R5, 0xfffffc00, RZ, 0xc0, !PT ;  /* 0xfffffc0005057812 */ /* 0x000fe400078ec0ff */
[CC--:B------:R-:W-:Y:S02]  /*0b40*/  LEA.HI R8, R7.reuse, R228.reuse, RZ, 0x2 ;  /* 0x000000e407087211 */ /* 0x0c0fe400078f10ff */
[----:B------:R-:W-:Y:S02]  /*0b50*/  LEA.HI R7, R7, R228, RZ, 0x5 ;  /* 0x000000e407077211 */ /* 0x000fe400078f28ff */
[--C-:B------:R-:W-:Y:S02]  /*0b60*/  SHF.R.S32.HI R9, RZ, 0x2, R8.reuse ;  /* 0x00000002ff097819 */ /* 0x100fe40000011408 */
[----:B------:R-:W-:-:S02]  /*0b70*/  SHF.R.S32.HI R10, RZ, 0x1f, R8 ;  /* 0x0000001fff0a7819 */ /* 0x000fc40000011408 */
[----:B------:R-:W-:Y:S02]  /*0b80*/  SHF.R.S32.HI R7, RZ, 0x5, R7 ;  /* 0x00000005ff077819 */ /* 0x000fe40000011407 */
[----:B------:R-:W-:Y:S02]  /*0b90*/  LEA.HI R10, R10, R9, RZ, 0x3 ;  /* 0x000000090a0a7211 */ /* 0x000fe400078f18ff */
[----:B------:R-:W-:Y:S02]  /*0ba0*/  LOP3.LUT R2, R2, 0x3fffffe, RZ, 0xc0, !PT ;  /* 0x03fffffe02027812 */ /* 0x000fe400078ec0ff */
[----:B------:R-:W-:-:S03]  /*0bb0*/  LOP3.LUT R10, R10, 0xfffffff8, RZ, 0xc0, !PT ;  /* 0xfffffff80a0a7812 */ /* 0x000fc600078ec0ff */
[----:B------:R-:W-:Y:S02]  /*0bc0*/  IMAD.IADD R2, R13, 0x1, -R2 ;  /* 0x000000010d027824 */ /* 0x000fe400078e0a02 */
[----:B------:R-:W-:-:S04]  /*0bd0*/  IMAD.IADD R10, R9, 0x1, -R10 ;  /* 0x00000001090a7824 */ /* 0x000fc800078e0a0a */
[----:B------:R-:W-:Y:S01]  /*0be0*/  IMAD R7, R7, 0x10, R10 ;  /* 0x0000001007077824 */ /* 0x000fe200078e020a */
[----:B--2---:R-:W-:Y:S02]  /*0bf0*/  R2UR UR4, R3 ;  /* 0x00000000030472ca */ /* 0x004fe400000e0000 */
[CC--:B------:R-:W-:Y:S02]  /*0c00*/  LEA.HI R3, R0.reuse, R12.reuse, RZ, 0x4 ;  /* 0x0000000c00037211 */ /* 0x0c0fe400078f20ff */
[----:B------:R-:W-:Y:S02]  /*0c10*/  LEA.HI R0, R0, R12, RZ, 0x3 ;  /* 0x0000000c00007211 */ /* 0x000fe400078f18ff */
[----:B------:R-:W-:Y:S02]  /*0c20*/  SHF.R.S32.HI R6, RZ, 0x4, R3 ;  /* 0x00000004ff067819 */ /* 0x000fe40000011403 */
[C---:B------:R-:W-:Y:S02]  /*0c30*/  LOP3.LUT R4, R3.reuse, 0x3fffff0, RZ, 0xc0, !PT ;  /* 0x03fffff003047812 */ /* 0x040fe400078ec0ff */
[----:B------:R-:W-:-:S02]  /*0c40*/  LEA.HI R3, R3, R6, RZ, 0x1 ;  /* 0x0000000603037211 */ /* 0x000fc400078f08ff */
[----:B------:R-:W-:Y:S01]  /*0c50*/  LOP3.LUT R18, R0, 0xfffffff8, RZ, 0xc0, !PT ;  /* 0xfffffff800127812 */ /* 0x000fe200078ec0ff */
[----:B------:R-:W-:Y:S01]  /*0c60*/  IMAD.IADD R4, R12, 0x1, -R4 ;  /* 0x000000010c047824 */ /* 0x000fe200078e0a04 */
[----:B------:R-:W-:Y:S01]  /*0c70*/  LOP3.LUT R3, R3, 0x1ffffffe, RZ, 0xc0, !PT ;  /* 0x1ffffffe03037812 */ /* 0x000fe200078ec0ff */
[----:B------:R-:W-:Y:S01]  /*0c80*/  ULOP3.LUT UR61, UR4, 0x1, URZ, 0xfc, !UPT ;  /* 0x00000001043d7892 */ /* 0x000fe2000f8efc3f */
[----:B------:R-:W-:Y:S01]  /*0c90*/  SHF.R.S32.HI R227, RZ, 0x3, R0 ;  /* 0x00000003ffe37819 */ /* 0x000fe20000011400 */
[----:B------:R-:W-:Y:S01]  /*0ca0*/  IMAD R4, R4, 0x40, R5 ;  /* 0x0000004004047824 */ /* 0x000fe200078e0205 */
[----:B------:R-:W-:Y:S01]  /*0cb0*/  LEA.HI R5, R11, R11, RZ, 0x1 ;  /* 0x0000000b0b057211 */ /* 0x000fe200078f08ff */
[----:B------:R-:W-:Y:S02]  /*0cc0*/  IMAD.IADD R3, R6, 0x1, -R3 ;  /* 0x0000000106037824 */ /* 0x000fe400078e0a03 */
[----:B------:R-:W-:Y:S02]  /*0cd0*/  IMAD.IADD R18, R12, 0x1, -R18 ;  /* 0x000000010c127824 */ /* 0x000fe400078e0a12 */
[----:B------:R-:W-:Y:S01]  /*0ce0*/  IMAD R3, R3, 0x8, R4 ;  /* 0x0000000803037824 */ /* 0x000fe200078e0204 */
[----:B------:R-:W-:Y:S01]  /*0cf0*/  LOP3.LUT R4, R5, 0x1ffffffe, RZ, 0xc0, !PT ;  /* 0x1ffffffe05047812 */ /* 0x000fe200078ec0ff */
[----:B------:R-:W-:-:S03]  /*0d00*/  IMAD R5, R2, 0x40, R7 ;  /* 0x0000004002057824 */ /* 0x000fc600078e0207 */
[----:B------:R0:W-:Y:S01]  /*0d10*/  STL [R1+0x24], R3 ;  /* 0x0000240301007387 */ /* 0x0001e20000100800 */
[----:B------:R-:W-:-:S03]  /*0d20*/  IMAD.IADD R4, R11, 0x1, -R4 ;  /* 0x000000010b047824 */ /* 0x000fc600078e0a04 */
[----:B------:R1:W-:Y:S01]  /*0d30*/  STL [R1+0x20], R5 ;  /* 0x0000200501007387 */ /* 0x0003e20000100800 */
[----:B------:R-:W-:Y:S01]  /*0d40*/  IMAD R17, R4, 0x8, R5 ;  /* 0x0000000804117824 */ /* 0x000fe200078e0205 */
[----:B0-----:R-:W-:-:S05]  /*0d50*/  LOP3.LUT R3, R8, 0x7ffffffc, RZ, 0xc0, !PT ;  /* 0x7ffffffc08037812 */ /* 0x001fca00078ec0ff */
[----:B------:R-:W-:-:S04]  /*0d60*/  IMAD.IADD R3, R228, 0x1, -R3 ;  /* 0x00000001e4037824 */ /* 0x000fc800078e0a03 */
[----:B------:R-:W-:-:S04]  /*0d70*/  IMAD.SHL.U32 R16, R3, 0x2, RZ ;  /* 0x0000000203107824 */ /* 0x000fc800078e00ff */
[C---:B------:R-:W-:Y:S02]  /*0d80*/  VIADD R226, R16.reuse, 0x8 ;  /* 0x0000000810e27836 */ /* 0x040fe40000000000 */
        /* <DEDUP_REMOVED lines=17> */
[----:B-1----:R-:W-:-:S07]  /*0ea0*/  SHF.R.S32.HI R229, RZ, 0x1f, R22 ;  /* 0x0000001fffe57819 */ /* 0x002fce0000011416 */
.L_x_2551:
        /* <DEDUP_REMOVED lines=26> */
[----:B------:R-:W2:Y:S01]  /*1050*/  @P0 LDG.E R2, desc[UR36][R2.64] ;  /* 0x0000002402020981 */ /* 0x000ea2000c1e1900 */
[----:B------:R-:W-:Y:S01]  /*1060*/  UISETP.NE.U32.AND UP0, UPT, UR8, URZ, UPT ;  /* 0x0000003f0800728c */ /* 0x000fe2000bf05070 */
[----:B------:R-:W-:Y:S02]  /*1070*/  ULDC.64 UR10, c[0x0][0xa20] ;  /* 0x00028800000a7ab9 */ /* 0x000fe40000000a00 */
[----:B---3--:R-:W3:Y:S01]  /*1080*/  @P2 LDG.E R4, desc[UR36][R4.64] ;  /* 0x0000002404042981 */ /* 0x008ee2000c1e1900 */
[----:B------:R-:W-:Y:S01]  /*1090*/  UISETP.NE.AND.EX UP0, UPT, UR9, URZ, UPT, UP0 ;  /* 0x0000003f0900728c */ /* 0x000fe2000bf05300 */
[----:B------:R-:W-:Y:S01]  /*10a0*/  ISETP.NE.U32.AND P1, PT, RZ, UR10, PT ;  /* 0x0000000aff007c0c */ /* 0x000fe2000bf25070 */
[----:B------:R-:W-:Y:S01]  /*10b0*/  UMOV UR50, URZ ;  /* 0x0000003f00327c82 */ /* 0x000fe20008000000 */
[----:B------:R-:W-:Y:S02]  /*10c0*/  ULOP3.LUT UR54, UR5, 0xffff, URZ, 0xc0, !UPT ;  /* 0x0000ffff05367892 */ /* 0x000fe4000f8ec03f */
[----:B------:R-:W-:Y:S01]  /*10d0*/  USEL UR4, UR4, 0x1, UP0 ;  /* 0x0000000104047887 */ /* 0x000fe20008000000 */
[----:B------:R-:W-:-:S03]  /*10e0*/  ISETP.NE.AND.EX P1, PT, RZ, UR11, PT, P1 ;  /* 0x0000000bff007c0c */ /* 0x000fc6000bf25310 */
[----:B------:R-:W-:Y:S01]  /*10f0*/  UIMAD UR4, UR4, UR7, URZ ;  /* 0x00000007040472a4 */ /* 0x000fe2000f8e023f */
[----:B--2---:R-:W-:Y:S02]  /*1100*/  @P0 R2UR UR50, R2 ;  /* 0x00000000023202ca */ /* 0x004fe400000e0000 */
[----:B---3--:R-:W-:Y:S01]  /*1110*/  @P2 R2UR UR45, R4 ;  /* 0x00000000042d22ca */ /* 0x008fe200000e0000 */
[----:B-----5:R-:W-:-:S14]  /*1120*/  @P2 BRA `(.L_x_2488) ;  /* 0x0000000000382947 */ /* 0x020fdc0003800000 */
        /* <DEDUP_REMOVED lines=14> */
.L_x_2488:
[----:B------:R-:W-:Y:S05]  /*1210*/  @!P1 BRA `(.L_x_2489) ;  /* 0x00000000001c9947 */ /* 0x000fea0003800000 */
[----:B------:R-:W-:-:S04]  /*1220*/  ULEA UR4, UP0, UR53, UR10, 0x2 ;  /* 0x0000000a35047291 */ /* 0x000fc8000f80103f */
[----:B------:R-:W-:Y:S02]  /*1230*/  ULEA.HI.X UR7, UR53, UR11, UR57, 0x2, UP0 ;  /* 0x0000000b35077291 */ /* 0x000fe400080f1439 */
[----:B------:R-:W-:-:S04]  /*1240*/  IMAD.U32 R2, RZ, RZ, UR4 ;  /* 0x00000004ff027e24 */ /* 0x000fc8000f8e00ff */
[----:B------:R-:W-:-:S05]  /*1250*/  IMAD.U32 R3, RZ, RZ, UR7 ;  /* 0x00000007ff037e24 */ /* 0x000fca000f8e00ff */
[----:B------:R-:W2:Y:S02]  /*1260*/  LDG.E R2, desc[UR36][R2.64] ;  /* 0x0000002402027981 */ /* 0x000ea4000c1e1900 */
[----:B--2---:R-:W-:Y:S01]  /*1270*/  R2UR UR4, R2 ;  /* 0x00000000020472ca */ /* 0x004fe200000e0000 */
[----:B------:R-:W-:-:S14]  /*1280*/  BRA `(.L_x_2490) ;  /* 0x0000000000347947 */ /* 0x000fdc0003800000 */
.L_x_2489:
        /* <DEDUP_REMOVED lines=13> */
.L_x_2490:
[----:B------:R-:W-:Y:S01]  /*1360*/  ULDC UR7, c[0x0][0x448] ;  /* 0x0001120000077ab9 */ /* 0x000fe20000000800 */
[----:B------:R-:W-:Y:S02]  /*1370*/  USHF.L.U32 UR48, UR6, 0x7, URZ ;  /* 0x0000000706307899 */ /* 0x000fe4000800063f */
[----:B------:R-:W-:Y:S02]  /*1380*/  UISETP.NE.AND UP0, UPT, UR7, 0x1, UPT ;  /* 0x000000010700788c */ /* 0x000fe4000bf05270 */
[----:B------:R-:W-:Y:S02]  /*1390*/  UIADD3 UR8, UR48, 0x7f, URZ ;  /* 0x0000007f30087890 */ /* 0x000fe4000fffe03f */
[----:B------:R-:W-:Y:S02]  /*13a0*/  UIADD3 UR50, -UR50, UR4, URZ ;  /* 0x0000000432327290 */ /* 0x000fe4000fffe13f */
[----:B------:R-:W-:Y:S02]  /*13b0*/  UP2UR UR51, UPR, URZ, 0x1 ;  /* 0x000000013f337883 */ /* 0x000fe40008000000 */
[----:B------:R-:W-:-:S03]  /*13c0*/  UIADD3 UR4, UR50, 0xa0, -UR45 ;  /* 0x000000a032047890 */ /* 0x000fc6000fffe82d */
[----:B------:R-:W-:Y:S01]  /*13d0*/  @UP0 ULDC UR6, c[0x0][0x44c] ;  /* 0x0001130000060ab9 */ /* 0x000fe20000000800 */
[----:B------:R-:W-:Y:S01]  /*13e0*/  @UP0 ULDC UR9, c[0x0][0x450] ;  /* 0x0001140000090ab9 */ /* 0x000fe20000000800 */
[----:B------:R-:W-:Y:S02]  /*13f0*/  UIMAD.WIDE.U32 UR6, UR8, UR6, URZ ;  /* 0x00000006080672a5 */ /* 0x000fe4000f8e003f */
[----:B------:R-:W-:Y:S02]  /*1400*/  UIADD3 UR6, UR50, 0x9f, URZ ;  /* 0x0000009f32067890 */ /* 0x000fe4000fffe03f */
[----:B------:R-:W-:Y:S02]  /*1410*/  @UP0 USHF.R.U32.HI UR8, URZ, UR9, UR7 ;  /* 0x000000093f080299 */ /* 0x000fe40008011607 */
[----:B------:R-:W-:Y:S02]  /*1420*/  UIMAD.WIDE UR6, UR6, 0x66666667, URZ ;  /* 0x66666667060678a5 */ /* 0x000fe4000f8e023f */
[----:B------:R-:W-:-:S02]  /*1430*/  UIADD3 UR8, UR4, UR8, URZ ;  /* 0x0000000804087290 */ /* 0x000fc4000fffe03f */
[----:B------:R-:W-:Y:S02]  /*1440*/  USHF.R.U32.HI UR4, URZ, 0x1f, UR7 ;  /* 0x0000001f3f047899 */ /* 0x000fe40008011607 */
[----:B------:R-:W-:Y:S02]  /*1450*/  UIMAD.WIDE UR8, UR8, 0x66666667, URZ ;  /* 0x66666667080878a5 */ /* 0x000fe4000f8e023f */
[----:B------:R-:W-:Y:S02]  /*1460*/  ULEA.HI.SX32 UR7, UR7, UR4, 0x1a ;  /* 0x0000000407077291 */ /* 0x000fe4000f8fd23f */
[----:B------:R-:W-:Y:S02]  /*1470*/  USHF.R.U32.HI UR6, URZ, 0x1f, UR9 ;  /* 0x0000001f3f067899 */ /* 0x000fe40008011609 */
[----:B------:R-:W-:Y:S02]  /*1480*/  ULOP3.LUT UR4, UR5, 0xff000000, URZ, 0xc0, !UPT ;  /* 0xff00000005047892 */ /* 0x000fe4000f8ec03f */
[----:B------:R-:W-:-:S02]  /*1490*/  ULEA.HI.SX32 UR6, UR9, UR6, 0x1a ;  /* 0x0000000609067291 */ /* 0x000fc4000f8fd23f */
[----:B------:R-:W-:Y:S02]  /*14a0*/  ULOP3.LUT UR5, UR5, 0xff0000, URZ, 0xc0, !UPT ;  /* 0x00ff000005057892 */ /* 0x000fe4000f8ec03f */
[----:B------:R-:W-:Y:S02]  /*14b0*/  UISETP.LT.AND UP0, UPT, UR7, UR6, UPT ;  /* 0x000000060700728c */ /* 0x000fe4000bf01270 */
[----:B------:R-:W-:Y:S02]  /*14c0*/  USHF.R.U32.HI UR4, URZ, 0x8, UR4 ;  /* 0x000000083f047899 */ /* 0x000fe40008011604 */
[----:B------:R-:W-:Y:S02]  /*14d0*/  USEL UR9, UR7, UR6, UP0 ;  /* 0x0000000607097287 */ /* 0x000fe40008000000 */
[----:B------:R-:W-:Y:S02]  /*14e0*/  ULEA.HI UR5, UR5, UR4, URZ, 0x10 ;  /* 0x0000000405057291 */ /* 0x000fe4000f8f803f */
[----:B------:R-:W-:-:S02]  /*14f0*/  UISETP.GE.AND UP0, UPT, UR9, 0x1, UPT ;  /* 0x000000010900788c */ /* 0x000fc4000bf06270 */
[----:B------:R-:W-:Y:S01]  /*1500*/  ULOP3.LUT UR58, UR5, 0xff, URZ, 0xc0, !UPT ;  /* 0x000000ff053a7892 */ /* 0x000fe2000f8ec03f */
[----:B------:R-:W-:Y:S01]  /*1510*/  UMOV UR4, URZ ;  /* 0x0000003f00047c82 */ /* 0x000fe20008000000 */
[----:B------:R-:W-:Y:S02]  /*1520*/  USHF.R.U32.HI UR56, URZ, 0x10, UR5 ;  /* 0x000000103f387899 */ /* 0x000fe40008011605 */
[----:B------:R-:W-:-:S13]  /*1530*/  PLOP3.LUT P0, PT, PT, PT, UP0, 0x80, 0x0 ;  /* 0x000000000000781c */ /* 0x000fda0003f0f008 */
[----:B------:R-:W-:Y:S05]  /*1540*/  @!P0 BRA `(.L_x_2491) ;  /* 0x0000000000908947 */ /* 0x000fea0003800000 */
        /* <DEDUP_REMOVED lines=36> */
.L_x_2491:
[----:B------:R-:W-:Y:S01]  /*1790*/  UIMAD UR52, UR58, UR4, URZ ;  /* 0x000000043a3472a4 */ /* 0x000fe2000f8e023f */
[----:B------:R-:W-:Y:S01]  /*17a0*/  IMAD.U32 R0, RZ, RZ, UR9 ;  /* 0x00000009ff007e24 */ /* 0x000fe2000f8e00ff */
[----:B------:R-:W-:Y:S01]  /*17b0*/  PLOP3.LUT P0, PT, PT, PT, PT, 0x80, 0x0 ;  /* 0x000000000000781c */ /* 0x000fe20003f0f070 */
[----:B------:R-:W-:Y:S01]  /*17c0*/  IMAD.U32 R3, RZ, RZ, UR4 ;  /* 0x00000004ff037e24 */ /* 0x000fe2000f8e00ff */
[----:B------:R-:W-:Y:S02]  /*17d0*/  CS2R R76, SRZ ;  /* 0x00000000004c7805 */ /* 0x000fe4000001ff00 */
[----:B------:R-:W-:Y:S01]  /*17e0*/  CS2R R124, SRZ ;  /* 0x00000000007c7805 */ /* 0x000fe2000001ff00 */
[----:B------:R-:W-:Y:S01]  /*17f0*/  IMAD.MOV.U32 R55, RZ, RZ, RZ ;  /* 0x000000ffff377224 */ /* 0x000fe200078e00ff */
[----:B------:R-:W-:Y:S02]  /*1800*/  CS2R R92, SRZ ;  /* 0x00000000005c7805 */ /* 0x000fe4000001ff00 */
[----:B------:R-:W-:-:S02]  /*1810*/  VIADDMNMX R0, R3, UR52, R0, PT ;  /* 0x0000003403007c46 */ /* 0x000fc4000b800100 */
[----:B------:R-:W-:Y:S02]  /*1820*/  CS2R R2, SRZ ;  /* 0x0000000000027805 */ /* 0x000fe4000001ff00 */
[----:B------:R-:W-:Y:S02]  /*1830*/  CS2R R28, SRZ ;  /* 0x00000000001c7805 */ /* 0x000fe4000001ff00 */
[----:B------:R-:W-:Y:S02]  /*1840*/  CS2R R52, SRZ ;  /* 0x0000000000347805 */ /* 0x000fe4000001ff00 */
[----:B------:R-:W-:Y:S01]  /*1850*/  R2UR UR40, R0 ;  /* 0x00000000002872ca */ /* 0x000fe200000e0000 */
        /* <DEDUP_REMOVED lines=13> */
[----:B------:R-:W-:Y:S02]  /*1930*/  CS2R R128, SRZ ;  /* 0x0000000000807805 */ /* 0x000fe4000001ff00 */
[----:B------:R-:W-:Y:S01]  /*1940*/  CS2R R56, SRZ ;  /* 0x0000000000387805 */ /* 0x000fe2000001ff00 */
[----:B------:R-:W-:Y:S01]  /*1950*/  IMAD.MOV.U32 R143, RZ, RZ, RZ ;  /* 0x000000ffff8f7224 */ /* 0x000fe200078e00ff */
[----:B------:R-:W-:Y:S01]  /*1960*/  CS2R R32, SRZ ;  /* 0x0000000000207805 */ /* 0x000fe2000001ff00 */
[----:B------:R-:W-:Y:S01]  /*1970*/  IMAD.MOV.U32 R145, RZ, RZ, RZ ;  /* 0x000000ffff917224 */ /* 0x000fe200078e00ff */
[----:B------:R-:W-:Y:S01]  /*1980*/  PLOP3.LUT P1, PT, PT, PT, UP0, 0x80, 0x0 ;  /* 0x000000000000781c */ /* 0x000fe20003f2f008 */
        /* <DEDUP_REMOVED lines=75> */
.L_x_2493:
        /* <DEDUP_REMOVED lines=10> */
[----:B0-----:R-:W-:-:S02]  /*1ee0*/  @P1 IMAD R2, R8, UR57, RZ ;  /* 0x0000003908021c24 */ /* 0x001fc4000f8e02ff */
[----:B------:R-:W-:-:S04]  /*1ef0*/  @P1 IMAD.WIDE.U32 R4, R8, UR53, RZ ;  /* 0x0000003508041c25 */ /* 0x000fc8000f8e00ff */
[----:B------:R-:W-:Y:S02]  /*1f00*/  @P1 IMAD R9, R9, UR53, R2 ;  /* 0x0000003509091c24 */ /* 0x000fe4000f8e0202 */
[C---:B-1----:R-:W-:Y:S02]  /*1f10*/  @P0 IMAD R0, R6.reuse, UR57, RZ ;  /* 0x0000003906000c24 */ /* 0x042fe4000f8e02ff */
[----:B------:R-:W-:-:S04]  /*1f20*/  @P0 IMAD.WIDE.U32 R2, R6, UR53, RZ ;  /* 0x0000003506020c25 */ /* 0x000fc8000f8e00ff */
[----:B------:R-:W-:Y:S02]  /*1f30*/  @P0 IMAD R7, R7, UR53, R0 ;  /* 0x0000003507070c24 */ /* 0x000fe4000f8e0200 */
[----:B------:R-:W-:Y:S02]  /*1f40*/  @P1 IMAD.IADD R5, R5, 0x1, R9 ;  /* 0x0000000105051824 */ /* 0x000fe400078e0209 */
[----:B------:R-:W-:Y:S02]  /*1f50*/  @P0 IMAD.IADD R3, R3, 0x1, R7 ;  /* 0x0000000103030824 */ /* 0x000fe400078e0207 */
[----:B------:R-:W-:Y:S02]  /*1f60*/  IMAD.MOV.U32 R0, RZ, RZ, 0x3f800000 ;  /* 0x3f800000ff007424 */ /* 0x000fe400078e00ff */
[----:B--2---:R-:W-:-:S04]  /*1f70*/  @P0 IMAD.WIDE.U32 R2, R10, UR54, R2 ;  /* 0x000000360a020c25 */ /* 0x004fc8000f8e0002 */
[----:B---3--:R-:W-:Y:S01]  /*1f80*/  @P1 IMAD.WIDE.U32 R6, R12, UR54, R4 ;  /* 0x000000360c061c25 */ /* 0x008fe2000f8e0004 */
[----:B------:R-:W-:-:S03]  /*1f90*/  @P0 LEA R4, P2, R2, UR4, 0x2 ;  /* 0x0000000402040c11 */ /* 0x000fc6000f8410ff */
[----:B------:R-:W-:Y:S01]  /*1fa0*/  @P0 IMAD R5, R11, UR54, R3 ;  /* 0x000000360b050c24 */ /* 0x000fe2000f8e0203 */
[----:B------:R-:W-:Y:S01]  /*1fb0*/  @P1 LEA R8, P3, R6, UR6, 0x2 ;  /* 0x0000000606081c11 */ /* 0x000fe2000f8610ff */
[----:B------:R-:W-:-:S03]  /*1fc0*/  @P1 IMAD R3, R13, UR54, R7 ;  /* 0x000000360d031c24 */ /* 0x000fc6000f8e0207 */
[----:B------:R-:W-:Y:S02]  /*1fd0*/  @P0 LEA.HI.X R5, R2, UR5, R5, 0x2, P2 ;  /* 0x0000000502050c11 */ /* 0x000fe400090f1405 */
[----:B------:R-:W-:Y:S01]  /*1fe0*/  @P1 LEA.HI.X R9, R6, UR7, R3, 0x2, P3 ;  /* 0x0000000706091c11 */ /* 0x000fe200098f1403 */
[----:B------:R-:W-:-:S04]  /*1ff0*/  IMAD.MOV.U32 R3, RZ, RZ, 0x3f800000 ;  /* 0x3f800000ff037424 */ /* 0x000fc800078e00ff */
        /* <DEDUP_REMOVED lines=14> */
.L_x_2656:
[----:B------:R-:W-:Y:S05]  /*20e0*/  @!P1 BRA `(.L_x_2495) ;  /* 0x0000000000049947 */ /* 0x000fea0003800000 */
[----:B------:R-:W-:Y:S01]  /*20f0*/  BPT.TRAP 0x1 ;  /* 0x000000040000795c */ /* 0x000fe20000300000 */
.L_x_2495:
[----:B0-----:R-:W-:Y:S02]  /*2100*/  IMAD.U32 R2, RZ, RZ, UR38 ;  /* 0x00000026ff027e24 */ /* 0x001fe4000f8e00ff */
[----:B------:R-:W-:-:S03]  /*2110*/  IMAD.U32 R3, RZ, RZ, UR44 ;  /* 0x0000002cff037e24 */ /* 0x000fc6000f8e00ff */
[----:B------:R-:W-:Y:S02]  /*2120*/  LEA R2, R2, UR39, 0x3 ;  /* 0x0000002702027c11 */ /* 0x000fe4000f8e18ff */
[----:B------:R-:W-:-:S04]  /*2130*/  SHF.L.U32 R3, R3, 0x1f, RZ ;  /* 0x0000001f03037819 */ /* 0x000fc800000006ff */
[----:B------:R0:W1:Y:S01]  /*2140*/  SYNCS.PHASECHK.TRANS64.TRYWAIT P0, [R2+URZ+0x33430], R3 ;  /* 0x03343003020075a7 */ /* 0x000062000800017f */
[----:B------:R-:W-:Y:S05]  /*2150*/  @!P1 BRA `(.L_x_2496) ;  /* 0x0000000000049947 */ /* 0x000fea0003800000 */
[----:B------:R-:W-:Y:S01]  /*2160*/  BPT.TRAP 0x1 ;  /* 0x000000040000795c */ /* 0x000fe20000300000 */
.L_x_2496:
[----:B-1----:R-:W-:Y:S05]  /*2170*/  @P0 BRA `(.L_x_2497) ;  /* 0x0000000000080947 */ /* 0x002fea0003800000 */
[----:B------:R-:W1:Y:S02]  /*2180*/  SYNCS.PHASECHK.TRANS64.TRYWAIT P0, [R2+URZ+0x33430], R3 ;  /* 0x03343003020075a7 */ /* 0x000e64000800017f */
[----:B-1----:R-:W-:Y:S05]  /*2190*/  @!P0 BRA `(.L_x_2498) ;  /* 0x0000019400748947 */ /* 0x002fea0003800000 */
.L_x_2497:
        /* <DEDUP_REMOVED lines=9> */
[----:B------:R-:W-:Y:S02]  /*2230*/  UMOV UR7, 0x80000020 ;  /* 0x8000002000077882 */ /* 0x000fe40000000000 */
[----:B------:R-:W-:Y:S01]  /*2240*/  ULOP3.LUT UR47, UR4, 0x10000, URZ, 0xfc, !UPT ;  /* 0x00010000042f7892 */ /* 0x000fe2000f8efc3f */
[----:B------:R-:W-:Y:S02]  /*2250*/  UMOV UR12, UR8 ;  /* 0x00000008000c7c82 */ /* 0x000fe40008000000 */
[----:B------:R-:W-:Y:S01]  /*2260*/  UMOV UR4, UR8 ;  /* 0x0000000800047c82 */ /* 0x000fe20008000000 */
[----:B------:R-:W-:Y:S01]  /*2270*/  UIMAD UR10, UR38, 0x780, UR47 ;  /* 0x00000780260a78a4 */ /* 0x000fe2000f8e022f */
[----:B------:R-:W-:Y:S01]  /*2280*/  UMOV UR13, UR9 ;  /* 0x00000009000d7c82 */ /* 0x000fe20008000000 */
[----:B------:R-:W-:-:S02]  /*2290*/  UMOV UR15, 0x80000020 ;  /* 0x80000020000f7882 */ /* 0x000fc40000000000 */
[----:B------:R-:W-:Y:S02]  /*22a0*/  UIADD3 UR6, UR10, 0x80, URZ ;  /* 0x000000800a067890 */ /* 0x000fe4000fffe03f */
[----:B------:R-:W-:Y:S02]  /*22b0*/  UIADD3 UR14, UR10, 0x100, URZ ;  /* 0x000001000a0e7890 */ /* 0x000fe4000fffe03f */
[----:B------:R-:W-:Y:S02]  /*22c0*/  UIADD3 UR16, UR10, 0x200, URZ ;  /* 0x000002000a107890 */ /* 0x000fe4000fffe03f */
[----:B------:R-:W-:Y:S01]  /*22d0*/  QGMMA.64x32x32.F32.E4M3.E4M3 R88, gdesc[UR8], RZ, !UPT, gsb0 ;  /* 0x00600000085879f3 */ /* 0x000fe2000c0008ff */
[----:B------:R-:W-:Y:S02]  /*22e0*/  UIADD3 UR11, UR10, 0x180, URZ ;  /* 0x000001800a0b7890 */ /* 0x000fe4000fffe03f */
[----:B------:R-:W-:Y:S02]  /*22f0*/  UIADD3 UR17, UR10, 0x202, URZ ;  /* 0x000002020a117890 */ /* 0x000fe4000fffe03f */
[----:B------:R-:W-:Y:S01]  /*2300*/  UIADD3 UR18, UR10, 0x280, URZ ;  /* 0x000002800a127890 */ /* 0x000fe2000fffe03f */
        /* <DEDUP_REMOVED lines=9> */
[----:B------:R-:W-:Y:S02]  /*23a0*/  UIADD3 UR28, UR8, 0x402, URZ ;  /* 0x00000402081c7890 */ /* 0x000fe4000fffe03f */
[----:B------:R-:W-:Y:S01]  /*23b0*/  UIADD3 UR30, UR10, 0x502, URZ ;  /* 0x000005020a1e7890 */ /* 0x000fe2000fffe03f */
[----:B------:R-:W-:Y:S01]  /*23c0*/  UMOV UR29, 0x80000020 ;  /* 0x80000020001d7882 */ /* 0x000fe20000000000 */
[----:B------:R-:W-:Y:S01]  /*23d0*/  UMOV UR31, 0x80000020 ;  /* 0x80000020001f7882 */ /* 0x000fe20000000000 */
[----:B------:R-:W-:-:S02]  /*23e0*/  WARPGROUP.DEPBAR.LE gsb0, 0x0 ;  /* 0x00008000000079c5 */ /* 0x000fc40000010000 */
[----:B------:R-:W-:-:S06]  /*23f0*/  WARPGROUP.ARRIVE ;  /* 0x00000000000079c5 */ /* 0x000fcc0000000000 */
[----:B------:R-:W-:Y:S01]  /*2400*/  QGMMA.64x32x32.F32.E4M3.E4M3 R72, gdesc[UR4], RZ, !UPT, gsb0 ;  /* 0x00600000044879f3 */ /* 0x000fe2000c0008ff */
[----:B------:R-:W-:Y:S01]  /*2410*/  UMOV UR4, UR8 ;  /* 0x0000000800047c82 */ /* 0x000fe20008000000 */
[----:B------:R-:W-:Y:S01]  /*2420*/  UMOV UR5, UR9 ;  /* 0x0000000900057c82 */ /* 0x000fe20008000000 */
[----:B------:R-:W-:Y:S01]  /*2430*/  UMOV UR6, UR11 ;  /* 0x0000000b00067c82 */ /* 0x000fe20008000000 */
[----:B------:R-:W-:Y:S01]  /*2440*/  UMOV UR7, 0x80000020 ;  /* 0x8000002000077882 */ /* 0x000fe20000000000 */
[----:B------:R-:W-:Y:S01]  /*2450*/  UIADD3 UR11, UR10, 0x102, URZ ;  /* 0x000001020a0b7890 */ /* 0x000fe2000fffe03f */
[----:B------:R-:W-:Y:S02]  /*2460*/  WARPGROUP.DEPBAR.LE gsb0, 0x0 ;  /* 0x00008000000079c5 */ /* 0x000fe40000010000 */
[----:B------:R-:W-:-:S06]  /*2470*/  WARPGROUP.ARRIVE ;  /* 0x00000000000079c5 */ /* 0x000fcc0000000000 */
[----:B------:R-:W-:Y:S01]  /*2480*/  QGMMA.64x32x32.F32.E4M3.E4M3 R56, gdesc[UR12], RZ, !UPT, gsb0 ;  /* 0x006000000c3879f3 */ /* 0x000fe2000c0008ff */
[----:B------:R-:W-:Y:S02]  /*2490*/  UIADD3 UR12, UR8, 0x2, URZ ;  /* 0x00000002080c7890 */ /* 0x000fe4000fffe03f */
[----:B------:R-:W-:Y:S01]  /*24a0*/  UIADD3 UR14, UR10, 0x2, URZ ;  /* 0x000000020a0e7890 */ /* 0x000fe2000fffe03f */
[----:B------:R-:W-:Y:S01]  /*24b0*/  UMOV UR13, 0x80000020 ;  /* 0x80000020000d7882 */ /* 0x000fe20000000000 */
[----:B------:R-:W-:Y:S01]  /*24c0*/  UMOV UR15, 0x80000020 ;  /* 0x80000020000f7882 */ /* 0x000fe20000000000 */
[----:B------:R-:W-:Y:S02]  /*24d0*/  WARPGROUP.DEPBAR.LE gsb0, 0x0 ;  /* 0x00008000000079c5 */ /* 0x000fe40000010000 */
        /* <DEDUP_REMOVED lines=24> */
[----:B------:R-:W-:Y:S01]  /*2660*/  UMOV UR5, UR13 ;  /* 0x0000000d00057c82 */ /* 0x000fe20008000000 */
        /* <DEDUP_REMOVED lines=147> */
.L_x_2499:
[----:B------:R-:W-:Y:S01]  /*2fa0*/  UISETP.NE.AND UP0, UPT, UR51, URZ, UPT ;  /* 0x0000003f3300728c */ /* 0x000fe2000bf05270 */
[C---:B------:R-:W-:Y:S01]  /*2fb0*/  FMUL.FTZ R74, R0.reuse, R74 ;  /* 0x0000004a004a7220 */ /* 0x040fe20000410000 */
[C---:B------:R-:W-:Y:S01]  /*2fc0*/  FMUL.FTZ R5, R0.reuse, R93 ;  /* 0x0000005d00057220 */ /* 0x040fe20000410000 */
[C---:B------:R-:W-:Y:S01]  /*2fd0*/  FMUL.FTZ R15, R0.reuse, R80 ;  /* 0x00000050000f7220 */ /* 0x040fe20000410000 */
[C---:B------:R-:W-:Y:S01]  /*2fe0*/  FMUL.FTZ R86, R0.reuse, R86 ;  /* 0x0000005600567220 */ /* 0x040fe20000410000 */
[----:B------:R2:W-:Y:S01]  /*2ff0*/  MUFU.TANH R93, R74 ;  /* 0x0000004a005d7308 */ /* 0x0005e20000002400 */
[----:B------:R-:W-:Y:S01]  /*3000*/  PLOP3.LUT P0, PT, PT, PT, UP0, 0x80, 0x0 ;  /* 0x000000000000781c */ /* 0x000fe20003f0f008 */
[C---:B------:R-:W-:Y:S01]  /*3010*/  FMUL.FTZ R63, R0.reuse, R63 ;  /* 0x0000003f003f7220 */ /* 0x040fe20000410000 */
[----:B------:R-:W-:Y:S01]  /*3020*/  PLOP3.LUT P2, PT, PT, PT, UP0, 0x80, 0x0 ;  /* 0x000000000000781c */ /* 0x000fe20003f4f008 */
[C---:B------:R-:W-:Y:S01]  /*3030*/  FMUL.FTZ R20, R0.reuse, R81 ;  /* 0x0000005100147220 */ /* 0x040fe20000410000 */
[C---:B------:R-:W-:Y:S01]  /*3040*/  FMUL.FTZ R12, R0.reuse, R73 ;  /* 0x00000049000c7220 */ /* 0x040fe20000410000 */
[----:B------:R-:W-:Y:S01]  /*3050*/  @UP0 ULDC UR4, c[0x0][0x44c] ;  /* 0x0001130000040ab9 */ /* 0x000fe20000000800 */
[C---:B------:R-:W-:Y:S01]  /*3060*/  FMUL.FTZ R73, R0.reuse, R56 ;  /* 0x0000003800497220 */ /* 0x040fe20000410000 */
[----:B------:R-:W-:Y:S01]  /*3070*/  MUFU.TANH R81, R86 ;  /* 0x0000005600517308 */ /* 0x000fe20000002400 */
[C---:B--2---:R-:W-:Y:S01]  /*3080*/  FMUL.FTZ R74, R0.reuse, R58 ;  /* 0x0000003a004a7220 */ /* 0x044fe20000410000 */
[C---:B------:R-:W-:Y:S01]  /*3090*/  FMUL.FTZ R58, R0.reuse, R61 ;  /* 0x0000003d003a7220 */ /* 0x040fe20000410000 */
[C---:B------:R-:W-:Y:S01]  /*30a0*/  FMUL.FTZ R67, R0.reuse, R67 ;  /* 0x0000004300437220 */ /* 0x040fe20000410000 */
[C---:B------:R-:W-:Y:S01]  /*30b0*/  FMUL.FTZ R56, R0.reuse, R57 ;  /* 0x0000003900387220 */ /* 0x040fe20000410000 */
[C---:B------:R-:W-:Y:S01]  /*30c0*/  FMUL.FTZ R57, R0.reuse, R60 ;  /* 0x0000003c00397220 */ /* 0x040fe20000410000 */
[C---:B------:R-:W-:Y:S01]  /*30d0*/  FMUL.FTZ R90, R0.reuse, R90 ;  /* 0x0000005a005a7220 */ /* 0x040fe20000410000 */
[C---:B------:R-:W-:Y:S01]  /*30e0*/  FMUL.FTZ R91, R0.reuse, R91 ;  /* 0x0000005b005b7220 */ /* 0x040fe20000410000 */
[----:B------:R2:W-:Y:S01]  /*30f0*/  MUFU.TANH R80, R74 ;  /* 0x0000004a00507308 */ /* 0x0005e20000002400 */
[C---:B------:R-:W-:Y:S01]  /*3100*/  FMUL.FTZ R60, R0.reuse, R65 ;  /* 0x00000041003c7220 */ /* 0x040fe20000410000 */
[----:B------:R-:W-:Y:S01]  /*3110*/  UIMAD UR5, UR40, -0xa0, UR50 ;  /* 0xffffff60280578a4 */ /* 0x000fe2000f8e0232 */
[C---:B------:R-:W-:Y:S01]  /*3120*/  FMUL.FTZ R95, R0.reuse, R95 ;  /* 0x0000005f005f7220 */ /* 0x040fe20000410000 */
[C---:B------:R-:W-:Y:S01]  /*3130*/  FMUL.FTZ R62, R0.reuse, R62 ;  /* 0x0000003e003e7220 */ /* 0x040fe20000410000 */
[C---:B------:R-:W-:Y:S01]  /*3140*/  FMUL.FTZ R11, R0.reuse, R72 ;  /* 0x00000048000b7220 */ /* 0x040fe20000410000 */
[C---:B------:R-:W-:Y:S01]  /*3150*/  FMUL.FTZ R94, R0.reuse, R94 ;  /* 0x0000005e005e7220 */ /* 0x040fe20000410000 */
[----:B------:R-:W-:Y:S01]  /*3160*/  FMUL.FTZ R72, R0, R84 ;  /* 0x0000005400487220 */ /* 0x000fe20000410000 */
[----:B------:R3:W-:Y:S01]  /*3170*/  MUFU.TANH R86, R63 ;  /* 0x0000003f00567308 */ /* 0x0007e20000002400 */
[----:B--2---:R-:W-:-:S02]  /*3180*/  VIADD R74, R17, UR48 ;  /* 0x00000030114a7c36 */ /* 0x004fc40008000000 */
[C---:B------:R-:W-:Y:S01]  /*3190*/  FMUL.FTZ R98, R0.reuse, R98 ;  /* 0x0000006200627220 */ /* 0x040fe20000410000 */
[C---:B------:R-:W-:Y:S01]  /*31a0*/  FMUL.FTZ R13, R0.reuse, R76 ;  /* 0x0000004c000d7220 */ /* 0x040fe20000410000 */
[----:B------:R-:W-:Y:S01]  /*31b0*/  FMUL.FTZ R99, R0, R99 ;  /* 0x0000006300637220 */ /* 0x000fe20000410000 */
[----:B------:R-:W-:Y:S01]  /*31c0*/  @P0 IMAD.HI.U32 R61, R74, UR4, RZ ;  /* 0x000000044a3d0c27 */ /* 0x000fe2000f8e00ff */
[----:B------:R-:W-:-:S03]  /*31d0*/  @UP0 ULDC UR4, c[0x0][0x450] ;  /* 0x0001140000040ab9 */ /* 0x000fc60000000800 */
[C---:B------:R-:W-:Y:S01]  /*31e0*/  FMUL.FTZ R102, R0.reuse, R102 ;  /* 0x0000006600667220 */ /* 0x040fe20000410000 */
[----:B------:R2:W-:Y:S01]  /*31f0*/  MUFU.TANH R65, R67 ;  /* 0x0000004300417308 */ /* 0x0005e20000002400 */
[C---:B------:R-:W-:Y:S01]  /*3200*/  FMUL.FTZ R75, R0.reuse, R75 ;  /* 0x0000004b004b7220 */ /* 0x040fe20000410000 */
[----:B------:R-:W-:Y:S01]  /*3210*/  @P2 SHF.R.U32.HI R74, RZ, UR4, R61 ;  /* 0x00000004ff4a2c19 */ /* 0x000fe2000801163d */
[----:B------:R-:W-:Y:S01]  /*3220*/  UIMAD UR4, UR40, -0xa0, URZ ;  /* 0xffffff60280478a4 */ /* 0x000fe2000f8e023f */
[C---:B------:R-:W-:Y:S01]  /*3230*/  FMUL.FTZ R61, R0.reuse, R69 ;  /* 0x00000045003d7220 */ /* 0x040fe20000410000 */
[----:B------:R-:W-:Y:S02]  /*3240*/  IMAD.U32 R69, RZ, RZ, UR45 ;  /* 0x0000002dff457e24 */ /* 0x000fe4000f8e00ff */
[----:B01----:R-:W-:Y:S01]  /*3250*/  FMUL.FTZ R3, R0, R88 ;  /* 0x0000005800037220 */ /* 0x003fe20000410000 */
[----:B---3--:R-:W0:Y:S01]  /*3260*/  SHFL.IDX PT, R63, R74, 0x1, 0x1c1f ;  /* 0x003c1f004a3f7f89 */ /* 0x008e2200000e0000 */
[----:B------:R1:W-:Y:S01]  /*3270*/  MUFU.TANH R109, R95 ;  /* 0x0000005f006d7308 */ /* 0x0003e20000002400 */
[----:B--2---:R-:W-:-:S02]  /*3280*/  IMAD.U32 R67, RZ, RZ, UR4 ;  /* 0x00000004ff437e24 */ /* 0x004fc4000f8e00ff */
[C---:B------:R-:W-:Y:S01]  /*3290*/  FMUL.FTZ R103, R0.reuse, R103 ;  /* 0x0000006700677220 */ /* 0x040fe20000410000 */
[C---:B------:R-:W-:Y:S01]  /*32a0*/  FMUL.FTZ R8, R0.reuse, R97 ;  /* 0x0000006100087220 */ /* 0x040fe20000410000 */
[C---:B------:R-:W-:Y:S01]  /*32b0*/  FMUL.FTZ R78, R0.reuse, R78 ;  /* 0x0000004e004e7220 */ /* 0x040fe20000410000 */
[C---:B------:R-:W-:Y:S01]  /*32c0*/  FMUL.FTZ R10, R0.reuse, R101 ;  /* 0x00000065000a7220 */ /* 0x040fe20000410000 */
[C---:B------:R-:W-:Y:S01]  /*32d0*/  FMUL.FTZ R79, R0.reuse, R79 ;  /* 0x0000004f004f7220 */ /* 0x040fe20000410000 */
[C---:B------:R-:W-:Y:S01]  /*32e0*/  FMUL.FTZ R82, R0.reuse, R82 ;  /* 0x0000005200527220 */ /* 0x040fe20000410000 */
[----:B------:R2:W-:Y:S01]  /*32f0*/  MUFU.TANH R84, R62 ;  /* 0x0000003e00547308 */ /* 0x0005e20000002400 */
[----:B-1----:R-:W-:Y:S02]  /*3300*/  IMAD.U32 R95, RZ, RZ, UR5 ;  /* 0x00000005ff5f7e24 */ /* 0x002fe4000f8e00ff */
[C---:B------:R-:W-:Y:S01]  /*3310*/  FMUL.FTZ R83, R0.reuse, R83 ;  /* 0x0000005300537220 */ /* 0x040fe20000410000 */
[C---:B------:R-:W-:Y:S01]  /*3320*/  FMUL.FTZ R4, R0.reuse, R89 ;  /* 0x0000005900047220 */ /* 0x040fe20000410000 */
[C---:B------:R-:W-:Y:S01]  /*3330*/  FMUL.FTZ R87, R0.reuse, R87 ;  /* 0x0000005700577220 */ /* 0x040fe20000410000 */
[----:B------:R-:W-:Y:S01]  /*3340*/  FMUL.FTZ R14, R0, R77 ;  /* 0x0000004d000e7220 */ /* 0x000fe20000410000 */
[----:B------:R-:W-:Y:S01]  /*3350*/  IADD3 R95, -R16, 0xa0, R95 ;  /* 0x000000a0105f7810 */ /* 0x000fe20007ffe15f */
[C---:B------:R-:W-:Y:S01]  /*3360*/  FMUL.FTZ R21, R0.reuse, R85 ;  /* 0x0000005500157220 */ /* 0x040fe20000410000 */
[----:B------:R-:W1:Y:S01]  /*3370*/  MUFU.TANH R90, R90 ;  /* 0x0000005a005a7308 */ /* 0x000e620000002400 */
[----:B--2---:R-:W-:Y:S01]  /*3380*/  FMUL.FTZ R62, R0, R68 ;  /* 0x00000044003e7220 */ /* 0x004fe20000410000 */
[----:B------:R-:W-:Y:S01]  /*3390*/  IADD3 R68, -R16, 0xa1, R67 ;  /* 0x000000a110447810 */ /* 0x000fe20007ffe143 */
[C---:B------:R-:W-:Y:S01]  /*33a0*/  FMUL.FTZ R66, R0.reuse, R66 ;  /* 0x0000004200427220 */ /* 0x040fe20000410000 */
[C---:B------:R-:W-:Y:S01]  /*33b0*/  FMUL.FTZ R70, R0.reuse, R70 ;  /* 0x0000004600467220 */ /* 0x040fe20000410000 */
[C---:B------:R-:W-:Y:S01]  /*33c0*/  FMUL.FTZ R71, R0.reuse, R71 ;  /* 0x0000004700477220 */ /* 0x040fe20000410000 */
[----:B------:R-:W-:Y:S01]  /*33d0*/  IADD3 R68, -R69, UR50, R68 ;  /* 0x0000003245447c10 */ /* 0x000fe2000fffe144 */
[C---:B------:R-:W-:Y:S01]  /*33e0*/  FMUL.FTZ R6, R0.reuse, R92 ;  /* 0x0000005c00067220 */ /* 0x040fe20000410000 */
[----:B------:R-:W2:Y:S01]  /*33f0*/  MUFU.TANH R91, R91 ;  /* 0x0000005b005b7308 */ /* 0x000ea20000002400 */
[C---:B------:R-:W-:Y:S01]  /*3400*/  FMUL.FTZ R42, R0.reuse, R42 ;  /* 0x0000002a002a7220 */ /* 0x040fe20000410000 */
[--C-:B0-----:R-:W-:Y:S01]  /*3410*/  VIADDMNMX R76, R63, R68, R95.reuse, PT ;  /* 0x000000443f4c7246 */ /* 0x101fe2000380015f */
[C---:B------:R-:W-:Y:S01]  /*3420*/  FMUL.FTZ R43, R0.reuse, R43 ;  /* 0x0000002b002b7220 */ /* 0x040fe20000410000 */
[C---:B------:R-:W-:Y:S01]  /*3430*/  FMUL.FTZ R46, R0.reuse, R46 ;  /* 0x0000002e002e7220 */ /* 0x040fe20000410000 */
[----:B------:R-:W-:Y:S01]  /*3440*/  FMUL.FTZ R63, R0, R40 ;  /* 0x00000028003f7220 */ /* 0x000fe20000410000 */
[----:B------:R-:W-:Y:S01]  /*3450*/  ISETP.GT.AND P0, PT, R76, RZ, PT ;  /* 0x000000ff4c00720c */ /* 0x000fe20003f04270 */
[----:B------:R-:W-:Y:S01]  /*3460*/  FMUL.FTZ R40, R0, R41 ;  /* 0x0000002900287220 */ /* 0x000fe20000410000 */
[----:B------:R-:W0:Y:S01]  /*3470*/  MUFU.TANH R94, R94 ;  /* 0x0000005e005e7308 */ /* 0x000e220000002400 */
[----:B------:R-:W-:Y:S01]  /*3480*/  ISETP.GT.AND P2, PT, R76, 0x1, PT ;  /* 0x000000014c00780c */ /* 0x000fe20003f44270 */
[----:B------:R-:W-:Y:S01]  /*3490*/  FMUL.FTZ R47, R0, R47 ;  /* 0x0000002f002f7220 */ /* 0x000fe20000410000 */
[----:B------:R-:W-:Y:S01]  /*34a0*/  ISETP.GT.AND P3, PT, R76, 0x8, PT ;  /* 0x000000084c00780c */ /* 0x000fe20003f64270 */
[----:B------:R-:W-:Y:S01]  /*34b0*/  FMUL.FTZ R50, R0, R50 ;  /* 0x0000003200327220 */ /* 0x000fe20000410000 */
[----:B-1----:R-:W-:Y:S01]  /*34c0*/  FSEL R111, R90, -INF , P0 ;  /* 0xff8000005a6f7808 */ /* 0x002fe20000000000 */
[----:B------:R-:W-:Y:S01]  /*34d0*/  FMUL.FTZ R26, R0, R26 ;  /* 0x0000001a001a7220 */ /* 0x000fe20000410000 */
[----:B------:R-:W-:Y:S01]  /*34e0*/  ISETP.GT.AND P0, PT, R76, 0x9, PT ;  /* 0x000000094c00780c */ /* 0x000fe20003f04270 */
[----:B------:R-:W-:Y:S01]  /*34f0*/  MUFU.TANH R98, R98 ;  /* 0x0000006200627308 */ /* 0x000fe20000002400 */
[----:B--2---:R-:W-:Y:S01]  /*3500*/  FSEL R105, R91, -INF , P2 ;  /* 0xff8000005b697808 */ /* 0x004fe20001000000 */
[----:B------:R-:W-:Y:S01]  /*3510*/  FMUL.FTZ R51, R0, R51 ;  /* 0x0000003300337220 */ /* 0x000fe20000410000 */
[----:B------:R-:W-:Y:S01]  /*3520*/  ISETP.GT.AND P2, PT, R76, 0x10, PT ;  /* 0x000000104c00780c */ /* 0x000fe20003f44270 */
[C---:B------:R-:W-:Y:S01]  /*3530*/  FMUL.FTZ R54, R0.reuse, R54 ;  /* 0x0000003600367220 */ /* 0x040fe20000410000 */
[----:B------:R-:W-:Y:S01]  /*3540*/  FSEL R109, R109, -INF , P0 ;  /* 0xff8000006d6d7808 */ /* 0x000fe20000000000 */
[----:B------:R-:W-:Y:S01]  /*3550*/  FMUL.FTZ R27, R0, R27 ;  /* 0x0000001b001b7220 */ /* 0x000fe20000410000 */
[----:B------:R-:W-:Y:S01]  /*3560*/  ISETP.GT.AND P0, PT, R76, 0x11, PT ;  /* 0x000000114c00780c */ /* 0x000fe20003f04270 */
[----:B------:R-:W1:Y:S01]  /*3570*/  MUFU.TANH R99, R99 ;  /* 0x0000006300637308 */ /* 0x000e620000002400 */
[----:B0-----:R-:W-:Y:S01]  /*3580*/  FSEL R107, R94, -INF , P3 ;  /* 0xff8000005e6b7808 */ /* 0x001fe20001800000 */
[C---:B------:R-:W-:Y:S01]  /*3590*/  FMUL.FTZ R55, R0.reuse, R55 ;  /* 0x0000003700377220 */ /* 0x040fe20000410000 */
[C---:B------:R-:W-:Y:S01]  /*35a0*/  FMUL.FTZ R30, R0.reuse, R30 ;  /* 0x0000001e001e7220 */ /* 0x040fe20000410000 */
[C---:B------:R-:W-:Y:S01]  /*35b0*/  FMUL.FTZ R31, R0.reuse, R31 ;  /* 0x0000001f001f7220 */ /* 0x040fe20000410000 */
[C---:B------:R-:W-:Y:S01]  /*35c0*/  FMUL.FTZ R35, R0.reuse, R35 ;  /* 0x0000002300237220 */ /* 0x040fe20000410000 */
[C---:B------:R-:W-:Y:S01]  /*35d0*/  FMUL.FTZ R39, R0.reuse, R39 ;  /* 0x0000002700277220 */ /* 0x040fe20000410000 */
[----:B------:R-:W0:Y:S01]  /*35e0*/  SHFL.IDX PT, R74, R74, RZ, 0x1c1f ;  /* 0x001c1fff4a4a7589 */ /* 0x000e2200000e0000 */
[----:B------:R2:W-:Y:S01]  /*35f0*/  MUFU.TANH R88, R75 ;  /* 0x0000004b00587308 */ /* 0x0005e20000002400 */
[----:B------:R-:W-:Y:S01]  /*3600*/  ULDC UR59, c[0x0][0x988] ;  /* 0x00026200003b7ab9 */ /* 0x000fe20000000800 */
[C---:B------:R-:W-:Y:S01]  /*3610*/  FMUL.FTZ R7, R0.reuse, R96 ;  /* 0x0000006000077220 */ /* 0x040fe20000410000 */
[C---:B------:R-:W-:Y:S01]  /*3620*/  FMUL.FTZ R9, R0.reuse, R100 ;  /* 0x0000006400097220 */ /* 0x040fe20000410000 */
[C---:B------:R-:W-:Y:S01]  /*3630*/  FMUL.FTZ R100, R0.reuse, R48 ;  /* 0x0000003000647220 */ /* 0x040fe20000410000 */
[----:B------:R-:W-:Y:S01]  /*3640*/  FMUL.FTZ R96, R0, R52 ;  /* 0x0000003400607220 */ /* 0x000fe20000410000 */
[----:B------:R-:W-:Y:S01]  /*3650*/  R2UR UR10, R2 ;  /* 0x00000000020a72ca */ /* 0x000fe200000e0000 */
[----:B------:R-:W-:Y:S01]  /*3660*/  @UP0 ULDC UR6, c[0x0][0x44c] ;  /* 0x0001130000060ab9 */ /* 0x000fe20000000800 */
[----:B------:R-:W3:Y:S01]  /*3670*/  MUFU.TANH R102, R102 ;  /* 0x0000006600667308 */ /* 0x000ee20000002400 */
[C---:B--2---:R-:W-:Y:S01]  /*3680*/  FMUL.FTZ R75, R0.reuse, R59 ;  /* 0x0000003b004b7220 */ /* 0x044fe20000410000 */
[----:B------:R-:W-:Y:S01]  /*3690*/  FMUL.FTZ R59, R0, R64 ;  /* 0x00000040003b7220 */ /* 0x000fe20000410000 */
[----:B------:R-:W-:Y:S01]  /*36a0*/  FMNMX.FTZ R64, R111, R105, !PT ;  /* 0x000000696f407209 */ /* 0x000fe20007810000 */
[----:B------:R-:W-:Y:S01]  /*36b0*/  UIMAD.WIDE.U32 UR6, UR48, UR6, URZ ;  /* 0x00000006300672a5 */ /* 0x000fe2000f8e003f */
[----:B-1----:R-:W-:Y:S01]  /*36c0*/  FSEL R101, R99, -INF , P0 ;  /* 0xff80000063657808 */ /* 0x002fe20000000000 */
[----:B------:R-:W-:Y:S01]  /*36d0*/  @UP0 ULDC UR11, c[0x0][0x450] ;  /* 0x00011400000b0ab9 */ /* 0x000fe20000000800 */
[----:B------:R-:W-:Y:S01]  /*36e0*/  FMNMX.FTZ R64, R107, R64, !PT ;  /* 0x000000406b407209 */ /* 0x000fe20007810000 */
[----:B------:R1:W2:Y:S01]  /*36f0*/  MUFU.TANH R97, R103 ;  /* 0x0000006700617308 */ /* 0x0002a20000002400 */
[----:B------:R-:W-:Y:S01]  /*3700*/  ISETP.GT.AND P0, PT, R76, 0x19, PT ;  /* 0x000000194c00780c */ /* 0x000fe20003f04270 */
[----:B------:R-:W-:Y:S01]  /*3710*/  UMOV UR5, UR48 ;  /* 0x0000003000057c82 */ /* 0x000fe20008000000 */
[----:B------:R-:W-:Y:S01]  /*3720*/  FMNMX.FTZ R64, R109, R64, !PT ;  /* 0x000000406d407209 */ /* 0x000fe20007810000 */
[----:B------:R-:W-:Y:S01]  /*3730*/  @UP0 USHF.R.U32.HI UR5, URZ, UR11, UR7 ;  /* 0x0000000b3f050299 */ /* 0x000fe20008011607 */
[----:B------:R-:W-:Y:S01]  /*3740*/  CS2R R112, SRZ ;  /* 0x0000000000707805 */ /* 0x000fe2000001ff00 */
[----:B------:R-:W-:Y:S01]  /*3750*/  UIADD3 UR4, UR40, -0x2, URZ ;  /* 0xfffffffe28047890 */ /* 0x000fe2000fffe03f */
[----:B0-----:R-:W-:Y:S01]  /*3760*/  VIADDMNMX R95, R74, R68, R95, PT ;  /* 0x000000444a5f7246 */ /* 0x001fe2000380015f */
[----:B------:R-:W0:Y:S01]  /*3770*/  MUFU.TANH R78, R78 ;  /* 0x0000004e004e7308 */ /* 0x000e220000002400 */
[----:B-1----:R-:W-:Y:S01]  /*3780*/  FSEL R103, R98, -INF , P2 ;  /* 0xff80000062677808 */ /* 0x002fe20001000000 */
[----:B------:R-:W-:Y:S01]  /*3790*/  FMUL.FTZ R98, R0, R36 ;  /* 0x0000002400627220 */ /* 0x000fe20000410000 */
[----:B------:R-:W-:Y:S01]  /*37a0*/  ISETP.GT.AND P2, PT, R76, 0x18, PT ;  /* 0x000000184c00780c */ /* 0x000fe20003f44270 */
[----:B------:R-:W-:Y:S01]  /*37b0*/  UIADD3 UR6, UR5, UR50, -UR45 ;  /* 0x0000003205067290 */ /* 0x000fe2000fffe82d */
[----:B------:R-:W-:-:S02]  /*37c0*/  FMNMX.FTZ R64, R103, R64, !PT ;  /* 0x0000004067407209 */ /* 0x000fc40007810000 */
[----:B------:R-:W-:Y:S02]  /*37d0*/  CS2R R114, SRZ ;  /* 0x0000000000727805 */ /* 0x000fe4000001ff00 */
[----:B---3--:R-:W-:Y:S01]  /*37e0*/  FSEL R99, R102, -INF , P2 ;  /* 0xff80000066637808 */ /* 0x008fe20001000000 */
[----:B------:R-:W-:Y:S01]  /*37f0*/  MUFU.TANH R79, R79 ;  /* 0x0000004f004f7308 */ /* 0x000fe20000002400 */
[----:B------:R-:W-:Y:S01]  /*3800*/  FMNMX.FTZ R64, R101, R64, !PT ;  /* 0x0000004065407209 */ /* 0x000fe20007810000 */
[----:B------:R-:W-:Y:S01]  /*3810*/  UIMAD.WIDE UR6, UR6, 0x66666667, URZ ;  /* 0x66666667060678a5 */ /* 0x000fe2000f8e023f */
[C---:B------:R-:W-:Y:S02]  /*3820*/  ISETP.GT.AND P2, PT, R76.reuse, 0x20, PT ;  /* 0x000000204c00780c */ /* 0x040fe40003f44270 */
[----:B------:R-:W-:Y:S02]  /*3830*/  CS2R R116, SRZ ;  /* 0x0000000000747805 */ /* 0x000fe4000001ff00 */
[----:B--2---:R-:W-:Y:S01]  /*3840*/  FSEL R97, R97, -INF , P0 ;  /* 0xff80000061617808 */ /* 0x004fe20000000000 */
[----:B------:R-:W-:Y:S01]  /*3850*/  USHF.R.U32.HI UR5, URZ, 0x1f, UR7 ;  /* 0x0000001f3f057899 */ /* 0x000fe20008011607 */
[----:B------:R-:W-:Y:S01]  /*3860*/  FMNMX.FTZ R64, R99, R64, !PT ;  /* 0x0000004063407209 */ /* 0x000fe20007810000 */
[----:B------:R-:W1:Y:S01]  /*3870*/  MUFU.TANH R82, R82 ;  /* 0x0000005200527308 */ /* 0x000e620000002400 */
[C---:B------:R-:W-:Y:S01]  /*3880*/  ISETP.GT.AND P0, PT, R76.reuse, 0x21, PT ;  /* 0x000000214c00780c */ /* 0x040fe20003f04270 */
[----:B------:R-:W-:Y:S01]  /*3890*/  ULEA.HI.SX32 UR7, UR7, UR5, 0x1a ;  /* 0x0000000507077291 */ /* 0x000fe2000f8fd23f */
[----:B------:R-:W-:Y:S01]  /*38a0*/  FSEL R93, R93, -INF , P2 ;  /* 0xff8000005d5d7808 */ /* 0x000fe20001000000 */
[----:B------:R-:W-:Y:S01]  /*38b0*/  UIADD3 UR5, UR10, 0x33440, URZ ;  /* 0x000334400a057890 */ /* 0x000fe2000fffe03f */
[----:B------:R-:W-:Y:S01]  /*38c0*/  FMNMX.FTZ R64, R97, R64, !PT ;  /* 0x0000004061407209 */ /* 0x000fe20007810000 */
[----:B------:R-:W-:Y:S01]  /*38d0*/  UISETP.LT.AND UP0, UPT, UR52, UR7, UPT ;  /* 0x000000073400728c */ /* 0x000fe2000bf01270 */
[----:B------:R-:W-:Y:S01]  /*38e0*/  ISETP.GT.AND P2, PT, R76, 0x28, PT ;  /* 0x000000284c00780c */ /* 0x000fe20003f44270 */
[----:B------:R-:W2:Y:S01]  /*38f0*/  MUFU.TANH R83, R83 ;  /* 0x0000005300537308 */ /* 0x000ea20000002400 */
[----:B------:R-:W-:Y:S01]  /*3900*/  FSEL R91, R88, -INF , P0 ;  /* 0xff800000585b7808 */ /* 0x000fe20000000000 */
[----:B------:R-:W-:Y:S01]  /*3910*/  FMUL.FTZ R88, R0, R24 ;  /* 0x0000001800587220 */ /* 0x000fe20000410000 */
[----:B------:R-:W-:Y:S01]  /*3920*/  FMNMX.FTZ R64, R93, R64, !PT ;  /* 0x000000405d407209 */ /* 0x000fe20007810000 */
[----:B------:R-:W-:Y:S01]  /*3930*/  IMAD.U32 R24, RZ, RZ, UR59 ;  /* 0x0000003bff187e24 */ /* 0x000fe2000f8e00ff */
[----:B------:R-:W-:Y:S01]  /*3940*/  ISETP.GT.AND P0, PT, R76, 0x29, PT ;  /* 0x000000294c00780c */ /* 0x000fe20003f04270 */
[----:B------:R-:W-:Y:S01]  /*3950*/  USEL UR46, UR52, UR7, !UP0 ;  /* 0x00000007342e7287 */ /* 0x000fe2000c000000 */
[----:B0-----:R-:W-:Y:S01]  /*3960*/  FSEL R89, R78, -INF , P2 ;  /* 0xff8000004e597808 */ /* 0x001fe20001000000 */
[----:B------:R0:W3:Y:S01]  /*3970*/  MUFU.TANH R77, R87 ;  /* 0x00000057004d7308 */ /* 0x0000e20000002400 */
[----:B------:R-:W-:Y:S01]  /*3980*/  FMNMX.FTZ R64, R91, R64, !PT ;  /* 0x000000405b407209 */ /* 0x000fe20007810000 */
[----:B------:R-:W-:Y:S01]  /*3990*/  UISETP.GE.AND UP0, UPT, UR4, UR46, UPT ;  /* 0x0000002e0400728c */ /* 0x000fe2000bf06270 */
[----:B------:R-:W-:Y:S01]  /*39a0*/  ISETP.GT.AND P2, PT, R76, 0x30, PT ;  /* 0x000000304c00780c */ /* 0x000fe20003f44270 */
[----:B------:R-:W-:Y:S01]  /*39b0*/  UPRMT UR5, UR55, 0x654, UR5 ;  /* 0x0000065437057896 */ /* 0x000fe20008000005 */
[----:B------:R-:W-:-:S02]  /*39c0*/  FMNMX.FTZ R64, R89, R64, !PT ;  /* 0x0000004059407209 */ /* 0x000fc40007810000 */
[----:B------:R-:W-:Y:S02]  /*39d0*/  CS2R R118, SRZ ;  /* 0x0000000000767805 */ /* 0x000fe4000001ff00 */
[----:B-1----:R-:W-:Y:S01]  /*39e0*/  FSEL R85, R82, -INF , P2 ;  /* 0xff80000052557808 */ /* 0x002fe20001000000 */
[----:B------:R-:W1:Y:S01]  /*39f0*/  MUFU.TANH R75, R75 ;  /* 0x0000004b004b7308 */ /* 0x000e620000002400 */
[----:B0-----:R-:W-:Y:S02]  /*3a00*/  FSEL R87, R79, -INF , P0 ;  /* 0xff8000004f577808 */ /* 0x001fe40000000000 */
[C---:B------:R-:W-:Y:S02]  /*3a10*/  ISETP.GT.AND P0, PT, R76.reuse, 0x31, PT ;  /* 0x000000314c00780c */ /* 0x040fe40003f04270 */
[----:B------:R-:W-:Y:S01]  /*3a20*/  FMNMX.FTZ R64, R87, R64, !PT ;  /* 0x0000004057407209 */ /* 0x000fe20007810000 */
[----:B------:R-:W-:Y:S01]  /*3a30*/  SYNCS.ARRIVE.TRANS64.RED.A1T0 RZ, [UR5], RZ ;  /* 0x000000ffffff79a7 */ /* 0x000fe20008100405 */
[----:B------:R-:W-:Y:S01]  /*3a40*/  ISETP.GT.AND P2, PT, R76, 0x38, PT ;  /* 0x000000384c00780c */ /* 0x000fe20003f44270 */
[----:B------:R-:W0:Y:S01]  /*3a50*/  MUFU.TANH R66, R66 ;  /* 0x0000004200427308 */ /* 0x000e220000002400 */
[----:B--2---:R-:W-:-:S02]  /*3a60*/  FSEL R83, R83, -INF , P0 ;  /* 0xff80000053537808 */ /* 0x004fc40000000000 */
[----:B------:R-:W-:Y:S02]  /*3a70*/  FMNMX.FTZ R64, R85, R64, !PT ;  /* 0x0000004055407209 */ /* 0x000fe40007810000 */
[C---:B------:R-:W-:Y:S02]  /*3a80*/  ISETP.GT.AND P0, PT, R76.reuse, 0x39, PT ;  /* 0x000000394c00780c */ /* 0x040fe40003f04270 */
[----:B------:R-:W-:Y:S01]  /*3a90*/  FSEL R81, R81, -INF , P2 ;  /* 0xff80000051517808 */ /* 0x000fe20001000000 */
[----:B------:R-:W2:Y:S01]  /*3aa0*/  MUFU.TANH R70, R70 ;  /* 0x0000004600467308 */ /* 0x000ea20000002400 */
[----:B------:R-:W-:Y:S02]  /*3ab0*/  FMNMX.FTZ R64, R83, R64, !PT ;  /* 0x0000004053407209 */ /* 0x000fe40007810000 */
[----:B------:R-:W-:Y:S02]  /*3ac0*/  ISETP.GT.AND P2, PT, R76, 0x40, PT ;  /* 0x000000404c00780c */ /* 0x000fe40003f44270 */
[----:B---3--:R-:W-:-:S02]  /*3ad0*/  FSEL R79, R77, -INF , P0 ;  /* 0xff8000004d4f7808 */ /* 0x008fc40000000000 */
[----:B------:R-:W-:Y:S01]  /*3ae0*/  FMNMX.FTZ R64, R81, R64, !PT ;  /* 0x0000004051407209 */ /* 0x000fe20007810000 */
[----:B------:R3:W4:Y:S01]  /*3af0*/  MUFU.TANH R92, R71 ;  /* 0x00000047005c7308 */ /* 0x0007220000002400 */
[----:B------:R-:W-:Y:S02]  /*3b00*/  ISETP.GT.AND P0, PT, R76, 0x41, PT ;  /* 0x000000414c00780c */ /* 0x000fe40003f04270 */
[----:B------:R-:W-:Y:S02]  /*3b10*/  FSEL R77, R80, -INF , P2 ;  /* 0xff800000504d7808 */ /* 0x000fe40001000000 */
[----:B------:R-:W-:Y:S02]  /*3b20*/  FMNMX.FTZ R64, R79, R64, !PT ;  /* 0x000000404f407209 */ /* 0x000fe40007810000 */
[----:B------:R-:W-:Y:S01]  /*3b30*/  ISETP.GT.AND P2, PT, R76, 0x48, PT ;  /* 0x000000484c00780c */ /* 0x000fe20003f44270 */
[----:B------:R5:W4:Y:S01]  /*3b40*/  MUFU.TANH R90, R42 ;  /* 0x0000002a005a7308 */ /* 0x000b220000002400 */
[----:B-1----:R-:W-:-:S02]  /*3b50*/  FSEL R75, R75, -INF , P0 ;  /* 0xff8000004b4b7808 */ /* 0x002fc40000000000 */
[----:B------:R-:W-:Y:S02]  /*3b60*/  FMNMX.FTZ R64, R77, R64, !PT ;  /* 0x000000404d407209 */ /* 0x000fe40007810000 */
[----:B------:R-:W-:Y:S02]  /*3b70*/  ISETP.GT.AND P0, PT, R76, 0x49, PT ;  /* 0x000000494c00780c */ /* 0x000fe40003f04270 */
[----:B---3--:R-:W-:Y:S01]  /*3b80*/  FSEL R71, R84, -INF , P2 ;  /* 0xff80000054477808 */ /* 0x008fe20001000000 */
[----:B------:R1:W-:Y:S01]  /*3b90*/  MUFU.TANH R94, R43 ;  /* 0x0000002b005e7308 */ /* 0x0003e20000002400 */
[----:B------:R-:W-:Y:S02]  /*3ba0*/  FMNMX.FTZ R64, R75, R64, !PT ;  /* 0x000000404b407209 */ /* 0x000fe40007810000 */
[----:B------:R-:W-:Y:S02]  /*3bb0*/  ISETP.GT.AND P2, PT, R76, 0x50, PT ;  /* 0x000000504c00780c */ /* 0x000fe40003f44270 */
[----:B------:R-:W-:-:S02]  /*3bc0*/  FSEL R69, R86, -INF , P0 ;  /* 0xff80000056457808 */ /* 0x000fc40000000000 */
[----:B------:R-:W-:Y:S01]  /*3bd0*/  FMNMX.FTZ R64, R71, R64, !PT ;  /* 0x0000004047407209 */ /* 0x000fe20007810000 */
[----:B------:R-:W3:Y:S01]  /*3be0*/  MUFU.TANH R46, R46 ;  /* 0x0000002e002e7308 */ /* 0x000ee20000002400 */
[----:B------:R-:W-:Y:S02]  /*3bf0*/  ISETP.GT.AND P0, PT, R76, 0x51, PT ;  /* 0x000000514c00780c */ /* 0x000fe40003f04270 */
[----:B0-----:R-:W-:Y:S02]  /*3c00*/  FSEL R67, R66, -INF , P2 ;  /* 0xff80000042437808 */ /* 0x001fe40001000000 */
[----:B------:R-:W-:Y:S02]  /*3c10*/  FMNMX.FTZ R64, R69, R64, !PT ;  /* 0x0000004045407209 */ /* 0x000fe40007810000 */
[----:B------:R-:W-:Y:S01]  /*3c20*/  ISETP.GT.AND P2, PT, R76, 0x58, PT ;  /* 0x000000584c00780c */ /* 0x000fe20003f44270 */
[----:B------:R-:W0:Y:S01]  /*3c30*/  MUFU.TANH R47, R47 ;  /* 0x0000002f002f7308 */ /* 0x000e220000002400 */
[----:B------:R-:W-:-:S02]  /*3c40*/  FSEL R66, R65, -INF , P0 ;  /* 0xff80000041427808 */ /* 0x000fc40000000000 */
[----:B------:R-:W-:Y:S02]  /*3c50*/  FMNMX.FTZ R41, R67, R64, !PT ;  /* 0x0000004043297209 */ /* 0x000fe40007810000 */
[----:B------:R-:W-:Y:S02]  /*3c60*/  ISETP.GT.AND P0, PT, R76, 0x59, PT ;  /* 0x000000594c00780c */ /* 0x000fe40003f04270 */
[----:B--2---:R-:W-:Y:S01]  /*3c70*/  FSEL R65, R70, -INF , P2 ;  /* 0xff80000046417808 */ /* 0x004fe20001000000 */
[----:B------:R-:W-:Y:S01]  /*3c80*/  MUFU.TANH R78, R50 ;  /* 0x00000032004e7308 */ /* 0x000fe20000002400 */
[----:B-----5:R-:W-:Y:S02]  /*3c90*/  FMNMX.FTZ R42, R66, R41, !PT ;  /* 0x00000029422a7209 */ /* 0x020fe40007810000 */
[----:B------:R-:W-:Y:S02]  /*3ca0*/  ISETP.GT.AND P2, PT, R76, 0x60, PT ;  /* 0x000000604c00780c */ /* 0x000fe40003f44270 */
[----:B----4-:R-:W-:Y:S01]  /*3cb0*/  FSEL R64, R92, -INF , P0 ;  /* 0xff8000005c407808 */ /* 0x010fe20000000000 */
[----:B------:R-:W-:Y:S01]  /*3cc0*/  FMUL.FTZ R92, R0, R49 ;  /* 0x00000031005c7220 */ /* 0x000fe20000410000 */
[----:B-1----:R-:W-:Y:S01]  /*3cd0*/  FMNMX.FTZ R43, R65, R42, !PT ;  /* 0x0000002a412b7209 */ /* 0x002fe20007810000 */
[----:B------:R1:W-:Y:S01]  /*3ce0*/  MUFU.TANH R84, R26 ;  /* 0x0000001a00547308 */ /* 0x0003e20000002400 */
[----:B------:R-:W-:-:S02]  /*3cf0*/  ISETP.GT.AND P0, PT, R76, 0x61, PT ;  /* 0x000000614c00780c */ /* 0x000fc40003f04270 */
[----:B------:R-:W-:Y:S01]  /*3d00*/  FSEL R41, R90, -INF , P2 ;  /* 0xff8000005a297808 */ /* 0x000fe20001000000 */
[----:B------:R-:W-:Y:S01]  /*3d10*/  FMUL.FTZ R90, R0, R25 ;  /* 0x00000019005a7220 */ /* 0x000fe20000410000 */
[----:B------:R-:W-:Y:S02]  /*3d20*/  ISETP.GT.AND P2, PT, R76, 0x68, PT ;  /* 0x000000684c00780c */ /* 0x000fe40003f44270 */
[----:B------:R-:W-:Y:S01]  /*3d30*/  ISETP.GT.AND P3, PT, R95, 0x8, PT ;  /* 0x000000085f00780c */ /* 0x000fe20003f64270 */
[----:B------:R2:W4:Y:S01]  /*3d40*/  MUFU.TANH R82, R51 ;  /* 0x0000003300527308 */ /* 0x0005220000002400 */
[----:B-1----:R-:W-:Y:S02]  /*3d50*/  FMNMX.FTZ R26, R64, R43, !PT ;  /* 0x0000002b401a7209 */ /* 0x002fe40007810000 */
[----:B---3--:R-:W-:Y:S02]  /*3d60*/  FSEL R50, R46, -INF , P2 ;  /* 0xff8000002e327808 */ /* 0x008fe40001000000 */
[----:B------:R-:W-:-:S02]  /*3d70*/  FMNMX.FTZ R26, R41, R26, !PT ;  /* 0x0000001a291a7209 */ /* 0x000fc40007810000 */
[----:B------:R-:W-:Y:S01]  /*3d80*/  ISETP.GT.AND P2, PT, R76, 0x70, PT ;  /* 0x000000704c00780c */ /* 0x000fe20003f44270 */
[----:B------:R-:W1:Y:S01]  /*3d90*/  MUFU.TANH R54, R54 ;  /* 0x0000003600367308 */ /* 0x000e620000002400 */
[----:B--2---:R-:W-:Y:S01]  /*3da0*/  FSEL R51, R94, -INF , P0 ;  /* 0xff8000005e337808 */ /* 0x004fe20000000000 */
[----:B------:R-:W-:Y:S01]  /*3db0*/  FMUL.FTZ R94, R0, R28 ;  /* 0x0000001c005e7220 */ /* 0x000fe20000410000 */
[----:B------:R-:W-:-:S04]  /*3dc0*/  ISETP.GT.AND P0, PT, R76, 0x69, PT ;  /* 0x000000694c00780c */ /* 0x000fc80003f04270 */
[----:B0-----:R-:W-:Y:S01]  /*3dd0*/  FSEL R42, R47, -INF , P0 ;  /* 0xff8000002f2a7808 */ /* 0x001fe20000000000 */
[----:B------:R0:W-:Y:S01]  /*3de0*/  MUFU.TANH R70, R27 ;  /* 0x0000001b00467308 */ /* 0x0001e20000002400 */
[----:B------:R-:W-:-:S04]  /*3df0*/  ISETP.GT.AND P0, PT, R76, 0x71, PT ;  /* 0x000000714c00780c */ /* 0x000fc80003f04270 */
[----:B----4-:R-:W-:Y:S02]  /*3e00*/  FSEL R47, R82, -INF , P0 ;  /* 0xff800000522f7808 */ /* 0x010fe40000000000 */
[----:B------:R-:W-:Y:S01]  /*3e10*/  ISETP.GT.AND P0, PT, R76, 0x79, PT ;  /* 0x000000794c00780c */ /* 0x000fe20003f04270 */
[----:B------:R2:W3:Y:S01]  /*3e20*/  MUFU.TANH R80, R55 ;  /* 0x0000003700507308 */ /* 0x0004e20000002400 */
[----:B0-----:R-:W-:Y:S01]  /*3e30*/  FMNMX.FTZ R27, R51, R26, !PT ;  /* 0x0000001a331b7209 */ /* 0x001fe20007810000 */
[----:B------:R-:W-:-:S03]  /*3e40*/  FMUL.FTZ R26, R0, R34 ;  /* 0x00000022001a7220 */ /* 0x000fc60000410000 */
[----:B------:R-:W-:-:S03]  /*3e50*/  FMNMX.FTZ R27, R50, R27, !PT ;  /* 0x0000001b321b7209 */ /* 0x000fc60007810000 */
[----:B------:R0:W4:Y:S01]  /*3e60*/  MUFU.TANH R86, R30 ;  /* 0x0000001e00567308 */ /* 0x0001220000002400 */
[----:B--2---:R-:W-:Y:S02]  /*3e70*/  FSEL R55, R78, -INF , P2 ;  /* 0xff8000004e377808 */ /* 0x004fe40001000000 */
[----:B------:R-:W-:-:S04]  /*3e80*/  ISETP.GT.AND P2, PT, R76, 0x78, PT ;  /* 0x000000784c00780c */ /* 0x000fc80003f44270 */
[----:B-1----:R-:W-:Y:S01]  /*3e90*/  FSEL R46, R54, -INF , P2 ;  /* 0xff800000362e7808 */ /* 0x002fe20001000000 */
[----:B------:R-:W1:Y:S01]  /*3ea0*/  MUFU.TANH R31, R31 ;  /* 0x0000001f001f7308 */ /* 0x000e620000002400 */
[----:B0-----:R-:W-:Y:S02]  /*3eb0*/  FMNMX.FTZ R30, R42, R27, !PT ;  /* 0x0000001b2a1e7209 */ /* 0x001fe40007810000 */
[----:B------:R-:W-:Y:S02]  /*3ec0*/  ISETP.GT.AND P2, PT, R76, 0x80, PT ;  /* 0x000000804c00780c */ /* 0x000fe40003f44270 */
[----:B------:R-:W-:Y:S02]  /*3ed0*/  FMNMX.FTZ R30, R55, R30, !PT ;  /* 0x0000001e371e7209 */ /* 0x000fe40007810000 */
[----:B---3--:R-:W-:Y:S01]  /*3ee0*/  FSEL R34, R80, -INF , P0 ;  /* 0xff80000050227808 */ /* 0x008fe20000000000 */
[----:B------:R0:W2:Y:S01]  /*3ef0*/  MUFU.TANH R78, R26 ;  /* 0x0000001a004e7308 */ /* 0x0000a20000002400 */
[----:B------:R-:W-:-:S02]  /*3f00*/  FMNMX.FTZ R27, R47, R30, !PT ;  /* 0x0000001e2f1b7209 */ /* 0x000fc40007810000 */
[----:B------:R-:W-:Y:S02]  /*3f10*/  ISETP.GT.AND P0, PT, R76, 0x81, PT ;  /* 0x000000814c00780c */ /* 0x000fe40003f04270 */
[----:B------:R-:W-:Y:S02]  /*3f20*/  FMNMX.FTZ R27, R46, R27, !PT ;  /* 0x0000001b2e1b7209 */ /* 0x000fe40007810000 */
[----:B------:R-:W-:Y:S01]  /*3f30*/  FSEL R54, R84, -INF , P2 ;  /* 0xff80000054367808 */ /* 0x000fe20001000000 */
[----:B------:R1:W3:Y:S01]  /*3f40*/  MUFU.TANH R82, R35 ;  /* 0x0000002300527308 */ /* 0x0002e20000002400 */
[----:B------:R-:W-:Y:S01]  /*3f50*/  FMNMX.FTZ R27, R34, R27, !PT ;  /* 0x0000001b221b7209 */ /* 0x000fe20007810000 */
[----:B0-----:R-:W-:Y:S01]  /*3f60*/  FMUL.FTZ R26, R0, R38 ;  /* 0x00000026001a7220 */ /* 0x001fe20000410000 */
[----:B------:R-:W-:Y:S01]  /*3f70*/  ISETP.GT.AND P2, PT, R76, 0x88, PT ;  /* 0x000000884c00780c */ /* 0x000fe20003f44270 */
[----:B------:R-:W-:Y:S01]  /*3f80*/  FMUL.FTZ R84, R0, R53 ;  /* 0x0000003500547220 */ /* 0x000fe20000410000 */
[----:B------:R-:W-:Y:S01]  /*3f90*/  FSEL R43, R70, -INF , P0 ;  /* 0xff800000462b7808 */ /* 0x000fe20000000000 */
[----:B------:R-:W-:Y:S01]  /*3fa0*/  FMUL.FTZ R70, R0, R44 ;  /* 0x0000002c00467220 */ /* 0x000fe20000410000 */
[----:B------:R-:W-:Y:S01]  /*3fb0*/  FMNMX.FTZ R30, R54, R27, !PT ;  /* 0x0000001b361e7209 */ /* 0x000fe20007810000 */
[----:B------:R0:W5:Y:S01]  /*3fc0*/  MUFU.TANH R80, R26 ;  /* 0x0000001a00507308 */ /* 0x0001620000002400 */
[----:B------:R-:W-:-:S02]  /*3fd0*/  ISETP.GT.AND P0, PT, R76, 0x89, PT ;  /* 0x000000894c00780c */ /* 0x000fc40003f04270 */
[----:B----4-:R-:W-:Y:S01]  /*3fe0*/  FSEL R38, R86, -INF , P2 ;  /* 0xff80000056267808 */ /* 0x010fe20001000000 */
[----:B------:R-:W-:Y:S01]  /*3ff0*/  FMUL.FTZ R86, R0, R37 ;  /* 0x0000002500567220 */ /* 0x000fe20000410000 */
[----:B------:R-:W-:Y:S02]  /*4000*/  FMNMX.FTZ R27, R43, R30, !PT ;  /* 0x0000001e2b1b7209 */ /* 0x000fe40007810000 */
[----:B------:R-:W-:Y:S01]  /*4010*/  ISETP.GT.AND P2, PT, R76, 0x90, PT ;  /* 0x000000904c00780c */ /* 0x000fe20003f44270 */
[----:B------:R-:W4:Y:S01]  /*4020*/  MUFU.TANH R39, R39 ;  /* 0x0000002700277308 */ /* 0x000f220000002400 */
[----:B-1----:R-:W-:Y:S02]  /*4030*/  FSEL R35, R31, -INF , P0 ;  /* 0xff8000001f237808 */ /* 0x002fe40000000000 */
[----:B0-----:R-:W-:Y:S02]  /*4040*/  FMNMX.FTZ R26, R38, R27, !PT ;  /* 0x0000001b261a7209 */ /* 0x001fe40007810000 */
[----:B------:R-:W-:-:S02]  /*4050*/  ISETP.GT.AND P0, PT, R76, 0x91, PT ;  /* 0x000000914c00780c */ /* 0x000fc40003f04270 */
[----:B--2---:R-:W-:Y:S01]  /*4060*/  FSEL R30, R78, -INF , P2 ;  /* 0xff8000004e1e7808 */ /* 0x004fe20001000000 */
[----:B------:R-:W-:Y:S01]  /*4070*/  MUFU.TANH R3, R3 ;  /* 0x0000000300037308 */ /* 0x000fe20000002400 */
[----:B------:R-:W-:Y:S01]  /*4080*/  FMNMX.FTZ R31, R35, R26, !PT ;  /* 0x0000001a231f7209 */ /* 0x000fe20007810000 */
[----:B------:R-:W-:Y:S01]  /*4090*/  FMUL.FTZ R78, R0, R45 ;  /* 0x0000002d004e7220 */ /* 0x000fe20000410000 */
[----:B------:R-:W-:Y:S02]  /*40a0*/  ISETP.GT.AND P2, PT, R76, 0x98, PT ;  /* 0x000000984c00780c */ /* 0x000fe40003f44270 */
[----:B---3--:R-:W-:Y:S01]  /*40b0*/  FSEL R27, R82, -INF , P0 ;  /* 0xff800000521b7808 */ /* 0x008fe20000000000 */
[----:B------:R-:W-:Y:S01]  /*40c0*/  FMUL.FTZ R82, R0, R32 ;  /* 0x0000002000527220 */ /* 0x000fe20000410000 */
[----:B------:R-:W-:Y:S01]  /*40d0*/  FMNMX.FTZ R26, R30, R31, !PT ;  /* 0x0000001f1e1a7209 */ /* 0x000fe20007810000 */
[----:B------:R-:W-:Y:S01]  /*40e0*/  MUFU.TANH R4, R4 ;  /* 0x0000000400047308 */ /* 0x000fe20000002400 */
[----:B------:R-:W-:Y:S01]  /*40f0*/  ISETP.GT.AND P0, PT, R76, 0x99, PT ;  /* 0x000000994c00780c */ /* 0x000fe20003f04270 */
[----:B------:R-:W-:Y:S01]  /*4100*/  FMUL.FTZ R76, R0, R33 ;  /* 0x00000021004c7220 */ /* 0x000fe20000410000 */
[----:B-----5:R-:W-:Y:S01]  /*4110*/  FSEL R31, R80, -INF , P2 ;  /* 0xff800000501f7808 */ /* 0x020fe20001000000 */
[----:B------:R-:W-:Y:S01]  /*4120*/  FMUL.FTZ R80, R0, R29 ;  /* 0x0000001d00507220 */ /* 0x000fe20000410000 */
[----:B------:R-:W-:-:S02]  /*4130*/  FMNMX.FTZ R44, R27, R26, !PT ;  /* 0x0000001a1b2c7209 */ /* 0x000fc40007810000 */
[----:B----4-:R-:W-:Y:S01]  /*4140*/  FSEL R26, R39, -INF , P0 ;  /* 0xff800000271a7808 */ /* 0x010fe20000000000 */
[----:B------:R-:W0:Y:S01]  /*4150*/  MUFU.TANH R6, R6 ;  /* 0x0000000600067308 */ /* 0x000e220000002400 */
[----:B------:R-:W-:Y:S02]  /*4160*/  FMNMX.FTZ R39, R31, R44, !PT ;  /* 0x0000002c1f277209 */ /* 0x000fe40007810000 */
[----:B------:R-:W-:Y:S02]  /*4170*/  ISETP.GT.AND P2, PT, R95, 0x1, PT ;  /* 0x000000015f00780c */ /* 0x000fe40003f44270 */
[----:B------:R-:W-:-:S03]  /*4180*/  FMNMX.FTZ R39, R26, R39, !PT ;  /* 0x000000271a277209 */ /* 0x000fc60007810000 */
[----:B------:R-:W-:Y:S02]  /*4190*/  MUFU.TANH R5, R5 ;  /* 0x0000000500057308 */ /* 0x000fe40000002400 */
[----:B------:R-:W1:Y:S06]  /*41a0*/  SHFL.BFLY PT, R44, R39, 0x2, 0x1f ;  /* 0x0c401f00272c7f89 */ /* 0x000e6c00000e0000 */
[----:B------:R-:W2:Y:S01]  /*41b0*/  MUFU.TANH R7, R7 ;  /* 0x0000000700077308 */ /* 0x000ea20000002400 */
[----:B0-----:R-:W-:-:S07]  /*41c0*/  FSEL R37, R6, -INF , P3 ;  /* 0xff80000006257808 */ /* 0x001fce0001800000 */
[----:B------:R-:W-:Y:S08]  /*41d0*/  MUFU.TANH R8, R8 ;  /* 0x0000000800087308 */ /* 0x000ff00000002400 */
[----:B------:R-:W0:Y:S01]  /*41e0*/  MUFU.TANH R9, R9 ;  /* 0x0000000900097308 */ /* 0x000e220000002400 */
[----:B-1----:R-:W-:Y:S02]  /*41f0*/  FMNMX.FTZ R44, R39, R44, !PT ;  /* 0x0000002c272c7209 */ /* 0x002fe40007810000 */
[----:B------:R-:W-:-:S02]  /*4200*/  FSEL R39, R4, -INF , P2 ;  /* 0xff80000004277808 */ /* 0x000fc40001000000 */
[----:B------:R-:W-:Y:S01]  /*4210*/  ISETP.GT.AND P2, PT, R95, 0x10, PT ;  /* 0x000000105f00780c */ /* 0x000fe20003f44270 */
[----:B------:R-:W1:Y:S02]  /*4220*/  SHFL.BFLY PT, R121, R44, 0x1, 0x1f ;  /* 0x0c201f002c797f89 */ /* 0x000e6400000e0000 */
[----:B------:R-:W-:Y:S01]  /*4230*/  MUFU.TANH R10, R10 ;  /* 0x0000000a000a7308 */ /* 0x000fe20000002400 */
[----:B--2---:R-:W-:Y:S02]  /*4240*/  FSEL R7, R7, -INF , P2 ;  /* 0xff80000007077808 */ /* 0x004fe40001000000 */
[----:B------:R-:W-:-:S05]  /*4250*/  ISETP.GT.AND P2, PT, R95, 0x18, PT ;  /* 0x000000185f00780c */ /* 0x000fca0003f44270 */
[----:B------:R-:W2:Y:S01]  /*4260*/  MUFU.TANH R11, R11 ;  /* 0x0000000b000b7308 */ /* 0x000ea20000002400 */
[----:B0-----:R-:W-:Y:S02]  /*4270*/  FSEL R9, R9, -INF , P2 ;  /* 0xff80000009097808 */ /* 0x001fe40001000000 */
[----:B------:R-:W-:-:S05]  /*4280*/  ISETP.GT.AND P2, PT, R95, 0x20, PT ;  /* 0x000000205f00780c */ /* 0x000fca0003f44270 */
[----:B------:R-:W0:Y:S01]  /*4290*/  MUFU.TANH R12, R12 ;  /* 0x0000000c000c7308 */ /* 0x000e220000002400 */
[----:B-1----:R-:W-:-:S07]  /*42a0*/  FMNMX.FTZ R121, R44, R121, !PT ;  /* 0x000000792c797209 */ /* 0x002fce0007810000 */
[----:B------:R-:W1:Y:S01]  /*42b0*/  MUFU.TANH R13, R13 ;  /* 0x0000000d000d7308 */ /* 0x000e620000002400 */
[----:B--2---:R-:W-:Y:S02]  /*42c0*/  FSEL R48, R11, -INF , P2 ;  /* 0xff8000000b307808 */ /* 0x004fe40001000000 */
[C---:B------:R-:W-:Y:S01]  /*42d0*/  FSETP.NEU.FTZ.AND P0, PT, R121.reuse, -INF , PT ;  /* 0xff8000007900780b */ /* 0x040fe20003f1d000 */
[----:B------:R-:W-:-:S01]  /*42e0*/  FFMA.FTZ R24, R121, R24, -8 ;  /* 0xc100000079187423 */ /* 0x000fc20000010018 */
[----:B------:R-:W-:-:S03]  /*42f0*/  ISETP.GT.AND P2, PT, R95, 0x28, PT ;  /* 0x000000285f00780c */ /* 0x000fc60003f44270 */
[----:B------:R-:W2:Y:S01]  /*4300*/  MUFU.TANH R14, R14 ;  /* 0x0000000e000e7308 */ /* 0x000ea20000002400 */
[----:B------:R-:W-:Y:S02]  /*4310*/  FSEL R24, R24, RZ, P0 ;  /* 0x000000ff18187208 */ /* 0x000fe40000000000 */
[----:B------:R-:W-:-:S03]  /*4320*/  ISETP.GT.AND P0, PT, R95, RZ, PT ;  /* 0x000000ff5f00720c */ /* 0x000fc60003f04270 */
[--C-:B------:R-:W-:Y:S01]  /*4330*/  FFMA.FTZ R87, R87, UR59, -R24.reuse ;  /* 0x0000003b57577c23 */ /* 0x100fe20008010818 */
[----:B------:R-:W-:Y:S01]  /*4340*/  FSEL R36, R3, -INF , P0 ;  /* 0xff80000003247808 */ /* 0x000fe20000000000 */
[----:B------:R-:W3:Y:S01]  /*4350*/  MUFU.TANH R15, R15 ;  /* 0x0000000f000f7308 */ /* 0x000ee20000002400 */
[----:B------:R-:W-:Y:S01]  /*4360*/  ISETP.GT.AND P0, PT, R95, 0x9, PT ;  /* 0x000000095f00780c */ /* 0x000fe20003f04270 */
[--C-:B------:R-:W-:Y:S01]  /*4370*/  FFMA.FTZ R85, R85, UR59, -R24.reuse ;  /* 0x0000003b55557c23 */ /* 0x100fe20008010818 */
[----:B------:R-:W-:Y:S01]  /*4380*/  FMNMX.FTZ R6, R36, R39, !PT ;  /* 0x0000002724067209 */ /* 0x000fe20007810000 */
[--C-:B------:R-:W-:Y:S01]  /*4390*/  FFMA.FTZ R66, R66, UR59, -R24.reuse ;  /* 0x0000003b42427c23 */ /* 0x100fe20008010818 */
[----:B------:R-:W-:Y:S01]  /*43a0*/  FSEL R44, R5, -INF , P0 ;  /* 0xff800000052c7808 */ /* 0x000fe20000000000 */
[--C-:B------:R-:W-:Y:S01]  /*43b0*/  FFMA.FTZ R25, R111, UR59, -R24.reuse ;  /* 0x0000003b6f197c23 */ /* 0x100fe20008010818 */
[----:B------:R-:W-:Y:S01]  /*43c0*/  FMNMX.FTZ R5, R37, R6, !PT ;  /* 0x0000000625057209 */ /* 0x000fe20007810000 */
[----:B------:R-:W4:Y:S01]  /*43d0*/  MUFU.TANH R20, R20 ;  /* 0x0000001400147308 */ /* 0x000f220000002400 */
[----:B------:R-:W-:Y:S01]  /*43e0*/  ISETP.GT.AND P0, PT, R95, 0x11, PT ;  /* 0x000000115f00780c */ /* 0x000fe20003f04270 */
[--C-:B------:R-:W-:Y:S01]  /*43f0*/  FFMA.FTZ R28, R105, UR59, -R24.reuse ;  /* 0x0000003b691c7c23 */ /* 0x100fe20008010818 */
[----:B------:R-:W-:Y:S01]  /*4400*/  FMNMX.FTZ R6, R44, R5, !PT ;  /* 0x000000052c067209 */ /* 0x000fe20007810000 */
[--C-:B------:R-:W-:Y:S01]  /*4410*/  FFMA.FTZ R29, R107, UR59, -R24.reuse ;  /* 0x0000003b6b1d7c23 */ /* 0x100fe20008010818 */
[----:B------:R-:W-:Y:S01]  /*4420*/  FSEL R45, R8, -INF , P0 ;  /* 0xff800000082d7808 */ /* 0x000fe20000000000 */
[--C-:B------:R-:W-:Y:S01]  /*4430*/  FFMA.FTZ R69, R69, UR59, -R24.reuse ;  /* 0x0000003b45457c23 */ /* 0x100fe20008010818 */
[----:B------:R-:W-:Y:S01]  /*4440*/  FMNMX.FTZ R8, R7, R6, !PT ;  /* 0x0000000607087209 */ /* 0x000fe20007810000 */
[----:B------:R-:W5:Y:S01]  /*4450*/  MUFU.TANH R72, R72 ;  /* 0x0000004800487308 */ /* 0x000f620000002400 */
        /* <DEDUP_REMOVED lines=12> */
[----:B0-----:R-:W-:Y:S01]  /*4520*/  FSEL R12, R12, -INF , P0 ;  /* 0xff8000000c0c7808 */ /* 0x001fe20000000000 */
[--C-:B------:R-:W-:Y:S01]  /*4530*/  FFMA.FTZ R5, R93, UR59, -R24.reuse ;  /* 0x0000003b5d057c23 */ /* 0x100fe20008010818 */
[----:B------:R-:W-:Y:S01]  /*4540*/  FMNMX.FTZ R11, R48, R49, !PT ;  /* 0x00000031300b7209 */ /* 0x000fe20007810000 */
[----:B------:R-:W0:Y:S01]  /*4550*/  MUFU.TANH R73, R73 ;  /* 0x0000004900497308 */ /* 0x000e220000002400 */
[----:B------:R-:W-:Y:S01]  /*4560*/  ISETP.GT.AND P0, PT, R95, 0x29, PT ;  /* 0x000000295f00780c */ /* 0x000fe20003f04270 */
[--C-:B------:R-:W-:Y:S01]  /*4570*/  FFMA.FTZ R8, R91, UR59, -R24.reuse ;  /* 0x0000003b5b087c23 */ /* 0x100fe20008010818 */
[----:B-1----:R-:W-:Y:S01]  /*4580*/  FSEL R49, R13, -INF , P2 ;  /* 0xff8000000d317808 */ /* 0x002fe20001000000 */
[--C-:B------:R-:W-:Y:S01]  /*4590*/  FFMA.FTZ R65, R65, UR59, -R24.reuse ;  /* 0x0000003b41417c23 */ /* 0x100fe20008010818 */
[----:B------:R-:W-:Y:S01]  /*45a0*/  FMNMX.FTZ R68, R12, R11, !PT ;  /* 0x0000000b0c447209 */ /* 0x000fe20007810000 */
[--C-:B------:R-:W-:Y:S01]  /*45b0*/  FFMA.FTZ R11, R89, UR59, -R24.reuse ;  /* 0x0000003b590b7c23 */ /* 0x100fe20008010818 */
[----:B------:R-:W-:Y:S01]  /*45c0*/  ISETP.GT.AND P2, PT, R95, 0x30, PT ;  /* 0x000000305f00780c */ /* 0x000fe20003f44270 */
[----:B------:R-:W1:Y:S01]  /*45d0*/  MUFU.TANH R56, R56 ;  /* 0x0000003800387308 */ /* 0x000e620000002400 */
[----:B--2---:R-:W-:Y:S01]  /*45e0*/  FSEL R52, R14, -INF , P0 ;  /* 0xff8000000e347808 */ /* 0x004fe20000000000 */
[--C-:B------:R-:W-:Y:S01]  /*45f0*/  FFMA.FTZ R41, R41, UR59, -R24.reuse ;  /* 0x0000003b29297c23 */ /* 0x100fe20008010818 */
[----:B------:R-:W-:Y:S01]  /*4600*/  FMNMX.FTZ R13, R49, R68, !PT ;  /* 0x00000044310d7209 */ /* 0x000fe20007810000 */
[--C-:B------:R-:W-:Y:S01]  /*4610*/  FFMA.FTZ R50, R50, UR59, -R24.reuse ;  /* 0x0000003b32327c23 */ /* 0x100fe20008010818 */
[----:B------:R-:W-:Y:S01]  /*4620*/  ISETP.GT.AND P0, PT, R95, 0x31, PT ;  /* 0x000000315f00780c */ /* 0x000fe20003f04270 */
[--C-:B------:R-:W-:Y:S01]  /*4630*/  FFMA.FTZ R47, R47, UR59, -R24.reuse ;  /* 0x0000003b2f2f7c23 */ /* 0x100fe20008010818 */
[----:B---3--:R-:W-:Y:S01]  /*4640*/  FSEL R15, R15, -INF , P2 ;  /* 0xff8000000f0f7808 */ /* 0x008fe20001000000 */
[----:B------:R-:W2:Y:S01]  /*4650*/  MUFU.TANH R57, R57 ;  /* 0x0000003900397308 */ /* 0x000ea20000002400 */
[----:B------:R-:W-:Y:S01]  /*4660*/  FMNMX.FTZ R14, R52, R13, !PT ;  /* 0x0000000d340e7209 */ /* 0x000fe20007810000 */
[--C-:B------:R-:W-:Y:S01]  /*4670*/  FFMA.FTZ R46, R46, UR59, -R24.reuse ;  /* 0x0000003b2e2e7c23 */ /* 0x100fe20008010818 */
[----:B----4-:R-:W-:Y:S01]  /*4680*/  FSEL R53, R20, -INF , P0 ;  /* 0xff80000014357808 */ /* 0x010fe20000000000 */
[--C-:B------:R-:W-:Y:S01]  /*4690*/  FFMA.FTZ R43, R43, UR59, -R24.reuse ;  /* 0x0000003b2b2b7c23 */ /* 0x100fe20008010818 */
[----:B------:R-:W-:Y:S01]  /*46a0*/  ISETP.GT.AND P2, PT, R95, 0x38, PT ;  /* 0x000000385f00780c */ /* 0x000fe20003f44270 */
[--C-:B------:R-:W-:Y:S01]  /*46b0*/  FFMA.FTZ R38, R38, UR59, -R24.reuse ;  /* 0x0000003b26267c23 */ /* 0x100fe20008010818 */
[----:B------:R-:W-:Y:S01]  /*46c0*/  FMNMX.FTZ R20, R15, R14, !PT ;  /* 0x0000000e0f147209 */ /* 0x000fe20007810000 */
[----:B------:R-:W3:Y:S01]  /*46d0*/  MUFU.TANH R58, R58 ;  /* 0x0000003a003a7308 */ /* 0x000ee20000002400 */
[----:B------:R-:W-:Y:S01]  /*46e0*/  ISETP.GT.AND P0, PT, R95, 0x39, PT ;  /* 0x000000395f00780c */ /* 0x000fe20003f04270 */
[--C-:B------:R-:W-:Y:S01]  /*46f0*/  FFMA.FTZ R35, R35, UR59, -R24.reuse ;  /* 0x0000003b23237c23 */ /* 0x100fe20008010818 */
[----:B-----5:R-:W-:Y:S01]  /*4700*/  FSEL R72, R72, -INF , P2 ;  /* 0xff80000048487808 */ /* 0x020fe20001000000 */
[--C-:B------:R-:W-:Y:S01]  /*4710*/  FFMA.FTZ R30, R30, UR59, -R24.reuse ;  /* 0x0000003b1e1e7c23 */ /* 0x100fe20008010818 */
[----:B------:R-:W-:Y:S01]  /*4720*/  FMNMX.FTZ R13, R53, R20, !PT ;  /* 0x00000014350d7209 */ /* 0x000fe20007810000 */
[--C-:B------:R-:W-:Y:S01]  /*4730*/  FFMA.FTZ R27, R27, UR59, -R24.reuse ;  /* 0x0000003b1b1b7c23 */ /* 0x100fe20008010818 */
[----:B------:R-:W-:Y:S01]  /*4740*/  ISETP.GT.AND P2, PT, R95, 0x40, PT ;  /* 0x000000405f00780c */ /* 0x000fe20003f44270 */
[----:B------:R-:W4:Y:S01]  /*4750*/  MUFU.TANH R59, R59 ;  /* 0x0000003b003b7308 */ /* 0x000f220000002400 */
[----:B------:R-:W-:Y:S01]  /*4760*/  FSEL R21, R21, -INF , P0 ;  /* 0xff80000015157808 */ /* 0x000fe20000000000 */
[----:B------:R-:W-:Y:S01]  /*4770*/  FFMA.FTZ R31, R31, UR59, -R24 ;  /* 0x0000003b1f1f7c23 */ /* 0x000fe20008010818 */
[----:B------:R-:W-:-:S02]  /*4780*/  FMNMX.FTZ R20, R72, R13, !PT ;  /* 0x0000000d48147209 */ /* 0x000fc40007810000 */
[----:B------:R-:W-:Y:S02]  /*4790*/  CS2R R110, SRZ ;  /* 0x00000000006e7805 */ /* 0x000fe4000001ff00 */
[----:B------:R-:W-:Y:S02]  /*47a0*/  ISETP.GT.AND P0, PT, R95, 0x41, PT ;  /* 0x000000415f00780c */ /* 0x000fe40003f04270 */
[----:B0-----:R-:W-:Y:S01]  /*47b0*/  FSEL R73, R73, -INF , P2 ;  /* 0xff80000049497808 */ /* 0x001fe20001000000 */
[----:B------:R0:W-:Y:S01]  /*47c0*/  MUFU.EX2 R14, R87 ;  /* 0x00000057000e7308 */ /* 0x0001e20000000800 */
[----:B------:R-:W-:Y:S02]  /*47d0*/  FMNMX.FTZ R20, R21, R20, !PT ;  /* 0x0000001415147209 */ /* 0x000fe40007810000 */
[----:B------:R-:W-:Y:S02]  /*47e0*/  ISETP.GT.AND P2, PT, R95, 0x48, PT ;  /* 0x000000485f00780c */ /* 0x000fe40003f44270 */
[----:B-1----:R-:W-:Y:S01]  /*47f0*/  FSEL R68, R56, -INF , P0 ;  /* 0xff80000038447808 */ /* 0x002fe20000000000 */
[--C-:B------:R-:W-:Y:S01]  /*4800*/  FFMA.FTZ R56, R81, UR59, -R24.reuse ;  /* 0x0000003b51387c23 */ /* 0x100fe20008010818 */
[----:B------:R-:W-:Y:S01]  /*4810*/  ISETP.GT.AND P0, PT, R95, 0x49, PT ;  /* 0x000000495f00780c */ /* 0x000fe20003f04270 */
[----:B------:R-:W-:Y:S01]  /*4820*/  MUFU.TANH R60, R60 ;  /* 0x0000003c003c7308 */ /* 0x000fe20000002400 */
[----:B0-----:R-:W-:-:S01]  /*4830*/  FFMA.FTZ R87, R83, UR59, -R24 ;  /* 0x0000003b53577c23 */ /* 0x001fc20008010818 */
[----:B------:R-:W-:-:S02]  /*4840*/  FMNMX.FTZ R83, R73, R20, !PT ;  /* 0x0000001449537209 */ /* 0x000fc40007810000 */
[----:B--2---:R-:W-:Y:S02]  /*4850*/  FSEL R74, R57, -INF , P2 ;  /* 0xff800000394a7808 */ /* 0x004fe40001000000 */
[----:B------:R-:W-:Y:S02]  /*4860*/  FMNMX.FTZ R57, R68, R83, !PT ;  /* 0x0000005344397209 */ /* 0x000fe40007810000 */
[----:B------:R-:W0:Y:S01]  /*4870*/  MUFU.TANH R62, R62 ;  /* 0x0000003e003e7308 */ /* 0x000e220000002400 */
[----:B---3--:R-:W-:Y:S02]  /*4880*/  FSEL R83, R58, -INF , P0 ;  /* 0xff8000003a537808 */ /* 0x008fe40000000000 */
[C---:B------:R-:W-:Y:S02]  /*4890*/  ISETP.GT.AND P2, PT, R95.reuse, 0x50, PT ;  /* 0x000000505f00780c */ /* 0x040fe40003f44270 */
[----:B------:R-:W-:Y:S02]  /*48a0*/  FMNMX.FTZ R58, R74, R57, !PT ;  /* 0x000000394a3a7209 */ /* 0x000fe40007810000 */
[----:B------:R-:W-:Y:S01]  /*48b0*/  ISETP.GT.AND P0, PT, R95, 0x51, PT ;  /* 0x000000515f00780c */ /* 0x000fe20003f04270 */
[----:B------:R-:W1:Y:S01]  /*48c0*/  MUFU.TANH R61, R61 ;  /* 0x0000003d003d7308 */ /* 0x000e620000002400 */
[----:B----4-:R-:W-:Y:S01]  /*48d0*/  FSEL R81, R59, -INF , P2 ;  /* 0xff8000003b517808 */ /* 0x010fe20001000000 */
[----:B------:R-:W-:Y:S01]  /*48e0*/  FFMA.FTZ R59, R79, UR59, -R24 ;  /* 0x0000003b4f3b7c23 */ /* 0x000fe20008010818 */
[----:B------:R-:W-:-:S02]  /*48f0*/  FMNMX.FTZ R58, R83, R58, !PT ;  /* 0x0000003a533a7209 */ /* 0x000fc40007810000 */
[----:B------:R-:W-:Y:S02]  /*4900*/  ISETP.GT.AND P2, PT, R95, 0x58, PT ;  /* 0x000000585f00780c */ /* 0x000fe40003f44270 */
[----:B------:R-:W-:Y:S01]  /*4910*/  FMNMX.FTZ R58, R81, R58, !PT ;  /* 0x0000003a513a7209 */ /* 0x000fe20007810000 */
[----:B------:R-:W2:Y:S01]  /*4920*/  MUFU.TANH R63, R63 ;  /* 0x0000003f003f7308 */ /* 0x000ea20000002400 */
[----:B0-----:R-:W-:Y:S02]  /*4930*/  FSEL R62, R62, -INF , P2 ;  /* 0xff8000003e3e7808 */ /* 0x001fe40001000000 */
[----:B------:R-:W-:-:S05]  /*4940*/  ISETP.GT.AND P2, PT, R95, 0x60, PT ;  /* 0x000000605f00780c */ /* 0x000fca0003f44270 */
[----:B------:R-:W-:Y:S08]  /*4950*/  MUFU.TANH R40, R40 ;  /* 0x0000002800287308 */ /* 0x000ff00000002400 */
[----:B------:R0:W-:Y:S08]  /*4960*/  MUFU.EX2 R13, R85 ;  /* 0x00000055000d7308 */ /* 0x0001f00000000800 */
[----:B------:R-:W3:Y:S01]  /*4970*/  MUFU.TANH R70, R70 ;  /* 0x0000004600467308 */ /* 0x000ee20000002400 */
[----:B0-----:R-:W-:Y:S01]  /*4980*/  FSEL R85, R60, -INF , P0 ;  /* 0xff8000003c557808 */ /* 0x001fe20000000000 */
[----:B------:R-:W-:Y:S01]  /*4990*/  FFMA.FTZ R60, R77, UR59, -R24 ;  /* 0x0000003b4d3c7c23 */ /* 0x000fe20008010818 */
[----:B------:R-:W-:-:S02]  /*49a0*/  ISETP.GT.AND P0, PT, R95, 0x59, PT ;  /* 0x000000595f00780c */ /* 0x000fc40003f04270 */
[----:B------:R-:W-:Y:S02]  /*49b0*/  FMNMX.FTZ R57, R85, R58, !PT ;  /* 0x0000003a55397209 */ /* 0x000fe40007810000 */
[----:B-1----:R-:W-:Y:S01]  /*49c0*/  FSEL R79, R61, -INF , P0 ;  /* 0xff8000003d4f7808 */ /* 0x002fe20000000000 */
[----:B------:R-:W-:Y:S01]  /*49d0*/  MUFU.TANH R78, R78 ;  /* 0x0000004e004e7308 */ /* 0x000fe20000002400 */
[----:B------:R-:W-:Y:S02]  /*49e0*/  FMNMX.FTZ R58, R62, R57, !PT ;  /* 0x000000393e3a7209 */ /* 0x000fe40007810000 */
[----:B------:R-:W-:Y:S02]  /*49f0*/  ISETP.GT.AND P0, PT, R95, 0x61, PT ;  /* 0x000000615f00780c */ /* 0x000fe40003f04270 */
[----:B--2---:R-:W-:Y:S02]  /*4a00*/  FSEL R77, R63, -INF , P2 ;  /* 0xff8000003f4d7808 */ /* 0x004fe40001000000 */
[----:B------:R-:W-:Y:S01]  /*4a10*/  FMNMX.FTZ R58, R79, R58, !PT ;  /* 0x0000003a4f3a7209 */ /* 0x000fe20007810000 */
[----:B------:R-:W0:Y:S01]  /*4a20*/  MUFU.TANH R100, R100 ;  /* 0x0000006400647308 */ /* 0x000e220000002400 */
[----:B------:R-:W-:-:S02]  /*4a30*/  ISETP.GT.AND P2, PT, R95, 0x68, PT ;  /* 0x000000685f00780c */ /* 0x000fc40003f44270 */
[----:B------:R-:W-:Y:S02]  /*4a40*/  FMNMX.FTZ R58, R77, R58, !PT ;  /* 0x0000003a4d3a7209 */ /* 0x000fe40007810000 */
[----:B---3--:R-:W-:Y:S02]  /*4a50*/  FSEL R70, R70, -INF , P2 ;  /* 0xff80000046467808 */ /* 0x008fe40001000000 */
[----:B------:R-:W-:Y:S01]  /*4a60*/  ISETP.GT.AND P2, PT, R95, 0x70, PT ;  /* 0x000000705f00780c */ /* 0x000fe20003f44270 */
[----:B------:R-:W1:Y:S08]  /*4a70*/  MUFU.TANH R92, R92 ;  /* 0x0000005c005c7308 */ /* 0x000e700000002400 */
[----:B------:R2:W-:Y:S01]  /*4a80*/  MUFU.EX2 R20, R87 ;  /* 0x0000005700147308 */ /* 0x0005e20000000800 */
[----:B0-----:R-:W-:-:S02]  /*4a90*/  FSEL R100, R100, -INF , P2 ;  /* 0xff80000064647808 */ /* 0x001fc40001000000 */
[----:B------:R-:W-:-:S05]  /*4aa0*/  ISETP.GT.AND P2, PT, R95, 0x78, PT ;  /* 0x000000785f00780c */ /* 0x000fca0003f44270 */
[----:B------:R-:W0:Y:S01]  /*4ab0*/  MUFU.TANH R96, R96 ;  /* 0x0000006000607308 */ /* 0x000e220000002400 */
[----:B--2---:R-:W-:Y:S01]  /*4ac0*/  FSEL R87, R40, -INF , P0 ;  /* 0xff80000028577808 */ /* 0x004fe20000000000 */
[--C-:B------:R-:W-:Y:S01]  /*4ad0*/  FFMA.FTZ R40, R75, UR59, -R24.reuse ;  /* 0x0000003b4b287c23 */ /* 0x100fe20008010818 */
[----:B------:R-:W-:Y:S02]  /*4ae0*/  ISETP.GT.AND P0, PT, R95, 0x69, PT ;  /* 0x000000695f00780c */ /* 0x000fe40003f04270 */
[----:B------:R-:W-:Y:S01]  /*4af0*/  FMNMX.FTZ R61, R87, R58, !PT ;  /* 0x0000003a573d7209 */ /* 0x000fe20007810000 */
[----:B------:R-:W-:-:S01]  /*4b00*/  FFMA.FTZ R58, R71, UR59, -R24 ;  /* 0x0000003b473a7c23 */ /* 0x000fc20008010818 */
[----:B------:R-:W-:Y:S01]  /*4b10*/  FSEL R78, R78, -INF , P0 ;  /* 0xff8000004e4e7808 */ /* 0x000fe20000000000 */
[----:B------:R-:W2:Y:S01]  /*4b20*/  MUFU.TANH R84, R84 ;  /* 0x0000005400547308 */ /* 0x000ea20000002400 */
[----:B------:R-:W-:Y:S02]  /*4b30*/  FMNMX.FTZ R61, R70, R61, !PT ;  /* 0x0000003d463d7209 */ /* 0x000fe40007810000 */
[----:B------:R-:W-:-:S02]  /*4b40*/  ISETP.GT.AND P0, PT, R95, 0x71, PT ;  /* 0x000000715f00780c */ /* 0x000fc40003f04270 */
[----:B------:R-:W-:Y:S02]  /*4b50*/  FMNMX.FTZ R61, R78, R61, !PT ;  /* 0x0000003d4e3d7209 */ /* 0x000fe40007810000 */
[----:B-1----:R-:W-:Y:S01]  /*4b60*/  FSEL R92, R92, -INF , P0 ;  /* 0xff8000005c5c7808 */ /* 0x002fe20000000000 */
[----:B------:R-:W1:Y:S01]  /*4b70*/  MUFU.TANH R88, R88 ;  /* 0x0000005800587308 */ /* 0x000e620000002400 */
[----:B------:R-:W-:Y:S02]  /*4b80*/  FMNMX.FTZ R63, R100, R61, !PT ;  /* 0x0000003d643f7209 */ /* 0x000fe40007810000 */
[C---:B------:R-:W-:Y:S02]  /*4b90*/  ISETP.GT.AND P0, PT, R95.reuse, 0x79, PT ;  /* 0x000000795f00780c */ /* 0x040fe40003f04270 */
[----:B0-----:R-:W-:Y:S02]  /*4ba0*/  FSEL R96, R96, -INF , P2 ;  /* 0xff80000060607808 */ /* 0x001fe40001000000 */
[----:B------:R-:W-:Y:S01]  /*4bb0*/  FMNMX.FTZ R63, R92, R63, !PT ;  /* 0x0000003f5c3f7209 */ /* 0x000fe20007810000 */
[----:B------:R-:W0:Y:S01]  /*4bc0*/  MUFU.TANH R90, R90 ;  /* 0x0000005a005a7308 */ /* 0x000e220000002400 */
[----:B------:R-:W-:-:S02]  /*4bd0*/  ISETP.GT.AND P2, PT, R95, 0x80, PT ;  /* 0x000000805f00780c */ /* 0x000fc40003f44270 */
[----:B--2---:R-:W-:Y:S02]  /*4be0*/  FSEL R84, R84, -INF , P0 ;  /* 0xff80000054547808 */ /* 0x004fe40000000000 */
[----:B------:R-:W-:Y:S02]  /*4bf0*/  FMNMX.FTZ R63, R96, R63, !PT ;  /* 0x0000003f603f7209 */ /* 0x000fe40007810000 */
[C---:B------:R-:W-:Y:S01]  /*4c00*/  ISETP.GT.AND P0, PT, R95.reuse, 0x81, PT ;  /* 0x000000815f00780c */ /* 0x040fe20003f04270 */
[----:B------:R-:W2:Y:S01]  /*4c10*/  MUFU.TANH R94, R94 ;  /* 0x0000005e005e7308 */ /* 0x000ea20000002400 */
[----:B-1----:R-:W-:Y:S02]  /*4c20*/  FSEL R88, R88, -INF , P2 ;  /* 0xff80000058587808 */ /* 0x002fe40001000000 */
[----:B------:R-:W-:Y:S02]  /*4c30*/  FMNMX.FTZ R63, R84, R63, !PT ;  /* 0x0000003f543f7209 */ /* 0x000fe40007810000 */
[----:B------:R-:W-:-:S03]  /*4c40*/  ISETP.GT.AND P2, PT, R95, 0x88, PT ;  /* 0x000000885f00780c */ /* 0x000fc60003f44270 */
[----:B------:R-:W1:Y:S01]  /*4c50*/  MUFU.TANH R80, R80 ;  /* 0x0000005000507308 */ /* 0x000e620000002400 */
[----:B0-----:R-:W-:Y:S02]  /*4c60*/  FSEL R90, R90, -INF , P0 ;  /* 0xff8000005a5a7808 */ /* 0x001fe40000000000 */
[----:B------:R-:W-:-:S05]  /*4c70*/  ISETP.GT.AND P0, PT, R95, 0x89, PT ;  /* 0x000000895f00780c */ /* 0x000fca0003f04270 */
[----:B------:R-:W0:Y:S01]  /*4c80*/  MUFU.TANH R82, R82 ;  /* 0x0000005200527308 */ /* 0x000e220000002400 */
[----:B--2---:R-:W-:Y:S02]  /*4c90*/  FSEL R94, R94, -INF , P2 ;  /* 0xff8000005e5e7808 */ /* 0x004fe40001000000 */
[----:B------:R-:W-:-:S05]  /*4ca0*/  ISETP.GT.AND P2, PT, R95, 0x90, PT ;  /* 0x000000905f00780c */ /* 0x000fca0003f44270 */
[----:B------:R2:W-:Y:S01]  /*4cb0*/  MUFU.EX2 R57, R60 ;  /* 0x0000003c00397308 */ /* 0x0005e20000000800 */
[----:B-1----:R-:W-:Y:S02]  /*4cc0*/  FSEL R80, R80, -INF , P0 ;  /* 0xff80000050507808 */ /* 0x002fe40000000000 */
[----:B------:R-:W-:-:S05]  /*4cd0*/  ISETP.GT.AND P0, PT, R95, 0x91, PT ;  /* 0x000000915f00780c */ /* 0x000fca0003f04270 */
[----:B------:R-:W1:Y:S01]  /*4ce0*/  MUFU.TANH R76, R76 ;  /* 0x0000004c004c7308 */ /* 0x000e620000002400 */
[----:B--2---:R-:W-:-:S01]  /*4cf0*/  FFMA.FTZ R60, R67, UR59, -R24 ;  /* 0x0000003b433c7c23 */ /* 0x004fc20008010818 */
[----:B------:R-:W-:Y:S02]  /*4d00*/  FMNMX.FTZ R67, R88, R63, !PT ;  /* 0x0000003f58437209 */ /* 0x000fe40007810000 */
[----:B0-----:R-:W-:Y:S02]  /*4d10*/  FSEL R82, R82, -INF , P2 ;  /* 0xff80000052527808 */ /* 0x001fe40001000000 */
[----:B------:R-:W-:Y:S02]  /*4d20*/  FMNMX.FTZ R67, R90, R67, !PT ;  /* 0x000000435a437209 */ /* 0x000fe40007810000 */
[----:B------:R-:W0:Y:S01]  /*4d30*/  MUFU.TANH R98, R98 ;  /* 0x0000006200627308 */ /* 0x000e220000002400 */
[----:B------:R-:W-:Y:S02]  /*4d40*/  ISETP.GT.AND P2, PT, R95, 0x98, PT ;  /* 0x000000985f00780c */ /* 0x000fe40003f44270 */
[----:B------:R-:W-:-:S04]  /*4d50*/  FMNMX.FTZ R67, R94, R67, !PT ;  /* 0x000000435e437209 */ /* 0x000fc80007810000 */
[----:B------:R-:W-:Y:S01]  /*4d60*/  FMNMX.FTZ R67, R80, R67, !PT ;  /* 0x0000004350437209 */ /* 0x000fe20007810000 */
[----:B------:R-:W2:Y:S01]  /*4d70*/  MUFU.TANH R86, R86 ;  /* 0x0000005600567308 */ /* 0x000ea20000002400 */
[----:B-1----:R-:W-:Y:S02]  /*4d80*/  FSEL R76, R76, -INF , P0 ;  /* 0xff8000004c4c7808 */ /* 0x002fe40000000000 */
[----:B------:R-:W-:Y:S02]  /*4d90*/  FMNMX.FTZ R67, R82, R67, !PT ;  /* 0x0000004352437209 */ /* 0x000fe40007810000 */
[----:B------:R-:W-:Y:S02]  /*4da0*/  ISETP.GT.AND P0, PT, R95, 0x99, PT ;  /* 0x000000995f00780c */ /* 0x000fe40003f04270 */
[----:B------:R-:W-:Y:S01]  /*4db0*/  FMNMX.FTZ R67, R76, R67, !PT ;  /* 0x000000434c437209 */ /* 0x000fe20007810000 */
[----:B------:R1:W-:Y:S01]  /*4dc0*/  MUFU.EX2 R63, R66 ;  /* 0x00000042003f7308 */ /* 0x0003e20000000800 */
[----:B0-----:R-:W-:-:S04]  /*4dd0*/  FSEL R98, R98, -INF , P2 ;  /* 0xff80000062627808 */ /* 0x001fc80001000000 */
[----:B------:R-:W-:-:S03]  /*4de0*/  FMNMX.FTZ R67, R98, R67, !PT ;  /* 0x0000004362437209 */ /* 0x000fc60007810000 */
[----:B------:R-:W-:Y:S01]  /*4df0*/  MUFU.EX2 R25, R25 ;  /* 0x0000001900197308 */ /* 0x000fe20000000800 */
[----:B--2---:R-:W-:Y:S01]  /*4e00*/  FSEL R86, R86, -INF , P0 ;  /* 0xff80000056567808 */ /* 0x004fe20000000000 */
[--C-:B-1----:R-:W-:Y:S01]  /*4e10*/  FFMA.FTZ R66, R64, UR59, -R24.reuse ;  /* 0x0000003b40427c23 */ /* 0x102fe20008010818 */
[----:B------:R-:W-:-:S01]  /*4e20*/  FFMA.FTZ R64, R51, UR59, -R24 ;  /* 0x0000003b33407c23 */ /* 0x000fc20008010818 */
[--C-:B------:R-:W-:Y:S01]  /*4e30*/  FFMA.FTZ R51, R42, UR59, -R24.reuse ;  /* 0x0000003b2a337c23 */ /* 0x100fe20008010818 */
[----:B------:R-:W-:Y:S01]  /*4e40*/  FMNMX.FTZ R67, R86, R67, !PT ;  /* 0x0000004356437209 */ /* 0x000fe20007810000 */
[--C-:B------:R-:W-:Y:S01]  /*4e50*/  FFMA.FTZ R42, R55, UR59, -R24.reuse ;  /* 0x0000003b372a7c23 */ /* 0x100fe20008010818 */
[----:B------:R-:W-:-:S01]  /*4e60*/  FFMA.FTZ R55, R34, UR59, -R24 ;  /* 0x0000003b22377c23 */ /* 0x000fc20008010818 */
[--C-:B------:R-:W-:Y:S01]  /*4e70*/  FFMA.FTZ R34, R54, UR59, -R24.reuse ;  /* 0x0000003b36227c23 */ /* 0x100fe20008010818 */
[----:B------:R-:W-:Y:S01]  /*4e80*/  MUFU.EX2 R28, R28 ;  /* 0x0000001c001c7308 */ /* 0x000fe20000000800 */
[----:B------:R-:W0:Y:S01]  /*4e90*/  SHFL.BFLY PT, R102, R67, 0x2, 0x1f ;  /* 0x0c401f0043667f89 */ /* 0x000e2200000e0000 */
[----:B------:R-:W-:-:S06]  /*4ea0*/  FFMA.FTZ R24, R26, UR59, -R24 ;  /* 0x0000003b1a187c23 */ /* 0x000fcc0008010818 */
[----:B------:R-:W-:Y:S08]  /*4eb0*/  MUFU.EX2 R61, R69 ;  /* 0x00000045003d7308 */ /* 0x000ff00000000800 */
[----:B------:R-:W-:Y:S08]  /*4ec0*/  MUFU.EX2 R29, R29 ;  /* 0x0000001d001d7308 */ /* 0x000ff00000000800 */
[----:B------:R-:W1:Y:S01]  /*4ed0*/  MUFU.EX2 R32, R32 ;  /* 0x0000002000207308 */ /* 0x000e620000000800 */
[----:B0-----:R-:W-:-:S05]  /*4ee0*/  FMNMX.FTZ R102, R67, R102, !PT ;  /* 0x0000006643667209 */ /* 0x001fca0007810000 */
[----:B------:R-:W0:Y:S02]  /*4ef0*/  SHFL.BFLY PT, R67, R102, 0x1, 0x1f ;  /* 0x0c201f0066437f89 */ /* 0x000e2400000e0000 */
[----:B------:R-:W-:Y:S08]  /*4f00*/  MUFU.EX2 R33, R33 ;  /* 0x0000002100217308 */ /* 0x000ff00000000800 */
[----:B------:R-:W-:Y:S01]  /*4f10*/  MUFU.EX2 R4, R101 ;  /* 0x0000006500047308 */ /* 0x000fe20000000800 */
[----:B-1----:R-:W-:-:S04]  /*4f20*/  F2FP.SATFINITE.E4M3.F32.PACK_AB_MERGE_C R217, R32, R29, RZ ;  /* 0x0000001d20d9723e */ /* 0x002fc800048070ff */
[----:B------:R-:W-:-:S03]  /*4f30*/  F2FP.SATFINITE.E4M3.F32.PACK_AB_MERGE_C R217, R28, R25, R217 ;  /* 0x000000191cd9723e */ /* 0x000fc600048070d9 */
[----:B------:R-:W-:Y:S01]  /*4f40*/  MUFU.EX2 R3, R3 ;  /* 0x0000000300037308 */ /* 0x000fe20000000800 */
[----:B0-----:R-:W-:Y:S01]  /*4f50*/  FMNMX.FTZ R120, R102, R67, !PT ;  /* 0x0000004366787209 */ /* 0x001fe20007810000 */
[----:B------:R-:W-:-:S06]  /*4f60*/  IMAD.U32 R67, RZ, RZ, UR59 ;  /* 0x0000003bff437e24 */ /* 0x000fcc000f8e00ff */
[----:B------:R-:W0:Y:S01]  /*4f70*/  MUFU.EX2 R6, R97 ;  /* 0x0000006100067308 */ /* 0x000e220000000800 */
[C---:B------:R-:W-:Y:S01]  /*4f80*/  FSETP.NEU.FTZ.AND P0, PT, R120.reuse, -INF , PT ;  /* 0xff8000007800780b */ /* 0x040fe20003f1d000 */
[----:B------:R-:W-:-:S05]  /*4f90*/  FFMA.FTZ R54, R120, R67, -8 ;  /* 0xc100000078367423 */ /* 0x000fca0000010043 */
        /* <DEDUP_REMOVED lines=22> */
[----:B0-----:R-:W-:Y:S01]  /*5100*/  F2FP.SATFINITE.E4M3.F32.PACK_AB_MERGE_C R219, R6, R3, RZ ;  /* 0x0000000306db723e */ /* 0x001fe200048070ff */
[--C-:B------:R-:W-:Y:S01]  /*5110*/  FFMA.FTZ R70, R70, UR59, -R67.reuse ;  /* 0x0000003b46467c23 */ /* 0x100fe20008010843 */
[----:B------:R-:W-:-:S01]  /*5120*/  FFMA.FTZ R78, R78, UR59, -R67 ;  /* 0x0000003b4e4e7c23 */ /* 0x000fc20008010843 */
[----:B------:R0:W-:Y:S01]  /*5130*/  MUFU.EX2 R69, R37 ;  /* 0x0000002500457308 */ /* 0x0001e20000000800 */
[----:B------:R-:W-:-:S01]  /*5140*/  FFMA.FTZ R100, R100, UR59, -R67 ;  /* 0x0000003b64647c23 */ /* 0x000fc20008010843 */
[----:B------:R-:W-:Y:S01]  /*5150*/  FFMA.FTZ R92, R92, UR59, -R67 ;  /* 0x0000003b5c5c7c23 */ /* 0x000fe20008010843 */
[----:B------:R-:W-:Y:S01]  /*5160*/  F2FP.SATFINITE.E4M3.F32.PACK_AB_MERGE_C R219, R4, R33, R219 ;  /* 0x0000002104db723e */ /* 0x000fe200048070db */
[--C-:B------:R-:W-:Y:S01]  /*5170*/  FFMA.FTZ R96, R96, UR59, -R67.reuse ;  /* 0x0000003b60607c23 */ /* 0x100fe20008010843 */
[----:B------:R-:W-:-:S01]  /*5180*/  FFMA.FTZ R84, R84, UR59, -R67 ;  /* 0x0000003b54547c23 */ /* 0x000fc20008010843 */
[--C-:B------:R-:W-:Y:S01]  /*5190*/  FFMA.FTZ R88, R88, UR59, -R67.reuse ;  /* 0x0000003b58587c23 */ /* 0x100fe20008010843 */
[----:B------:R-:W-:-:S01]  /*51a0*/  FFMA.FTZ R90, R90, UR59, -R67 ;  /* 0x0000003b5a5a7c23 */ /* 0x000fc20008010843 */
[----:B------:R1:W2:Y:S01]  /*51b0*/  MUFU.EX2 R102, R54 ;  /* 0x0000003600667308 */ /* 0x0002a20000000800 */
[----:B0-----:R-:W-:-:S01]  /*51c0*/  FFMA.FTZ R37, R48, UR59, -R67 ;  /* 0x0000003b30257c23 */ /* 0x001fc20008010843 */
        /* <DEDUP_REMOVED lines=8> */
[----:B------:R-:W-:-:S06]  /*5250*/  FFMA.FTZ R98, R98, UR59, -R67 ;  /* 0x0000003b62627c23 */ /* 0x000fcc0008010843 */
[----:B------:R1:W-:Y:S01]  /*5260*/  MUFU.EX2 R106, R52 ;  /* 0x00000034006a7308 */ /* 0x0003e20000000800 */
[----:B--2---:R-:W-:-:S04]  /*5270*/  F2FP.SATFINITE.E4M3.F32.PACK_AB_MERGE_C R216, R102, R69, RZ ;  /* 0x0000004566d8723e */ /* 0x004fc800048070ff */
[----:B------:R-:W-:-:S03]  /*5280*/  F2FP.SATFINITE.E4M3.F32.PACK_AB_MERGE_C R216, R39, R36, R216 ;  /* 0x0000002427d8723e */ /* 0x000fc600048070d8 */
[----:B------:R-:W2:Y:S01]  /*5290*/  MUFU.EX2 R44, R44 ;  /* 0x0000002c002c7308 */ /* 0x000ea20000000800 */
[----:B-1----:R-:W-:-:S01]  /*52a0*/  FFMA.FTZ R52, R68, UR59, -R67 ;  /* 0x0000003b44347c23 */ /* 0x002fc20008010843 */
[----:B------:R-:W-:-:S04]  /*52b0*/  FADD.FTZ R68, R25, R28 ;  /* 0x0000001c19447221 */ /* 0x000fc80000010000 */
[----:B------:R-:W-:Y:S02]  /*52c0*/  FADD.FTZ R75, R29, R68 ;  /* 0x000000441d4b7221 */ /* 0x000fe40000010000 */
[----:B------:R1:W-:Y:S02]  /*52d0*/  MUFU.EX2 R71, R9 ;  /* 0x0000000900477308 */ /* 0x0003e40000000800 */
[----:B------:R-:W-:-:S04]  /*52e0*/  FADD.FTZ R108, R32, R75 ;  /* 0x0000004b206c7221 */ /* 0x000fc80000010000 */
[----:B------:R-:W-:Y:S01]  /*52f0*/  FADD.FTZ R75, R33, R108 ;  /* 0x0000006c214b7221 */ /* 0x000fe20000010000 */
[----:B------:R-:W-:Y:S01]  /*5300*/  CS2R R108, SRZ ;  /* 0x00000000006c7805 */ /* 0x000fe2000001ff00 */
[----:B------:R3:W4:Y:S01]  /*5310*/  MUFU.EX2 R104, R10 ;  /* 0x0000000a00687308 */ /* 0x0007220000000800 */
[----:B-1----:R-:W-:-:S01]  /*5320*/  FFMA.FTZ R9, R15, UR59, -R67 ;  /* 0x0000003b0f097c23 */ /* 0x002fc20008010843 */
[----:B------:R-:W-:Y:S01]  /*5330*/  FFMA.FTZ R15, R73, UR59, -R67 ;  /* 0x0000003b490f7c23 */ /* 0x000fe20008010843 */
[----:B------:R-:W-:-:S01]  /*5340*/  FADD.FTZ R73, R69, R54 ;  /* 0x0000003645497221 */ /* 0x000fc20000010000 */
[----:B------:R-:W-:-:S03]  /*5350*/  FFMA.FTZ R54, R87, UR59, -R67 ;  /* 0x0000003b57367c23 */ /* 0x000fc60008010843 */
[----:B------:R-:W-:Y:S01]  /*5360*/  FADD.FTZ R68, R102, R73 ;  /* 0x0000004966447221 */ /* 0x000fe20000010000 */
[----:B------:R-:W1:Y:S01]  /*5370*/  MUFU.EX2 R37, R37 ;  /* 0x0000002500257308 */ /* 0x000e620000000800 */
[----:B---3--:R-:W-:-:S01]  /*5380*/  FFMA.FTZ R10, R53, UR59, -R67 ;  /* 0x0000003b350a7c23 */ /* 0x008fc20008010843 */
[----:B------:R-:W-:Y:S01]  /*5390*/  CS2R R102, SRZ ;  /* 0x0000000000667805 */ /* 0x000fe2000001ff00 */
[----:B0-----:R-:W-:-:S01]  /*53a0*/  FADD.FTZ R73, R7, R68 ;  /* 0x0000004407497221 */ /* 0x001fc20000010000 */
[----:B------:R-:W-:-:S03]  /*53b0*/  FADD.FTZ R68, R4, R75 ;  /* 0x0000004b04447221 */ /* 0x000fc60000010000 */
[----:B--2---:R-:W-:Y:S01]  /*53c0*/  FADD.FTZ R2, R44, R73 ;  /* 0x000000492c027221 */ /* 0x004fe20000010000 */
[----:B------:R-:W0:Y:S01]  /*53d0*/  MUFU.EX2 R8, R8 ;  /* 0x0000000800087308 */ /* 0x000e220000000800 */
[----:B------:R-:W-:-:S01]  /*53e0*/  FADD.FTZ R75, R3, R68 ;  /* 0x00000044034b7221 */ /* 0x000fc20000010000 */
[----:B----4-:R-:W-:Y:S01]  /*53f0*/  F2FP.SATFINITE.E4M3.F32.PACK_AB_MERGE_C R218, R104, R71, RZ ;  /* 0x0000004768da723e */ /* 0x010fe200048070ff */
[----:B------:R-:W-:-:S01]  /*5400*/  FADD.FTZ R73, R71, R2 ;  /* 0x0000000247497221 */ /* 0x000fc20000010000 */
[----:B------:R-:W-:Y:S01]  /*5410*/  CS2R R68, SRZ ;  /* 0x0000000000447805 */ /* 0x000fe2000001ff00 */
[----:B------:R-:W-:-:S01]  /*5420*/  FADD.FTZ R26, R6, R75 ;  /* 0x0000004b061a7221 */ /* 0x000fc20000010000 */
[----:B------:R-:W-:Y:S01]  /*5430*/  F2FP.SATFINITE.E4M3.F32.PACK_AB_MERGE_C R218, R44, R7, R218 ;  /* 0x000000072cda723e */ /* 0x000fe200048070da */
[----:B------:R-:W-:-:S01]  /*5440*/  FADD.FTZ R2, R104, R73 ;  /* 0x0000004968027221 */ /* 0x000fc20000010000 */
[----:B------:R-:W2:Y:S01]  /*5450*/  MUFU.EX2 R48, R48 ;  /* 0x0000003000307308 */ /* 0x000ea20000000800 */
[----:B------:R-:W-:-:S01]  /*5460*/  FADD.FTZ R77, R5, R26 ;  /* 0x0000001a054d7221 */ /* 0x000fc20000010000 */
[----:B------:R-:W-:Y:S01]  /*5470*/  CS2R R104, SRZ ;  /* 0x0000000000687805 */ /* 0x000fe2000001ff00 */
[----:B-1----:R-:W-:-:S05]  /*5480*/  FADD.FTZ R75, R37, R2 ;  /* 0x00000002254b7221 */ /* 0x002fca0000010000 */
[----:B------:R-:W1:Y:S01]  /*5490*/  MUFU.EX2 R11, R11 ;  /* 0x0000000b000b7308 */ /* 0x000e620000000800 */
[----:B0-----:R-:W-:-:S07]  /*54a0*/  FADD.FTZ R26, R8, R77 ;  /* 0x0000004d081a7221 */ /* 0x001fce0000010000 */
[----:B------:R-:W0:Y:S01]  /*54b0*/  MUFU.EX2 R49, R49 ;  /* 0x0000003100317308 */ /* 0x000e220000000800 */
[----:B--2---:R-:W-:-:S07]  /*54c0*/  FADD.FTZ R2, R48, R75 ;  /* 0x0000004b30027221 */ /* 0x004fce0000010000 */
[----:B------:R-:W2:Y:S01]  /*54d0*/  MUFU.EX2 R9, R9 ;  /* 0x0000000900097308 */ /* 0x000ea20000000800 */
[----:B-1----:R-:W-:-:S01]  /*54e0*/  FADD.FTZ R77, R11, R26 ;  /* 0x0000001a0b4d7221 */ /* 0x002fc20000010000 */
[----:B------:R-:W-:-:S03]  /*54f0*/  F2FP.SATFINITE.E4M3.F32.PACK_AB_MERGE_C R213, R14, R11, RZ ;  /* 0x0000000b0ed5723e */ /* 0x000fc600048070ff */
[----:B------:R-:W-:Y:S01]  /*5500*/  FADD.FTZ R26, R14, R77 ;  /* 0x0000004d0e1a7221 */ /* 0x000fe20000010000 */
[----:B------:R-:W-:Y:S02]  /*5510*/  F2FP.SATFINITE.E4M3.F32.PACK_AB_MERGE_C R213, R8, R5, R213 ;  /* 0x0000000508d5723e */ /* 0x000fe400048070d5 */
[----:B------:R-:W1:Y:S01]  /*5520*/  MUFU.EX2 R10, R10 ;  /* 0x0000000a000a7308 */ /* 0x000e620000000800 */
[----:B0-----:R-:W-:-:S01]  /*5530*/  FADD.FTZ R75, R49, R2 ;  /* 0x00000002314b7221 */ /* 0x001fc20000010000 */
[----:B------:R-:W-:Y:S01]  /*5540*/  FADD.FTZ R81, R13, R26 ;  /* 0x0000001a0d517221 */ /* 0x000fe20000010000 */
[C---:B------:R-:W-:Y:S02]  /*5550*/  F2FP.SATFINITE.E4M3.F32.PACK_AB_MERGE_C R212, R106.reuse, R49, RZ ;  /* 0x000000316ad4723e */ /* 0x040fe400048070ff */
[----:B------:R-:W-:Y:S01]  /*5560*/  FADD.FTZ R2, R106, R75 ;  /* 0x0000004b6a027221 */ /* 0x000fe20000010000 */
[----:B------:R-:W-:-:S01]  /*5570*/  FADD.FTZ R81, R20, R81 ;  /* 0x0000005114517221 */ /* 0x000fc20000010000 */
[----:B------:R-:W-:Y:S01]  /*5580*/  F2FP.SATFINITE.E4M3.F32.PACK_AB_MERGE_C R212, R48, R37, R212 ;  /* 0x0000002530d4723e */ /* 0x000fe200048070d4 */
[----:B------:R-:W0:Y:S01]  /*5590*/  MUFU.EX2 R56, R56 ;  /* 0x0000003800387308 */ /* 0x000e220000000800 */
[----:B--2---:R-:W-:-:S01]  /*55a0*/  FADD.FTZ R77, R9, R2 ;  /* 0x00000002094d7221 */ /* 0x004fc20000010000 */
[----:B------:R-:W-:-:S02]  /*55b0*/  CS2R R36, SRZ ;  /* 0x0000000000247805 */ /* 0x000fc4000001ff00 */
[----:B------:R-:W-:-:S04]  /*55c0*/  CS2R R106, SRZ ;  /* 0x00000000006a7805 */ /* 0x000fc8000001ff00 */
[----:B------:R-:W2:Y:S01]  /*55d0*/  MUFU.EX2 R72, R72 ;  /* 0x0000004800487308 */ /* 0x000ea20000000800 */
[----:B-1----:R-:W-:-:S07]  /*55e0*/  FADD.FTZ R77, R10, R77 ;  /* 0x0000004d0a4d7221 */ /* 0x002fce0000010000 */
[----:B------:R-:W1:Y:S01]  /*55f0*/  MUFU.EX2 R59, R59 ;  /* 0x0000003b003b7308 */ /* 0x000e620000000800 */
[----:B0-----:R-:W-:-:S07]  /*5600*/  FADD.FTZ R26, R56, R81 ;  /* 0x00000051381a7221 */ /* 0x001fce0000010000 */
[----:B------:R0:W3:Y:S01]  /*5610*/  MUFU.EX2 R53, R21 ;  /* 0x0000001500357308 */ /* 0x0000e20000000800 */
[----:B--2---:R-:W-:-:S07]  /*5620*/  FADD.FTZ R2, R72, R77 ;  /* 0x0000004d48027221 */ /* 0x004fce0000010000 */
[----:B------:R-:W2:Y:S01]  /*5630*/  MUFU.EX2 R15, R15 ;  /* 0x0000000f000f7308 */ /* 0x000ea20000000800 */
[----:B-1----:R-:W-:-:S01]  /*5640*/  FADD.FTZ R26, R59, R26 ;  /* 0x0000001a3b1a7221 */ /* 0x002fc20000010000 */
[--C-:B0-----:R-:W-:Y:S01]  /*5650*/  FFMA.FTZ R21, R85, UR59, -R67.reuse ;  /* 0x0000003b55157c23 */ /* 0x101fe20008010843 */
[----:B------:R-:W-:-:S01]  /*5660*/  FFMA.FTZ R67, R86, UR59, -R67 ;  /* 0x0000003b56437c23 */ /* 0x000fc20008010843 */
[----:B------:R-:W-:Y:S01]  /*5670*/  F2FP.SATFINITE.E4M3.F32.PACK_AB_MERGE_C R215, R59, R56, RZ ;  /* 0x000000383bd7723e */ /* 0x000fe200048070ff */
[----:B------:R-:W-:-:S01]  /*5680*/  FADD.FTZ R77, R57, R26 ;  /* 0x0000001a394d7221 */ /* 0x000fc20000010000 */
[----:B------:R-:W-:Y:S02]  /*5690*/  CS2R R86, SRZ ;  /* 0x0000000000567805 */ /* 0x000fe4000001ff00 */
[----:B------:R-:W0:Y:S01]  /*56a0*/  MUFU.EX2 R40, R40 ;  /* 0x0000002800287308 */ /* 0x000e220000000800 */
[----:B---3--:R-:W-:-:S01]  /*56b0*/  FADD.FTZ R2, R53, R2 ;  /* 0x0000000235027221 */ /* 0x008fc20000010000 */
[----:B------:R-:W-:-:S02]  /*56c0*/  F2FP.SATFINITE.E4M3.F32.PACK_AB_MERGE_C R214, R53, R72, RZ ;  /* 0x0000004835d6723e */ /* 0x000fc400048070ff */
[----:B------:R-:W-:Y:S02]  /*56d0*/  F2FP.SATFINITE.E4M3.F32.PACK_AB_MERGE_C R215, R20, R13, R215 ;  /* 0x0000000d14d7723e */ /* 0x000fe400048070d7 */
        /* <DEDUP_REMOVED lines=9> */
[----:B------:R-:W-:-:S03]  /*5770*/  F2FP.SATFINITE.E4M3.F32.PACK_AB_MERGE_C R58, R61, R58, RZ ;  /* 0x0000003a3d3a723e */ /* 0x000fc600048070ff */
[----:B------:R-:W-:Y:S01]  /*5780*/  FADD.FTZ R49, R61, R6 ;  /* 0x000000063d317221 */ /* 0x000fe20000010000 */
[----:B------:R-:W-:Y:S02]  /*5790*/  F2FP.SATFINITE.E4M3.F32.PACK_AB_MERGE_C R209, R40, R57, R58 ;  /* 0x0000003928d1723e */ /* 0x000fe4000480703a */
[----:B------:R-:W-:Y:S01]  /*57a0*/  CS2R R56, SRZ ;  /* 0x0000000000387805 */ /* 0x000fe2000001ff00 */
[----:B------:R-:W2:Y:S01]  /*57b0*/  MUFU.EX2 R60, R60 ;  /* 0x0000003c003c7308 */ /* 0x000ea20000000800 */
[----:B0-----:R-:W-:-:S01]  /*57c0*/  FADD.FTZ R2, R74, R29 ;  /* 0x0000001d4a027221 */ /* 0x001fc20000010000 */
[----:B------:R-:W-:-:S06]  /*57d0*/  CS2R R58, SRZ ;  /* 0x00000000003a7805 */ /* 0x000fcc000001ff00 */
[----:B------:R-:W0:Y:S01]  /*57e0*/  MUFU.EX2 R12, R12 ;  /* 0x0000000c000c7308 */ /* 0x000e220000000800 */
[----:B-1----:R-:W-:-:S01]  /*57f0*/  FADD.FTZ R29, R83, R2 ;  /* 0x00000002531d7221 */ /* 0x002fc20000010000 */
[----:B------:R-:W-:-:S04]  /*5800*/  F2FP.SATFINITE.E4M3.F32.PACK_AB_MERGE_C R74, R83, R74, RZ ;  /* 0x0000004a534a723e */ /* 0x000fc800048070ff */
[----:B------:R-:W-:Y:S02]  /*5810*/  F2FP.SATFINITE.E4M3.F32.PACK_AB_MERGE_C R208, R52, R15, R74 ;  /* 0x0000000f34d0723e */ /* 0x000fe4000480704a */
[----:B------:R-:W-:Y:S01]  /*5820*/  CS2R R52, SRZ ;  /* 0x0000000000347805 */ /* 0x000fe2000001ff00 */
[----:B------:R-:W1:Y:S01]  /*5830*/  MUFU.EX2 R21, R21 ;  /* 0x0000001500157308 */ /* 0x000e620000000800 */
[----:B--2---:R-:W-:-:S01]  /*5840*/  FADD.FTZ R6, R60, R49 ;  /* 0x000000313c067221 */ /* 0x004fc20000010000 */
[----:B------:R-:W-:-:S03]  /*5850*/  CS2R R48, SRZ ;  /* 0x0000000000307805 */ /* 0x000fc6000001ff00 */
        /* <DEDUP_REMOVED lines=10> */
[C---:B-1----:R-:W-:Y:S01]  /*5900*/  F2FP.SATFINITE.E4M3.F32.PACK_AB_MERGE_C R65, R66.reuse, R65, RZ ;  /* 0x000000414241723e */ /* 0x042fe200048070ff */
[----:B------:R-:W-:-:S03]  /*5910*/  FADD.FTZ R66, R66, R29 ;  /* 0x0000001d42427221 */ /* 0x000fc60000010000 */
[----:B------:R-:W-:Y:S02]  /*5920*/  F2FP.SATFINITE.E4M3.F32.PACK_AB_MERGE_C R211, R63, R60, R65 ;  /* 0x0000003c3fd3723e */ /* 0x000fe40004807041 */
[----:B------:R-:W-:Y:S01]  /*5930*/  CS2R R60, SRZ ;  /* 0x00000000003c7805 */ /* 0x000fe2000001ff00 */
[----:B------:R-:W1:Y:S01]  /*5940*/  MUFU.EX2 R45, R45 ;  /* 0x0000002d002d7308 */ /* 0x000e620000000800 */
[----:B--2---:R-:W-:-:S01]  /*5950*/  FADD.FTZ R2, R79, R2 ;  /* 0x000000024f027221 */ /* 0x004fc20000010000 */
[----:B------:R-:W-:-:S04]  /*5960*/  F2FP.SATFINITE.E4M3.F32.PACK_AB_MERGE_C R62, R79, R62, RZ ;  /* 0x0000003e4f3e723e */ /* 0x000fc800048070ff */
[----:B------:R-:W-:Y:S02]  /*5970*/  F2FP.SATFINITE.E4M3.F32.PACK_AB_MERGE_C R210, R21, R12, R62 ;  /* 0x0000000c15d2723e */ /* 0x000fe4000480703e */
[----:B------:R-:W-:Y:S01]  /*5980*/  CS2R R62, SRZ ;  /* 0x00000000003e7805 */ /* 0x000fe2000001ff00 */
        /* <DEDUP_REMOVED lines=10> */
[----:B------:R-:W-:-:S06]  /*5a30*/  CS2R R32, SRZ ;  /* 0x0000000000207805 */ /* 0x000fcc000001ff00 */
[----:B------:R1:W3:Y:S01]  /*5a40*/  MUFU.EX2 R73, R78 ;  /* 0x0000004e00497308 */ /* 0x0002e20000000800 */
[----:B--2---:R-:W-:-:S01]  /*5a50*/  FADD.FTZ R2, R70, R29 ;  /* 0x0000001d46027221 */ /* 0x004fc20000010000 */
[----:B------:R-:W-:-:S06]  /*5a60*/  CS2R R28, SRZ ;  /* 0x00000000001c7805 */ /* 0x000fcc000001ff00 */
[----:B------:R-:W2:Y:S01]  /*5a70*/  MUFU.EX2 R42, R42 ;  /* 0x0000002a002a7308 */ /* 0x000ea20000000800 */
[C---:B0-----:R-:W-:Y:S01]  /*5a80*/  F2FP.SATFINITE.E4M3.F32.PACK_AB_MERGE_C R50, R51.reuse, R50, RZ ;  /* 0x000000323332723e */ /* 0x041fe200048070ff */
[----:B------:R-:W-:Y:S01]  /*5a90*/  FADD.FTZ R51, R51, R4 ;  /* 0x0000000433337221 */ /* 0x000fe20000010000 */
[----:B-1----:R-:W-:Y:S02]  /*5aa0*/  CS2R R78, SRZ ;  /* 0x00000000004e7805 */ /* 0x002fe4000001ff00 */
[----:B------:R-:W-:Y:S02]  /*5ab0*/  F2FP.SATFINITE.E4M3.F32.PACK_AB_MERGE_C R205, R64, R41, R50 ;  /* 0x0000002940cd723e */ /* 0x000fe40004807032 */
[----:B------:R-:W-:Y:S02]  /*5ac0*/  CS2R R40, SRZ ;  /* 0x0000000000287805 */ /* 0x000fe4000001ff00 */
[----:B------:R-:W-:Y:S01]  /*5ad0*/  CS2R R64, SRZ ;  /* 0x0000000000407805 */ /* 0x000fe2000001ff00 */
[----:B------:R-:W0:Y:S01]  /*5ae0*/  MUFU.EX2 R100, R100 ;  /* 0x0000006400647308 */ /* 0x000e220000000800 */
[C---:B---3--:R-:W-:Y:S01]  /*5af0*/  F2FP.SATFINITE.E4M3.F32.PACK_AB_MERGE_C R70, R73.reuse, R70, RZ ;  /* 0x000000464946723e */ /* 0x048fe200048070ff */
[----:B------:R-:W-:-:S03]  /*5b00*/  FADD.FTZ R73, R73, R2 ;  /* 0x0000000249497221 */ /* 0x000fc60000010000 */
[----:B------:R-:W-:Y:S02]  /*5b10*/  F2FP.SATFINITE.E4M3.F32.PACK_AB_MERGE_C R204, R54, R45, R70 ;  /* 0x0000002d36cc723e */ /* 0x000fe40004807046 */
[----:B------:R-:W-:Y:S02]  /*5b20*/  CS2R R44, SRZ ;  /* 0x00000000002c7805 */ /* 0x000fe4000001ff00 */
[----:B------:R-:W-:Y:S01]  /*5b30*/  CS2R R70, SRZ ;  /* 0x0000000000467805 */ /* 0x000fe2000001ff00 */
[----:B------:R-:W1:Y:S01]  /*5b40*/  MUFU.EX2 R47, R47 ;  /* 0x0000002f002f7308 */ /* 0x000e620000000800 */
[----:B--2---:R-:W-:-:S01]  /*5b50*/  FADD.FTZ R4, R42, R51 ;  /* 0x000000332a047221 */ /* 0x004fc20000010000 */
[----:B------:R-:W-:-:S06]  /*5b60*/  CS2R R50, SRZ ;  /* 0x0000000000327805 */ /* 0x000fcc000001ff00 */
[----:B------:R2:W3:Y:S01]  /*5b70*/  MUFU.EX2 R75, R92 ;  /* 0x0000005c004b7308 */ /* 0x0004e20000000800 */
[----:B0-----:R-:W-:-:S01]  /*5b80*/  FADD.FTZ R2, R100, R73 ;  /* 0x0000004964027221 */ /* 0x001fc20000010000 */
[----:B------:R-:W-:-:S06]  /*5b90*/  CS2R R72, SRZ ;  /* 0x0000000000487805 */ /* 0x000fcc000001ff00 */
[----:B------:R-:W0:Y:S01]  /*5ba0*/  MUFU.EX2 R46, R46 ;  /* 0x0000002e002e7308 */ /* 0x000e220000000800 */
[----:B-1----:R-:W-:-:S01]  /*5bb0*/  FADD.FTZ R9, R47, R4 ;  /* 0x000000042f097221 */ /* 0x002fc20000010000 */
[----:B--2---:R-:W-:-:S06]  /*5bc0*/  CS2R R92, SRZ ;  /* 0x00000000005c7805 */ /* 0x004fcc000001ff00 */
[----:B------:R-:W1:Y:S01]  /*5bd0*/  MUFU.EX2 R96, R96 ;  /* 0x0000006000607308 */ /* 0x000e620000000800 */
[----:B---3--:R-:W-:-:S07]  /*5be0*/  FADD.FTZ R7, R75, R2 ;  /* 0x000000024b077221 */ /* 0x008fce0000010000 */
[----:B------:R-:W2:Y:S01]  /*5bf0*/  MUFU.EX2 R55, R55 ;  /* 0x0000003700377308 */ /* 0x000ea20000000800 */
[----:B0-----:R-:W-:-:S07]  /*5c00*/  FADD.FTZ R4, R46, R9 ;  /* 0x000000092e047221 */ /* 0x001fce0000010000 */
[----:B------:R0:W3:Y:S01]  /*5c10*/  MUFU.EX2 R3, R84 ;  /* 0x0000005400037308 */ /* 0x0000e20000000800 */
[----:B-1----:R-:W-:-:S07]  /*5c20*/  FADD.FTZ R2, R96, R7 ;  /* 0x0000000760027221 */ /* 0x002fce0000010000 */
[----:B------:R-:W1:Y:S01]  /*5c30*/  MUFU.EX2 R34, R34 ;  /* 0x0000002200227308 */ /* 0x000e620000000800 */
[C---:B--2---:R-:W-:Y:S01]  /*5c40*/  F2FP.SATFINITE.E4M3.F32.PACK_AB_MERGE_C R46, R55.reuse, R46, RZ ;  /* 0x0000002e372e723e */ /* 0x044fe200048070ff */
[----:B------:R-:W-:Y:S01]  /*5c50*/  FADD.FTZ R55, R55, R4 ;  /* 0x0000000437377221 */ /* 0x000fe20000010000 */
[----:B0-----:R-:W-:Y:S02]  /*5c60*/  CS2R R84, SRZ ;  /* 0x0000000000547805 */ /* 0x001fe4000001ff00 */
[----:B------:R-:W-:Y:S02]  /*5c70*/  F2FP.SATFINITE.E4M3.F32.PACK_AB_MERGE_C R207, R47, R42, R46 ;  /* 0x0000002a2fcf723e */ /* 0x000fe4000480702e */
[----:B------:R-:W-:Y:S01]  /*5c80*/  CS2R R46, SRZ ;  /* 0x00000000002e7805 */ /* 0x000fe2000001ff00 */
[----:B------:R-:W0:Y:S01]  /*5c90*/  MUFU.EX2 R88, R88 ;  /* 0x0000005800587308 */ /* 0x000e220000000800 */
[C---:B---3--:R-:W-:Y:S01]  /*5ca0*/  F2FP.SATFINITE.E4M3.F32.PACK_AB_MERGE_C R96, R3.reuse, R96, RZ ;  /* 0x000000600360723e */ /* 0x048fe200048070ff */
[----:B------:R-:W-:-:S03]  /*5cb0*/  FADD.FTZ R3, R3, R2 ;  /* 0x0000000203037221 */ /* 0x000fc60000010000 */
[----:B------:R-:W-:Y:S02]  /*5cc0*/  F2FP.SATFINITE.E4M3.F32.PACK_AB_MERGE_C R206, R75, R100, R96 ;  /* 0x000000644bce723e */ /* 0x000fe40004807060 */
[----:B------:R-:W-:Y:S02]  /*5cd0*/  CS2R R74, SRZ ;  /* 0x00000000004a7805 */ /* 0x000fe4000001ff00 */
[----:B------:R-:W-:Y:S01]  /*5ce0*/  CS2R R96, SRZ ;  /* 0x0000000000607805 */ /* 0x000fe2000001ff00 */
[----:B------:R-:W2:Y:S01]  /*5cf0*/  MUFU.EX2 R43, R43 ;  /* 0x0000002b002b7308 */ /* 0x000ea20000000800 */
[----:B-1----:R-:W-:-:S01]  /*5d00*/  FADD.FTZ R4, R34, R55 ;  /* 0x0000003722047221 */ /* 0x002fc20000010000 */
[----:B------:R-:W-:Y:S02]  /*5d10*/  CS2R R54, SRZ ;  /* 0x0000000000367805 */ /* 0x000fe4000001ff00 */
[----:B------:R-:W-:-:S04]  /*5d20*/  CS2R R100, SRZ ;  /* 0x0000000000647805 */ /* 0x000fc8000001ff00 */
[----:B------:R1:W3:Y:S01]  /*5d30*/  MUFU.EX2 R11, R90 ;  /* 0x0000005a000b7308 */ /* 0x0002e20000000800 */
[----:B0-----:R-:W-:-:S07]  /*5d40*/  FADD.FTZ R2, R88, R3 ;  /* 0x0000000358027221 */ /* 0x001fce0000010000 */
[----:B------:R-:W0:Y:S01]  /*5d50*/  MUFU.EX2 R38, R38 ;  /* 0x0000002600267308 */ /* 0x000e220000000800 */
[----:B--2---:R-:W-:-:S01]  /*5d60*/  FADD.FTZ R7, R43, R4 ;  /* 0x000000042b077221 */ /* 0x004fc20000010000 */
[----:B-1----:R-:W-:-:S06]  /*5d70*/  CS2R R90, SRZ ;  /* 0x00000000005a7805 */ /* 0x002fcc000001ff00 */
        /* <DEDUP_REMOVED lines=21> */
[----:B------:R-:W-:-:S06]  /*5ed0*/  CS2R R34, SRZ ;  /* 0x0000000000227805 */ /* 0x000fcc000001ff00 */
[----:B------:R1:W3:Y:S01]  /*5ee0*/  MUFU.EX2 R5, R76 ;  /* 0x0000004c00057308 */ /* 0x0002e20000000800 */
[----:B0-----:R-:W-:-:S07]  /*5ef0*/  FADD.FTZ R2, R82, R25 ;  /* 0x0000001952027221 */ /* 0x001fce0000010000 */
[----:B------:R-:W-:Y:S01]  /*5f00*/  MUFU.EX2 R31, R31 ;  /* 0x0000001f001f7308 */ /* 0x000fe20000000800 */
[----:B--2---:R-:W-:-:S01]  /*5f10*/  FADD.FTZ R4, R27, R4 ;  /* 0x000000041b047221 */ /* 0x004fc20000010000 */
[----:B-1----:R-:W-:-:S06]  /*5f20*/  CS2R R76, SRZ ;  /* 0x00000000004c7805 */ /* 0x002fcc000001ff00 */
[----:B------:R-:W-:Y:S01]  /*5f30*/  MUFU.EX2 R98, R98 ;  /* 0x0000006200627308 */ /* 0x000fe20000000800 */
[----:B---3--:R-:W-:-:S07]  /*5f40*/  FADD.FTZ R3, R5, R2 ;  /* 0x0000000205037221 */ /* 0x008fce0000010000 */
[----:B------:R-:W0:Y:S08]  /*5f50*/  MUFU.EX2 R67, R67 ;  /* 0x0000004300437308 */ /* 0x000e300000000800 */
[----:B------:R-:W1:Y:S01]  /*5f60*/  MUFU.EX2 R24, R24 ;  /* 0x0000001800187308 */ /* 0x000e620000000800 */
[----:B0-----:R-:W-:Y:S01]  /*5f70*/  F2FP.SATFINITE.E4M3.F32.PACK_AB_MERGE_C R2, R67, R98, RZ ;  /* 0x000000624302723e */ /* 0x001fe200048070ff */
[----:B------:R-:W-:-:S03]  /*5f80*/  FADD.FTZ R98, R98, R3 ;  /* 0x0000000362627221 */ /* 0x000fc60000010000 */
[----:B------:R-:W-:Y:S01]  /*5f90*/  F2FP.SATFINITE.E4M3.F32.PACK_AB_MERGE_C R202, R5, R82, R2 ;  /* 0x0000005205ca723e */ /* 0x000fe20004807002 */
[----:B------:R-:W-:-:S01]  /*5fa0*/  FADD.FTZ R3, R67, R98 ;  /* 0x0000006243037221 */ /* 0x000fc20000010000 */
[----:B------:R-:W-:Y:S02]  /*5fb0*/  CS2R R66, SRZ ;  /* 0x0000000000427805 */ /* 0x000fe4000001ff00 */
[----:B------:R-:W-:Y:S02]  /*5fc0*/  CS2R R82, SRZ ;  /* 0x0000000000527805 */ /* 0x000fe4000001ff00 */
[----:B-1----:R-:W-:Y:S01]  /*5fd0*/  F2FP.SATFINITE.E4M3.F32.PACK_AB_MERGE_C R6, R24, R31, RZ ;  /* 0x0000001f1806723e */ /* 0x002fe200048070ff */
[----:B------:R-:W-:-:S01]  /*5fe0*/  FADD.FTZ R31, R31, R4 ;  /* 0x000000041f1f7221 */ /* 0x000fc20000010000 */
        /* <DEDUP_REMOVED lines=60> */
.L_x_2511:
[----:B------:R-:W-:Y:S01]  /*63b0*/  ISETP.NE.AND P2, PT, RZ, UR49, PT ;  /* 0x00000031ff007c0c */ /* 0x000fe2000bf45270 */
[----:B------:R-:W-:-:S04]  /*63c0*/  UISETP.NE.AND UP0, UPT, UR5, 0x1, UPT ;  /* 0x000000010500788c */ /* 0x000fc8000bf05270 */
[----:B------:R-:W-:-:S04]  /*63d0*/  USEL UR44, URZ, 0x1, UP0 ;  /* 0x000000013f2c7887 */ /* 0x000fc80008000000 */
[----:B------:R-:W-:-:S04]  /*63e0*/  ULOP3.LUT UR44, UR7, UR44, URZ, 0x3c, !UPT ;  /* 0x0000002c072c7292 */ /* 0x000fc8000f8e3c3f */
[----:B------:R-:W-:Y:S08]  /*63f0*/  @P2 BRA `(.L_x_2501) ;  /* 0x0000000000382947 */ /* 0x000ff00003800000 */
[----:B------:R-:W-:Y:S05]  /*6400*/  @!P1 BRA `(.L_x_2502) ;  /* 0x0000000000049947 */ /* 0x000fea0003800000 */
[----:B------:R-:W-:Y:S01]  /*6410*/  BPT.TRAP 0x1 ;  /* 0x000000040000795c */ /* 0x000fe20000300000 */
.L_x_2502:
        /* <DEDUP_REMOVED lines=9> */
.L_x_2503:
[----:B-1----:R-:W-:Y:S05]  /*64b0*/  @P0 BRA `(.L_x_2501) ;  /* 0x0000000000080947 */ /* 0x002fea0003800000 */
[----:B------:R-:W1:Y:S02]  /*64c0*/  SYNCS.PHASECHK.TRANS64.TRYWAIT P0, [UR6+0x33430], R6 ;  /* 0x03343006ff0075a7 */ /* 0x000e640008000146 */
[----:B-1----:R-:W-:Y:S05]  /*64d0*/  @!P0 BRA `(.L_x_2504) ;  /* 0x0000015000b88947 */ /* 0x002fea0003800000 */
.L_x_2501:
        /* <DEDUP_REMOVED lines=49> */
[----:B------:R-:W-:Y:S02]  /*67f0*/  UIADD3 UR10, UR6, 0x202, URZ ;  /* 0x00000202060a7890 */ /* 0x000fe4000fffe03f */
        /* <DEDUP_REMOVED lines=142> */
.L_x_2506:
[----:B------:R-:W-:Y:S01]  /*70e0*/  ULEA UR6, UR5, UR39, 0x3 ;  /* 0x0000002705067291 */ /* 0x000fe2000f8e183f */
[----:B------:R-:W-:-:S05]  /*70f0*/  IMAD.U32 R6, RZ, RZ, UR7 ;  /* 0x00000007ff067e24 */ /* 0x000fca000f8e00ff */
[----:B------:R-:W-:-:S04]  /*7100*/  SHF.L.U32 R6, R6, 0x1f, RZ ;  /* 0x0000001f06067819 */ /* 0x000fc800000006ff */
[----:B------:R0:W1:Y:S01]  /*7110*/  SYNCS.PHASECHK.TRANS64.TRYWAIT P0, [UR6+0x33450], R6 ;  /* 0x03345006ff0075a7 */ /* 0x0000620008000146 */
[----:B------:R-:W-:Y:S05]  /*7120*/  @!P1 BRA `(.L_x_2507) ;  /* 0x0000000000049947 */ /* 0x000fea0003800000 */
[----:B------:R-:W-:Y:S01]  /*7130*/  BPT.TRAP 0x1 ;  /* 0x000000040000795c */ /* 0x000fe20000300000 */
.L_x_2507:
[----:B-1----:R-:W-:Y:S05]  /*7140*/  @P0 BRA `(.L_x_2505) ;  /* 0x0000000000080947 */ /* 0x002fea0003800000 */
[----:B------:R-:W1:Y:S02]  /*7150*/  SYNCS.PHASECHK.TRANS64.TRYWAIT P0, [UR6+0x33450], R6 ;  /* 0x03345006ff0075a7 */ /* 0x000e640008000146 */
[----:B-1----:R-:W-:Y:S05]  /*7160*/  @!P0 BRA `(.L_x_2508) ;  /* 0x0000014400ac8947 */ /* 0x002fea0003800000 */
.L_x_2505:
        /* <DEDUP_REMOVED lines=36> */
.L_x_2509:
[----:B------:R-:W-:Y:S01]  /*73b0*/  UISETP.NE.AND UP0, UPT, UR51, URZ, UPT ;  /* 0x0000003f3300728c */ /* 0x000fe2000bf05270 */
[C---:B------:R-:W-:Y:S01]  /*73c0*/  FMUL.FTZ R12, R0.reuse, R190 ;  /* 0x000000be000c7220 */ /* 0x040fe20000410000 */
[----:B------:R-:W-:Y:S02]  /*73d0*/  VIADD R190, R17, UR48 ;  /* 0x0000003011be7c36 */ /* 0x000fe40008000000 */
[C---:B------:R-:W-:Y:S01]  /*73e0*/  FMUL.FTZ R11, R0.reuse, R189 ;  /* 0x000000bd000b7220 */ /* 0x040fe20000410000 */
[C---:B------:R-:W-:Y:S01]  /*73f0*/  FMUL.FTZ R10, R0.reuse, R188 ;  /* 0x000000bc000a7220 */ /* 0x040fe20000410000 */
[C---:B------:R-:W-:Y:S01]  /*7400*/  FMUL.FTZ R188, R0.reuse, R144 ;  /* 0x0000009000bc7220 */ /* 0x040fe20000410000 */
[----:B------:R-:W-:Y:S01]  /*7410*/  PLOP3.LUT P0, PT, PT, PT, UP0, 0x80, 0x0 ;  /* 0x000000000000781c */ /* 0x000fe20003f0f008 */
[----:B------:R-:W-:Y:S01]  /*7420*/  IMAD.MOV.U32 R144, RZ, RZ, R190 ;  /* 0x000000ffff907224 */ /* 0x000fe200078e00be */
[----:B------:R-:W-:Y:S01]  /*7430*/  PLOP3.LUT P2, PT, PT, PT, UP0, 0x80, 0x0 ;  /* 0x000000000000781c */ /* 0x000fe20003f4f008 */
[C---:B------:R-:W-:Y:S01]  /*7440*/  FMUL.FTZ R15, R0.reuse, R193 ;  /* 0x000000c1000f7220 */ /* 0x040fe20000410000 */
[C---:B0-----:R-:W-:Y:S01]  /*7450*/  FMUL.FTZ R6, R0.reuse, R184 ;  /* 0x000000b800067220 */ /* 0x041fe20000410000 */
[----:B------:R-:W-:Y:S01]  /*7460*/  @UP0 ULDC UR6, c[0x0][0x44c] ;  /* 0x0001130000060ab9 */ /* 0x000fe20000000800 */
[C---:B------:R-:W-:Y:S01]  /*7470*/  FMUL.FTZ R7, R0.reuse, R185 ;  /* 0x000000b900077220 */ /* 0x040fe20000410000 */
[----:B------:R-:W-:Y:S01]  /*7480*/  FMUL.FTZ R13, R0, R191 ;  /* 0x000000bf000d7220 */ /* 0x000fe20000410000 */
[----:B------:R-:W-:-:S02]  /*7490*/  IMAD.U32 R191, RZ, RZ, UR45 ;  /* 0x0000002dffbf7e24 */ /* 0x000fc4000f8e00ff */
[C---:B------:R-:W-:Y:S01]  /*74a0*/  FMUL.FTZ R14, R0.reuse, R192 ;  /* 0x000000c0000e7220 */ /* 0x040fe20000410000 */
[C---:B------:R-:W-:Y:S01]  /*74b0*/  FMUL.FTZ R184, R0.reuse, R196 ;  /* 0x000000c400b87220 */ /* 0x040fe20000410000 */
[C---:B------:R-:W-:Y:S01]  /*74c0*/  FMUL.FTZ R185, R0.reuse, R197 ;  /* 0x000000c500b97220 */ /* 0x040fe20000410000 */
[----:B------:R-:W-:Y:S01]  /*74d0*/  FMUL.FTZ R168, R0, R168 ;  /* 0x000000a800a87220 */ /* 0x000fe20000410000 */
[----:B------:R-:W-:Y:S01]  /*74e0*/  @P0 IMAD.HI.U32 R189, R190, UR6, RZ ;  /* 0x00000006bebd0c27 */ /* 0x000fe2000f8e00ff */
[----:B------:R-:W-:-:S03]  /*74f0*/  @UP0 ULDC UR6, c[0x0][0x450] ;  /* 0x0001140000060ab9 */ /* 0x000fc60000000800 */
[C---:B------:R-:W-:Y:S01]  /*7500*/  FMUL.FTZ R169, R0.reuse, R169 ;  /* 0x000000a900a97220 */ /* 0x040fe20000410000 */
[----:B------:R-:W0:Y:S01]  /*7510*/  MUFU.TANH R6, R6 ;  /* 0x0000000600067308 */ /* 0x000e220000002400 */
[C---:B------:R-:W-:Y:S01]  /*7520*/  FMUL.FTZ R172, R0.reuse, R172 ;  /* 0x000000ac00ac7220 */ /* 0x040fe20000410000 */
[----:B------:R-:W-:Y:S01]  /*7530*/  @P2 SHF.R.U32.HI R144, RZ, UR6, R189 ;  /* 0x00000006ff902c19 */ /* 0x000fe200080116bd */
[----:B------:R-:W-:Y:S01]  /*7540*/  UIMAD UR6, UR4, -0xa0, URZ ;  /* 0xffffff60040678a4 */ /* 0x000fe2000f8e023f */
[C---:B------:R-:W-:Y:S01]  /*7550*/  FMUL.FTZ R173, R0.reuse, R173 ;  /* 0x000000ad00ad7220 */ /* 0x040fe20000410000 */
[C---:B------:R-:W-:Y:S01]  /*7560*/  FMUL.FTZ R176, R0.reuse, R176 ;  /* 0x000000b000b07220 */ /* 0x040fe20000410000 */
[----:B------:R-:W-:Y:S01]  /*7570*/  FMUL.FTZ R177, R0, R177 ;  /* 0x000000b100b17220 */ /* 0x000fe20000410000 */
[----:B------:R-:W1:Y:S01]  /*7580*/  SHFL.IDX PT, R193, R144, RZ, 0x1c1f ;  /* 0x001c1fff90c17589 */ /* 0x000e6200000e0000 */
[----:B------:R-:W2:Y:S01]  /*7590*/  MUFU.TANH R7, R7 ;  /* 0x0000000700077308 */ /* 0x000ea20000002400 */
[----:B------:R-:W-:-:S02]  /*75a0*/  IMAD.U32 R189, RZ, RZ, UR6 ;  /* 0x00000006ffbd7e24 */ /* 0x000fc4000f8e00ff */
[C---:B------:R-:W-:Y:S01]  /*75b0*/  FMUL.FTZ R180, R0.reuse, R180 ;  /* 0x000000b400b47220 */ /* 0x040fe20000410000 */
[C---:B------:R-:W-:Y:S01]  /*75c0*/  FMUL.FTZ R181, R0.reuse, R181 ;  /* 0x000000b500b57220 */ /* 0x040fe20000410000 */
[C---:B------:R-:W-:Y:S01]  /*75d0*/  FMUL.FTZ R152, R0.reuse, R152 ;  /* 0x0000009800987220 */ /* 0x040fe20000410000 */
[----:B------:R-:W-:Y:S01]  /*75e0*/  FMUL.FTZ R153, R0, R153 ;  /* 0x0000009900997220 */ /* 0x000fe20000410000 */
[----:B------:R-:W-:Y:S01]  /*75f0*/  IADD3 R190, -R16, 0x1, R189 ;  /* 0x0000000110be7810 */ /* 0x000fe20007ffe1bd */
[C---:B------:R-:W-:Y:S01]  /*7600*/  FMUL.FTZ R189, R0.reuse, R120 ;  /* 0x0000007800bd7220 */ /* 0x040fe20000410000 */
[----:B------:R-:W3:Y:S01]  /*7610*/  MUFU.TANH R10, R10 ;  /* 0x0000000a000a7308 */ /* 0x000ee20000002400 */
[C---:B------:R-:W-:Y:S01]  /*7620*/  FMUL.FTZ R156, R0.reuse, R156 ;  /* 0x0000009c009c7220 */ /* 0x040fe20000410000 */
[----:B------:R-:W-:Y:S01]  /*7630*/  IADD3 R120, -R191, UR50, R190 ;  /* 0x00000032bf787c10 */ /* 0x000fe2000fffe1be */
        /* <DEDUP_REMOVED lines=11> */
[----:B------:R-:W-:Y:S01]  /*76f0*/  FMUL.FTZ R145, R0, R145 ;  /* 0x0000009100917220 */ /* 0x000fe20000410000 */
[----:B-1----:R-:W-:Y:S01]  /*7700*/  IMAD.IADD R121, R120, 0x1, R193 ;  /* 0x0000000178797824 */ /* 0x002fe200078e02c1 */
[----:B------:R-:W1:Y:S01]  /*7710*/  MUFU.TANH R14, R14 ;  /* 0x0000000e000e7308 */ /* 0x000e620000002400 */
[C---:B------:R-:W-:Y:S01]  /*7720*/  FMUL.FTZ R148, R0.reuse, R148 ;  /* 0x0000009400947220 */ /* 0x040fe20000410000 */
[C---:B------:R-:W-:Y:S01]  /*7730*/  FMUL.FTZ R149, R0.reuse, R149 ;  /* 0x0000009500957220 */ /* 0x040fe20000410000 */
[C---:B------:R-:W-:Y:S01]  /*7740*/  FMUL.FTZ R190, R0.reuse, R183 ;  /* 0x000000b700be7220 */ /* 0x040fe20000410000 */
[C---:B------:R-:W-:Y:S01]  /*7750*/  ISETP.GT.AND P2, PT, R121.reuse, RZ, PT ;  /* 0x000000ff7900720c */ /* 0x040fe20003f44270 */
[C---:B------:R-:W-:Y:S01]  /*7760*/  FMUL.FTZ R124, R0.reuse, R124 ;  /* 0x0000007c007c7220 */ /* 0x040fe20000410000 */
[C---:B------:R-:W-:Y:S01]  /*7770*/  ISETP.GT.AND P3, PT, R121.reuse, 0x1, PT ;  /* 0x000000017900780c */ /* 0x040fe20003f64270 */
[C---:B------:R-:W-:Y:S01]  /*7780*/  FMUL.FTZ R125, R0.reuse, R125 ;  /* 0x0000007d007d7220 */ /* 0x040fe20000410000 */
[----:B------:R-:W5:Y:S01]  /*7790*/  MUFU.TANH R15, R15 ;  /* 0x0000000f000f7308 */ /* 0x000f620000002400 */
[C---:B------:R-:W-:Y:S01]  /*77a0*/  ISETP.GT.AND P4, PT, R121.reuse, 0x8, PT ;  /* 0x000000087900780c */ /* 0x040fe20003f84270 */
[C---:B------:R-:W-:Y:S01]  /*77b0*/  FMUL.FTZ R128, R0.reuse, R128 ;  /* 0x0000008000807220 */ /* 0x040fe20000410000 */
[----:B------:R-:W-:Y:S01]  /*77c0*/  ISETP.GT.AND P5, PT, R121, 0x9, PT ;  /* 0x000000097900780c */ /* 0x000fe20003fa4270 */
[----:B------:R-:W-:Y:S01]  /*77d0*/  FMUL.FTZ R129, R0, R129 ;  /* 0x0000008100817220 */ /* 0x000fe20000410000 */
[----:B0-----:R-:W-:Y:S01]  /*77e0*/  FSEL R6, R6, -INF , P2 ;  /* 0xff80000006067808 */ /* 0x001fe20001000000 */
[----:B------:R-:W-:Y:S01]  /*77f0*/  FMUL.FTZ R8, R0, R186 ;  /* 0x000000ba00087220 */ /* 0x000fe20000410000 */
[----:B--2---:R-:W-:Y:S01]  /*7800*/  FSEL R7, R7, -INF , P3 ;  /* 0xff80000007077808 */ /* 0x004fe20001800000 */
[----:B------:R-:W0:Y:S01]  /*7810*/  MUFU.TANH R184, R184 ;  /* 0x000000b800b87308 */ /* 0x000e220000002400 */
[----:B---3--:R-:W-:Y:S01]  /*7820*/  FSEL R10, R10, -INF , P4 ;  /* 0xff8000000a0a7808 */ /* 0x008fe20002000000 */
[C---:B------:R-:W-:Y:S01]  /*7830*/  FMUL.FTZ R9, R0.reuse, R187 ;  /* 0x000000bb00097220 */ /* 0x040fe20000410000 */
[----:B----4-:R-:W-:Y:S01]  /*7840*/  FSEL R11, R11, -INF , P5 ;  /* 0xff8000000b0b7808 */ /* 0x010fe20002800000 */
[C---:B------:R-:W-:Y:S01]  /*7850*/  FMUL.FTZ R20, R0.reuse, R194 ;  /* 0x000000c200147220 */ /* 0x040fe20000410000 */
[C---:B------:R-:W-:Y:S01]  /*7860*/  ISETP.GT.AND P6, PT, R121.reuse, 0x10, PT ;  /* 0x000000107900780c */ /* 0x040fe20003fc4270 */
[C---:B------:R-:W-:Y:S01]  /*7870*/  FMUL.FTZ R21, R0.reuse, R195 ;  /* 0x000000c300157220 */ /* 0x040fe20000410000 */
[C---:B------:R-:W-:Y:S01]  /*7880*/  ISETP.GT.AND P0, PT, R121.reuse, 0x11, PT ;  /* 0x000000117900780c */ /* 0x040fe20003f04270 */
[----:B------:R-:W2:Y:S01]  /*7890*/  MUFU.TANH R185, R185 ;  /* 0x000000b900b97308 */ /* 0x000ea20000002400 */
[C---:B------:R-:W-:Y:S01]  /*78a0*/  ISETP.GT.AND P2, PT, R121.reuse, 0x18, PT ;  /* 0x000000187900780c */ /* 0x040fe20003f44270 */
[C---:B------:R-:W-:Y:S01]  /*78b0*/  FMUL.FTZ R186, R0.reuse, R198 ;  /* 0x000000c600ba7220 */ /* 0x040fe20000410000 */
[C---:B------:R-:W-:Y:S01]  /*78c0*/  ISETP.GT.AND P3, PT, R121.reuse, 0x19, PT ;  /* 0x000000197900780c */ /* 0x040fe20003f64270 */
[C---:B------:R-:W-:Y:S01]  /*78d0*/  FMUL.FTZ R187, R0.reuse, R199 ;  /* 0x000000c700bb7220 */ /* 0x040fe20000410000 */
[C---:B------:R-:W-:Y:S01]  /*78e0*/  ISETP.GT.AND P4, PT, R121.reuse, 0x20, PT ;  /* 0x000000207900780c */ /* 0x040fe20003f84270 */
[----:B------:R-:W-:Y:S01]  /*78f0*/  FMUL.FTZ R170, R0, R170 ;  /* 0x000000aa00aa7220 */ /* 0x000fe20000410000 */
[----:B------:R-:W-:Y:S01]  /*7900*/  ISETP.GT.AND P5, PT, R121, 0x21, PT ;  /* 0x000000217900780c */ /* 0x000fe20003fa4270 */
[----:B------:R-:W3:Y:S01]  /*7910*/  MUFU.TANH R168, R168 ;  /* 0x000000a800a87308 */ /* 0x000ee20000002400 */
[----:B-1----:R-:W-:Y:S01]  /*7920*/  FSEL R14, R14, -INF , P6 ;  /* 0xff8000000e0e7808 */ /* 0x002fe20003000000 */
[C---:B------:R-:W-:Y:S01]  /*7930*/  FMUL.FTZ R174, R0.reuse, R174 ;  /* 0x000000ae00ae7220 */ /* 0x040fe20000410000 */
[----:B-----5:R-:W-:Y:S01]  /*7940*/  FSEL R15, R15, -INF , P0 ;  /* 0xff8000000f0f7808 */ /* 0x020fe20000000000 */
[----:B------:R-:W-:Y:S01]  /*7950*/  FMUL.FTZ R175, R0, R175 ;  /* 0x000000af00af7220 */ /* 0x000fe20000410000 */
[----:B0-----:R-:W-:Y:S01]  /*7960*/  FSEL R184, R184, -INF , P2 ;  /* 0xff800000b8b87808 */ /* 0x001fe20001000000 */
[C---:B------:R-:W-:Y:S01]  /*7970*/  FMUL.FTZ R178, R0.reuse, R178 ;  /* 0x000000b200b27220 */ /* 0x040fe20000410000 */
[----:B------:R-:W-:Y:S01]  /*7980*/  ISETP.GT.AND P6, PT, R121, 0x28, PT ;  /* 0x000000287900780c */ /* 0x000fe20003fc4270 */
[----:B------:R-:W0:Y:S01]  /*7990*/  MUFU.TANH R169, R169 ;  /* 0x000000a900a97308 */ /* 0x000e220000002400 */
[----:B--2---:R-:W-:Y:S01]  /*79a0*/  FSEL R185, R185, -INF , P3 ;  /* 0xff800000b9b97808 */ /* 0x004fe20001800000 */
[C---:B------:R-:W-:Y:S01]  /*79b0*/  FMUL.FTZ R179, R0.reuse, R179 ;  /* 0x000000b300b37220 */ /* 0x040fe20000410000 */
[C---:B------:R-:W-:Y:S01]  /*79c0*/  ISETP.GT.AND P0, PT, R121.reuse, 0x29, PT ;  /* 0x000000297900780c */ /* 0x040fe20003f04270 */
[C---:B------:R-:W-:Y:S01]  /*79d0*/  FMUL.FTZ R182, R0.reuse, R182 ;  /* 0x000000b600b67220 */ /* 0x040fe20000410000 */
[C---:B------:R-:W-:Y:S01]  /*79e0*/  ISETP.GT.AND P2, PT, R121.reuse, 0x30, PT ;  /* 0x000000307900780c */ /* 0x040fe20003f44270 */
[----:B------:R-:W-:Y:S01]  /*79f0*/  FMUL.FTZ R171, R0, R171 ;  /* 0x000000ab00ab7220 */ /* 0x000fe20000410000 */
[C---:B------:R-:W-:Y:S01]  /*7a00*/  ISETP.GT.AND P3, PT, R121.reuse, 0x31, PT ;  /* 0x000000317900780c */ /* 0x040fe20003f64270 */
[----:B------:R-:W1:Y:S01]  /*7a10*/  MUFU.TANH R172, R172 ;  /* 0x000000ac00ac7308 */ /* 0x000e620000002400 */
[----:B---3--:R-:W-:Y:S01]  /*7a20*/  FSEL R168, R168, -INF , P4 ;  /* 0xff800000a8a87808 */ /* 0x008fe20002000000 */
[C---:B------:R-:W-:Y:S01]  /*7a30*/  FMUL.FTZ R138, R0.reuse, R138 ;  /* 0x0000008a008a7220 */ /* 0x040fe20000410000 */
[----:B------:R-:W-:Y:S01]  /*7a40*/  ISETP.GT.AND P4, PT, R121, 0x38, PT ;  /* 0x000000387900780c */ /* 0x000fe20003f84270 */
[----:B------:R-:W-:Y:S01]  /*7a50*/  FMUL.FTZ R139, R0, R139 ;  /* 0x0000008b008b7220 */ /* 0x000fe20000410000 */
[----:B------:R-:W-:Y:S01]  /*7a60*/  FMNMX.FTZ R192, R6, R5, !PT ;  /* 0x0000000506c07209 */ /* 0x000fe20007810000 */
[C---:B------:R-:W-:Y:S01]  /*7a70*/  FMUL.FTZ R142, R0.reuse, R142 ;  /* 0x0000008e008e7220 */ /* 0x040fe20000410000 */
[C---:B------:R-:W-:Y:S01]  /*7a80*/  FMUL.FTZ R147, R0.reuse, R147 ;  /* 0x0000009300937220 */ /* 0x040fe20000410000 */
[----:B------:R-:W2:Y:S01]  /*7a90*/  MUFU.TANH R173, R173 ;  /* 0x000000ad00ad7308 */ /* 0x000ea20000002400 */
[----:B0-----:R-:W-:Y:S01]  /*7aa0*/  FSEL R169, R169, -INF , P5 ;  /* 0xff800000a9a97808 */ /* 0x001fe20002800000 */
[C---:B------:R-:W-:Y:S01]  /*7ab0*/  FMUL.FTZ R150, R0.reuse, R150 ;  /* 0x0000009600967220 */ /* 0x040fe20000410000 */
[C---:B------:R-:W-:Y:S01]  /*7ac0*/  ISETP.GT.AND P5, PT, R121.reuse, 0x39, PT ;  /* 0x000000397900780c */ /* 0x040fe20003fa4270 */
[C---:B------:R-:W-:Y:S01]  /*7ad0*/  FMUL.FTZ R151, R0.reuse, R151 ;  /* 0x0000009700977220 */ /* 0x040fe20000410000 */
[C---:B------:R-:W-:Y:S01]  /*7ae0*/  FMUL.FTZ R122, R0.reuse, R122 ;  /* 0x0000007a007a7220 */ /* 0x040fe20000410000 */
[C---:B------:R-:W-:Y:S01]  /*7af0*/  FMUL.FTZ R123, R0.reuse, R123 ;  /* 0x0000007b007b7220 */ /* 0x040fe20000410000 */
[----:B------:R-:W-:Y:S01]  /*7b00*/  FMUL.FTZ R126, R0, R126 ;  /* 0x0000007e007e7220 */ /* 0x000fe20000410000 */
[----:B------:R-:W0:Y:S01]  /*7b10*/  MUFU.TANH R176, R176 ;  /* 0x000000b000b07308 */ /* 0x000e220000002400 */
[----:B-1----:R-:W-:Y:S01]  /*7b20*/  FSEL R172, R172, -INF , P6 ;  /* 0xff800000acac7808 */ /* 0x002fe20003000000 */
[----:B------:R-:W-:Y:S01]  /*7b30*/  IMAD.U32 R193, RZ, RZ, UR59 ;  /* 0x0000003bffc17e24 */ /* 0x000fe2000f8e00ff */
[----:B------:R-:W-:Y:S01]  /*7b40*/  ISETP.GT.AND P6, PT, R121, 0x40, PT ;  /* 0x000000407900780c */ /* 0x000fe20003fc4270 */
[C---:B------:R-:W-:Y:S01]  /*7b50*/  FMUL.FTZ R127, R0.reuse, R127 ;  /* 0x0000007f007f7220 */ /* 0x040fe20000410000 */
[C---:B------:R-:W-:Y:S01]  /*7b60*/  FMUL.FTZ R130, R0.reuse, R130 ;  /* 0x0000008200827220 */ /* 0x040fe20000410000 */
[C---:B------:R-:W-:Y:S01]  /*7b70*/  FMUL.FTZ R131, R0.reuse, R131 ;  /* 0x0000008300837220 */ /* 0x040fe20000410000 */
[C---:B------:R-:W-:Y:S01]  /*7b80*/  FMUL.FTZ R134, R0.reuse, R134 ;  /* 0x0000008600867220 */ /* 0x040fe20000410000 */
[----:B------:R-:W1:Y:S01]  /*7b90*/  MUFU.TANH R177, R177 ;  /* 0x000000b100b17308 */ /* 0x000e620000002400 */
[----:B--2---:R-:W-:Y:S01]  /*7ba0*/  FSEL R173, R173, -INF , P0 ;  /* 0xff800000adad7808 */ /* 0x004fe20000000000 */
[----:B------:R-:W-:Y:S01]  /*7bb0*/  FMUL.FTZ R135, R0, R135 ;  /* 0x0000008700877220 */ /* 0x000fe20000410000 */
[----:B------:R-:W-:Y:S01]  /*7bc0*/  ISETP.GT.AND P0, PT, R121, 0x41, PT ;  /* 0x000000417900780c */ /* 0x000fe20003f04270 */
[----:B------:R-:W-:-:S04]  /*7bd0*/  ULEA UR6, UR38, UR39, 0x3 ;  /* 0x0000002726067291 */ /* 0x000fc8000f8e183f */
[----:B------:R-:W2:Y:S01]  /*7be0*/  MUFU.TANH R180, R180 ;  /* 0x000000b400b47308 */ /* 0x000ea20000002400 */
[----:B0-----:R-:W-:Y:S01]  /*7bf0*/  FSEL R176, R176, -INF , P2 ;  /* 0xff800000b0b07808 */ /* 0x001fe20001000000 */
[----:B------:R-:W-:Y:S01]  /*7c00*/  UIADD3 UR6, UR6, 0x33440, URZ ;  /* 0x0003344006067890 */ /* 0x000fe2000fffe03f */
[----:B------:R-:W-:-:S03]  /*7c10*/  ISETP.GT.AND P2, PT, R121, 0x48, PT ;  /* 0x000000487900780c */ /* 0x000fc60003f44270 */
[----:B------:R-:W-:Y:S02]  /*7c20*/  UPRMT UR6, UR55, 0x654, UR6 ;  /* 0x0000065437067896 */ /* 0x000fe40008000006 */
[----:B------:R-:W0:Y:S01]  /*7c30*/  MUFU.TANH R181, R181 ;  /* 0x000000b500b57308 */ /* 0x000e220000002400 */
[----:B-1----:R-:W-:Y:S02]  /*7c40*/  FSEL R177, R177, -INF , P3 ;  /* 0xff800000b1b17808 */ /* 0x002fe40001800000 */
[----:B------:R-:W-:-:S04]  /*7c50*/  ISETP.GT.AND P3, PT, R121, 0x49, PT ;  /* 0x000000497900780c */ /* 0x000fc80003f64270 */
[----:B------:R-:W-:Y:S01]  /*7c60*/  SYNCS.ARRIVE.TRANS64.RED.A1T0 RZ, [UR6], RZ ;  /* 0x000000ffffff79a7 */ /* 0x000fe20008100406 */
[----:B------:R-:W1:Y:S01]  /*7c70*/  MUFU.TANH R152, R152 ;  /* 0x0000009800987308 */ /* 0x000e620000002400 */
[----:B--2---:R-:W-:Y:S02]  /*7c80*/  FSEL R180, R180, -INF , P4 ;  /* 0xff800000b4b47808 */ /* 0x004fe40002000000 */
[----:B------:R-:W-:-:S05]  /*7c90*/  ISETP.GT.AND P4, PT, R121, 0x50, PT ;  /* 0x000000507900780c */ /* 0x000fca0003f84270 */
[----:B------:R-:W2:Y:S01]  /*7ca0*/  MUFU.TANH R153, R153 ;  /* 0x0000009900997308 */ /* 0x000ea20000002400 */
[----:B0-----:R-:W-:Y:S02]  /*7cb0*/  FSEL R181, R181, -INF , P5 ;  /* 0xff800000b5b57808 */ /* 0x001fe40002800000 */
[----:B------:R-:W-:-:S05]  /*7cc0*/  ISETP.GT.AND P5, PT, R121, 0x51, PT ;  /* 0x000000517900780c */ /* 0x000fca0003fa4270 */
[----:B------:R-:W0:Y:S01]  /*7cd0*/  MUFU.TANH R156, R156 ;  /* 0x0000009c009c7308 */ /* 0x000e220000002400 */
[----:B-1----:R-:W-:Y:S02]  /*7ce0*/  FSEL R152, R152, -INF , P6 ;  /* 0xff80000098987808 */ /* 0x002fe40003000000 */
[----:B------:R-:W-:-:S05]  /*7cf0*/  ISETP.GT.AND P6, PT, R121, 0x58, PT ;  /* 0x000000587900780c */ /* 0x000fca0003fc4270 */
        /* <DEDUP_REMOVED lines=42> */
[----:B------:R0:W3:Y:S01]  /*7fa0*/  MUFU.TANH R183, R191 ;  /* 0x000000bf00b77308 */ /* 0x0000e20000002400 */
[----:B-1----:R-:W-:Y:S02]  /*7fb0*/  FSEL R149, R149, -INF , P3 ;  /* 0xff80000095957808 */ /* 0x002fe40001800000 */
[----:B------:R-:W-:-:S05]  /*7fc0*/  ISETP.GT.AND P3, PT, R121, 0x91, PT ;  /* 0x000000917900780c */ /* 0x000fca0003f64270 */
[----:B------:R-:W1:Y:S01]  /*7fd0*/  MUFU.TANH R124, R124 ;  /* 0x0000007c007c7308 */ /* 0x000e620000002400 */
[----:B0-----:R-:W-:Y:S02]  /*7fe0*/  FMNMX.FTZ R191, R7, R192, !PT ;  /* 0x000000c007bf7209 */ /* 0x001fe40007810000 */
[----:B--2---:R-:W-:Y:S02]  /*7ff0*/  FSEL R189, R189, -INF , P4 ;  /* 0xff800000bdbd7808 */ /* 0x004fe40002000000 */
[----:B------:R-:W-:Y:S02]  /*8000*/  FMNMX.FTZ R192, R10, R191, !PT ;  /* 0x000000bf0ac07209 */ /* 0x000fe40007810000 */
[----:B------:R-:W-:Y:S01]  /*8010*/  ISETP.GT.AND P4, PT, R121, 0x98, PT ;  /* 0x000000987900780c */ /* 0x000fe20003f84270 */
[----:B------:R-:W0:Y:S01]  /*8020*/  MUFU.TANH R125, R125 ;  /* 0x0000007d007d7308 */ /* 0x000e220000002400 */
[----:B---3--:R-:W-:Y:S02]  /*8030*/  FSEL R183, R183, -INF , P5 ;  /* 0xff800000b7b77808 */ /* 0x008fe40002800000 */
[----:B------:R-:W-:Y:S01]  /*8040*/  ISETP.GT.AND P5, PT, R121, 0x99, PT ;  /* 0x000000997900780c */ /* 0x000fe20003fa4270 */
[C---:B------:R-:W-:Y:S01]  /*8050*/  FMUL.FTZ R121, R0.reuse, R154 ;  /* 0x0000009a00797220 */ /* 0x040fe20000410000 */
[----:B------:R-:W-:Y:S01]  /*8060*/  FMUL.FTZ R154, R0, R155 ;  /* 0x0000009b009a7220 */ /* 0x000fe20000410000 */
[----:B------:R-:W-:-:S02]  /*8070*/  FMNMX.FTZ R155, R11, R192, !PT ;  /* 0x000000c00b9b7209 */ /* 0x000fc40007810000 */
[----:B------:R-:W2:Y:S01]  /*8080*/  MUFU.TANH R128, R128 ;  /* 0x0000008000807308 */ /* 0x000ea20000002400 */
[----:B-1----:R-:W-:Y:S02]  /*8090*/  FSEL R124, R124, -INF , P6 ;  /* 0xff8000007c7c7808 */ /* 0x002fe40003000000 */
[----:B------:R-:W-:Y:S01]  /*80a0*/  FMNMX.FTZ R192, R14, R155, !PT ;  /* 0x0000009b0ec07209 */ /* 0x000fe20007810000 */
[C---:B------:R-:W-:Y:S01]  /*80b0*/  FMUL.FTZ R155, R0.reuse, R158 ;  /* 0x0000009e009b7220 */ /* 0x040fe20000410000 */
[----:B------:R-:W-:Y:S02]  /*80c0*/  FMUL.FTZ R158, R0, R159 ;  /* 0x0000009f009e7220 */ /* 0x000fe40000410000 */
[----:B------:R-:W-:Y:S01]  /*80d0*/  FMNMX.FTZ R191, R15, R192, !PT ;  /* 0x000000c00fbf7209 */ /* 0x000fe20007810000 */
[----:B------:R-:W1:Y:S01]  /*80e0*/  MUFU.TANH R129, R129 ;  /* 0x0000008100817308 */ /* 0x000e620000002400 */
[----:B0-----:R-:W-:Y:S02]  /*80f0*/  FSEL R125, R125, -INF , P0 ;  /* 0xff8000007d7d7808 */ /* 0x001fe40000000000 */
[----:B------:R-:W-:-:S04]  /*8100*/  FMNMX.FTZ R192, R184, R191, !PT ;  /* 0x000000bfb8c07209 */ /* 0x000fc80007810000 */
[----:B------:R-:W-:Y:S01]  /*8110*/  FMNMX.FTZ R159, R185, R192, !PT ;  /* 0x000000c0b99f7209 */ /* 0x000fe20007810000 */
[----:B------:R-:W-:Y:S01]  /*8120*/  MUFU.TANH R8, R8 ;  /* 0x0000000800087308 */ /* 0x000fe20000002400 */
[----:B--2---:R-:W-:Y:S02]  /*8130*/  FSEL R128, R128, -INF , P2 ;  /* 0xff80000080807808 */ /* 0x004fe40001000000 */
[----:B------:R-:W-:Y:S01]  /*8140*/  FMNMX.FTZ R192, R168, R159, !PT ;  /* 0x0000009fa8c07209 */ /* 0x000fe20007810000 */
[C---:B------:R-:W-:Y:S01]  /*8150*/  FMUL.FTZ R159, R0.reuse, R162 ;  /* 0x000000a2009f7220 */ /* 0x040fe20000410000 */
[----:B------:R-:W-:Y:S02]  /*8160*/  FMUL.FTZ R162, R0, R163 ;  /* 0x000000a300a27220 */ /* 0x000fe40000410000 */
[----:B------:R-:W-:Y:S01]  /*8170*/  FMNMX.FTZ R191, R169, R192, !PT ;  /* 0x000000c0a9bf7209 */ /* 0x000fe20007810000 */
[----:B------:R-:W-:Y:S01]  /*8180*/  MUFU.TANH R9, R9 ;  /* 0x0000000900097308 */ /* 0x000fe20000002400 */
[----:B-1----:R-:W-:-:S02]  /*8190*/  FSEL R129, R129, -INF , P3 ;  /* 0xff80000081817808 */ /* 0x002fc40001800000 */
[----:B------:R-:W-:-:S04]  /*81a0*/  FMNMX.FTZ R192, R172, R191, !PT ;  /* 0x000000bfacc07209 */ /* 0x000fc80007810000 */
[----:B------:R-:W-:Y:S01]  /*81b0*/  FMNMX.FTZ R163, R173, R192, !PT ;  /* 0x000000c0ada37209 */ /* 0x000fe20007810000 */
[----:B------:R-:W-:Y:S03]  /*81c0*/  MUFU.TANH R12, R12 ;  /* 0x0000000c000c7308 */ /* 0x000fe60000002400 */
[----:B------:R-:W-:Y:S01]  /*81d0*/  FMNMX.FTZ R192, R176, R163, !PT ;  /* 0x000000a3b0c07209 */ /* 0x000fe20007810000 */
[C---:B------:R-:W-:Y:S01]  /*81e0*/  FMUL.FTZ R163, R0.reuse, R166 ;  /* 0x000000a600a37220 */ /* 0x040fe20000410000 */
[----:B------:R-:W-:Y:S02]  /*81f0*/  FMUL.FTZ R166, R0, R167 ;  /* 0x000000a700a67220 */ /* 0x000fe40000410000 */
[----:B------:R-:W-:Y:S01]  /*8200*/  FMNMX.FTZ R191, R177, R192, !PT ;  /* 0x000000c0b1bf7209 */ /* 0x000fe20007810000 */
[----:B------:R-:W-:Y:S03]  /*8210*/  MUFU.TANH R20, R20 ;  /* 0x0000001400147308 */ /* 0x000fe60000002400 */
[----:B------:R-:W-:Y:S01]  /*8220*/  FMNMX.FTZ R192, R180, R191, !PT ;  /* 0x000000bfb4c07209 */ /* 0x000fe20007810000 */
[----:B------:R-:W-:-:S03]  /*8230*/  FMUL.FTZ R191, R0, R133 ;  /* 0x0000008500bf7220 */ /* 0x000fc60000410000 */
[----:B------:R-:W-:Y:S01]  /*8240*/  FMNMX.FTZ R167, R181, R192, !PT ;  /* 0x000000c0b5a77209 */ /* 0x000fe20007810000 */
[----:B------:R-:W-:Y:S03]  /*8250*/  MUFU.TANH R21, R21 ;  /* 0x0000001500157308 */ /* 0x000fe60000002400 */
[----:B------:R-:W-:-:S04]  /*8260*/  FMNMX.FTZ R192, R152, R167, !PT ;  /* 0x000000a798c07209 */ /* 0x000fc80007810000 */
[----:B------:R-:W-:Y:S01]  /*8270*/  FMNMX.FTZ R167, R153, R192, !PT ;  /* 0x000000c099a77209 */ /* 0x000fe20007810000 */
[----:B------:R-:W0:Y:S03]  /*8280*/  MUFU.TANH R191, R191 ;  /* 0x000000bf00bf7308 */ /* 0x000e260000002400 */
[----:B------:R-:W-:-:S04]  /*8290*/  FMNMX.FTZ R192, R156, R167, !PT ;  /* 0x000000a79cc07209 */ /* 0x000fc80007810000 */
[----:B------:R-:W-:Y:S01]  /*82a0*/  FMNMX.FTZ R167, R157, R192, !PT ;  /* 0x000000c09da77209 */ /* 0x000fe20007810000 */
[----:B------:R-:W-:Y:S03]  /*82b0*/  MUFU.TANH R186, R186 ;  /* 0x000000ba00ba7308 */ /* 0x000fe60000002400 */
        /* <DEDUP_REMOVED lines=15> */
[----:B------:R-:W-:Y:S01]  /*83b0*/  FMNMX.FTZ R192, R148, R167, !PT ;  /* 0x000000a794c07209 */ /* 0x000fe20007810000 */
[C---:B------:R-:W-:Y:S01]  /*83c0*/  FMUL.FTZ R167, R0.reuse, R132 ;  /* 0x0000008400a77220 */ /* 0x040fe20000410000 */
[C---:B------:R-:W-:Y:S01]  /*83d0*/  FMUL.FTZ R132, R0.reuse, R143 ;  /* 0x0000008f00847220 */ /* 0x040fe20000410000 */
[----:B------:R-:W-:Y:S01]  /*83e0*/  FMUL.FTZ R143, R0, R146 ;  /* 0x00000092008f7220 */ /* 0x000fe20000410000 */
[----:B------:R-:W-:Y:S01]  /*83f0*/  FMNMX.FTZ R192, R149, R192, !PT ;  /* 0x000000c095c07209 */ /* 0x000fe20007810000 */
[----:B------:R-:W-:Y:S01]  /*8400*/  MUFU.TANH R179, R179 ;  /* 0x000000b300b37308 */ /* 0x000fe20000002400 */
[----:B0-----:R-:W-:-:S02]  /*8410*/  FSEL R146, R191, -INF , P5 ;  /* 0xff800000bf927808 */ /* 0x001fc40002800000 */
[----:B------:R-:W-:-:S04]  /*8420*/  FMNMX.FTZ R192, R189, R192, !PT ;  /* 0x000000c0bdc07209 */ /* 0x000fc80007810000 */
[----:B------:R-:W-:Y:S01]  /*8430*/  FMNMX.FTZ R133, R183, R192, !PT ;  /* 0x000000c0b7857209 */ /* 0x000fe20007810000 */
[----:B------:R-:W0:Y:S03]  /*8440*/  MUFU.TANH R167, R167 ;  /* 0x000000a700a77308 */ /* 0x000e260000002400 */
[----:B------:R-:W-:-:S04]  /*8450*/  FMNMX.FTZ R192, R124, R133, !PT ;  /* 0x000000857cc07209 */ /* 0x000fc80007810000 */
[----:B------:R-:W-:Y:S01]  /*8460*/  FMNMX.FTZ R133, R125, R192, !PT ;  /* 0x000000c07d857209 */ /* 0x000fe20007810000 */
[----:B------:R-:W1:Y:S03]  /*8470*/  MUFU.TANH R182, R182 ;  /* 0x000000b600b67308 */ /* 0x000e660000002400 */
[----:B------:R-:W-:-:S04]  /*8480*/  FMNMX.FTZ R192, R128, R133, !PT ;  /* 0x0000008580c07209 */ /* 0x000fc80007810000 */
[----:B------:R-:W-:Y:S01]  /*8490*/  FMNMX.FTZ R192, R129, R192, !PT ;  /* 0x000000c081c07209 */ /* 0x000fe20007810000 */
[----:B------:R-:W2:Y:S01]  /*84a0*/  MUFU.TANH R13, R13 ;  /* 0x0000000d000d7308 */ /* 0x000ea20000002400 */
[----:B0-----:R-:W-:-:S04]  /*84b0*/  FSEL R133, R167, -INF , P4 ;  /* 0xff800000a7857808 */ /* 0x001fc80002000000 */
[----:B------:R-:W-:-:S03]  /*84c0*/  FMNMX.FTZ R167, R133, R192, !PT ;  /* 0x000000c085a77209 */ /* 0x000fc60007810000 */
[----:B------:R-:W0:Y:S01]  /*84d0*/  MUFU.TANH R190, R190 ;  /* 0x000000be00be7308 */ /* 0x000e220000002400 */
[----:B------:R-:W-:-:S05]  /*84e0*/  FMNMX.FTZ R167, R146, R167, !PT ;  /* 0x000000a792a77209 */ /* 0x000fca0007810000 */
[----:B------:R-:W3:Y:S02]  /*84f0*/  SHFL.BFLY PT, R192, R167, 0x2, 0x1f ;  /* 0x0c401f00a7c07f89 */ /* 0x000ee400000e0000 */
[----:B------:R-:W4:Y:S08]  /*8500*/  MUFU.TANH R121, R121 ;  /* 0x0000007900797308 */ /* 0x000f300000002400 */
[----:B------:R-:W5:Y:S08]  /*8510*/  MUFU.TANH R154, R154 ;  /* 0x0000009a009a7308 */ /* 0x000f700000002400 */
[----:B------:R-:W5:Y:S01]  /*8520*/  MUFU.TANH R155, R155 ;  /* 0x0000009b009b7308 */ /* 0x000f620000002400 */
[----:B---3--:R-:W-:-:S02]  /*8530*/  FMNMX.FTZ R192, R167, R192, !PT ;  /* 0x000000c0a7c07209 */ /* 0x008fc40007810000 */
[----:B------:R-:W3:Y:S05]  /*8540*/  SHFL.IDX PT, R167, R144, 0x1, 0x1c1f ;  /* 0x003c1f0090a77f89 */ /* 0x000eea00000e0000 */
[----:B------:R-:W5:Y:S01]  /*8550*/  MUFU.TANH R158, R158 ;  /* 0x0000009e009e7308 */ /* 0x000f620000002400 */
[----:B------:R-:W1:Y:S07]  /*8560*/  SHFL.BFLY PT, R191, R192, 0x1, 0x1f ;  /* 0x0c201f00c0bf7f89 */ /* 0x000e6e00000e0000 */
[----:B------:R-:W5:Y:S08]  /*8570*/  MUFU.TANH R171, R171 ;  /* 0x000000ab00ab7308 */ /* 0x000f700000002400 */
[----:B------:R-:W5:Y:S01]  /*8580*/  MUFU.TANH R159, R159 ;  /* 0x0000009f009f7308 */ /* 0x000f620000002400 */
[----:B---3--:R-:W-:-:S07]  /*8590*/  IMAD.IADD R167, R120, 0x1, R167 ;  /* 0x0000000178a77824 */ /* 0x008fce00078e02a7 */
[----:B------:R-:W3:Y:S01]  /*85a0*/  MUFU.TANH R162, R162 ;  /* 0x000000a200a27308 */ /* 0x000ee20000002400 */
[----:B-1----:R-:W-:Y:S02]  /*85b0*/  FMNMX.FTZ R120, R192, R191, !PT ;  /* 0x000000bfc0787209 */ /* 0x002fe40007810000 */
[C---:B------:R-:W-:Y:S02]  /*85c0*/  ISETP.GT.AND P6, PT, R167.reuse, RZ, PT ;  /* 0x000000ffa700720c */ /* 0x040fe40003fc4270 */
[----:B------:R-:W-:-:S03]  /*85d0*/  ISETP.GT.AND P2, PT, R167, 0x1, PT ;  /* 0x00000001a700780c */ /* 0x000fc60003f44270 */
[----:B------:R-:W1:Y:S01]  /*85e0*/  MUFU.TANH R163, R163 ;  /* 0x000000a300a37308 */ /* 0x000e620000002400 */
[----:B------:R-:W-:Y:S02]  /*85f0*/  ISETP.GT.AND P3, PT, R167, 0x8, PT ;  /* 0x00000008a700780c */ /* 0x000fe40003f64270 */
[----:B------:R-:W-:Y:S01]  /*8600*/  FSEL R191, R8, -INF , P6 ;  /* 0xff80000008bf7808 */ /* 0x000fe20003000000 */
[----:B------:R-:W-:-:S01]  /*8610*/  FFMA.FTZ R8, R120, R193, -8 ;  /* 0xc100000078087423 */ /* 0x000fc200000100c1 */
[----:B------:R-:W-:Y:S02]  /*8620*/  FSEL R9, R9, -INF , P2 ;  /* 0xff80000009097808 */ /* 0x000fe40001000000 */
[----:B------:R-:W-:Y:S01]  /*8630*/  FSEL R12, R12, -INF , P3 ;  /* 0xff8000000c0c7808 */ /* 0x000fe20001800000 */
[----:B------:R-:W1:Y:S01]  /*8640*/  MUFU.TANH R166, R166 ;  /* 0x000000a600a67308 */ /* 0x000e620000002400 */
[C---:B------:R-:W-:Y:S02]  /*8650*/  ISETP.GT.AND P4, PT, R167.reuse, 0x10, PT ;  /* 0x00000010a700780c */ /* 0x040fe40003f84270 */
[----:B------:R-:W-:-:S02]  /*8660*/  ISETP.GT.AND P5, PT, R167, 0x11, PT ;  /* 0x00000011a700780c */ /* 0x000fc40003fa4270 */
[C---:B------:R-:W-:Y:S02]  /*8670*/  ISETP.GT.AND P6, PT, R167.reuse, 0x18, PT ;  /* 0x00000018a700780c */ /* 0x040fe40003fc4270 */
[C---:B------:R-:W-:Y:S01]  /*8680*/  ISETP.GT.AND P2, PT, R167.reuse, 0x19, PT ;  /* 0x00000019a700780c */ /* 0x040fe20003f44270 */
[----:B------:R-:W1:Y:S01]  /*8690*/  MUFU.TANH R138, R138 ;  /* 0x0000008a008a7308 */ /* 0x000e620000002400 */
[----:B------:R-:W-:Y:S02]  /*86a0*/  ISETP.GT.AND P3, PT, R167, 0x20, PT ;  /* 0x00000020a700780c */ /* 0x000fe40003f64270 */
[----:B------:R-:W-:Y:S02]  /*86b0*/  FSEL R20, R20, -INF , P4 ;  /* 0xff80000014147808 */ /* 0x000fe40002000000 */
[----:B------:R-:W-:Y:S02]  /*86c0*/  FSEL R21, R21, -INF , P5 ;  /* 0xff80000015157808 */ /* 0x000fe40002800000 */
[----:B------:R-:W-:Y:S01]  /*86d0*/  FSEL R186, R186, -INF , P6 ;  /* 0xff800000baba7808 */ /* 0x000fe20003000000 */
[----:B------:R-:W1:Y:S01]  /*86e0*/  MUFU.TANH R139, R139 ;  /* 0x0000008b008b7308 */ /* 0x000e620000002400 */
[----:B------:R-:W-:-:S02]  /*86f0*/  FSEL R187, R187, -INF , P2 ;  /* 0xff800000bbbb7808 */ /* 0x000fc40001000000 */
[----:B------:R-:W-:Y:S02]  /*8700*/  FSEL R170, R170, -INF , P3 ;  /* 0xff800000aaaa7808 */ /* 0x000fe40001800000 */
[C---:B------:R-:W-:Y:S02]  /*8710*/  ISETP.GT.AND P4, PT, R167.reuse, 0x28, PT ;  /* 0x00000028a700780c */ /* 0x040fe40003f84270 */
[C---:B------:R-:W-:Y:S01]  /*8720*/  ISETP.GT.AND P5, PT, R167.reuse, 0x29, PT ;  /* 0x00000029a700780c */ /* 0x040fe20003fa4270 */
[----:B------:R-:W1:Y:S01]  /*8730*/  MUFU.TANH R142, R142 ;  /* 0x0000008e008e7308 */ /* 0x000e620000002400 */
[C---:B------:R-:W-:Y:S02]  /*8740*/  ISETP.GT.AND P6, PT, R167.reuse, 0x30, PT ;  /* 0x00000030a700780c */ /* 0x040fe40003fc4270 */
[C---:B------:R-:W-:Y:S02]  /*8750*/  ISETP.GT.AND P2, PT, R167.reuse, 0x31, PT ;  /* 0x00000031a700780c */ /* 0x040fe40003f44270 */
[----:B------:R-:W-:-:S02]  /*8760*/  ISETP.GT.AND P3, PT, R167, 0x38, PT ;  /* 0x00000038a700780c */ /* 0x000fc40003f64270 */
[----:B------:R-:W-:Y:S01]  /*8770*/  ISETP.GT.AND P0, PT, R167, 0x9, PT ;  /* 0x00000009a700780c */ /* 0x000fe20003f04270 */
[----:B------:R-:W1:Y:S01]  /*8780*/  MUFU.TANH R132, R132 ;  /* 0x0000008400847308 */ /* 0x000e620000002400 */
[----:B------:R-:W-:Y:S02]  /*8790*/  FSEL R174, R174, -INF , P4 ;  /* 0xff800000aeae7808 */ /* 0x000fe40002000000 */
[----:B------:R-:W-:Y:S02]  /*87a0*/  FSEL R175, R175, -INF , P5 ;  /* 0xff800000afaf7808 */ /* 0x000fe40002800000 */
[----:B------:R-:W-:Y:S02]  /*87b0*/  FSEL R178, R178, -INF , P6 ;  /* 0xff800000b2b27808 */ /* 0x000fe40003000000 */
[----:B------:R-:W-:Y:S01]  /*87c0*/  FSEL R179, R179, -INF , P2 ;  /* 0xff800000b3b37808 */ /* 0x000fe20001000000 */
[----:B------:R-:W1:Y:S01]  /*87d0*/  MUFU.TANH R143, R143 ;  /* 0x0000008f008f7308 */ /* 0x000e620000002400 */
[----:B------:R-:W-:-:S02]  /*87e0*/  FSEL R182, R182, -INF , P3 ;  /* 0xff800000b6b67808 */ /* 0x000fc40001800000 */
[C---:B------:R-:W-:Y:S02]  /*87f0*/  ISETP.GT.AND P4, PT, R167.reuse, 0x39, PT ;  /* 0x00000039a700780c */ /* 0x040fe40003f84270 */
[C---:B------:R-:W-:Y:S02]  /*8800*/  ISETP.GT.AND P5, PT, R167.reuse, 0x40, PT ;  /* 0x00000040a700780c */ /* 0x040fe40003fa4270 */
[C---:B------:R-:W-:Y:S01]  /*8810*/  ISETP.GT.AND P6, PT, R167.reuse, 0x41, PT ;  /* 0x00000041a700780c */ /* 0x040fe20003fc4270 */
[----:B------:R-:W1:Y:S01]  /*8820*/  MUFU.TANH R147, R147 ;  /* 0x0000009300937308 */ /* 0x000e620000002400 */
[C---:B------:R-:W-:Y:S02]  /*8830*/  ISETP.GT.AND P2, PT, R167.reuse, 0x48, PT ;  /* 0x00000048a700780c */ /* 0x040fe40003f44270 */
[----:B------:R-:W-:Y:S02]  /*8840*/  ISETP.GT.AND P3, PT, R167, 0x49, PT ;  /* 0x00000049a700780c */ /* 0x000fe40003f64270 */
[----:B--2---:R-:W-:-:S02]  /*8850*/  FSEL R13, R13, -INF , P0 ;  /* 0xff8000000d0d7808 */ /* 0x004fc40000000000 */
[----:B------:R-:W-:Y:S01]  /*8860*/  ISETP.GT.AND P0, PT, R167, 0x21, PT ;  /* 0x00000021a700780c */ /* 0x000fe20003f04270 */
[----:B------:R-:W2:Y:S01]  /*8870*/  MUFU.TANH R150, R150 ;  /* 0x0000009600967308 */ /* 0x000ea20000002400 */
[----:B0-----:R-:W-:Y:S02]  /*8880*/  FSEL R190, R190, -INF , P4 ;  /* 0xff800000bebe7808 */ /* 0x001fe40002000000 */
[----:B----4-:R-:W-:Y:S02]  /*8890*/  FSEL R144, R121, -INF , P5 ;  /* 0xff80000079907808 */ /* 0x010fe40002800000 */
[----:B-----5:R-:W-:Y:S02]  /*88a0*/  FSEL R154, R154, -INF , P6 ;  /* 0xff8000009a9a7808 */ /* 0x020fe40003000000 */
[----:B------:R-:W-:Y:S01]  /*88b0*/  FSEL R155, R155, -INF , P2 ;  /* 0xff8000009b9b7808 */ /* 0x000fe20001000000 */
[----:B------:R-:W0:Y:S01]  /*88c0*/  MUFU.TANH R151, R151 ;  /* 0x0000009700977308 */ /* 0x000e220000002400 */
[----:B------:R-:W-:-:S02]  /*88d0*/  FSEL R158, R158, -INF , P3 ;  /* 0xff8000009e9e7808 */ /* 0x000fc40001800000 */
[C---:B------:R-:W-:Y:S02]  /*88e0*/  ISETP.GT.AND P4, PT, R167.reuse, 0x50, PT ;  /* 0x00000050a700780c */ /* 0x040fe40003f84270 */
[C---:B------:R-:W-:Y:S02]  /*88f0*/  ISETP.GT.AND P5, PT, R167.reuse, 0x51, PT ;  /* 0x00000051a700780c */ /* 0x040fe40003fa4270 */
[C---:B------:R-:W-:Y:S01]  /*8900*/  ISETP.GT.AND P6, PT, R167.reuse, 0x58, PT ;  /* 0x00000058a700780c */ /* 0x040fe20003fc4270 */
[----:B------:R-:W4:Y:S01]  /*8910*/  MUFU.TANH R122, R122 ;  /* 0x0000007a007a7308 */ /* 0x000f220000002400 */
[C---:B------:R-:W-:Y:S02]  /*8920*/  ISETP.GT.AND P2, PT, R167.reuse, 0x59, PT ;  /* 0x00000059a700780c */ /* 0x040fe40003f44270 */
[----:B------:R-:W-:Y:S02]  /*8930*/  ISETP.GT.AND P3, PT, R167, 0x60, PT ;  /* 0x00000060a700780c */ /* 0x000fe40003f64270 */
[----:B------:R-:W-:-:S02]  /*8940*/  FSEL R171, R171, -INF , P0 ;  /* 0xff800000abab7808 */ /* 0x000fc40000000000 */
[----:B------:R-:W-:Y:S01]  /*8950*/  FSETP.NEU.FTZ.AND P0, PT, R120, -INF , PT ;  /* 0xff8000007800780b */ /* 0x000fe20003f1d000 */
[----:B------:R-:W5:Y:S01]  /*8960*/  MUFU.TANH R123, R123 ;  /* 0x0000007b007b7308 */ /* 0x000f620000002400 */
[----:B------:R-:W-:Y:S02]  /*8970*/  FSEL R159, R159, -INF , P4 ;  /* 0xff8000009f9f7808 */ /* 0x000fe40002000000 */
[----:B---3--:R-:W-:Y:S02]  /*8980*/  FSEL R162, R162, -INF , P5 ;  /* 0xff800000a2a27808 */ /* 0x008fe40002800000 */
[----:B-1----:R-:W-:Y:S02]  /*8990*/  FSEL R163, R163, -INF , P6 ;  /* 0xff800000a3a37808 */ /* 0x002fe40003000000 */
[----:B------:R-:W-:Y:S01]  /*89a0*/  FSEL R166, R166, -INF , P2 ;  /* 0xff800000a6a67808 */ /* 0x000fe20001000000 */
[----:B------:R-:W1:Y:S01]  /*89b0*/  MUFU.TANH R126, R126 ;  /* 0x0000007e007e7308 */ /* 0x000e620000002400 */
[----:B------:R-:W-:-:S02]  /*89c0*/  FSEL R138, R138, -INF , P3 ;  /* 0xff8000008a8a7808 */ /* 0x000fc40001800000 */
[C---:B------:R-:W-:Y:S02]  /*89d0*/  ISETP.GT.AND P4, PT, R167.reuse, 0x61, PT ;  /* 0x00000061a700780c */ /* 0x040fe40003f84270 */
[C---:B------:R-:W-:Y:S02]  /*89e0*/  ISETP.GT.AND P5, PT, R167.reuse, 0x68, PT ;  /* 0x00000068a700780c */ /* 0x040fe40003fa4270 */
[C---:B------:R-:W-:Y:S01]  /*89f0*/  ISETP.GT.AND P6, PT, R167.reuse, 0x69, PT ;  /* 0x00000069a700780c */ /* 0x040fe20003fc4270 */
[----:B------:R-:W3:Y:S01]  /*8a00*/  MUFU.TANH R127, R127 ;  /* 0x0000007f007f7308 */ /* 0x000ee20000002400 */
[C---:B------:R-:W-:Y:S02]  /*8a10*/  ISETP.GT.AND P2, PT, R167.reuse, 0x70, PT ;  /* 0x00000070a700780c */ /* 0x040fe40003f44270 */
[----:B------:R-:W-:Y:S02]  /*8a20*/  ISETP.GT.AND P3, PT, R167, 0x71, PT ;  /* 0x00000071a700780c */ /* 0x000fe40003f64270 */
[----:B------:R-:W-:-:S02]  /*8a30*/  FSEL R8, R8, RZ, P0 ;  /* 0x000000ff08087208 */ /* 0x000fc40000000000 */
[----:B------:R-:W-:Y:S01]  /*8a40*/  FSEL R139, R139, -INF , P4 ;  /* 0xff8000008b8b7808 */ /* 0x000fe20002000000 */
[----:B------:R-:W-:Y:S01]  /*8a50*/  MUFU.TANH R130, R130 ;  /* 0x0000008200827308 */ /* 0x000fe20000002400 */
[----:B------:R-:W-:Y:S01]  /*8a60*/  FSEL R142, R142, -INF , P5 ;  /* 0xff8000008e8e7808 */ /* 0x000fe20002800000 */
[--C-:B------:R-:W-:Y:S01]  /*8a70*/  FFMA.FTZ R193, R184, UR59, -R8.reuse ;  /* 0x0000003bb8c17c23 */ /* 0x100fe20008010808 */
[----:B------:R-:W-:Y:S01]  /*8a80*/  FSEL R132, R132, -INF , P6 ;  /* 0xff80000084847808 */ /* 0x000fe20003000000 */
[--C-:B------:R-:W-:Y:S01]  /*8a90*/  FFMA.FTZ R192, R185, UR59, -R8.reuse ;  /* 0x0000003bb9c07c23 */ /* 0x100fe20008010808 */
[----:B------:R-:W-:Y:S01]  /*8aa0*/  FSEL R143, R143, -INF , P2 ;  /* 0xff8000008f8f7808 */ /* 0x000fe20001000000 */
[--C-:B------:R-:W-:Y:S01]  /*8ab0*/  FFMA.FTZ R6, R6, UR59, -R8.reuse ;  /* 0x0000003b06067c23 */ /* 0x100fe20008010808 */
[----:B------:R-:W-:Y:S01]  /*8ac0*/  FSEL R147, R147, -INF , P3 ;  /* 0xff80000093937808 */ /* 0x000fe20001800000 */
[----:B------:R-:W3:Y:S01]  /*8ad0*/  MUFU.TANH R131, R131 ;  /* 0x0000008300837308 */ /* 0x000ee20000002400 */
[----:B------:R-:W-:Y:S01]  /*8ae0*/  FMNMX.FTZ R194, R191, R4, !PT ;  /* 0x00000004bfc27209 */ /* 0x000fe20007810000 */
[--C-:B------:R-:W-:Y:S01]  /*8af0*/  FFMA.FTZ R7, R7, UR59, -R8.reuse ;  /* 0x0000003b07077c23 */ /* 0x100fe20008010808 */
[C---:B------:R-:W-:Y:S01]  /*8b00*/  ISETP.GT.AND P4, PT, R167.reuse, 0x78, PT ;  /* 0x00000078a700780c */ /* 0x040fe20003f84270 */
[--C-:B------:R-:W-:Y:S01]  /*8b10*/  FFMA.FTZ R10, R10, UR59, -R8.reuse ;  /* 0x0000003b0a0a7c23 */ /* 0x100fe20008010808 */
[----:B------:R-:W-:Y:S01]  /*8b20*/  ISETP.GT.AND P5, PT, R167, 0x79, PT ;  /* 0x00000079a700780c */ /* 0x000fe20003fa4270 */
[--C-:B------:R-:W-:Y:S01]  /*8b30*/  FFMA.FTZ R11, R11, UR59, -R8.reuse ;  /* 0x0000003b0b0b7c23 */ /* 0x100fe20008010808 */
[C---:B------:R-:W-:Y:S01]  /*8b40*/  ISETP.GT.AND P6, PT, R167.reuse, 0x80, PT ;  /* 0x00000080a700780c */ /* 0x040fe20003fc4270 */
[----:B------:R-:W3:Y:S01]  /*8b50*/  MUFU.TANH R134, R134 ;  /* 0x0000008600867308 */ /* 0x000ee20000002400 */
[C---:B------:R-:W-:Y:S01]  /*8b60*/  ISETP.GT.AND P2, PT, R167.reuse, 0x81, PT ;  /* 0x00000081a700780c */ /* 0x040fe20003f44270 */
[--C-:B------:R-:W-:Y:S01]  /*8b70*/  FFMA.FTZ R14, R14, UR59, -R8.reuse ;  /* 0x0000003b0e0e7c23 */ /* 0x100fe20008010808 */
[----:B------:R-:W-:Y:S01]  /*8b80*/  ISETP.GT.AND P3, PT, R167, 0x88, PT ;  /* 0x00000088a700780c */ /* 0x000fe20003f64270 */
[--C-:B------:R-:W-:Y:S01]  /*8b90*/  FFMA.FTZ R15, R15, UR59, -R8.reuse ;  /* 0x0000003b0f0f7c23 */ /* 0x100fe20008010808 */
[----:B------:R-:W-:Y:S01]  /*8ba0*/  FMNMX.FTZ R121, R9, R194, !PT ;  /* 0x000000c209797209 */ /* 0x000fe20007810000 */
[--C-:B------:R-:W-:Y:S01]  /*8bb0*/  FFMA.FTZ R152, R152, UR59, -R8.reuse ;  /* 0x0000003b98987c23 */ /* 0x100fe20008010808 */
[----:B--2---:R-:W-:Y:S01]  /*8bc0*/  FSEL R150, R150, -INF , P4 ;  /* 0xff80000096967808 */ /* 0x004fe20002000000 */
[----:B------:R-:W2:Y:S01]  /*8bd0*/  MUFU.TANH R135, R135 ;  /* 0x0000008700877308 */ /* 0x000ea20000002400 */
[----:B0-----:R-:W-:Y:S01]  /*8be0*/  FSEL R151, R151, -INF , P5 ;  /* 0xff80000097977808 */ /* 0x001fe20002800000 */
[--C-:B------:R-:W-:Y:S01]  /*8bf0*/  FFMA.FTZ R153, R153, UR59, -R8.reuse ;  /* 0x0000003b99997c23 */ /* 0x100fe20008010808 */
[----:B----4-:R-:W-:Y:S01]  /*8c00*/  FSEL R122, R122, -INF , P6 ;  /* 0xff8000007a7a7808 */ /* 0x010fe20003000000 */
[--C-:B------:R-:W-:Y:S01]  /*8c10*/  FFMA.FTZ R156, R156, UR59, -R8.reuse ;  /* 0x0000003b9c9c7c23 */ /* 0x100fe20008010808 */
[----:B-----5:R-:W-:Y:S01]  /*8c20*/  FSEL R184, R123, -INF , P2 ;  /* 0xff8000007bb87808 */ /* 0x020fe20001000000 */
[--C-:B------:R-:W-:Y:S01]  /*8c30*/  FFMA.FTZ R157, R157, UR59, -R8.reuse ;  /* 0x0000003b9d9d7c23 */ /* 0x100fe20008010808 */
[----:B-1----:R-:W-:Y:S01]  /*8c40*/  FSEL R126, R126, -INF , P3 ;  /* 0xff8000007e7e7808 */ /* 0x002fe20001800000 */
[--C-:B------:R-:W-:Y:S01]  /*8c50*/  FFMA.FTZ R160, R160, UR59, -R8.reuse ;  /* 0x0000003ba0a07c23 */ /* 0x100fe20008010808 */
[----:B------:R-:W-:Y:S01]  /*8c60*/  ISETP.GT.AND P4, PT, R167, 0x89, PT ;  /* 0x00000089a700780c */ /* 0x000fe20003f84270 */
[--C-:B------:R-:W-:Y:S01]  /*8c70*/  FFMA.FTZ R161, R161, UR59, -R8.reuse ;  /* 0x0000003ba1a17c23 */ /* 0x100fe20008010808 */
[C---:B------:R-:W-:Y:S01]  /*8c80*/  ISETP.GT.AND P5, PT, R167.reuse, 0x90, PT ;  /* 0x00000090a700780c */ /* 0x040fe20003fa4270 */
[--C-:B------:R-:W-:Y:S01]  /*8c90*/  FFMA.FTZ R164, R164, UR59, -R8.reuse ;  /* 0x0000003ba4a47c23 */ /* 0x100fe20008010808 */
[----:B------:R-:W-:Y:S01]  /*8ca0*/  ISETP.GT.AND P6, PT, R167, 0x91, PT ;  /* 0x00000091a700780c */ /* 0x000fe20003fc4270 */
[--C-:B------:R-:W-:Y:S01]  /*8cb0*/  FFMA.FTZ R165, R165, UR59, -R8.reuse ;  /* 0x0000003ba5a57c23 */ /* 0x100fe20008010808 */
[----:B------:R-:W-:Y:S01]  /*8cc0*/  ISETP.GT.AND P2, PT, R167, 0x98, PT ;  /* 0x00000098a700780c */ /* 0x000fe20003f44270 */
[--C-:B------:R-:W-:Y:S01]  /*8cd0*/  FFMA.FTZ R137, R137, UR59, -R8.reuse ;  /* 0x0000003b89897c23 */ /* 0x100fe20008010808 */
[----:B------:R-:W-:Y:S01]  /*8ce0*/  ISETP.GT.AND P3, PT, R167, 0x99, PT ;  /* 0x00000099a700780c */ /* 0x000fe20003f64270 */
[--C-:B------:R-:W-:Y:S01]  /*8cf0*/  FFMA.FTZ R167, R168, UR59, -R8.reuse ;  /* 0x0000003ba8a77c23 */ /* 0x100fe20008010808 */
[----:B------:R-:W-:Y:S01]  /*8d00*/  FMNMX.FTZ R168, R12, R121, !PT ;  /* 0x000000790ca87209 */ /* 0x000fe20007810000 */
[--C-:B------:R-:W-:Y:S01]  /*8d10*/  FFMA.FTZ R140, R140, UR59, -R8.reuse ;  /* 0x0000003b8c8c7c23 */ /* 0x100fe20008010808 */
[----:B---3--:R-:W-:Y:S01]  /*8d20*/  FSEL R127, R127, -INF , P4 ;  /* 0xff8000007f7f7808 */ /* 0x008fe20002000000 */
[--C-:B------:R-:W-:Y:S01]  /*8d30*/  FFMA.FTZ R141, R141, UR59, -R8.reuse ;  /* 0x0000003b8d8d7c23 */ /* 0x100fe20008010808 */
[----:B------:R-:W-:Y:S01]  /*8d40*/  FMNMX.FTZ R121, R13, R168, !PT ;  /* 0x000000a80d797209 */ /* 0x000fe20007810000 */
[--C-:B------:R-:W-:Y:S01]  /*8d50*/  FFMA.FTZ R168, R169, UR59, -R8.reuse ;  /* 0x0000003ba9a87c23 */ /* 0x100fe20008010808 */
[----:B------:R-:W-:-:S01]  /*8d60*/  FFMA.FTZ R169, R172, UR59, -R8 ;  /* 0x0000003baca97c23 */ /* 0x000fc20008010808 */
[----:B------:R-:W-:Y:S01]  /*8d70*/  FSEL R131, R131, -INF , P6 ;  /* 0xff80000083837808 */ /* 0x000fe20003000000 */
[----:B------:R-:W-:-:S01]  /*8d80*/  FFMA.FTZ R124, R124, UR59, -R8 ;  /* 0x0000003b7c7c7c23 */ /* 0x000fc20008010808 */
[----:B------:R-:W-:Y:S01]  /*8d90*/  FMNMX.FTZ R194, R20, R121, !PT ;  /* 0x0000007914c27209 */ /* 0x000fe20007810000 */
[----:B------:R-:W-:-:S01]  /*8da0*/  FFMA.FTZ R125, R125, UR59, -R8 ;  /* 0x0000003b7d7d7c23 */ /* 0x000fc20008010808 */
[----:B------:R-:W-:Y:S01]  /*8db0*/  FSEL R134, R134, -INF , P2 ;  /* 0xff80000086867808 */ /* 0x000fe20001000000 */
[----:B------:R-:W-:-:S01]  /*8dc0*/  FFMA.FTZ R128, R128, UR59, -R8 ;  /* 0x0000003b80807c23 */ /* 0x000fc20008010808 */
[----:B------:R-:W-:Y:S01]  /*8dd0*/  FMNMX.FTZ R121, R21, R194, !PT ;  /* 0x000000c215797209 */ /* 0x000fe20007810000 */
[----:B------:R-:W-:-:S01]  /*8de0*/  FFMA.FTZ R129, R129, UR59, -R8 ;  /* 0x0000003b81817c23 */ /* 0x000fc20008010808 */
[----:B--2---:R-:W-:Y:S01]  /*8df0*/  FSEL R135, R135, -INF , P3 ;  /* 0xff80000087877808 */ /* 0x004fe20001800000 */
[----:B------:R-:W-:-:S01]  /*8e00*/  FFMA.FTZ R133, R133, UR59, -R8 ;  /* 0x0000003b85857c23 */ /* 0x000fc20008010808 */
[----:B------:R-:W-:Y:S01]  /*8e10*/  FMNMX.FTZ R172, R186, R121, !PT ;  /* 0x00000079baac7209 */ /* 0x000fe20007810000 */
[----:B------:R-:W-:Y:S03]  /*8e20*/  MUFU.EX2 R6, R6 ;  /* 0x0000000600067308 */ /* 0x000fe60000000800 */
[----:B------:R-:W-:Y:S01]  /*8e30*/  FMNMX.FTZ R121, R187, R172, !PT ;  /* 0x000000acbb797209 */ /* 0x000fe20007810000 */
[--C-:B------:R-:W-:Y:S01]  /*8e40*/  FFMA.FTZ R172, R173, UR59, -R8.reuse ;  /* 0x0000003badac7c23 */ /* 0x100fe20008010808 */
[----:B------:R-:W-:-:S02]  /*8e50*/  FFMA.FTZ R173, R176, UR59, -R8 ;  /* 0x0000003bb0ad7c23 */ /* 0x000fc40008010808 */
        /* <DEDUP_REMOVED lines=10> */
[----:B------:R-:W-:Y:S01]  /*8f00*/  FFMA.FTZ R181, R136, UR59, -R8 ;  /* 0x0000003b88b57c23 */ /* 0x000fe20008010808 */
[----:B------:R-:W-:Y:S01]  /*8f10*/  FSEL R136, R130, -INF , P5 ;  /* 0xff80000082887808 */ /* 0x000fe20002800000 */
        /* <DEDUP_REMOVED lines=8> */
[--C-:B0-----:R-:W-:Y:S01]  /*8fa0*/  FFMA.FTZ R181, R188, UR59, -R8.reuse ;  /* 0x0000003bbcb57c23 */ /* 0x101fe20008010808 */
[----:B------:R-:W-:-:S01]  /*8fb0*/  FFMA.FTZ R188, R145, UR59, -R8 ;  /* 0x0000003b91bc7c23 */ /* 0x000fc20008010808 */
[--C-:B------:R-:W-:Y:S01]  /*8fc0*/  FFMA.FTZ R145, R148, UR59, -R8.reuse ;  /* 0x0000003b94917c23 */ /* 0x100fe20008010808 */
[----:B------:R-:W-:Y:S01]  /*8fd0*/  FMNMX.FTZ R121, R155, R194, !PT ;  /* 0x000000c29b797209 */ /* 0x000fe20007810000 */
[--C-:B------:R-:W-:Y:S01]  /*8fe0*/  FFMA.FTZ R148, R149, UR59, -R8.reuse ;  /* 0x0000003b95947c23 */ /* 0x100fe20008010808 */
        /* <DEDUP_REMOVED lines=37> */
[----:B0-----:R-:W-:Y:S01]  /*9240*/  FMNMX.FTZ R185, R194, R121, !PT ;  /* 0x00000079c2b97209 */ /* 0x001fe20007810000 */
[--C-:B------:R-:W-:Y:S01]  /*9250*/  FFMA.FTZ R194, R183, UR59, -R8.reuse ;  /* 0x0000003bb7c27c23 */ /* 0x100fe20008010808 */
[----:B------:R-:W-:-:S05]  /*9260*/  FFMA.FTZ R8, R146, UR59, -R8 ;  /* 0x0000003b92087c23 */ /* 0x000fca0008010808 */
        /* <DEDUP_REMOVED lines=22> */
[----:B------:R-:W-:Y:S01]  /*93d0*/  FSEL R190, R120, RZ, P0 ;  /* 0x000000ff78be7208 */ /* 0x000fe20000000000 */
[--C-:B------:R-:W-:Y:S01]  /*93e0*/  FFMA.FTZ R185, R191, UR59, -R183.reuse ;  /* 0x0000003bbfb97c23 */ /* 0x100fe200080108b7 */
[----:B------:R-:W-:Y:S01]  /*93f0*/  FSEL R155, R121, RZ, P2 ;  /* 0x000000ff799b7208 */ /* 0x000fe20001000000 */
[----:B------:R-:W-:Y:S01]  /*9400*/  MUFU.EX2 R146, R146 ;  /* 0x0000009200927308 */ /* 0x000fe20000000800 */
[----:B------:R-:W-:-:S01]  /*9410*/  FFMA.FTZ R159, R159, UR59, -R183 ;  /* 0x0000003b9f9f7c23 */ /* 0x000fc200080108b7 */
[----:B------:R-:W-:Y:S01]  /*9420*/  FADD.FTZ R190, -R190, R5 ;  /* 0x00000005bebe7221 */ /* 0x000fe20000010100 */
[----:B------:R-:W-:-:S01]  /*9430*/  FFMA.FTZ R5, R158, UR59, -R183 ;  /* 0x0000003b9e057c23 */ /* 0x000fc200080108b7 */
[----:B------:R-:W-:Y:S01]  /*9440*/  FADD.FTZ R4, -R155, R4 ;  /* 0x000000049b047221 */ /* 0x000fe20000010100 */
[----:B------:R-:W-:-:S01]  /*9450*/  FFMA.FTZ R158, R143, UR59, -R183 ;  /* 0x0000003b8f9e7c23 */ /* 0x000fc200080108b7 */
[----:B------:R-:W-:Y:S01]  /*9460*/  FMUL.FTZ R155, R190, UR59 ;  /* 0x0000003bbe9b7c20 */ /* 0x000fe20008410000 */
[----:B------:R-:W-:-:S01]  /*9470*/  FFMA.FTZ R170, R170, UR59, -R183 ;  /* 0x0000003baaaa7c23 */ /* 0x000fc200080108b7 */
[----:B------:R-:W-:Y:S01]  /*9480*/  FMUL.FTZ R4, R4, UR59 ;  /* 0x0000003b04047c20 */ /* 0x000fe20008410000 */
        /* <DEDUP_REMOVED lines=29> */
[----:B------:R-:W-:-:S03]  /*9660*/  FFMA.FTZ R135, R135, UR59, -R183 ;  /* 0x0000003b87877c23 */ /* 0x000fc600080108b7 */
[----:B------:R-:W0:Y:S01]  /*9670*/  MUFU.EX2 R12, R12 ;  /* 0x0000000c000c7308 */ /* 0x000e220000000800 */
[----:B-1----:R-:W-:-:S04]  /*9680*/  FFMA.FTZ R3, R4, R2, R185 ;  /* 0x0000000204037223 */ /* 0x002fc800000100b9 */
        /* <DEDUP_REMOVED lines=45> */
[----:B------:R-:W-:-:S06]  /*9960*/  FADD.FTZ R2, R152, R183 ;  /* 0x000000b798027221 */ /* 0x000fcc0000010000 */
[----:B------:R-:W1:Y:S08]  /*9970*/  MUFU.EX2 R154, R154 ;  /* 0x0000009a009a7308 */ /* 0x000e700000000800 */
[----:B------:R-:W3:Y:S08]  /*9980*/  MUFU.EX2 R5, R5 ;  /* 0x0000000500057308 */ /* 0x000ef00000000800 */
[----:B------:R2:W-:Y:S08]  /*9990*/  MUFU.EX2 R159, R132 ;  /* 0x00000084009f7308 */ /* 0x0005f00000000800 */
[----:B------:R-:W4:Y:S01]  /*99a0*/  MUFU.EX2 R162, R162 ;  /* 0x000000a200a27308 */ /* 0x000f220000000800 */
[----:B--2---:R-:W-:-:S01]  /*99b0*/  FADD.FTZ R132, R144, R3 ;  /* 0x0000000390847221 */ /* 0x004fc20000010000 */
[----:B------:R-:W-:-:S03]  /*99c0*/  FADD.FTZ R3, R153, R2 ;  /* 0x0000000299037221 */ /* 0x000fc60000010000 */
[----:B0-----:R-:W-:Y:S01]  /*99d0*/  FADD.FTZ R183, R189, R132 ;  /* 0x00000084bdb77221 */ /* 0x001fe20000010000 */
[----:B------:R-:W-:-:S02]  /*99e0*/  FADD.FTZ R2, R156, R3 ;  /* 0x000000039c027221 */ /* 0x000fc40000010000 */
[----:B------:R-:W0:Y:S01]  /*99f0*/  MUFU.EX2 R163, R163 ;  /* 0x000000a300a37308 */ /* 0x000e220000000800 */
[----:B-1----:R-:W-:-:S01]  /*9a00*/  FADD.FTZ R132, R154, R183 ;  /* 0x000000b79a847221 */ /* 0x002fc20000010000 */
[----:B------:R-:W-:-:S03]  /*9a10*/  FADD.FTZ R3, R157, R2 ;  /* 0x000000029d037221 */ /* 0x000fc60000010000 */
[----:B---3--:R-:W-:Y:S01]  /*9a20*/  FADD.FTZ R132, R5, R132 ;  /* 0x0000008405847221 */ /* 0x008fe20000010000 */
[----:B------:R-:W-:-:S02]  /*9a30*/  FADD.FTZ R2, R160, R3 ;  /* 0x00000003a0027221 */ /* 0x000fc40000010000 */
[----:B------:R-:W1:Y:S01]  /*9a40*/  MUFU.EX2 R166, R166 ;  /* 0x000000a600a67308 */ /* 0x000e620000000800 */
[----:B------:R-:W-:-:S01]  /*9a50*/  FADD.FTZ R3, R143, R132 ;  /* 0x000000848f037221 */ /* 0x000fc20000010000 */
[----:B------:R-:W-:-:S03]  /*9a60*/  FADD.FTZ R183, R161, R2 ;  /* 0x00000002a1b77221 */ /* 0x000fc60000010000 */
[----:B----4-:R-:W-:Y:S01]  /*9a70*/  FADD.FTZ R2, R162, R3 ;  /* 0x00000003a2027221 */ /* 0x010fe20000010000 */
[----:B------:R-:W-:-:S02]  /*9a80*/  FADD.FTZ R132, R164, R183 ;  /* 0x000000b7a4847221 */ /* 0x000fc40000010000 */
[----:B------:R-:W2:Y:S01]  /*9a90*/  MUFU.EX2 R138, R138 ;  /* 0x0000008a008a7308 */ /* 0x000ea20000000800 */
[----:B0-----:R-:W-:-:S01]  /*9aa0*/  FADD.FTZ R3, R163, R2 ;  /* 0x00000002a3037221 */ /* 0x001fc20000010000 */
[----:B------:R-:W-:-:S04]  /*9ab0*/  FADD.FTZ R191, R165, R132 ;  /* 0x00000084a5bf7221 */ /* 0x000fc80000010000 */
[----:B------:R-:W-:Y:S02]  /*9ac0*/  FADD.FTZ R2, R130, R191 ;  /* 0x000000bf82027221 */ /* 0x000fe40000010000 */
[----:B------:R-:W0:Y:S01]  /*9ad0*/  MUFU.EX2 R139, R139 ;  /* 0x0000008b008b7308 */ /* 0x000e220000000800 */
[----:B-1----:R-:W-:-:S07]  /*9ae0*/  FADD.FTZ R3, R166, R3 ;  /* 0x00000003a6037221 */ /* 0x002fce0000010000 */
        /* <DEDUP_REMOVED lines=60> */
.L_x_2510:
        /* <DEDUP_REMOVED lines=148> */
.L_x_2500:
[----:B------:R-:W-:-:S06]  /*a7f0*/  UISETP.GE.AND UP0, UPT, UR4, UR52, UPT ;  /* 0x000000340400728c */ /* 0x000fcc000bf06270 */
[----:B------:R-:W-:-:S13]  /*a800*/  PLOP3.LUT P0, PT, PT, PT, UP0, 0x80, 0x0 ;  /* 0x000000000000781c */ /* 0x000fda0003f0f008 */
[----:B------:R-:W-:Y:S05]  /*a810*/  @!P0 BRA `(.L_x_2512) ;  /* 0x0000003800388947 */ /* 0x000fea0003800000 */
[----:B------:R-:W-:Y:S01]  /*a820*/  IMAD.MOV.U32 R4, RZ, RZ, R121 ;  /* 0x000000ffff047224 */ /* 0x000fe200078e0079 */
[----:B------:R-:W-:Y:S01]  /*a830*/  UMOV UR7, UR44 ;  /* 0x0000002c00077c82 */ /* 0x000fe20008000000 */
[----:B------:R-:W-:Y:S01]  /*a840*/  IMAD.MOV.U32 R5, RZ, RZ, R120 ;  /* 0x000000ffff057224 */ /* 0x000fe200078e0078 */
[----:B------:R-:W-:Y:S01]  /*a850*/  UMOV UR5, UR38 ;  /* 0x0000002600057c82 */ /* 0x000fe20008000000 */
[----:B------:R-:W-:-:S05]  /*a860*/  ULDC UR45, c[0x0][0x988] ;  /* 0x00026200002d7ab9 */ /* 0x000fca0000000800 */
.L_x_2523:
        /* <DEDUP_REMOVED lines=9> */
.L_x_2514:
[----:B------:R-:W-:Y:S01]  /*a900*/  ULEA UR6, UR38, UR39, 0x3 ;  /* 0x0000002726067291 */ /* 0x000fe2000f8e183f */
[----:B------:R-:W-:-:S05]  /*a910*/  IMAD.U32 R6, RZ, RZ, UR44 ;  /* 0x0000002cff067e24 */ /* 0x000fca000f8e00ff */
[----:B------:R-:W-:-:S04]  /*a920*/  SHF.L.U32 R6, R6, 0x1f, RZ ;  /* 0x0000001f06067819 */ /* 0x000fc800000006ff */
[----:B------:R0:W1:Y:S01]  /*a930*/  SYNCS.PHASECHK.TRANS64.TRYWAIT P0, [UR6+0x33430], R6 ;  /* 0x03343006ff0075a7 */ /* 0x0000620008000146 */
[----:B------:R-:W-:Y:S05]  /*a940*/  @!P1 BRA `(.L_x_2515) ;  /* 0x0000000000049947 */ /* 0x000fea0003800000 */
[----:B------:R-:W-:Y:S01]  /*a950*/  BPT.TRAP 0x1 ;  /* 0x000000040000795c */ /* 0x000fe20000300000 */
.L_x_2515:
[----:B-1----:R-:W-:Y:S05]  /*a960*/  @P0 BRA `(.L_x_2513) ;  /* 0x0000000000080947 */ /* 0x002fea0003800000 */
[----:B------:R-:W1:Y:S02]  /*a970*/  SYNCS.PHASECHK.TRANS64.TRYWAIT P0, [UR6+0x33430], R6 ;  /* 0x03343006ff0075a7 */ /* 0x000e640008000146 */
[----:B-1----:R-:W-:Y:S05]  /*a980*/  @!P0 BRA `(.L_x_2516) ;  /* 0x0000010c00bc8947 */ /* 0x002fea0003800000 */
.L_x_2513:
[----:B-1----:R-:W1:Y:S01]  /*a990*/  S2R R7, SR_TID.X ;  /* 0x0000000000077919 */ /* 0x002e620000002100 */
[----:B------:R-:W-:Y:S01]  /*a9a0*/  UIMAD UR6, UR38, 0x780, UR47 ;  /* 0x00000780260678a4 */ /* 0x000fe2000f8e022f */
[----:B------:R-:W-:Y:S01]  /*a9b0*/  UMOV UR11, 0x80000020 ;  /* 0x80000020000b7882 */ /* 0x000fe20000000000 */
[----:B------:R-:W-:Y:S02]  /*a9c0*/  UMOV UR32, UR8 ;  /* 0x0000000800207c82 */ /* 0x000fe40008000000 */
[----:B------:R-:W-:Y:S01]  /*a9d0*/  UIADD3 UR34, UR6, 0x80, URZ ;  /* 0x0000008006227890 */ /* 0x000fe2000fffe03f */
[----:B------:R-:W-:Y:S02]  /*a9e0*/  UMOV UR33, UR9 ;  /* 0x0000000900217c82 */ /* 0x000fe40008000000 */
[----:B------:R-:W-:Y:S01]  /*a9f0*/  UMOV UR10, UR6 ;  /* 0x00000006000a7c82 */ /* 0x000fe20008000000 */
[----:B------:R-:W-:Y:S01]  /*aa00*/  UMOV UR35, 0x80000020 ;  /* 0x8000002000237882 */ /* 0x000fe20000000000 */
        /* <DEDUP_REMOVED lines=181> */
.L_x_2518:
[----:B------:R-:W-:Y:S01]  /*b560*/  ULEA UR6, UR5, UR39, 0x3 ;  /* 0x0000002705067291 */ /* 0x000fe2000f8e183f */
[----:B------:R-:W-:-:S05]  /*b570*/  IMAD.U32 R6, RZ, RZ, UR7 ;  /* 0x00000007ff067e24 */ /* 0x000fca000f8e00ff */
[----:B------:R-:W-:-:S04]  /*b580*/  SHF.L.U32 R6, R6, 0x1f, RZ ;  /* 0x0000001f06067819 */ /* 0x000fc800000006ff */
[----:B------:R0:W1:Y:S01]  /*b590*/  SYNCS.PHASECHK.TRANS64.TRYWAIT P0, [UR6+0x33450], R6 ;  /* 0x03345006ff0075a7 */ /* 0x0000620008000146 */
[----:B------:R-:W-:Y:S05]  /*b5a0*/  @!P1 BRA `(.L_x_2519) ;  /* 0x0000000000049947 */ /* 0x000fea0003800000 */
[----:B------:R-:W-:Y:S01]  /*b5b0*/  BPT.TRAP 0x1 ;  /* 0x000000040000795c */ /* 0x000fe20000300000 */
.L_x_2519:
[----:B-1----:R-:W-:Y:S05]  /*b5c0*/  @P0 BRA `(.L_x_2517) ;  /* 0x0000000000080947 */ /* 0x002fea0003800000 */
[----:B------:R-:W1:Y:S02]  /*b5d0*/  SYNCS.PHASECHK.TRANS64.TRYWAIT P0, [UR6+0x33450], R6 ;  /* 0x03345006ff0075a7 */ /* 0x000e640008000146 */
[----:B-1----:R-:W-:Y:S05]  /*b5e0*/  @!P0 BRA `(.L_x_2520) ;  /* 0x0000010000bc8947 */ /* 0x002fea0003800000 */
.L_x_2517:
        /* <DEDUP_REMOVED lines=36> */
.L_x_2521:
        /* <DEDUP_REMOVED lines=101> */
[----:B------:R-:W-:Y:S01]  /*be80*/  UMOV UR59, UR45 ;  /* 0x0000002d003b7c82 */ /* 0x000fe20008000000 */
[----:B------:R-:W0:Y:S01]  /*be90*/  MUFU.TANH R184, R184 ;  /* 0x000000b800b87308 */ /* 0x000e220000002400 */
[----:B-1----:R-:W-:Y:S01]  /*bea0*/  FMNMX.FTZ R189, R15, R190, !PT ;  /* 0x000000be0fbd7209 */ /* 0x002fe20007810000 */
[----:B------:R-:W-:-:S04]  /*beb0*/  ULEA UR6, UR38, UR39, 0x3 ;  /* 0x0000002726067291 */ /* 0x000fc8000f8e183f */
[----:B------:R-:W-:Y:S02]  /*bec0*/  UIADD3 UR6, UR6, 0x33440, URZ ;  /* 0x0003344006067890 */ /* 0x000fe4000fffe03f */
[----:B------:R-:W1:Y:S01]  /*bed0*/  MUFU.TANH R186, R186 ;  /* 0x000000ba00ba7308 */ /* 0x000e620000002400 */
[----:B--2---:R-:W-:Y:S01]  /*bee0*/  FMNMX.FTZ R191, R21, R120, !PT ;  /* 0x0000007815bf7209 */ /* 0x004fe20007810000 */
[----:B------:R-:W-:-:S06]  /*bef0*/  UPRMT UR6, UR55, 0x654, UR6 ;  /* 0x0000065437067896 */ /* 0x000fcc0008000006 */
[----:B------:R-:W2:Y:S01]  /*bf00*/  MUFU.TANH R185, R185 ;  /* 0x000000b900b97308 */ /* 0x000ea20000002400 */
[----:B0-----:R-:W-:Y:S01]  /*bf10*/  FMNMX.FTZ R120, R184, R189, !PT ;  /* 0x000000bdb8787209 */ /* 0x001fe20007810000 */
[----:B------:R-:W-:Y:S01]  /*bf20*/  FMUL.FTZ R189, R0, R121 ;  /* 0x0000007900bd7220 */ /* 0x000fe20000410000 */
[----:B------:R-:W-:Y:S05]  /*bf30*/  SYNCS.ARRIVE.TRANS64.RED.A1T0 RZ, [UR6], RZ ;  /* 0x000000ffffff79a7 */ /* 0x000fea0008100406 */
        /* <DEDUP_REMOVED lines=134> */
[----:B0-----:R-:W-:Y:S01]  /*c7a0*/  FMNMX.FTZ R192, R191, R120, !PT ;  /* 0x00000078bfc07209 */ /* 0x001fe20007810000 */
[----:B------:R-:W-:Y:S01]  /*c7b0*/  IMAD.U32 R191, RZ, RZ, UR59 ;  /* 0x0000003bffbf7e24 */ /* 0x000fe2000f8e00ff */
[----:B-1----:R-:W-:-:S03]  /*c7c0*/  FMNMX.FTZ R193, R190, R121, !PT ;  /* 0x00000079bec17209 */ /* 0x002fc60007810000 */
        /* <DEDUP_REMOVED lines=50> */
[----:B------:R-:W-:-:S02]  /*caf0*/  FFMA.FTZ R189, R121, R190, -8 ;  /* 0xc100000079bd7423 */ /* 0x000fc400000100be */
[----:B------:R-:W-:Y:S02]  /*cb00*/  FMUL.FTZ R5, R5, UR59 ;  /* 0x0000003b05057c20 */ /* 0x000fe40008410000 */
        /* <DEDUP_REMOVED lines=47> */
[----:B------:R-:W-:-:S04]  /*ce00*/  FFMA.FTZ R135, R135, UR59, -R189 ;  /* 0x0000003b87877c23 */ /* 0x000fc800080108bd */
[----:B------:R-:W3:Y:S08]  /*ce10*/  MUFU.EX2 R8, R8 ;  /* 0x0000000800087308 */ /* 0x000ef00000000800 */
[----:B------:R-:W4:Y:S08]  /*ce20*/  MUFU.EX2 R10, R10 ;  /* 0x0000000a000a7308 */ /* 0x000f300000000800 */
[----:B------:R-:W5:Y:S08]  /*ce30*/  MUFU.EX2 R13, R13 ;  /* 0x0000000d000d7308 */ /* 0x000f700000000800 */
[----:B------:R-:W5:Y:S08]  /*ce40*/  MUFU.EX2 R11, R11 ;  /* 0x0000000b000b7308 */ /* 0x000f700000000800 */
[----:B------:R-:W5:Y:S08]  /*ce50*/  MUFU.EX2 R12, R12 ;  /* 0x0000000c000c7308 */ /* 0x000f700000000800 */
[----:B------:R-:W5:Y:S08]  /*ce60*/  MUFU.EX2 R14, R14 ;  /* 0x0000000e000e7308 */ /* 0x000f700000000800 */
[----:B------:R0:W-:Y:S08]  /*ce70*/  MUFU.EX2 R146, R186 ;  /* 0x000000ba00927308 */ /* 0x0001f00000000800 */
[----:B------:R-:W5:Y:S01]  /*ce80*/  MUFU.EX2 R21, R21 ;  /* 0x0000001500157308 */ /* 0x000f620000000800 */
[----:B0-----:R-:W-:-:S01]  /*ce90*/  FADD.FTZ R186, R6, R3 ;  /* 0x0000000306ba7221 */ /* 0x001fc20000010000 */
[----:B--2---:R-:W-:-:S03]  /*cea0*/  FADD.FTZ R3, R9, R2 ;  /* 0x0000000209037221 */ /* 0x004fc60000010000 */
[----:B-1----:R-:W-:Y:S01]  /*ceb0*/  FADD.FTZ R189, R7, R186 ;  /* 0x000000ba07bd7221 */ /* 0x002fe20000010000 */
[----:B---3--:R-:W-:-:S02]  /*cec0*/  FADD.FTZ R2, R8, R3 ;  /* 0x0000000308027221 */ /* 0x008fc40000010000 */
[----:B------:R-:W0:Y:S01]  /*ced0*/  MUFU.EX2 R15, R15 ;  /* 0x0000000f000f7308 */ /* 0x000e220000000800 */
[----:B----4-:R-:W-:-:S01]  /*cee0*/  FADD.FTZ R186, R10, R189 ;  /* 0x000000bd0aba7221 */ /* 0x010fc20000010000 */
[----:B-----5:R-:W-:-:S03]  /*cef0*/  FADD.FTZ R3, R13, R2 ;  /* 0x000000020d037221 */ /* 0x020fc60000010000 */
[----:B------:R-:W-:Y:S01]  /*cf00*/  FADD.FTZ R189, R11, R186 ;  /* 0x000000ba0bbd7221 */ /* 0x000fe20000010000 */
[----:B------:R-:W-:-:S02]  /*cf10*/  FADD.FTZ R2, R12, R3 ;  /* 0x000000030c027221 */ /* 0x000fc40000010000 */
[----:B------:R-:W1:Y:S01]  /*cf20*/  MUFU.EX2 R20, R20 ;  /* 0x0000001400147308 */ /* 0x000e620000000800 */
[----:B------:R-:W-:-:S01]  /*cf30*/  FADD.FTZ R186, R14, R189 ;  /* 0x000000bd0eba7221 */ /* 0x000fc20000010000 */
        /* <DEDUP_REMOVED lines=136> */
.L_x_2522:
        /* <DEDUP_REMOVED lines=148> */
.L_x_2512:
[----:B------:R-:W-:Y:S06]  /*e100*/  BAR.ARV 0x8, 0x180 ;  /* 0x0206000000007b1d */ /* 0x000fec0000002000 */
[----:B------:R-:W-:Y:S05]  /*e110*/  @!P1 BRA `(.L_x_2524) ;  /* 0x0000000000049947 */ /* 0x000fea0003800000 */
[----:B------:R-:W-:Y:S01]  /*e120*/  BPT.TRAP 0x1 ;  /* 0x000000040000795c */ /* 0x000fe20000300000 */
.L_x_2524:
[----:B------:R-:W-:Y:S01]  /*e130*/  ULEA UR5, UR38, UR39, 0x3 ;  /* 0x0000002726057291 */ /* 0x000fe2000f8e183f */
[----:B------:R-:W-:-:S05]  /*e140*/  IMAD.U32 R0, RZ, RZ, UR44 ;  /* 0x0000002cff007e24 */ /* 0x000fca000f8e00ff */
[----:B------:R-:W-:-:S04]  /*e150*/  SHF.L.U32 R0, R0, 0x1f, RZ ;  /* 0x0000001f00007819 */ /* 0x000fc800000006ff */
[----:B------:R0:W1:Y:S01]  /*e160*/  SYNCS.PHASECHK.TRANS64.TRYWAIT P0, [UR5+0x33450], R0 ;  /* 0x03345000ff0075a7 */ /* 0x0000620008000145 */
[----:B------:R-:W-:Y:S05]  /*e170*/  @!P1 BRA `(.L_x_2525) ;  /* 0x0000000000049947 */ /* 0x000fea0003800000 */
[----:B------:R-:W-:Y:S01]  /*e180*/  BPT.TRAP 0x1 ;  /* 0x000000040000795c */ /* 0x000fe20000300000 */
.L_x_2525:
[----:B-1----:R-:W-:Y:S05]  /*e190*/  @P0 BRA `(.L_x_2526) ;  /* 0x0000000000080947 */ /* 0x002fea0003800000 */
[----:B------:R-:W1:Y:S02]  /*e1a0*/  SYNCS.PHASECHK.TRANS64.TRYWAIT P0, [UR5+0x33450], R0 ;  /* 0x03345000ff0075a7 */ /* 0x000e640008000145 */
[----:B-1----:R-:W-:Y:S05]  /*e1b0*/  @!P0 BRA `(.L_x_2527) ;  /* 0x000000d400e08947 */ /* 0x002fea0003800000 */
.L_x_2526:
        /* <DEDUP_REMOVED lines=19> */
[----:B------:R-:W-:Y:S02]  /*e2f0*/  ULDC.64 UR6, c[0x0][0x9a0] ;  /* 0x0002680000067ab9 */ /* 0x000fe40000000a00 */
[----:B------:R-:W-:-:S04]  /*e300*/  ISETP.NE.U32.AND P0, PT, RZ, UR6, PT ;  /* 0x00000006ff007c0c */ /* 0x000fc8000bf05070 */
[----:B------:R-:W-:-:S13]  /*e310*/  ISETP.NE.AND.EX P0, PT, RZ, UR7, PT, P0 ;  /* 0x00000007ff007c0c */ /* 0x000fda000bf05300 */
[----:B------:R-:W0:Y:S08]  /*e320*/  @P0 LDC.64 R6, c[0x0][0x9c8] ;  /* 0x00027200ff060b82 */ /* 0x000e300000000a00 */
[----:B------:R-:W2:Y:S01]  /*e330*/  @P0 LDC.64 R8, c[0x0][0x9d0] ;  /* 0x00027400ff080b82 */ /* 0x000ea20000000a00 */
[C---:B01----:R-:W-:Y:S02]  /*e340*/  @P0 IMAD R0, R6.reuse, UR57, RZ ;  /* 0x0000003906000c24 */ /* 0x043fe4000f8e02ff */
[----:B------:R-:W-:-:S04]  /*e350*/  @P0 IMAD.WIDE.U32 R4, R6, UR53, RZ ;  /* 0x0000003506040c25 */ /* 0x000fc8000f8e00ff */
[----:B------:R-:W-:-:S04]  /*e360*/  @P0 IMAD R7, R7, UR53, R0 ;  /* 0x0000003507070c24 */ /* 0x000fc8000f8e0200 */
[----:B------:R-:W-:Y:S02]  /*e370*/  @P0 IMAD.IADD R5, R5, 0x1, R7 ;  /* 0x0000000105050824 */ /* 0x000fe400078e0207 */
[----:B--2---:R-:W-:-:S04]  /*e380*/  @P0 IMAD.WIDE.U32 R4, R8, UR54, R4 ;  /* 0x0000003608040c25 */ /* 0x004fc8000f8e0004 */
[----:B------:R-:W-:Y:S01]  /*e390*/  @P0 IMAD R5, R9, UR54, R5 ;  /* 0x0000003609050c24 */ /* 0x000fe2000f8e0205 */
[----:B------:R-:W-:-:S04]  /*e3a0*/  @P0 LEA R6, P2, R4, UR6, 0x2 ;  /* 0x0000000604060c11 */ /* 0x000fc8000f8410ff */
[----:B------:R-:W-:Y:S01]  /*e3b0*/  @P0 LEA.HI.X R7, R4, UR7, R5, 0x2, P2 ;  /* 0x0000000704070c11 */ /* 0x000fe200090f1405 */
[----:B------:R-:W-:-:S06]  /*e3c0*/  IMAD.MOV.U32 R4, RZ, RZ, 0x3f800000 ;  /* 0x3f800000ff047424 */ /* 0x000fcc00078e00ff */
[----:B------:R0:W2:Y:S01]  /*e3d0*/  @P0 LDG.E R4, desc[UR36][R6.64] ;  /* 0x0000002406040981 */ /* 0x0000a2000c1e1900 */
[----:B------:R-:W-:Y:S01]  /*e3e0*/  UIADD3 UR6, UR4, 0x480, URZ ;  /* 0x0000048004067890 */ /* 0x000fe2000fffe03f */
[----:B------:R-:W-:Y:S01]  /*e3f0*/  UMOV UR7, 0xc0000010 ;  /* 0xc000001000077882 */ /* 0x000fe20000000000 */
[----:B------:R-:W-:Y:S02]  /*e400*/  WARPGROUP.DEPBAR.LE gsb0, 0x0 ;  /* 0x00008000000079c5 */ /* 0x000fe40000010000 */
[----:B------:R-:W-:-:S06]  /*e410*/  WARPGROUP.ARRIVE ;  /* 0x00000000000079c5 */ /* 0x000fcc0000000000 */
[----:B------:R-:W-:Y:S01]  /*e420*/  QGMMA.64x192x32.F32.E4M3.E4M3 R24, R204, gdesc[UR4], R24, gsb0 ;  /* 0x02e00004cc187df3 */ /* 0x000fe20008000818 */
[----:B------:R-:W-:Y:S01]  /*e430*/  UIADD3 UR6, UR4, 0x600, URZ ;  /* 0x0000060004067890 */ /* 0x000fe2000fffe03f */
[----:B------:R-:W-:Y:S01]  /*e440*/  UMOV UR7, 0xc0000010 ;  /* 0xc000001000077882 */ /* 0x000fe20000000000 */
[----:B------:R-:W1:Y:S04]  /*e450*/  SHFL.BFLY PT, R0, R3, 0x2, 0x1f ;  /* 0x0c401f0003007f89 */ /* 0x000e6800000e0000 */
[----:B------:R-:W3:Y:S01]  /*e460*/  SHFL.BFLY PT, R9, R2, 0x2, 0x1f ;  /* 0x0c401f0002097f89 */ /* 0x000ee200000e0000 */
[----:B-1----:R-:W-:-:S01]  /*e470*/  FADD.FTZ R0, R0, R3 ;  /* 0x0000000300007221 */ /* 0x002fc20000010000 */
[----:B---3--:R-:W-:-:S04]  /*e480*/  FADD.FTZ R9, R9, R2 ;  /* 0x0000000209097221 */ /* 0x008fc80000010000 */
[----:B------:R-:W1:Y:S04]  /*e490*/  SHFL.BFLY PT, R5, R0, 0x1, 0x1f ;  /* 0x0c201f0000057f89 */ /* 0x000e6800000e0000 */
[----:B0-----:R-:W0:Y:S01]  /*e4a0*/  SHFL.BFLY PT, R6, R9, 0x1, 0x1f ;  /* 0x0c201f0009067f89 */ /* 0x001e2200000e0000 */
[----:B------:R-:W-:Y:S02]  /*e4b0*/  IMAD.MOV.U32 R3, RZ, RZ, RZ ;  /* 0x000000ffff037224 */ /* 0x000fe400078e00ff */
[----:B-1----:R-:W-:Y:S01]  /*e4c0*/  FADD.FTZ R5, R0, R5 ;  /* 0x0000000500057221 */ /* 0x002fe20000010000 */
[----:B0-----:R-:W-:-:S04]  /*e4d0*/  FADD.FTZ R10, R9, R6 ;  /* 0x00000006090a7221 */ /* 0x001fc80000010000 */
        /* <DEDUP_REMOVED lines=29> */
.L_x_2528:
        /* <DEDUP_REMOVED lines=44> */
[----:B------:R-:W-:Y:S01]  /*e970*/  SYNCS.ARRIVE.TRANS64.RED.A1T0 RZ, [UR4], RZ ;  /* 0x000000ffffff79a7 */ /* 0x000fe20008100404 */
        /* <DEDUP_REMOVED lines=54> */
[----:B------:R-:W-:Y:S01]  /*ece0*/  FMUL.FTZ R118, R118, R135 ;  /* 0x0000008776767220 */ /* 0x000fe20000410000 */
[----:B------:R-:W-:Y:S01]  /*ecf0*/  FMUL.FTZ R127, R113, R127 ;  /* 0x0000007f717f7220 */ /* 0x000fe20000410000 */
[----:B------:R-:W-:Y:S01]  /*ed00*/  PLOP3.LUT P0, PT, PT, PT, PT, 0x8, 0x0 ;  /* 0x000000000000781c */ /* 0x000fe20003f0e170 */
[----:B------:R-:W-:Y:S01]  /*ed10*/  FMUL.FTZ R135, R115, R135 ;  /* 0x0000008773877220 */ /* 0x000fe20000410000 */
[----:B------:R-:W-:-:S02]  /*ed20*/  UIADD3 UR60, UR60, 0x1, URZ ;  /* 0x000000013c3c7890 */ /* 0x000fc4000fffe03f */
[----:B------:R-:W-:Y:S02]  /*ed30*/  USEL UR38, UR38, URZ, UP0 ;  /* 0x0000003f26267287 */ /* 0x000fe40008000000 */
[----:B------:R-:W-:-:S12]  /*ed40*/  ULOP3.LUT UR44, UR44, UR4, URZ, 0x3c, !UPT ;  /* 0x000000042c2c7292 */ /* 0x000fd8000f8e3c3f */
.L_x_2492:
        /* <DEDUP_REMOVED lines=27> */
[----:B------:R-:W-:Y:S01]  /*ef00*/  IMAD.MOV.U32 R12, RZ, RZ, 0x2 ;  /* 0x00000002ff0c7424 */ /* 0x000fe200078e00ff */
[----:B------:R-:W-:Y:S01]  /*ef10*/  UMOV UR10, UR8 ;  /* 0x00000008000a7c82 */ /* 0x000fe20008000000 */
[----:B-1----:R-:W-:Y:S01]  /*ef20*/  UMOV UR11, UR4 ;  /* 0x00000004000b7c82 */ /* 0x002fe20008000000 */
[----:B------:R-:W-:Y:S01]  /*ef30*/  UIMAD.WIDE UR12, UR53, 0x4, UR12 ;  /* 0x00000004350c78a5 */ /* 0x000fe2000f8e020c */
        /* <DEDUP_REMOVED lines=96> */
[----:B--2---:R-:W-:Y:S01]  /*f540*/  LOP3.LUT R92, R24, 0x2, RZ, 0x3c, !PT ;  /* 0x00000002185c7812 */ /* 0x004fe200078e3cff */
[----:B------:R-:W-:Y:S04]  /*f550*/  SHFL.IDX PT, R130, R81, R24, 0x1c1f ;  /* 0x001c1f1851827589 */ /* 0x000fe800000e0000 */
[----:B------:R-:W-:Y:S04]  /*f560*/  SHFL.IDX PT, R98, R95, R24, 0x1c1f ;  /* 0x001c1f185f627589 */ /* 0x000fe800000e0000 */
[----:B------:R-:W-:Y:S01]  /*f570*/  SHFL.IDX PT, R183, R183, R24, 0x1c1f ;  /* 0x001c1f18b7b77589 */ /* 0x000fe200000e0000 */
[----:B---3--:R-:W-:-:S03]  /*f580*/  IMAD.WIDE R12, R10, R12, UR10 ;  /* 0x0000000a0a0c7e25 */ /* 0x008fc6000f8e020c */
[----:B------:R-:W0:Y:S01]  /*f590*/  SHFL.IDX PT, R118, R118, R92, 0x1c1f ;  /* 0x001c1f5c76767589 */ /* 0x000e2200000e0000 */
[C---:B------:R-:W-:Y:S02]  /*f5a0*/  LOP3.LUT R3, R12.reuse, 0x380, RZ, 0xc0, !PT ;  /* 0x000003800c037812 */ /* 0x040fe400078ec0ff */
[C---:B------:R-:W-:Y:S01]  /*f5b0*/  IADD3 R191, P3, R12.reuse, 0x8040, RZ ;  /* 0x000080400cbf7810 */ /* 0x040fe20007f7e0ff */
[----:B------:R-:W-:Y:S01]  /*f5c0*/  SHFL.IDX PT, R87, R87, R24, 0x1c1f ;  /* 0x001c1f1857577589 */ /* 0x000fe200000e0000 */
[C---:B------:R-:W-:Y:S02]  /*f5d0*/  IADD3 R193, P4, R12.reuse, 0x8060, RZ ;  /* 0x000080600cc17810 */ /* 0x040fe40007f9e0ff */
        /* <DEDUP_REMOVED lines=12> */
[----:B------:R-:W-:-:S02]  /*f6a0*/  IADD3 R37, P1, R12, 0x4040, RZ ;  /* 0x000040400c257810 */ /* 0x000fc40007f3e0ff */
[C---:B------:R-:W-:Y:S01]  /*f6b0*/  IADD3 R6, P4, R12.reuse, 0x4020, RZ ;  /* 0x000040200c067810 */ /* 0x040fe20007f9e0ff */
[----:B------:R-:W-:Y:S01]  /*f6c0*/  SHFL.IDX PT, R95, R26, R92, 0x1c1f ;  /* 0x001c1f5c1a5f7589 */ /* 0x000fe200000e0000 */
        /* <DEDUP_REMOVED lines=14> */
[----:B------:R-:W-:-:S02]  /*f7b0*/  LOP3.LUT R134, R14, R191, RZ, 0x3c, !PT ;  /* 0x000000bf0e867212 */ /* 0x000fc400078e3cff */
[----:B------:R-:W-:Y:S01]  /*f7c0*/  LOP3.LUT R14, R3, R10, RZ, 0x3c, !PT ;  /* 0x0000000a030e7212 */ /* 0x000fe200078e3cff */
[----:B------:R-:W-:Y:S01]  /*f7d0*/  SHFL.IDX PT, R126, R51, R92, 0x1c1f ;  /* 0x001c1f5c337e7589 */ /* 0x000fe200000e0000 */
[----:B------:R-:W-:Y:S02]  /*f7e0*/  LOP3.LUT R8, R37, 0x380, RZ, 0xc0, !PT ;  /* 0x0000038025087812 */ /* 0x000fe400078ec0ff */
[----:B------:R-:W-:Y:S01]  /*f7f0*/  LOP3.LUT R3, R6, 0x380, RZ, 0xc0, !PT ;  /* 0x0000038006037812 */ /* 0x000fe200078ec0ff */
[----:B------:R-:W-:Y:S01]  /*f800*/  SHFL.IDX PT, R54, R54, R92, 0x1c1f ;  /* 0x001c1f5c36367589 */ /* 0x000fe200000e0000 */
[----:B------:R-:W-:Y:S02]  /*f810*/  LOP3.LUT R50, R189, 0x380, RZ, 0xc0, !PT ;  /* 0x00000380bd327812 */ /* 0x000fe400078ec0ff */
[----:B------:R-:W-:Y:S01]  /*f820*/  SHF.R.U64 R8, R8, 0x3, RZ ;  /* 0x0000000308087819 */ /* 0x000fe200000012ff */
[----:B------:R-:W-:Y:S01]  /*f830*/  SHFL.IDX PT, R84, R69, R24, 0x1c1f ;  /* 0x001c1f1845547589 */ /* 0x000fe200000e0000 */
[----:B------:R-:W-:-:S02]  /*f840*/  SHF.R.U64 R3, R3, 0x3, RZ ;  /* 0x0000000303037819 */ /* 0x000fc400000012ff */
[----:B------:R-:W-:Y:S01]  /*f850*/  SHF.R.U64 R50, R50, 0x3, RZ ;  /* 0x0000000332327819 */ /* 0x000fe200000012ff */
[----:B------:R-:W-:Y:S01]  /*f860*/  SHFL.IDX PT, R89, R89, R24, 0x1c1f ;  /* 0x001c1f1859597589 */ /* 0x000fe200000e0000 */
[----:B------:R-:W-:Y:S02]  /*f870*/  LOP3.LUT R138, R8, R37, RZ, 0x3c, !PT ;  /* 0x00000025088a7212 */ /* 0x000fe400078e3cff */
[----:B------:R-:W-:Y:S01]  /*f880*/  LOP3.LUT R8, R3, R6, RZ, 0x3c, !PT ;  /* 0x0000000603087212 */ /* 0x000fe200078e3cff */
[----:B------:R-:W-:Y:S01]  /*f890*/  SHFL.IDX PT, R88, R133, R24, 0x1c1f ;  /* 0x001c1f1885587589 */ /* 0x000fe200000e0000 */
[----:B------:R-:W-:Y:S02]  /*f8a0*/  LOP3.LUT R6, R185, 0x380, RZ, 0xc0, !PT ;  /* 0x00000380b9067812 */ /* 0x000fe400078ec0ff */
[----:B------:R-:W-:Y:S01]  /*f8b0*/  LOP3.LUT R136, R50, R189, RZ, 0x3c, !PT ;  /* 0x000000bd32887212 */ /* 0x000fe200078e3cff */
[----:B------:R-:W-:Y:S01]  /*f8c0*/  SHFL.IDX PT, R30, R30, R92, 0x1c1f ;  /* 0x001c1f5c1e1e7589 */ /* 0x000fe200000e0000 */
[----:B------:R-:W-:-:S02]  /*f8d0*/  LOP3.LUT R3, R4, 0x380, RZ, 0xc0, !PT ;  /* 0x0000038004037812 */ /* 0x000fc400078ec0ff */
[----:B------:R-:W-:Y:S01]  /*f8e0*/  LOP3.LUT R50, R119, 0x380, RZ, 0xc0, !PT ;  /* 0x0000038077327812 */ /* 0x000fe200078ec0ff */
        /* <DEDUP_REMOVED lines=10> */
[----:B------:R-:W-:Y:S02]  /*f990*/  SHF.R.U64 R20, R20, 0x3, RZ ;  /* 0x0000000314147819 */ /* 0x000fe400000012ff */
[----:B------:R-:W-:Y:S01]  /*f9a0*/  SHF.R.U64 R10, R10, 0x3, RZ ;  /* 0x000000030a0a7819 */ /* 0x000fe200000012ff */
[----:B------:R-:W-:Y:S01]  /*f9b0*/  SHFL.IDX PT, R157, R157, R24, 0x1c1f ;  /* 0x001c1f189d9d7589 */ /* 0x000fe200000e0000 */
[----:B------:R-:W-:Y:S02]  /*f9c0*/  SHF.R.U64 R37, R37, 0x3, RZ ;  /* 0x0000000325257819 */ /* 0x000fe400000012ff */
[----:B------:R-:W-:Y:S01]  /*f9d0*/  LOP3.LUT R140, R6, R185, RZ, 0x3c, !PT ;  /* 0x000000b9068c7212 */ /* 0x000fe200078e3cff */
[----:B------:R-:W-:Y:S01]  /*f9e0*/  SHFL.IDX PT, R86, R159, R24, 0x1c1f ;  /* 0x001c1f189f567589 */ /* 0x000fe200000e0000 */
[----:B------:R-:W-:-:S02]  /*f9f0*/  LOP3.LUT R6, R3, R4, RZ, 0x3c, !PT ;  /* 0x0000000403067212 */ /* 0x000fc400078e3cff */
[----:B------:R-:W-:Y:S01]  /*fa00*/  LOP3.LUT R4, R50, R119, RZ, 0x3c, !PT ;  /* 0x0000007732047212 */ /* 0x000fe200078e3cff */
[----:B------:R-:W-:Y:S01]  /*fa10*/  SHFL.IDX PT, R80, R161, R24, 0x1c1f ;  /* 0x001c1f18a1507589 */ /* 0x000fe200000e0000 */
[----:B------:R-:W-:Y:S02]  /*fa20*/  LOP3.LUT R20, R20, R193, RZ, 0x3c, !PT ;  /* 0x000000c114147212 */ /* 0x000fe400078e3cff */
[----:B------:R-:W-:Y:S01]  /*fa30*/  LOP3.LUT R10, R10, R187, RZ, 0x3c, !PT ;  /* 0x000000bb0a0a7212 */ /* 0x000fe200078e3cff */
[----:B------:R-:W-:Y:S01]  /*fa40*/  SHFL.IDX PT, R119, R131, R24, 0x1c1f ;  /* 0x001c1f1883777589 */ /* 0x000fe200000e0000 */
[----:B------:R-:W-:Y:S02]  /*fa50*/  LOP3.LUT R142, R37, R42, RZ, 0x3c, !PT ;  /* 0x0000002a258e7212 */ /* 0x000fe400078e3cff */
[----:B------:R-:W-:Y:S01]  /*fa60*/  MOV R134, R134 ;  /* 0x0000008600867202 */ /* 0x000fe20000000f00 */
[----:B------:R-:W1:Y:S01]  /*fa70*/  SHFL.IDX PT, R131, R25, R92, 0x1c1f ;  /* 0x001c1f5c19837589 */ /* 0x000e6200000e0000 */
[----:B------:R-:W-:-:S02]  /*fa80*/  MOV R136, R136 ;  /* 0x0000008800887202 */ /* 0x000fc40000000f00 */
[----:B------:R-:W-:Y:S01]  /*fa90*/  MOV R138, R138 ;  /* 0x0000008a008a7202 */ /* 0x000fe20000000f00 */
[----:B------:R-:W-:Y:S01]  /*faa0*/  SHFL.IDX PT, R25, R47, R92, 0x1c1f ;  /* 0x001c1f5c2f197589 */ /* 0x000fe200000e0000 */
[----:B------:R-:W-:Y:S02]  /*fab0*/  MOV R140, R140 ;  /* 0x0000008c008c7202 */ /* 0x000fe40000000f00 */
[----:B------:R-:W-:Y:S01]  /*fac0*/  MOV R142, R142 ;  /* 0x0000008e008e7202 */ /* 0x000fe20000000f00 */
[----:B------:R-:W-:Y:S01]  /*fad0*/  SHFL.IDX PT, R31, R44, R92, 0x1c1f ;  /* 0x001c1f5c2c1f7589 */ /* 0x000fe200000e0000 */
[----:B------:R-:W-:Y:S02]  /*fae0*/  MOV R13, R12 ;  /* 0x0000000c000d7202 */ /* 0x000fe40000000f00 */
[----:B------:R-:W-:Y:S01]  /*faf0*/  MOV R3, R20 ;  /* 0x0000001400037202 */ /* 0x000fe20000000f00 */
[----:B------:R-:W2:Y:S01]  /*fb00*/  SHFL.IDX PT, R39, R52, R92, 0x1c1f ;  /* 0x001c1f5c34277589 */ /* 0x000ea200000e0000 */
[----:B------:R-:W-:-:S02]  /*fb10*/  MOV R135, R14 ;  /* 0x0000000e00877202 */ /* 0x000fc40000000f00 */
[----:B------:R-:W-:Y:S01]  /*fb20*/  MOV R137, R10 ;  /* 0x0000000a00897202 */ /* 0x000fe20000000f00 */
[----:B------:R-:W3:Y:S01]  /*fb30*/  SHFL.IDX PT, R62, R62, R92, 0x1c1f ;  /* 0x001c1f5c3e3e7589 */ /* 0x000ee200000e0000 */
[----:B------:R-:W-:Y:S02]  /*fb40*/  MOV R139, R8 ;  /* 0x00000008008b7202 */ /* 0x000fe40000000f00 */
[----:B------:R-:W-:Y:S01]  /*fb50*/  MOV R37, R6 ;  /* 0x0000000600257202 */ /* 0x000fe20000000f00 */
[----:B------:R-:W4:Y:S01]  /*fb60*/  SHFL.IDX PT, R47, R64, R92, 0x1c1f ;  /* 0x001c1f5c402f7589 */ /* 0x000f2200000e0000 */
[----:B------:R-:W-:Y:S02]  /*fb70*/  MOV R141, R4 ;  /* 0x00000004008d7202 */ /* 0x000fe40000000f00 */
[----:B0-----:R-:W-:Y:S01]  /*fb80*/  SEL R21, R118, R183, P0 ;  /* 0x000000b776157207 */ /* 0x001fe20000000000 */
[----:B------:R-:W-:Y:S01]  /*fb90*/  SHFL.IDX PT, R63, R63, R92, 0x1c1f ;  /* 0x001c1f5c3f3f7589 */ /* 0x000fe200000e0000 */
[----:B-1----:R-:W-:-:S02]  /*fba0*/  SEL R132, R130, R131, P0 ;  /* 0x0000008382847207 */ /* 0x002fc40000000000 */
        /* <DEDUP_REMOVED lines=12> */
[----:B--2---:R-:W-:Y:S01]  /*fc70*/  SEL R129, R96, R39, P0 ;  /* 0x0000002760817207 */ /* 0x004fe20000000000 */
[----:B------:R-:W-:Y:S01]  /*fc80*/  SHFL.IDX PT, R29, R53, R92, 0x1c1f ;  /* 0x001c1f5c351d7589 */ /* 0x000fe200000e0000 */
[----:B------:R-:W-:Y:S02]  /*fc90*/  SEL R127, R39, R96, P0 ;  /* 0x00000060277f7207 */ /* 0x000fe40000000000 */
[----:B---3--:R-:W-:Y:S01]  /*fca0*/  SEL R95, R62, R157, P0 ;  /* 0x0000009d3e5f7207 */ /* 0x008fe20000000000 */
[----:B------:R-:W-:Y:S01]  /*fcb0*/  SHFL.IDX PT, R44, R65, R92, 0x1c1f ;  /* 0x001c1f5c412c7589 */ /* 0x000fe200000e0000 */
[----:B----4-:R-:W-:-:S03]  /*fcc0*/  SEL R87, R47, R80, P0 ;  /* 0x000000502f577207 */ /* 0x010fc60000000000 */
[----:B------:R-:W1:Y:S04]  /*fcd0*/  SHFL.IDX PT, R52, R71, R92, 0x1c1f ;  /* 0x001c1f5c47347589 */ /* 0x000e6800000e0000 */
[----:B------:R-:W-:Y:S04]  /*fce0*/  SHFL.IDX PT, R85, R85, R24, 0x1c1f ;  /* 0x001c1f1855557589 */ /* 0x000fe800000e0000 */
[----:B------:R-:W2:Y:S04]  /*fcf0*/  SHFL.IDX PT, R91, R91, R24, 0x1c1f ;  /* 0x001c1f185b5b7589 */ /* 0x000ea800000e0000 */
[----:B------:R-:W-:Y:S01]  /*fd00*/  SHFL.IDX PT, R93, R93, R24, 0x1c1f ;  /* 0x001c1f185d5d7589 */ /* 0x000fe200000e0000 */
[----:B0-----:R-:W-:-:S02]  /*fd10*/  SEL R124, R83, R122, P0 ;  /* 0x0000007a537c7207 */ /* 0x001fc40000000000 */
[----:B------:R-:W-:Y:S01]  /*fd20*/  SEL R122, R122, R83, P0 ;  /* 0x000000537a7a7207 */ /* 0x000fe20000000000 */
[----:B------:R-:W-:Y:S04]  /*fd30*/  SHFL.IDX PT, R77, R77, R24, 0x1c1f ;  /* 0x001c1f184d4d7589 */ /* 0x000fe800000e0000 */
[----:B------:R0:W-:Y:S04]  /*fd40*/  SHFL.IDX PT, R90, R97, R24, 0x1c1f ;  /* 0x001c1f18615a7589 */ /* 0x0001e800000e0000 */
[----:B------:R-:W-:Y:S01]  /*fd50*/  SHFL.IDX PT, R69, R99, R24, 0x1c1f ;  /* 0x001c1f1863457589 */ /* 0x000fe200000e0000 */
[----:B-1----:R-:W-:-:S03]  /*fd60*/  SEL R64, R143, R52, P0 ;  /* 0x000000348f407207 */ /* 0x002fc60000000000 */
[----:B------:R-:W-:Y:S01]  /*fd70*/  SHFL.IDX PT, R82, R101, R24, 0x1c1f ;  /* 0x001c1f1865527589 */ /* 0x000fe200000e0000 */
[----:B0-----:R-:W-:-:S03]  /*fd80*/  SEL R97, R157, R62, P0 ;  /* 0x0000003e9d617207 */ /* 0x001fc60000000000 */
[----:B------:R-:W0:Y:S01]  /*fd90*/  SHFL.IDX PT, R15, R103, R24, 0x1c1f ;  /* 0x001c1f18670f7589 */ /* 0x000e2200000e0000 */
[----:B------:R-:W-:Y:S02]  /*fda0*/  SEL R62, R52, R143, P0 ;  /* 0x0000008f343e7207 */ /* 0x000fe40000000000 */
[----:B--2---:R-:W-:Y:S01]  /*fdb0*/  SEL R108, R91, R106, P0 ;  /* 0x0000006a5b6c7207 */ /* 0x004fe20000000000 */
[----:B------:R-:W-:Y:S01]  /*fdc0*/  SHFL.IDX PT, R74, R105, R24, 0x1c1f ;  /* 0x001c1f18694a7589 */ /* 0x000fe200000e0000 */
[----:B------:R-:W-:-:S03]  /*fdd0*/  SEL R106, R106, R91, P0 ;  /* 0x0000005b6a6a7207 */ /* 0x000fc60000000000 */
[----:B------:R-:W-:Y:S04]  /*fde0*/  SHFL.IDX PT, R12, R107, R24, 0x1c1f ;  /* 0x001c1f186b0c7589 */ /* 0x000fe800000e0000 */
[----:B------:R-:W-:Y:S04]  /*fdf0*/  SHFL.IDX PT, R66, R109, R24, 0x1c1f ;  /* 0x001c1f186d427589 */ /* 0x000fe800000e0000 */
[----:B------:R-:W-:Y:S04]  /*fe00*/  SHFL.IDX PT, R10, R111, R24, 0x1c1f ;  /* 0x001c1f186f0a7589 */ /* 0x000fe800000e0000 */
[----:B------:R-:W-:Y:S04]  /*fe10*/  SHFL.IDX PT, R58, R113, R24, 0x1c1f ;  /* 0x001c1f18713a7589 */ /* 0x000fe800000e0000 */
[----:B------:R1:W-:Y:S01]  /*fe20*/  SHFL.IDX PT, R7, R115, R24, 0x1c1f ;  /* 0x001c1f1873077589 */ /* 0x0003e200000e0000 */
[----:B0-----:R-:W-:-:S03]  /*fe30*/  SEL R83, R26, R15, P0 ;  /* 0x0000000f1a537207 */ /* 0x001fc60000000000 */
[----:B------:R0:W-:Y:S04]  /*fe40*/  SHFL.IDX PT, R50, R117, R24, 0x1c1f ;  /* 0x001c1f1875327589 */ /* 0x0001e800000e0000 */
[----:B------:R2:W-:Y:S01]  /*fe50*/  SHFL.IDX PT, R5, R121, R24, 0x1c1f ;  /* 0x001c1f1879057589 */ /* 0x0005e200000e0000 */
[----:B-1----:R-:W-:-:S03]  /*fe60*/  SEL R115, R30, R89, P0 ;  /* 0x000000591e737207 */ /* 0x002fc60000000000 */
[----:B------:R-:W-:Y:S01]  /*fe70*/  SHFL.IDX PT, R42, R123, R24, 0x1c1f ;  /* 0x001c1f187b2a7589 */ /* 0x000fe200000e0000 */
[----:B0-----:R-:W-:-:S03]  /*fe80*/  SEL R117, R89, R30, P0 ;  /* 0x0000001e59757207 */ /* 0x001fc60000000000 */
[----:B------:R-:W-:Y:S01]  /*fe90*/  SHFL.IDX PT, R4, R125, R24, 0x1c1f ;  /* 0x001c1f187d047589 */ /* 0x000fe200000e0000 */
        /* <DEDUP_REMOVED lines=21> */
[----:B------:R-:W-:Y:S04]  /*fff0*/  SHFL.IDX PT, R24, R49, R92, 0x1c1f ;  /* 0x001c1f5c31187589 */ /* 0x000fe800000e0000 */
[----:B------:R3:W4:Y:S04]  /*10000*/  SHFL.IDX PT, R111, R56, R92, 0x1c1f ;  /* 0x001c1f5c386f7589 */ /* 0x00072800000e0000 */
[----:B------:R-:W4:Y:S01]  /*10010*/  SHFL.IDX PT, R32, R32, R92, 0x1c1f ;  /* 0x001c1f5c20207589 */ /* 0x000f2200000e0000 */
        /* <DEDUP_REMOVED lines=10> */
[----:B------:R-:W-:Y:S01]  /*100c0*/  F2FP.BF16.F32.PACK_AB R26, R131, R130 ;  /* 0x00000082831a723e */ /* 0x000fe200000010ff */
[----:B------:R-:W3:Y:S01]  /*100d0*/  SHFL.IDX PT, R36, R36, R92, 0x1c1f ;  /* 0x001c1f5c24247589 */ /* 0x000ee200000e0000 */
[----:B------:R-:W-:-:S03]  /*100e0*/  F2FP.BF16.F32.PACK_AB R27, R127, R126 ;  /* 0x0000007e7f1b723e */ /* 0x000fc600000010ff */
[----:B------:R-:W-:Y:S01]  /*100f0*/  SHFL.IDX PT, R159, R40, R92, 0x1c1f ;  /* 0x001c1f5c289f7589 */ /* 0x000fe200000e0000 */
[----:B----4-:R-:W-:Y:S02]  /*10100*/  SEL R112, R110, R111, P0 ;  /* 0x0000006f6e707207 */ /* 0x010fe40000000000 */
[----:B------:R-:W-:Y:S01]  /*10110*/  SEL R110, R111, R110, P0 ;  /* 0x0000006e6f6e7207 */ /* 0x000fe20000000000 */
[----:B------:R-:W-:Y:S01]  /*10120*/  SHFL.IDX PT, R43, R43, R92, 0x1c1f ;  /* 0x001c1f5c2b2b7589 */ /* 0x000fe200000e0000 */
[----:B------:R-:W-:Y:S02]  /*10130*/  SEL R109, R93, R32, P0 ;  /* 0x000000205d6d7207 */ /* 0x000fe40000000000 */
[----:B------:R-:W-:Y:S01]  /*10140*/  SEL R107, R32, R93, P0 ;  /* 0x0000005d206b7207 */ /* 0x000fe20000000000 */
[----:B------:R-:W4:Y:S01]  /*10150*/  SHFL.IDX PT, R38, R57, R92, 0x1c1f ;  /* 0x001c1f5c39267589 */ /* 0x000f2200000e0000 */
[----:B0-----:R-:W-:Y:S02]  /*10160*/  SEL R84, R82, R161, P0 ;  /* 0x000000a152547207 */ /* 0x001fe40000000000 */
[----:B------:R-:W-:Y:S01]  /*10170*/  SEL R82, R161, R82, P0 ;  /* 0x00000052a1527207 */ /* 0x000fe20000000000 */
[----:B------:R-:W0:Y:S01]  /*10180*/  SHFL.IDX PT, R102, R59, R92, 0x1c1f ;  /* 0x001c1f5c3b667589 */ /* 0x000e2200000e0000 */
[----:B-1----:R-:W-:-:S02]  /*10190*/  SEL R72, R145, R68, P0 ;  /* 0x0000004491487207 */ /* 0x002fc40000000000 */
[----:B------:R-:W-:Y:S01]  /*101a0*/  F2FP.BF16.F32.PACK_AB R32, R85, R84 ;  /* 0x000000545520723e */ /* 0x000fe200000010ff */
[----:B------:R-:W-:Y:S01]  /*101b0*/  SHFL.IDX PT, R67, R67, R92, 0x1c1f ;  /* 0x001c1f5c43437589 */ /* 0x000fe200000e0000 */
[----:B--2---:R-:W-:Y:S02]  /*101c0*/  SEL R100, R98, R99, P0 ;  /* 0x0000006362647207 */ /* 0x004fe40000000000 */
[----:B------:R-:W-:Y:S01]  /*101d0*/  SEL R98, R99, R98, P0 ;  /* 0x0000006263627207 */ /* 0x000fe20000000000 */
[----:B------:R-:W1:Y:S01]  /*101e0*/  SHFL.IDX PT, R45, R45, R92, 0x1c1f ;  /* 0x001c1f5c2d2d7589 */ /* 0x000e6200000e0000 */
[----:B---3--:R-:W-:Y:S02]  /*101f0*/  SEL R93, R69, R36, P0 ;  /* 0x00000024455d7207 */ /* 0x008fe40000000000 */
[----:B------:R-:W-:Y:S01]  /*10200*/  SEL R91, R36, R69, P0 ;  /* 0x00000045245b7207 */ /* 0x000fe20000000000 */
[----:B------:R-:W2:Y:S04]  /*10210*/  SHFL.IDX PT, R48, R48, R92, 0x1c1f ;  /* 0x001c1f5c30307589 */ /* 0x000ea800000e0000 */
[----:B------:R-:W3:Y:S04]  /*10220*/  SHFL.IDX PT, R60, R60, R92, 0x1c1f ;  /* 0x001c1f5c3c3c7589 */ /* 0x000ee800000e0000 */
[----:B------:R2:W3:Y:S01]  /*10230*/  SHFL.IDX PT, R40, R61, R92, 0x1c1f ;  /* 0x001c1f5c3d287589 */ /* 0x0004e200000e0000 */
[----:B----4-:R-:W-:-:S02]  /*10240*/  SEL R113, R149, R38, P0 ;  /* 0x0000002695717207 */ /* 0x010fc40000000000 */
[----:B------:R-:W-:Y:S01]  /*10250*/  SEL R111, R38, R149, P0 ;  /* 0x00000095266f7207 */ /* 0x000fe20000000000 */
[----:B------:R-:W4:Y:S01]  /*10260*/  SHFL.IDX PT, R34, R34, R92, 0x1c1f ;  /* 0x001c1f5c22227589 */ /* 0x000f2200000e0000 */
[----:B0-----:R-:W-:Y:S02]  /*10270*/  SEL R104, R151, R102, P0 ;  /* 0x0000006697687207 */ /* 0x001fe40000000000 */
[----:B------:R-:W-:Y:S01]  /*10280*/  SEL R102, R102, R151, P0 ;  /* 0x0000009766667207 */ /* 0x000fe20000000000 */
[----:B------:R-:W0:Y:S04]  /*10290*/  SHFL.IDX PT, R163, R35, R92, 0x1c1f ;  /* 0x001c1f5c23a37589 */ /* 0x000e2800000e0000 */
[----:B------:R3:W0:Y:S01]  /*102a0*/  SHFL.IDX PT, R49, R70, R92, 0x1c1f ;  /* 0x001c1f5c46317589 */ /* 0x00062200000e0000 */
[----:B-1----:R-:W-:-:S03]  /*102b0*/  SEL R69, R10, R45, P0 ;  /* 0x0000002d0a457207 */ /* 0x002fc60000000000 */
[----:B------:R-:W1:Y:S01]  /*102c0*/  SHFL.IDX PT, R46, R76, R92, 0x1c1f ;  /* 0x001c1f5c4c2e7589 */ /* 0x000e6200000e0000 */
[----:B--2---:R-:W-:Y:S02]  /*102d0*/  SEL R61, R7, R48, P0 ;  /* 0x00000030073d7207 */ /* 0x004fe40000000000 */
[----:B------:R-:W-:Y:S01]  /*102e0*/  SEL R59, R48, R7, P0 ;  /* 0x00000007303b7207 */ /* 0x000fe20000000000 */
[----:B------:R2:W1:Y:S01]  /*102f0*/  SHFL.IDX PT, R33, R78, R92, 0x1c1f ;  /* 0x001c1f5c4e217589 */ /* 0x00046200000e0000 */
[----:B---3--:R-:W-:Y:S02]  /*10300*/  SEL R105, R153, R60, P0 ;  /* 0x0000003c99697207 */ /* 0x008fe40000000000 */
[----:B------:R-:W-:Y:S01]  /*10310*/  SEL R70, R68, R145, P0 ;  /* 0x0000009144467207 */ /* 0x000fe20000000000 */
[----:B------:R-:W3:Y:S01]  /*10320*/  SHFL.IDX PT, R28, R75, R92, 0x1c1f ;  /* 0x001c1f5c4b1c7589 */ /* 0x000ee200000e0000 */
[----:B------:R-:W-:Y:S02]  /*10330*/  SEL R68, R66, R43, P0 ;  /* 0x0000002b42447207 */ /* 0x000fe40000000000 */
[----:B------:R-:W-:Y:S01]  /*10340*/  SEL R103, R60, R153, P0 ;  /* 0x000000993c677207 */ /* 0x000fe20000000000 */
[----:B------:R4:W3:Y:S01]  /*10350*/  SHFL.IDX PT, R35, R79, R92, 0x1c1f ;  /* 0x001c1f5c4f237589 */ /* 0x0008e200000e0000 */
[----:B------:R-:W-:-:S02]  /*10360*/  SEL R96, R155, R40, P0 ;  /* 0x000000289b607207 */ /* 0x000fc40000000000 */
[----:B--2---:R-:W-:Y:S01]  /*10370*/  SEL R78, R44, R81, P0 ;  /* 0x000000512c4e7207 */ /* 0x004fe20000000000 */
[----:B------:R2:W3:Y:S01]  /*10380*/  SHFL.IDX PT, R147, R41, R92, 0x1c1f ;  /* 0x001c1f5c29937589 */ /* 0x0004e200000e0000 */
[----:B------:R-:W-:Y:S02]  /*10390*/  SEL R44, R42, R25, P0 ;  /* 0x000000192a2c7207 */ /* 0x000fe40000000000 */
[----:B------:R-:W-:Y:S02]  /*103a0*/  SEL R42, R25, R42, P0 ;  /* 0x0000002a192a7207 */ /* 0x000fe40000000000 */
[----:B------:R-:W-:Y:S02]  /*103b0*/  F2FP.BF16.F32.PACK_AB R25, R129, R128 ;  /* 0x000000808119723e */ /* 0x000fe400000010ff */
[----:B------:R-:W-:Y:S02]  /*103c0*/  SEL R81, R146, R67, P0 ;  /* 0x0000004392517207 */ /* 0x000fe40000000000 */
[----:B----4-:R-:W-:-:S02]  /*103d0*/  SEL R79, R67, R146, P0 ;  /* 0x00000092434f7207 */ /* 0x010fc40000000000 */
[----:B--2---:R-:W-:Y:S02]  /*103e0*/  SEL R41, R183, R118, P0 ;  /* 0x00000076b7297207 */ /* 0x004fe40000000000 */
        /* <DEDUP_REMOVED lines=8> */
[----:B------:R-:W-:Y:S02]  /*10470*/  F2FP.BF16.F32.PACK_AB R24, R133, R132 ;  /* 0x000000848518723e */ /* 0x000fe400000010ff */
[----:B------:R-:W-:Y:S02]  /*10480*/  SEL R94, R40, R155, P0 ;  /* 0x0000009b285e7207 */ /* 0x000fe40000000000 */
[----:B------:R-:W-:Y:S01]  /*10490*/  SEL R66, R43, R66, P0 ;  /* 0x000000422b427207 */ /* 0x000fe20000000000 */
[----:B------:R2:W-:Y:S01]  /*104a0*/  STSM.16.M88.4 [R13], R24 ;  /* 0x000000180d007844 */ /* 0x0005e20000000200 */
[----:B------:R-:W-:-:S02]  /*104b0*/  SEL R67, R45, R10, P0 ;  /* 0x0000000a2d437207 */ /* 0x000fc40000000000 */
[----:B------:R-:W-:Y:S02]  /*104c0*/  SEL R101, R77, R34, P0 ;  /* 0x000000224d657207 */ /* 0x000fe40000000000 */
[----:B------:R-:W-:Y:S02]  /*104d0*/  SEL R99, R34, R77, P0 ;  /* 0x0000004d22637207 */ /* 0x000fe40000000000 */
[----:B0-----:R-:W-:Y:S02]  /*104e0*/  SEL R92, R90, R163, P0 ;  /* 0x000000a35a5c7207 */ /* 0x001fe40000000000 */
[----:B------:R-:W-:Y:S02]  /*104f0*/  SEL R73, R144, R49, P0 ;  /* 0x0000003190497207 */ /* 0x000fe40000000000 */
[----:B------:R-:W-:Y:S02]  /*10500*/  SEL R71, R49, R144, P0 ;  /* 0x0000009031477207 */ /* 0x000fe40000000000 */
[----:B-1----:R-:W-:-:S02]  /*10510*/  SEL R48, R9, R46, P0 ;  /* 0x0000002e09307207 */ /* 0x002fc40000000000 */
[----:B------:R-:W-:Y:S02]  /*10520*/  SEL R45, R4, R29, P0 ;  /* 0x0000001d042d7207 */ /* 0x000fe40000000000 */
[----:B------:R-:W-:Y:S02]  /*10530*/  SEL R43, R29, R4, P0 ;  /* 0x000000041d2b7207 */ /* 0x000fe40000000000 */
[----:B------:R-:W-:Y:S02]  /*10540*/  SEL R40, R6, R33, P0 ;  /* 0x0000002106287207 */ /* 0x000fe40000000000 */
[----:B------:R-:W-:Y:S02]  /*10550*/  SEL R20, R33, R6, P0 ;  /* 0x0000000621147207 */ /* 0x000fe40000000000 */
[----:B------:R-:W-:Y:S02]  /*10560*/  SEL R90, R163, R90, P0 ;  /* 0x0000005aa35a7207 */ /* 0x000fe40000000000 */
[----:B---3--:R-:W-:-:S02]  /*10570*/  SEL R57, R11, R28, P0 ;  /* 0x0000001c0b397207 */ /* 0x008fc40000000000 */
[----:B------:R-:W-:Y:S02]  /*10580*/  SEL R55, R28, R11, P0 ;  /* 0x0000000b1c377207 */ /* 0x000fe40000000000 */
[----:B------:R-:W-:Y:S02]  /*10590*/  SEL R46, R46, R9, P0 ;  /* 0x000000092e2e7207 */ /* 0x000fe40000000000 */
[----:B------:R-:W-:Y:S02]  /*105a0*/  SEL R49, R8, R35, P0 ;  /* 0x0000002308317207 */ /* 0x000fe40000000000 */
[----:B------:R-:W-:Y:S02]  /*105b0*/  SEL R47, R35, R8, P0 ;  /* 0x00000008232f7207 */ /* 0x000fe40000000000 */
[----:B------:R-:W-:Y:S02]  /*105c0*/  F2FP.BF16.F32.PACK_AB R4, R125, R124 ;  /* 0x0000007c7d04723e */ /* 0x000fe400000010ff */
[----:B------:R-:W-:-:S02]  /*105d0*/  F2FP.BF16.F32.PACK_AB R5, R121, R120 ;  /* 0x000000787905723e */ /* 0x000fc400000010ff */
[----:B------:R-:W-:Y:S02]  /*105e0*/  F2FP.BF16.F32.PACK_AB R6, R123, R122 ;  /* 0x0000007a7b06723e */ /* 0x000fe400000010ff */
[----:B------:R-:W-:Y:S02]  /*105f0*/  F2FP.BF16.F32.PACK_AB R7, R119, R118 ;  /* 0x000000767707723e */ /* 0x000fe400000010ff */
[----:B------:R-:W-:Y:S02]  /*10600*/  SEL R76, R74, R159, P0 ;  /* 0x0000009f4a4c7207 */ /* 0x000fe40000000000 */
[----:B------:R-:W-:Y:S01]  /*10610*/  SEL R77, R12, R147, P0 ;  /* 0x000000930c4d7207 */ /* 0x000fe20000000000 */
[----:B------:R0:W-:Y:S01]  /*10620*/  STSM.16.M88.4 [R37], R4 ;  /* 0x0000000425007844 */ /* 0x0001e20000000200 */
[----:B------:R-:W-:Y:S02]  /*10630*/  SEL R75, R147, R12, P0 ;  /* 0x0000000c934b7207 */ /* 0x000fe40000000000 */
[----:B------:R-:W-:-:S02]  /*10640*/  F2FP.BF16.F32.PACK_AB R8, R117, R116 ;  /* 0x000000747508723e */ /* 0x000fc400000010ff */
[----:B------:R-:W-:Y:S02]  /*10650*/  F2FP.BF16.F32.PACK_AB R10, R115, R114 ;  /* 0x00000072730a723e */ /* 0x000fe400000010ff */
[----:B------:R-:W-:Y:S02]  /*10660*/  F2FP.BF16.F32.PACK_AB R11, R111, R110 ;  /* 0x0000006e6f0b723e */ /* 0x000fe400000010ff */
[----:B------:R-:W-:Y:S02]  /*10670*/  F2FP.BF16.F32.PACK_AB R9, R113, R112 ;  /* 0x000000707109723e */ /* 0x000fe400000010ff */
[----:B------:R-:W-:Y:S02]  /*10680*/  SEL R74, R159, R74, P0 ;  /* 0x0000004a9f4a7207 */ /* 0x000fe40000000000 */
[----:B------:R-:W-:Y:S01]  /*10690*/  SEL R60, R58, R31, P0 ;  /* 0x0000001f3a3c7207 */ /* 0x000fe20000000000 */
[----:B------:R-:W-:Y:S01]  /*106a0*/  STSM.16.M88.4 [R142], R8 ;  /* 0x000000088e007844 */ /* 0x000fe20000000200 */
[----:B------:R-:W-:-:S02]  /*106b0*/  F2FP.BF16.F32.PACK_AB R12, R109, R108 ;  /* 0x0000006c6d0c723e */ /* 0x000fc400000010ff */
[----:B------:R-:W-:Y:S02]  /*106c0*/  F2FP.BF16.F32.PACK_AB R14, R107, R106 ;  /* 0x0000006a6b0e723e */ /* 0x000fe400000010ff */
[----:B------:R-:W-:Y:S02]  /*106d0*/  F2FP.BF16.F32.PACK_AB R15, R103, R102 ;  /* 0x00000066670f723e */ /* 0x000fe400000010ff */
[----:B--2---:R-:W-:Y:S02]  /*106e0*/  F2FP.BF16.F32.PACK_AB R13, R105, R104 ;  /* 0x00000068690d723e */ /* 0x004fe400000010ff */
[----:B------:R-:W-:Y:S02]  /*106f0*/  SEL R58, R31, R58, P0 ;  /* 0x0000003a1f3a7207 */ /* 0x000fe40000000000 */
[----:B------:R-:W-:Y:S01]  /*10700*/  F2FP.BF16.F32.PACK_AB R24, R101, R100 ;  /* 0x000000646518723e */ /* 0x000fe200000010ff */
[----:B------:R-:W-:Y:S01]  /*10710*/  STSM.16.M88.4 [R141], R12 ;  /* 0x0000000c8d007844 */ /* 0x000fe20000000200 */
[----:B------:R-:W-:-:S02]  /*10720*/  F2FP.BF16.F32.PACK_AB R26, R99, R98 ;  /* 0x00000062631a723e */ /* 0x000fc400000010ff */
[----:B------:R-:W-:Y:S02]  /*10730*/  F2FP.BF16.F32.PACK_AB R27, R95, R94 ;  /* 0x0000005e5f1b723e */ /* 0x000fe400000010ff */
[----:B------:R-:W-:Y:S02]  /*10740*/  F2FP.BF16.F32.PACK_AB R25, R97, R96 ;  /* 0x000000606119723e */ /* 0x000fe400000010ff */
[----:B------:R-:W-:Y:S02]  /*10750*/  F2FP.BF16.F32.PACK_AB R28, R93, R92 ;  /* 0x0000005c5d1c723e */ /* 0x000fe400000010ff */
[----:B------:R-:W-:Y:S01]  /*10760*/  F2FP.BF16.F32.PACK_AB R30, R91, R90 ;  /* 0x0000005a5b1e723e */ /* 0x000fe200000010ff */
[----:B------:R-:W-:Y:S01]  /*10770*/  STSM.16.M88.4 [R140], R24 ;  /* 0x000000188c007844 */ /* 0x000fe20000000200 */
[----:B------:R-:W-:Y:S02]  /*10780*/  F2FP.BF16.F32.PACK_AB R31, R87, R86 ;  /* 0x00000056571f723e */ /* 0x000fe400000010ff */
[----:B------:R-:W-:-:S02]  /*10790*/  F2FP.BF16.F32.PACK_AB R29, R89, R88 ;  /* 0x00000058591d723e */ /* 0x000fc400000010ff */
[----:B------:R-:W-:Y:S02]  /*107a0*/  F2FP.BF16.F32.PACK_AB R34, R83, R82 ;  /* 0x000000525322723e */ /* 0x000fe400000010ff */
[----:B------:R-:W-:Y:S01]  /*107b0*/  F2FP.BF16.F32.PACK_AB R35, R79, R78 ;  /* 0x0000004e4f23723e */ /* 0x000fe200000010ff */
[----:B------:R1:W-:Y:S01]  /*107c0*/  STSM.16.M88.4 [R139], R28 ;  /* 0x0000001c8b007844 */ /* 0x0003e20000000200 */
[----:B------:R-:W-:Y:S02]  /*107d0*/  F2FP.BF16.F32.PACK_AB R33, R81, R80 ;  /* 0x000000505121723e */ /* 0x000fe400000010ff */
[----:B------:R-:W-:Y:S02]  /*107e0*/  F2FP.BF16.F32.PACK_AB R36, R77, R76 ;  /* 0x0000004c4d24723e */ /* 0x000fe400000010ff */
[----:B------:R-:W-:Y:S01]  /*107f0*/  F2FP.BF16.F32.PACK_AB R38, R75, R74 ;  /* 0x0000004a4b26723e */ /* 0x000fe200000010ff */
[----:B------:R-:W-:Y:S01]  /*10800*/  STSM.16.M88.4 [R138], R32 ;  /* 0x000000208a007844 */ /* 0x000fe20000000200 */
[----:B------:R-:W-:-:S02]  /*10810*/  F2FP.BF16.F32.PACK_AB R39, R71, R70 ;  /* 0x000000464727723e */ /* 0x000fc400000010ff */
[----:B0-----:R-:W-:Y:S02]  /*10820*/  F2FP.BF16.F32.PACK_AB R37, R73, R72 ;  /* 0x000000484925723e */ /* 0x001fe400000010ff */
[----:B------:R-:W-:Y:S02]  /*10830*/  F2FP.BF16.F32.PACK_AB R4, R69, R68 ;  /* 0x000000444504723e */ /* 0x000fe400000010ff */
[----:B------:R-:W-:Y:S01]  /*10840*/  F2FP.BF16.F32.PACK_AB R6, R67, R66 ;  /* 0x000000424306723e */ /* 0x000fe200000010ff */
[----:B------:R-:W-:Y:S01]  /*10850*/  STSM.16.M88.4 [R137], R36 ;  /* 0x0000002489007844 */ /* 0x000fe20000000200 */
[----:B------:R-:W-:Y:S01]  /*10860*/  F2FP.BF16.F32.PACK_AB R7, R63, R62 ;  /* 0x0000003e3f07723e */ /* 0x000fe200000010ff */
[----:B-1----:R-:W-:Y:S01]  /*10870*/  IMAD.U32 R28, RZ, RZ, UR12 ;  /* 0x0000000cff1c7e24 */ /* 0x002fe2000f8e00ff */
        /* <DEDUP_REMOVED lines=18> */
[----:B------:R-:W-:-:S03]  /*109a0*/  ISETP.NE.U32.AND P0, PT, RZ, UR14, PT ;  /* 0x0000000eff007c0c */ /* 0x000fc6000bf05070 */
[----:B------:R1:W-:Y:S01]  /*109b0*/  STSM.16.M88.4 [R3], R24 ;  /* 0x0000001803007844 */ /* 0x0003e20000000200 */
[----:B------:R-:W-:Y:S01]  /*109c0*/  BAR.SYNC.DEFER_BLOCKING 0x1, 0x100 ;  /* 0x0044000000007b1d */ /* 0x000fe20000010000 */
[----:B------:R-:W-:-:S07]  /*109d0*/  ISETP.NE.AND.EX P0, PT, RZ, UR15, PT, P0 ;  /* 0x0000000fff007c0c */ /* 0x000fce000bf05300 */
[----:B0-----:R-:W0:Y:S06]  /*109e0*/  LDC R134, c[0x0][0xbe8] ;  /* 0x0002fa00ff867b82 */ /* 0x001e2c0000000800 */
[----:B------:R-:W2:Y:S01]  /*109f0*/  @P0 LDG.E R30, desc[UR36][R28.64] ;  /* 0x000000241c1e0981 */ /* 0x000ea2000c1e1900 */
[----:B------:R-:W-:Y:S01]  /*10a00*/  UISETP.NE.U32.AND UP0, UPT, UR12, URZ, UPT ;  /* 0x0000003f0c00728c */ /* 0x000fe2000bf05070 */
[----:B------:R-:W-:Y:S01]  /*10a10*/  UMOV UR20, 0x9b8 ;  /* 0x000009b800147882 */ /* 0x000fe20000000000 */
[----:B------:R-:W-:Y:S02]  /*10a20*/  ULDC UR4, c[0x0][0xa88] ;  /* 0x0002a20000047ab9 */ /* 0x000fe40000000800 */
[----:B------:R-:W-:Y:S01]  /*10a30*/  UISETP.NE.AND.EX UP0, UPT, UR13, URZ, UPT, UP0 ;  /* 0x0000003f0d00728c */ /* 0x000fe2000bf05300 */
[----:B0-----:R-:W-:Y:S01]  /*10a40*/  ISETP.NE.AND P1, PT, R134, 0x1, PT ;  /* 0x000000018600780c */ /* 0x001fe20003f25270 */
[----:B------:R-:W-:-:S04]  /*10a50*/  IMAD.U32 R9, RZ, RZ, UR4 ;  /* 0x00000004ff097e24 */ /* 0x000fc8000f8e00ff */
[----:B------:R-:W-:-:S05]  /*10a60*/  PLOP3.LUT P4, PT, PT, PT, UP0, 0x80, 0x0 ;  /* 0x000000000000781c */ /* 0x000fca0003f8f008 */
[----:B------:R-:W-:-:S03]  /*10a70*/  @UP0 ULEA UR12, UP1, UR53, UR12, 0x2 ;  /* 0x0000000c350c0291 */ /* 0x000fc6000f82103f */
[----:B-1----:R-:W0:Y:S01]  /*10a80*/  @P1 LDC R3, c[0x0][0xbec] ;  /* 0x0002fb00ff031b82 */ /* 0x002e220000000800 */
[----:B------:R-:W-:Y:S02]  /*10a90*/  @UP0 ULEA.HI.X UR13, UR53, UR13, UR57, 0x2, UP1 ;  /* 0x0000000d350d0291 */ /* 0x000fe400088f1439 */
[----:B------:R-:W-:Y:S01]  /*10aa0*/  UISETP.GT.AND UP1, UPT, UR56, 0x1, UPT ;  /* 0x000000013800788c */ /* 0x000fe2000bf24270 */
[----:B------:R-:W-:-:S04]  /*10ab0*/  IMAD.U32 R4, RZ, RZ, UR12 ;  /* 0x0000000cff047e24 */ /* 0x000fc8000f8e00ff */
[----:B------:R-:W1:Y:S01]  /*10ac0*/  @P1 LDC R7, c[0x0][0xbf0] ;  /* 0x0002fc00ff071b82 */ /* 0x000e620000000800 */
[----:B------:R-:W-:Y:S01]  /*10ad0*/  USEL UR20, UR20, 0x978, UP1 ;  /* 0x0000097814147887 */ /* 0x000fe20008800000 */
[----:B------:R-:W-:Y:S01]  /*10ae0*/  IMAD.U32 R5, RZ, RZ, UR13 ;  /* 0x0000000dff057e24 */ /* 0x000fe2000f8e00ff */
[----:B------:R-:W-:Y:S01]  /*10af0*/  UISETP.NE.U32.AND UP0, UPT, UR14, URZ, UPT ;  /* 0x0000003f0e00728c */ /* 0x000fe2000bf05070 */
[----:B------:R-:W-:Y:S01]  /*10b00*/  VIADD R14, R17, UR48 ;  /* 0x00000030110e7c36 */ /* 0x000fe20008000000 */
[----:B------:R-:W-:Y:S02]  /*10b10*/  UMOV UR4, URZ ;  /* 0x0000003f00047c82 */ /* 0x000fe40008000000 */
[----:B------:R-:W-:Y:S01]  /*10b20*/  UISETP.NE.AND.EX UP0, UPT, UR15, URZ, UPT, UP0 ;  /* 0x0000003f0f00728c */ /* 0x000fe2000bf05300 */
[----:B------:R0:W5:Y:S01]  /*10b30*/  @P4 LDG.E R9, desc[UR36][R4.64] ;  /* 0x0000002404094981 */ /* 0x000162000c1e1900 */
[----:B------:R-:W-:Y:S02]  /*10b40*/  USEL UR9, UR58, URZ, UP1 ;  /* 0x0000003f3a097287 */ /* 0x000fe40008800000 */
[----:B------:R-:W-:-:S02]  /*10b50*/  USEL UR53, UR53, URZ, !UP0 ;  /* 0x0000003f35357287 */ /* 0x000fc4000c000000 */
[----:B------:R-:W-:Y:S01]  /*10b60*/  ULDC.64 UR16, c[0x0][UR20+0x218] ;  /* 0x0000860014107abb */ /* 0x000fe20008000a00 */
[----:B------:R-:W-:Y:S01]  /*10b70*/  ULDC.64 UR18, c[0x0][UR20+0x228] ;  /* 0x00008a0014127abb */ /* 0x000fe20008000a00 */
[----:B------:R-:W-:Y:S01]  /*10b80*/  ULDC.64 UR14, c[0x0][UR20+0x220] ;  /* 0x00008800140e7abb */ /* 0x000fe20008000a00 */
[----:B------:R-:W-:Y:S02]  /*10b90*/  UIMAD.WIDE.U32 UR12, UR16, UR54, URZ ;  /* 0x00000036100c72a5 */ /* 0x000fe4000f8e003f */
[----:B------:R-:W-:Y:S01]  /*10ba0*/  UIMAD.WIDE.U32 UR22, UR18, UR9, URZ ;  /* 0x00000009121672a5 */ /* 0x000fe2000f8e003f */
[----:B0-----:R-:W-:Y:S01]  /*10bb0*/  @P1 IMAD.HI.U32 R4, R14, R3, RZ ;  /* 0x000000030e041227 */ /* 0x001fe200078e00ff */
[----:B------:R-:W-:Y:S02]  /*10bc0*/  UIMAD UR16, UR17, UR54, URZ ;  /* 0x00000036111072a4 */ /* 0x000fe4000f8e023f */
[----:B------:R-:W-:Y:S01]  /*10bd0*/  UIMAD UR18, UR19, UR9, URZ ;  /* 0x00000009131272a4 */ /* 0x000fe2000f8e023f */
[----:B------:R-:W-:Y:S01]  /*10be0*/  IMAD.MOV.U32 R3, RZ, RZ, R14 ;  /* 0x000000ffff037224 */ /* 0x000fe200078e000e */
[----:B------:R-:W-:Y:S01]  /*10bf0*/  USEL UR57, UR57, URZ, !UP0 ;  /* 0x0000003f39397287 */ /* 0x000fe2000c000000 */
[----:B-1----:R-:W-:Y:S01]  /*10c00*/  @P1 SHF.R.U32.HI R3, RZ, R7, R4 ;  /* 0x00000007ff031219 */ /* 0x002fe20000011604 */
[----:B------:R-:W-:Y:S01]  /*10c10*/  UIMAD UR9, UR15, UR53, URZ ;  /* 0x000000350f0972a4 */ /* 0x000fe2000f8e023f */
[----:B------:R-:W-:Y:S01]  /*10c20*/  IMAD.U32 R4, RZ, RZ, UR22 ;  /* 0x00000016ff047e24 */ /* 0x000fe2000f8e00ff */
[----:B------:R-:W-:Y:S01]  /*10c30*/  UIADD3 UR13, UR13, UR16, URZ ;  /* 0x000000100d0d7290 */ /* 0x000fe2000fffe03f */
[----:B------:R-:W-:Y:S01]  /*10c40*/  IMAD.U32 R5, RZ, RZ, UR23 ;  /* 0x00000017ff057e24 */ /* 0x000fe2000f8e00ff */
[----:B------:R-:W-:Y:S01]  /*10c50*/  UIMAD.WIDE.U32 UR16, UR14, UR53, URZ ;  /* 0x000000350e1072a5 */ /* 0x000fe2000f8e003f */
[--C-:B------:R-:W-:Y:S01]  /*10c60*/  IMAD.MOV R7, RZ, RZ, -R3.reuse ;  /* 0x000000ffff077224 */ /* 0x100fe200078e0a03 */
[----:B------:R-:W-:Y:S01]  /*10c70*/  UIMAD UR9, UR14, UR57, UR9 ;  /* 0x000000390e0972a4 */ /* 0x000fe2000f8e0209 */
[----:B------:R-:W-:Y:S01]  /*10c80*/  SHF.R.S32.HI R5, RZ, 0x1f, R3 ;  /* 0x0000001fff057819 */ /* 0x000fe20000011403 */
[----:B------:R-:W-:Y:S01]  /*10c90*/  UIADD3 UR18, UR23, UR18, URZ ;  /* 0x0000001217127290 */ /* 0x000fe2000fffe03f */
[----:B------:R-:W-:Y:S01]  /*10ca0*/  IMAD R7, R134, R7, R14 ;  /* 0x0000000786077224 */ /* 0x000fe200078e020e */
[----:B------:R-:W-:-:S04]  /*10cb0*/  UIADD3 UR9, UR17, UR9, URZ ;  /* 0x0000000911097290 */ /* 0x000fc8000fffe03f */
[----:B------:R-:W-:Y:S01]  /*10cc0*/  IMAD.U32 R8, RZ, RZ, UR18 ;  /* 0x00000012ff087e24 */ /* 0x000fe2000f8e00ff */
        /* <DEDUP_REMOVED lines=8> */
[----:B------:R-:W-:Y:S01]  /*10d50*/  ULDC.64 UR12, c[0x0][UR20+0x210] ;  /* 0x00008400140c7abb */ /* 0x000fe20008000a00 */
[----:B------:R-:W-:Y:S01]  /*10d60*/  SHF.R.S32.HI R3, RZ, 0x1f, R7 ;  /* 0x0000001fff037819 */ /* 0x000fe20000011407 */
[----:B------:R-:W-:Y:S01]  /*10d70*/  IMAD R6, R7, UR13, RZ ;  /* 0x0000000d07067c24 */ /* 0x000fe2000f8e02ff */
[----:B------:R-:W-:-:S03]  /*10d80*/  IADD3.X R5, R5, UR9, R8, P2, P3 ;  /* 0x0000000905057c10 */ /* 0x000fc600097e6408 */
        /* <DEDUP_REMOVED lines=10> */
.L_x_2531:
[----:B------:R-:W2:Y:S01]  /*10e30*/  LDL R3, [R1+0x20] ;  /* 0x0000200001037983 */ /* 0x000ea20000100800 */
[----:B------:R-:W-:Y:S02]  /*10e40*/  LOP3.LUT P0, RZ, R228, 0x3, RZ, 0xc0, !PT ;  /* 0x00000003e4ff7812 */ /* 0x000fe4000780c0ff */
[----:B------:R-:W-:Y:S01]  /*10e50*/  PLOP3.LUT P3, PT, PT, PT, UP1, 0x80, 0x0 ;  /* 0x000000000000781c */ /* 0x000fe20003f6f018 */
[----:B------:R-:W-:Y:S04]  /*10e60*/  SHFL.IDX PT, R4, R10, RZ, 0x1c1f ;  /* 0x001c1fff0a047589 */ /* 0x000fe800000e0000 */
[----:B------:R-:W0:Y:S04]  /*10e70*/  SHFL.IDX PT, R5, R11, RZ, 0x1c1f ;  /* 0x001c1fff0b057589 */ /* 0x000e2800000e0000 */
[----:B------:R-:W-:Y:S04]  /*10e80*/  SHFL.IDX PT, R6, R10, 0x1, 0x1c1f ;  /* 0x003c1f000a067f89 */ /* 0x000fe800000e0000 */
[----:B------:R-:W1:Y:S01]  /*10e90*/  SHFL.IDX PT, R7, R11, 0x1, 0x1c1f ;  /* 0x003c1f000b077f89 */ /* 0x000e6200000e0000 */
[----:B--2---:R-:W-:-:S02]  /*10ea0*/  VIADD R12, R3, UR48 ;  /* 0x00000030030c7c36 */ /* 0x004fc40008000000 */
[----:B-----5:R-:W-:Y:S02]  /*10eb0*/  IMAD R3, R9, R134, RZ ;  /* 0x0000008609037224 */ /* 0x020fe400078e02ff */
[----:B------:R-:W-:-:S03]  /*10ec0*/  VIADD R8, R12, 0x8 ;  /* 0x000000080c087836 */ /* 0x000fc60000000000 */
[-C--:B------:R-:W-:Y:S02]  /*10ed0*/  ISETP.GE.OR P2, PT, R12, R3.reuse, P0 ;  /* 0x000000030c00720c */ /* 0x080fe40000746670 */
[----:B------:R-:W-:-:S11]  /*10ee0*/  ISETP.GE.OR P0, PT, R8, R3, P0 ;  /* 0x000000030800720c */ /* 0x000fd60000706670 */
        /* <DEDUP_REMOVED lines=12> */
[C---:B------:R-:W-:Y:S01]  /*10fb0*/  IADD3 R33, P2, R4.reuse, 0x5000, RZ ;  /* 0x0000500004217810 */ /* 0x040fe20007f5e0ff */
[----:B------:R-:W-:Y:S01]  /*10fc0*/  UIMAD UR9, UR14, UR12, URZ ;  /* 0x0000000c0e0972a4 */ /* 0x000fe2000f8e023f */
        /* <DEDUP_REMOVED lines=10> */
[----:B------:R-:W-:Y:S01]  /*11070*/  UIMAD.WIDE.U32 UR10, UR4, UR12, URZ ;  /* 0x0000000c040a72a5 */ /* 0x000fe2000f8e003f */
[----:B------:R-:W-:Y:S01]  /*11080*/  LOP3.LUT R8, R9, 0x380, RZ, 0xc0, !PT ;  /* 0x0000038009087812 */ /* 0x000fe200078ec0ff */
[----:B------:R-:W-:Y:S01]  /*11090*/  UIMAD UR9, UR4, UR13, UR9 ;  /* 0x0000000d040972a4 */ /* 0x000fe2000f8e0209 */
[----:B------:R-:W-:Y:S01]  /*110a0*/  SHF.R.U64 R0, R0, 0x3, RZ ;  /* 0x0000000300007819 */ /* 0x000fe200000012ff */
[----:B------:R-:W-:Y:S01]  /*110b0*/  IMAD.X R53, RZ, RZ, R5, P2 ;  /* 0x000000ffff357224 */ /* 0x000fe200010e0605 */
[----:B------:R-:W-:Y:S01]  /*110c0*/  LOP3.LUT R12, R13, 0x380, RZ, 0xc0, !PT ;  /* 0x000003800d0c7812 */ /* 0x000fe200078ec0ff */
[----:B------:R-:W-:Y:S01]  /*110d0*/  ULDC.64 UR12, c[0x0][0xae8] ;  /* 0x0002ba00000c7ab9 */ /* 0x000fe20000000a00 */
[----:B------:R-:W-:Y:S01]  /*110e0*/  LOP3.LUT R24, R25, 0x380, RZ, 0xc0, !PT ;  /* 0x0000038019187812 */ /* 0x000fe200078ec0ff */
[----:B------:R-:W5:Y:S01]  /*110f0*/  LD.E.128 R32, desc[UR36][R32.64] ;  /* 0x0000002420207980 */ /* 0x000f62000c101d00 */
[----:B------:R-:W-:-:S02]  /*11100*/  LOP3.LUT R28, R29, 0x380, RZ, 0xc0, !PT ;  /* 0x000003801d1c7812 */ /* 0x000fc400078ec0ff */
[----:B------:R-:W-:Y:S01]  /*11110*/  LOP3.LUT R52, R0, R7, RZ, 0x3c, !PT ;  /* 0x0000000700347212 */ /* 0x000fe200078e3cff */
[----:B------:R-:W-:Y:S01]  /*11120*/  IMAD R0, R18, 0x20, R227 ;  /* 0x0000002012007824 */ /* 0x000fe200078e02e3 */
[----:B------:R-:W-:Y:S01]  /*11130*/  UIADD3 UR11, UR11, UR9, URZ ;  /* 0x000000090b0b7290 */ /* 0x000fe2000fffe03f */
[----:B------:R-:W-:Y:S02]  /*11140*/  SHF.R.U64 R8, R8, 0x3, RZ ;  /* 0x0000000308087819 */ /* 0x000fe400000012ff */
[----:B------:R-:W-:Y:S02]  /*11150*/  SHF.R.U64 R12, R12, 0x3, RZ ;  /* 0x000000030c0c7819 */ /* 0x000fe400000012ff */
[----:B------:R-:W-:Y:S02]  /*11160*/  SHF.R.U64 R24, R24, 0x3, RZ ;  /* 0x0000000318187819 */ /* 0x000fe400000012ff */
[----:B------:R-:W-:Y:S01]  /*11170*/  SHF.R.U64 R28, R28, 0x3, RZ ;  /* 0x000000031c1c7819 */ /* 0x000fe200000012ff */
[----:B------:R-:W-:Y:S01]  /*11180*/  VIADD R2, R0, UR48 ;  /* 0x0000003000027c36 */ /* 0x000fe20008000000 */
[----:B------:R-:W-:Y:S01]  /*11190*/  UIMAD.WIDE.U32 UR10, UR54, UR12, UR10 ;  /* 0x0000000c360a72a5 */ /* 0x000fe2000f8e000a */
        /* <DEDUP_REMOVED lines=8> */
[C---:B------:R-:W-:Y:S01]  /*11220*/  IADD3 R37, P0, R4.reuse, 0x6000, RZ ;  /* 0x0000600004257810 */ /* 0x040fe20007f1e0ff */
[----:B------:R-:W-:Y:S01]  /*11230*/  USHF.R.S32.HI UR4, URZ, 0x1f, UR53 ;  /* 0x0000001f3f047899 */ /* 0x000fe20008011435 */
[----:B------:R-:W-:Y:S01]  /*11240*/  IADD3 R41, P4, R4, 0x7000, RZ ;  /* 0x0000700004297810 */ /* 0x000fe20007f9e0ff */
[----:B-1----:R-:W-:Y:S01]  /*11250*/  @P1 IMAD.HI.U32 R0, R2, R21, RZ ;  /* 0x0000001502001227 */ /* 0x002fe200078e00ff */
[C---:B------:R-:W-:Y:S01]  /*11260*/  IADD3 R57, P3, R4.reuse, 0x8000, RZ ;  /* 0x0000800004397810 */ /* 0x040fe20007f7e0ff */
[----:B------:R-:W-:Y:S01]  /*11270*/  UIMAD UR11, UR54, UR13, UR11 ;  /* 0x0000000d360b72a4 */ /* 0x000fe2000f8e020b */
[C---:B------:R-:W-:Y:S01]  /*11280*/  IADD3 R45, P6, R4.reuse, 0x9000, RZ ;  /* 0x00009000042d7810 */ /* 0x040fe20007fde0ff */
[----:B------:R-:W-:Y:S01]  /*11290*/  IMAD.MOV.U32 R61, RZ, RZ, R2 ;  /* 0x000000ffff3d7224 */ /* 0x000fe200078e0002 */
[----:B------:R-:W-:Y:S01]  /*112a0*/  IADD3 R49, P5, R4, 0xa000, RZ ;  /* 0x0000a00004317810 */ /* 0x000fe20007fbe0ff */
[----:B------:R-:W-:Y:S01]  /*112b0*/  ULDC.64 UR12, c[0x0][0xaf0] ;  /* 0x0002bc00000c7ab9 */ /* 0x000fe20000000a00 */
[----:B------:R-:W-:Y:S01]  /*112c0*/  LOP3.LUT R36, R37, 0x380, RZ, 0xc0, !PT ;  /* 0x0000038025247812 */ /* 0x000fe200078ec0ff */
[----:B------:R-:W-:Y:S01]  /*112d0*/  UIMAD UR4, UR4, UR12, URZ ;  /* 0x0000000c040472a4 */ /* 0x000fe2000f8e023f */
[----:B------:R-:W-:Y:S01]  /*112e0*/  LOP3.LUT R40, R41, 0x380, RZ, 0xc0, !PT ;  /* 0x0000038029287812 */ /* 0x000fe200078ec0ff */
[----:B------:R-:W5:Y:S01]  /*112f0*/  LD.E.128 R12, desc[UR36][R12.64] ;  /* 0x000000240c0c7980 */ /* 0x000f62000c101d00 */
[----:B------:R-:W-:-:S02]  /*11300*/  LOP3.LUT R56, R57, 0x380, RZ, 0xc0, !PT ;  /* 0x0000038039387812 */ /* 0x000fc400078ec0ff */
[----:B------:R-:W-:Y:S01]  /*11310*/  LOP3.LUT R44, R45, 0x380, RZ, 0xc0, !PT ;  /* 0x000003802d2c7812 */ /* 0x000fe200078ec0ff */
[----:B------:R-:W5:Y:S01]  /*11320*/  LD.E.128 R24, desc[UR36][R24.64] ;  /* 0x0000002418187980 */ /* 0x000f62000c101d00 */
[----:B------:R-:W-:Y:S02]  /*11330*/  LOP3.LUT R48, R49, 0x380, RZ, 0xc0, !PT ;  /* 0x0000038031307812 */ /* 0x000fe400078ec0ff */
[----:B------:R-:W-:Y:S01]  /*11340*/  LOP3.LUT R11, R4, 0x380, RZ, 0xc0, !PT ;  /* 0x00000380040b7812 */ /* 0x000fe200078ec0ff */
[----:B------:R-:W5:Y:S01]  /*11350*/  LD.E.128 R28, desc[UR36][R28.64] ;  /* 0x000000241c1c7980 */ /* 0x000f62000c101d00 */
[----:B0-----:R-:W-:Y:S01]  /*11360*/  @P1 SHF.R.U32.HI R61, RZ, R63, R0 ;  /* 0x0000003fff3d1219 */ /* 0x001fe20000011600 */
[----:B------:R-:W-:Y:S01]  /*11370*/  UIMAD UR4, UR53, UR13, UR4 ;  /* 0x0000000d350472a4 */ /* 0x000fe2000f8e0204 */
[----:B------:R-:W-:Y:S01]  /*11380*/  SHF.R.U64 R36, R36, 0x3, RZ ;  /* 0x0000000324247819 */ /* 0x000fe200000012ff */
[----:B------:R-:W-:Y:S01]  /*11390*/  UIMAD.WIDE.U32 UR10, UR53, UR12, UR10 ;  /* 0x0000000c350a72a5 */ /* 0x000fe2000f8e000a */
[----:B------:R-:W-:Y:S01]  /*113a0*/  SHF.R.U64 R40, R40, 0x3, RZ ;  /* 0x0000000328287819 */ /* 0x000fe200000012ff */
[----:B------:R-:W5:Y:S01]  /*113b0*/  LD.E.128 R52, desc[UR36][R52.64] ;  /* 0x0000002434347980 */ /* 0x000f62000c101d00 */
[----:B------:R-:W-:-:S02]  /*113c0*/  SHF.R.U64 R56, R56, 0x3, RZ ;  /* 0x0000000338387819 */ /* 0x000fc400000012ff */
[----:B------:R-:W-:Y:S02]  /*113d0*/  SHF.R.U64 R44, R44, 0x3, RZ ;  /* 0x000000032c2c7819 */ /* 0x000fe400000012ff */
[----:B------:R-:W-:Y:S01]  /*113e0*/  SHF.R.U64 R48, R48, 0x3, RZ ;  /* 0x0000000330307819 */ /* 0x000fe200000012ff */
[--C-:B------:R-:W-:Y:S01]  /*113f0*/  IMAD.MOV R63, RZ, RZ, -R61.reuse ;  /* 0x000000ffff3f7224 */ /* 0x100fe200078e0a3d */
[----:B------:R-:W-:Y:S02]  /*11400*/  SHF.R.U64 R11, R11, 0x3, RZ ;  /* 0x000000030b0b7819 */ /* 0x000fe400000012ff */
[----:B------:R-:W-:Y:S01]  /*11410*/  SHF.R.S32.HI R0, RZ, 0x1f, R61 ;  /* 0x0000001fff007819 */ /* 0x000fe2000001143d */
[----:B------:R-:W-:Y:S01]  /*11420*/  UIADD3 UR4, UR11, UR4, URZ ;  /* 0x000000040b047290 */ /* 0x000fe2000fffe03f */
[----:B------:R-:W-:Y:S01]  /*11430*/  LOP3.LUT R36, R36, R37, RZ, 0x3c, !PT ;  /* 0x0000002524247212 */ /* 0x000fe200078e3cff */
[----:B------:R-:W-:Y:S01]  /*11440*/  ULDC.64 UR12, c[0x0][0xae0] ;  /* 0x0002b800000c7ab9 */ /* 0x000fe20000000a00 */
        /* <DEDUP_REMOVED lines=10> */
[----:B------:R-:W5:Y:S01]  /*114f0*/  LD.E.128 R8, desc[UR36][R8.64] ;  /* 0x0000002408087980 */ /* 0x000f62000c101d00 */
[----:B------:R-:W-:-:S02]  /*11500*/  IMAD R0, R0, UR12, RZ ;  /* 0x0000000c00007c24 */ /* 0x000fc4000f8e02ff */
[----:B------:R-:W-:Y:S01]  /*11510*/  IMAD R63, R134, R63, R2 ;  /* 0x0000003f863f7224 */ /* 0x000fe200078e0202 */
[----:B------:R-:W5:Y:S01]  /*11520*/  LD.E.128 R4, desc[UR36][R4.64] ;  /* 0x0000002404047980 */ /* 0x000f62000c101d00 */
[----:B------:R-:W-:Y:S02]  /*11530*/  IMAD.U32 R21, RZ, RZ, UR11 ;  /* 0x0000000bff157e24 */ /* 0x000fe4000f8e00ff */
[----:B------:R-:W-:Y:S01]  /*11540*/  IMAD.U32 R20, RZ, RZ, UR10 ;  /* 0x0000000aff147e24 */ /* 0x000fe2000f8e00ff */
[----:B------:R-:W5:Y:S01]  /*11550*/  LD.E.128 R36, desc[UR36][R36.64] ;  /* 0x0000002424247980 */ /* 0x000f62000c101d00 */
[----:B------:R-:W-:Y:S01]  /*11560*/  IMAD.U32 R21, RZ, RZ, UR4 ;  /* 0x00000004ff157e24 */ /* 0x000fe2000f8e00ff */
[----:B------:R-:W-:Y:S01]  /*11570*/  ULDC.64 UR10, c[0x0][0xad8] ;  /* 0x0002b600000a7ab9 */ /* 0x000fe20000000a00 */
[----:B------:R-:W-:Y:S01]  /*11580*/  IMAD R65, R61, UR13, R0 ;  /* 0x0000000d3d417c24 */ /* 0x000fe2000f8e0200 */
[----:B------:R-:W5:Y:S01]  /*11590*/  LD.E.128 R40, desc[UR36][R40.64] ;  /* 0x0000002428287980 */ /* 0x000f62000c101d00 */
[----:B------:R-:W-:-:S03]  /*115a0*/  SHF.R.S32.HI R0, RZ, 0x1f, R63 ;  /* 0x0000001fff007819 */ /* 0x000fc6000001143f */
[----:B------:R-:W5:Y:S01]  /*115b0*/  LD.E.128 R56, desc[UR36][R56.64] ;  /* 0x0000002438387980 */ /* 0x000f62000c101d00 */
[----:B------:R-:W-:-:S03]  /*115c0*/  IMAD.WIDE.U32 R20, R61, UR12, R20 ;  /* 0x0000000c3d147c25 */ /* 0x000fc6000f8e0014 */
        /* <DEDUP_REMOVED lines=8> */
[----:B------:R-:W-:-:S02]  /*11650*/  IMAD R2, R0, UR10, RZ ;  /* 0x0000000a00027c24 */ /* 0x000fc4000f8e02ff */
[----:B------:R-:W-:Y:S02]  /*11660*/  VIADD R66, R227, UR48 ;  /* 0x00000030e3427c36 */ /* 0x000fe40008000000 */
[----:B------:R-:W-:Y:S02]  /*11670*/  IMAD.IADD R21, R21, 0x1, R65 ;  /* 0x0000000115157824 */ /* 0x000fe400078e0241 */
[C---:B------:R-:W-:Y:S02]  /*11680*/  IMAD R61, R63.reuse, UR11, R2 ;  /* 0x0000000b3f3d7c24 */ /* 0x040fe4000f8e0202 */
[C---:B------:R-:W-:Y:S01]  /*11690*/  VIADD R2, R66.reuse, 0x40 ;  /* 0x0000004042027836 */ /* 0x040fe20000000000 */
[----:B------:R-:W-:Y:S01]  /*116a0*/  UIADD3 UR8, UR8, 0x33420, URZ ;  /* 0x0003342008087890 */ /* 0x000fe2000fffe03f */
        /* <DEDUP_REMOVED lines=33> */
.L_x_2534:
[----:B------:R-:W-:Y:S05]  /*118c0*/  BSYNC B1 ;  /* 0x0000000000017941 */ /* 0x000fea0003800000 */
.L_x_2533:
[----:B--2---:R2:W4:Y:S01]  /*118d0*/  SHFL.IDX PT, R0, R64, 0x1, 0x181f ;  /* 0x00381f0040007f89 */ /* 0x00452200000e0000 */
[----:B------:R-:W-:Y:S03]  /*118e0*/  BSSY B1, `(.L_x_2535) ;  /* 0x0000010000017945 */ /* 0x000fe60003800000 */
[----:B---3--:R2:W3:Y:S01]  /*118f0*/  SHFL.IDX PT, R20, R2, 0x1, 0x181f ;  /* 0x00381f0002147f89 */ /* 0x0084e200000e0000 */
[----:B------:R-:W-:Y:S05]  /*11900*/  @P0 BRA `(.L_x_2536) ;  /* 0x0000000000340947 */ /* 0x000fea0003800000 */
[----:B------:R-:W-:Y:S02]  /*11910*/  ULDC UR4, c[0x0][0xac8] ;  /* 0x0002b20000047ab9 */ /* 0x000fe40000000800 */
[----:B------:R-:W-:Y:S02]  /*11920*/  ISETP.GE.AND P4, PT, R67, UR4, PT ;  /* 0x0000000443007c0c */ /* 0x000fe4000bf86270 */
[----:B------:R-:W-:Y:S02]  /*11930*/  ISETP.GE.AND P5, PT, R71, UR4, PT ;  /* 0x0000000447007c0c */ /* 0x000fe4000bfa6270 */
[----:B------:R-:W-:-:S09]  /*11940*/  ISETP.GE.AND P6, PT, R65, UR4, PT ;  /* 0x0000000441007c0c */ /* 0x000fd2000bfc6270 */
[-C--:B---3-5:R-:W-:Y:S02]  /*11950*/  @!P4 LEA R4, P0, R67, R20.reuse, 0x1 ;  /* 0x000000144304c211 */ /* 0x0a8fe400078008ff */
        /* <DEDUP_REMOVED lines=8> */
.L_x_2536:
[----:B------:R-:W-:Y:S05]  /*119e0*/  BSYNC B1 ;  /* 0x0000000000017941 */ /* 0x000fea0003800000 */
.L_x_2535:
[----:B----4-:R4:W0:Y:S01]  /*119f0*/  SHFL.IDX PT, R0, R64, 0x2, 0x181f ;  /* 0x00581f0040007f89 */ /* 0x01082200000e0000 */
[----:B------:R-:W-:Y:S03]  /*11a00*/  BSSY B1, `(.L_x_2537) ;  /* 0x0000010000017945 */ /* 0x000fe60003800000 */
[----:B---3-5:R4:W3:Y:S01]  /*11a10*/  SHFL.IDX PT, R8, R2, 0x2, 0x181f ;  /* 0x00581f0002087f89 */ /* 0x0288e200000e0000 */
        /* <DEDUP_REMOVED lines=14> */
.L_x_2538:
[----:B------:R-:W-:Y:S05]  /*11b00*/  BSYNC B1 ;  /* 0x0000000000017941 */ /* 0x000fea0003800000 */
.L_x_2537:
[----:B0-----:R-:W-:Y:S01]  /*11b10*/  VIADD R0, R66, 0x60 ;  /* 0x0000006042007836 */ /* 0x001fe20000000000 */
[----:B--2-4-:R-:W0:Y:S04]  /*11b20*/  SHFL.IDX PT, R64, R64, 0x3, 0x181f ;  /* 0x00781f0040407f89 */ /* 0x014e2800000e0000 */
[----:B------:R-:W-:Y:S01]  /*11b30*/  ISETP.GE.AND P0, PT, R0, R3, PT ;  /* 0x000000030000720c */ /* 0x000fe20003f06270 */
[----:B------:R2:W4:-:S12]  /*11b40*/  SHFL.IDX PT, R6, R2, 0x3, 0x181f ;  /* 0x00781f0002067f89 */ /* 0x00051800000e0000 */
[----:B--2---:R-:W-:Y:S05]  /*11b50*/  @P0 BRA `(.L_x_2539) ;  /* 0x00000020007c0947 */ /* 0x004fea0003800000 */
        /* <DEDUP_REMOVED lines=15> */
.L_x_2532:
[----:B------:R-:W-:Y:S01]  /*11c50*/  ULDC.64 UR12, c[0x0][0xb08] ;  /* 0x0002c200000c7ab9 */ /* 0x000fe20000000a00 */
[----:B------:R-:W1:Y:S01]  /*11c60*/  @P1 LDC R3, c[0x0][0xbec] ;  /* 0x0002fb00ff031b82 */ /* 0x000e620000000800 */
[----:B------:R-:W-:Y:S01]  /*11c70*/  UIMAD UR9, UR14, UR12, URZ ;  /* 0x0000000c0e0972a4 */ /* 0x000fe2000f8e023f */
[----:B0-----:R-:W-:Y:S01]  /*11c80*/  IMAD.MOV.U32 R5, RZ, RZ, R14 ;  /* 0x000000ffff057224 */ /* 0x001fe200078e000e */
[----:B------:R-:W-:Y:S01]  /*11c90*/  UIMAD.WIDE.U32 UR10, UR4, UR12, URZ ;  /* 0x0000000c040a72a5 */ /* 0x000fe2000f8e003f */
[----:B------:R-:W-:Y:S01]  /*11ca0*/  BSSY B1, `(.L_x_2540) ;  /* 0x00000af000017945 */ /* 0x000fe20003800000 */
[----:B------:R-:W-:Y:S01]  /*11cb0*/  UIMAD UR9, UR4, UR13, UR9 ;  /* 0x0000000d040972a4 */ /* 0x000fe2000f8e0209 */
[----:B------:R-:W-:Y:S01]  /*11cc0*/  SHF.R.S32.HI R26, RZ, 0x1f, R23 ;  /* 0x0000001fff1a7819 */ /* 0x000fe20000011417 */
[----:B------:R-:W-:Y:S01]  /*11cd0*/  USHF.R.S32.HI UR4, URZ, 0x1f, UR53 ;  /* 0x0000001f3f047899 */ /* 0x000fe20008011435 */
[----:B------:R-:W0:Y:S01]  /*11ce0*/  @P1 LDC R0, c[0x0][0xbf0] ;  /* 0x0002fc00ff001b82 */ /* 0x000e220000000800 */
        /* <DEDUP_REMOVED lines=14> */
[----:B-1----:R-:W-:Y:S01]  /*11dd0*/  @P1 IMAD.HI.U32 R3, R14, R3, RZ ;  /* 0x000000030e031227 */ /* 0x002fe200078e00ff */
[----:B------:R-:W-:Y:S01]  /*11de0*/  UIMAD.WIDE.U32 UR10, UR53, UR12, UR10 ;  /* 0x0000000c350a72a5 */ /* 0x000fe2000f8e000a */
[----:B------:R-:W-:Y:S01]  /*11df0*/  SYNCS.ARRIVE.TRANS64.RED.A1T0 RZ, [UR8], RZ ;  /* 0x000000ffffff79a7 */ /* 0x000fe20008100408 */
[----:B------:R-:W-:Y:S01]  /*11e00*/  UIMAD UR4, UR53, UR13, UR4 ;  /* 0x0000000d350472a4 */ /* 0x000fe2000f8e0204 */
[----:B------:R-:W-:Y:S02]  /*11e10*/  SHF.R.S32.HI R34, RZ, 0x1f, R226 ;  /* 0x0000001fff227819 */ /* 0x000fe400000114e2 */
[----:B------:R-:W-:Y:S01]  /*11e20*/  ULDC.64 UR12, c[0x0][0xb48] ;  /* 0x0002d200000c7ab9 */ /* 0x000fe20000000a00 */
[----:B------:R-:W-:Y:S01]  /*11e30*/  UIADD3 UR11, UR11, UR4, URZ ;  /* 0x000000040b0b7290 */ /* 0x000fe2000fffe03f */
[----:B0-----:R-:W-:-:S03]  /*11e40*/  @P1 SHF.R.U32.HI R5, RZ, R0, R3 ;  /* 0x00000000ff051219 */ /* 0x001fc60000011603 */
[----:B------:R-:W-:Y:S01]  /*11e50*/  UIMAD.WIDE.U32 UR10, UR58, UR12, UR10 ;  /* 0x0000000c3a0a72a5 */ /* 0x000fe2000f8e000a */
[--C-:B------:R-:W-:Y:S01]  /*11e60*/  SHF.R.S32.HI R0, RZ, 0x1f, R5.reuse ;  /* 0x0000001fff007819 */ /* 0x100fe20000011405 */
[----:B------:R-:W-:Y:S02]  /*11e70*/  IMAD.MOV R7, RZ, RZ, -R5 ;  /* 0x000000ffff077224 */ /* 0x000fe400078e0a05 */
[----:B------:R-:W-:Y:S02]  /*11e80*/  UIMAD UR58, UR58, UR13, UR11 ;  /* 0x0000000d3a3a72a4 */ /* 0x000fe4000f8e020b */
[----:B------:R-:W-:Y:S01]  /*11e90*/  IMAD R7, R134, R7, R14 ;  /* 0x0000000786077224 */ /* 0x000fe200078e020e */
[----:B------:R-:W-:Y:S01]  /*11ea0*/  ULDC.64 UR12, c[0x0][0xb30] ;  /* 0x0002cc00000c7ab9 */ /* 0x000fe20000000a00 */
[----:B------:R-:W-:Y:S02]  /*11eb0*/  IMAD.U32 R3, RZ, RZ, UR11 ;  /* 0x0000000bff037e24 */ /* 0x000fe4000f8e00ff */
[----:B------:R-:W-:-:S02]  /*11ec0*/  IMAD R0, R0, UR12, RZ ;  /* 0x0000000c00007c24 */ /* 0x000fc4000f8e02ff */
        /* <DEDUP_REMOVED lines=22> */
[C---:B------:R-:W-:Y:S01]  /*12030*/  VIADD R15, R16.reuse, 0x30 ;  /* 0x00000030100f7836 */ /* 0x040fe20000000000 */
[----:B------:R-:W-:Y:S01]  /*12040*/  ISETP.GE.AND P1, PT, R225, UR4, PT ;  /* 0x00000004e1007c0c */ /* 0x000fe2000bf26270 */
[C---:B------:R-:W-:Y:S01]  /*12050*/  VIADD R25, R16.reuse, 0x38 ;  /* 0x0000003810197836 */ /* 0x040fe20000000000 */
[----:B------:R-:W-:Y:S01]  /*12060*/  ISETP.GE.AND P4, PT, R11, UR4, PT ;  /* 0x000000040b007c0c */ /* 0x000fe2000bf86270 */
[----:B------:R-:W-:Y:S01]  /*12070*/  VIADD R27, R16, 0x48 ;  /* 0x00000048101b7836 */ /* 0x000fe20000000000 */
[----:B------:R-:W-:-:S02]  /*12080*/  SHF.R.S32.HI R12, RZ, 0x1f, R11 ;  /* 0x0000001fff0c7819 */ /* 0x000fc4000001140b */
[----:B------:R-:W-:-:S03]  /*12090*/  SHF.R.S32.HI R14, RZ, 0x1f, R13 ;  /* 0x0000001fff0e7819 */ /* 0x000fc6000001140d */
[----:B-12---:R-:W-:-:S04]  /*120a0*/  @!P3 IMAD.WIDE R4, R16, 0x4, R2 ;  /* 0x000000041004b825 */ /* 0x006fc800078e0202 */
[CC--:B------:R-:W-:Y:S01]  /*120b0*/  @!P1 LEA R8, P5, R225.reuse, R2.reuse, 0x2 ;  /* 0x00000002e1089211 */ /* 0x0c0fe200078a10ff */
[----:B------:R1:W-:Y:S01]  /*120c0*/  @!P3 ST.E.64 desc[UR36][R4.64], R132 ;  /* 0x000000840400b985 */ /* 0x0003e2000c101b24 */
[C---:B------:R-:W-:Y:S02]  /*120d0*/  @!P2 LEA R6, P3, R226.reuse, R2, 0x2 ;  /* 0x00000002e206a211 */ /* 0x040fe400078610ff */
[-C--:B------:R-:W-:Y:S02]  /*120e0*/  @!P1 LEA.HI.X R9, R225, R3.reuse, R29, 0x2, P5 ;  /* 0x00000003e1099211 */ /* 0x080fe400028f141d */
[----:B------:R-:W-:Y:S02]  /*120f0*/  @!P2 LEA.HI.X R7, R226, R3, R34, 0x2, P3 ;  /* 0x00000003e207a211 */ /* 0x000fe400018f1422 */
[----:B------:R-:W-:Y:S02]  /*12100*/  ISETP.GE.AND P3, PT, R13, UR4, PT ;  /* 0x000000040d007c0c */ /* 0x000fe4000bf66270 */
[----:B------:R-:W-:Y:S01]  /*12110*/  ISETP.GE.AND P5, PT, R19, UR4, PT ;  /* 0x0000000413007c0c */ /* 0x000fe2000bfa6270 */
[----:B------:R2:W-:Y:S01]  /*12120*/  @!P2 ST.E.64 desc[UR36][R6.64], R130 ;  /* 0x000000820600a985 */ /* 0x0005e2000c101b24 */
[----:B------:R-:W-:-:S02]  /*12130*/  ISETP.GE.AND P2, PT, R15, UR4, PT ;  /* 0x000000040f007c0c */ /* 0x000fc4000bf46270 */
[C---:B------:R-:W-:Y:S01]  /*12140*/  @!P4 LEA R10, P6, R11.reuse, R2, 0x2 ;  /* 0x000000020b0ac211 */ /* 0x040fe200078c10ff */
[----:B------:R3:W-:Y:S01]  /*12150*/  @!P1 ST.E.64 desc[UR36][R8.64], R124 ;  /* 0x0000007c08009985 */ /* 0x0007e2000c101b24 */
[----:B-1----:R-:W-:Y:S02]  /*12160*/  SHF.R.S32.HI R5, RZ, 0x1f, R19 ;  /* 0x0000001fff057819 */ /* 0x002fe40000011413 */
[----:B------:R-:W-:-:S03]  /*12170*/  @!P4 LEA.HI.X R11, R11, R3, R12, 0x2, P6 ;  /* 0x000000030b0bc211 */ /* 0x000fc600030f140c */
[-C--:B------:R-:W-:Y:S02]  /*12180*/  @!P3 LEA R12, P6, R13, R2.reuse, 0x2 ;  /* 0x000000020d0cb211 */ /* 0x080fe400078c10ff */
[-C--:B------:R-:W-:Y:S02]  /*12190*/  @!P5 LEA R4, P1, R19, R2.reuse, 0x2 ;  /* 0x000000021304d211 */ /* 0x080fe400078210ff */
[-C--:B------:R-:W-:Y:S02]  /*121a0*/  @!P3 LEA.HI.X R13, R13, R3.reuse, R14, 0x2, P6 ;  /* 0x000000030d0db211 */ /* 0x080fe400030f140e */
[----:B--2---:R-:W-:Y:S02]  /*121b0*/  SHF.R.S32.HI R7, RZ, 0x1f, R15 ;  /* 0x0000001fff077819 */ /* 0x004fe4000001140f */
[----:B------:R-:W-:Y:S02]  /*121c0*/  @!P2 LEA R6, P6, R15, R2, 0x2 ;  /* 0x000000020f06a211 */ /* 0x000fe400078c10ff */
[----:B------:R-:W-:-:S02]  /*121d0*/  @!P5 LEA.HI.X R5, R19, R3, R5, 0x2, P1 ;  /* 0x000000031305d211 */ /* 0x000fc400008f1405 */
[----:B------:R-:W-:Y:S01]  /*121e0*/  @!P2 LEA.HI.X R7, R15, R3, R7, 0x2, P6 ;  /* 0x000000030f07a211 */ /* 0x000fe200030f1407 */
[----:B------:R-:W-:Y:S01]  /*121f0*/  VIADD R15, R16, 0x40 ;  /* 0x00000040100f7836 */ /* 0x000fe20000000000 */
[----:B------:R-:W-:Y:S01]  /*12200*/  ISETP.GE.AND P1, PT, R25, UR4, PT ;  /* 0x0000000419007c0c */ /* 0x000fe2000bf26270 */
[----:B------:R1:W-:Y:S01]  /*12210*/  @!P5 ST.E.64 desc[UR36][R4.64], R122 ;  /* 0x0000007a0400d985 */ /* 0x0003e2000c101b24 */
[----:B---3--:R-:W-:Y:S02]  /*12220*/  SHF.R.S32.HI R9, RZ, 0x1f, R25 ;  /* 0x0000001fff097819 */ /* 0x008fe40000011419 */
[----:B------:R-:W-:Y:S01]  /*12230*/  ISETP.GE.AND P5, PT, R15, UR4, PT ;  /* 0x000000040f007c0c */ /* 0x000fe2000bfa6270 */
[----:B------:R2:W-:Y:S01]  /*12240*/  @!P4 ST.E.64 desc[UR36][R10.64], R116 ;  /* 0x000000740a00c985 */ /* 0x0005e2000c101b24 */
[----:B------:R-:W-:-:S03]  /*12250*/  ISETP.GE.AND P4, PT, R27, UR4, PT ;  /* 0x000000041b007c0c */ /* 0x000fc6000bf86270 */
[----:B------:R3:W-:Y:S04]  /*12260*/  @!P3 ST.E.64 desc[UR36][R12.64], R114 ;  /* 0x000000720c00b985 */ /* 0x0007e8000c101b24 */
[C---:B------:R-:W-:Y:S01]  /*12270*/  @!P1 LEA R8, P6, R25.reuse, R2, 0x2 ;  /* 0x0000000219089211 */ /* 0x040fe200078c10ff */
[----:B------:R4:W-:Y:S01]  /*12280*/  @!P2 ST.E.64 desc[UR36][R6.64], R108 ;  /* 0x0000006c0600a985 */ /* 0x0009e2000c101b24 */
[----:B-1----:R-:W-:Y:S02]  /*12290*/  SHF.R.S32.HI R5, RZ, 0x1f, R27 ;  /* 0x0000001fff057819 */ /* 0x002fe4000001141b */
[----:B------:R-:W-:Y:S02]  /*122a0*/  @!P1 LEA.HI.X R9, R25, R3, R9, 0x2, P6 ;  /* 0x0000000319099211 */ /* 0x000fe400030f1409 */
[----:B------:R-:W-:-:S02]  /*122b0*/  SHF.R.S32.HI R25, RZ, 0x1f, R15 ;  /* 0x0000001fff197819 */ /* 0x000fc4000001140f */
[CC--:B------:R-:W-:Y:S01]  /*122c0*/  @!P5 LEA R14, P6, R15.reuse, R2.reuse, 0x2 ;  /* 0x000000020f0ed211 */ /* 0x0c0fe200078c10ff */
[----:B------:R1:W-:Y:S03]  /*122d0*/  @!P1 ST.E.64 desc[UR36][R8.64], R106 ;  /* 0x0000006a08009985 */ /* 0x0003e6000c101b24 */
[----:B------:R-:W-:Y:S01]  /*122e0*/  @!P5 LEA.HI.X R15, R15, R3, R25, 0x2, P6 ;  /* 0x000000030f0fd211 */ /* 0x000fe200030f1419 */
[----:B------:R-:W-:Y:S01]  /*122f0*/  VIADD R25, R16, 0x50 ;  /* 0x0000005010197836 */ /* 0x000fe20000000000 */
[----:B------:R-:W-:-:S03]  /*12300*/  @!P4 LEA R4, P6, R27, R2, 0x2 ;  /* 0x000000021b04c211 */ /* 0x000fc600078c10ff */
[----:B------:R5:W-:Y:S01]  /*12310*/  @!P5 ST.E.64 desc[UR36][R14.64], R100 ;  /* 0x000000640e00d985 */ /* 0x000be2000c101b24 */
[----:B------:R-:W-:Y:S02]  /*12320*/  ISETP.GE.AND P3, PT, R25, UR4, PT ;  /* 0x0000000419007c0c */ /* 0x000fe4000bf66270 */
[----:B------:R-:W-:Y:S01]  /*12330*/  @!P4 LEA.HI.X R5, R27, R3, R5, 0x2, P6 ;  /* 0x000000031b05c211 */ /* 0x000fe200030f1405 */
[----:B------:R-:W-:Y:S01]  /*12340*/  VIADD R27, R16, 0x58 ;  /* 0x00000058101b7836 */ /* 0x000fe20000000000 */
[----:B--2---:R-:W-:-:S03]  /*12350*/  SHF.R.S32.HI R11, RZ, 0x1f, R25 ;  /* 0x0000001fff0b7819 */ /* 0x004fc60000011419 */
[----:B------:R2:W-:Y:S01]  /*12360*/  @!P4 ST.E.64 desc[UR36][R4.64], R98 ;  /* 0x000000620400c985 */ /* 0x0005e2000c101b24 */
[----:B------:R-:W-:Y:S02]  /*12370*/  ISETP.GE.AND P2, PT, R27, UR4, PT ;  /* 0x000000041b007c0c */ /* 0x000fe4000bf46270 */
[----:B---3--:R-:W-:-:S03]  /*12380*/  SHF.R.S32.HI R13, RZ, 0x1f, R27 ;  /* 0x0000001fff0d7819 */ /* 0x008fc6000001141b */
[----:B------:R-:W-:-:S04]  /*12390*/  @!P3 LEA R10, P6, R25, R2, 0x2 ;  /* 0x00000002190ab211 */ /* 0x000fc800078c10ff */
[----:B------:R-:W-:Y:S01]  /*123a0*/  @!P3 LEA.HI.X R11, R25, R3, R11, 0x2, P6 ;  /* 0x00000003190bb211 */ /* 0x000fe200030f140b */
[----:B------:R-:W-:-:S03]  /*123b0*/  VIADD R25, R16, 0x60 ;  /* 0x0000006010197836 */ /* 0x000fc60000000000 */
[----:B------:R-:W-:Y:S01]  /*123c0*/  @!P2 LEA R12, P6, R27, R2, 0x2 ;  /* 0x000000021b0ca211 */ /* 0x000fe200078c10ff */
[----:B------:R3:W-:Y:S01]  /*123d0*/  @!P3 ST.E.64 desc[UR36][R10.64], R92 ;  /* 0x0000005c0a00b985 */ /* 0x0007e2000c101b24 */
[----:B------:R-:W-:Y:S02]  /*123e0*/  ISETP.GE.AND P1, PT, R25, UR4, PT ;  /* 0x0000000419007c0c */ /* 0x000fe4000bf26270 */
[----:B------:R-:W-:Y:S01]  /*123f0*/  @!P2 LEA.HI.X R13, R27, R3, R13, 0x2, P6 ;  /* 0x000000031b0da211 */ /* 0x000fe200030f140d */
[----:B------:R-:W-:Y:S01]  /*12400*/  VIADD R27, R16, 0x68 ;  /* 0x00000068101b7836 */ /* 0x000fe20000000000 */
[----:B----4-:R-:W-:-:S03]  /*12410*/  SHF.R.S32.HI R7, RZ, 0x1f, R25 ;  /* 0x0000001fff077819 */ /* 0x010fc60000011419 */
[----:B------:R-:W-:Y:S01]  /*12420*/  @!P2 ST.E.64 desc[UR36][R12.64], R90 ;  /* 0x0000005a0c00a985 */ /* 0x000fe2000c101b24 */
[----:B------:R-:W-:Y:S02]  /*12430*/  ISETP.GE.AND P5, PT, R27, UR4, PT ;  /* 0x000000041b007c0c */ /* 0x000fe4000bfa6270 */
[----:B-1----:R-:W-:-:S03]  /*12440*/  SHF.R.S32.HI R9, RZ, 0x1f, R27 ;  /* 0x0000001fff097819 */ /* 0x002fc6000001141b */
        /* <DEDUP_REMOVED lines=8> */
[----:B-----5:R-:W-:Y:S02]  /*124d0*/  SHF.R.S32.HI R15, RZ, 0x1f, R25 ;  /* 0x0000001fff0f7819 */ /* 0x020fe40000011419 */
[----:B------:R-:W-:Y:S01]  /*124e0*/  ISETP.GE.AND P1, PT, R223, UR4, PT ;  /* 0x00000004df007c0c */ /* 0x000fe2000bf26270 */
[----:B------:R4:W-:Y:S01]  /*124f0*/  @!P5 ST.E.64 desc[UR36][R8.64], R82 ;  /* 0x000000520800d985 */ /* 0x0009e2000c101b24 */
[----:B------:R-:W-:-:S02]  /*12500*/  ISETP.GE.AND P3, PT, R27, UR4, PT ;  /* 0x000000041b007c0c */ /* 0x000fc4000bf66270 */
[----:B--2---:R-:W-:Y:S02]  /*12510*/  SHF.R.S32.HI R5, RZ, 0x1f, R27 ;  /* 0x0000001fff057819 */ /* 0x004fe4000001141b */
[----:B------:R-:W-:Y:S02]  /*12520*/  ISETP.GE.AND P5, PT, R224, UR4, PT ;  /* 0x00000004e0007c0c */ /* 0x000fe4000bfa6270 */
[----:B------:R-:W-:-:S04]  /*12530*/  @!P4 LEA R14, P6, R25, R2, 0x2 ;  /* 0x00000002190ec211 */ /* 0x000fc800078c10ff */
[-C--:B------:R-:W-:Y:S01]  /*12540*/  @!P4 LEA.HI.X R15, R25, R3.reuse, R15, 0x2, P6 ;  /* 0x00000003190fc211 */ /* 0x080fe200030f140f */
[----:B------:R-:W-:Y:S02]  /*12550*/  VIADD R25, R16, 0x80 ;  /* 0x0000008010197836 */ /* 0x000fe40000000000 */
[----:B------:R-:W-:Y:S02]  /*12560*/  @!P3 LEA R4, P6, R27, R2, 0x2 ;  /* 0x000000021b04b211 */ /* 0x000fe400078c10ff */
[----:B------:R-:W-:Y:S01]  /*12570*/  @!P4 ST.E.64 desc[UR36][R14.64], R76 ;  /* 0x0000004c0e00c985 */ /* 0x000fe2000c101b24 */
[----:B------:R-:W-:Y:S02]  /*12580*/  ISETP.GE.AND P2, PT, R25, UR4, PT ;  /* 0x0000000419007c0c */ /* 0x000fe4000bf46270 */
[----:B------:R-:W-:Y:S02]  /*12590*/  @!P3 LEA.HI.X R5, R27, R3, R5, 0x2, P6 ;  /* 0x000000031b05b211 */ /* 0x000fe400030f1405 */
[----:B---3--:R-:W-:-:S02]  /*125a0*/  SHF.R.S32.HI R11, RZ, 0x1f, R25 ;  /* 0x0000001fff0b7819 */ /* 0x008fc40000011419 */
[C---:B-1----:R-:W-:Y:S01]  /*125b0*/  @!P1 LEA R6, P4, R223.reuse, R2, 0x2 ;  /* 0x00000002df069211 */ /* 0x042fe200078810ff */
[----:B------:R1:W-:Y:S01]  /*125c0*/  @!P3 ST.E.64 desc[UR36][R4.64], R74 ;  /* 0x0000004a0400b985 */ /* 0x0003e2000c101b24 */
[----:B------:R-:W-:Y:S02]  /*125d0*/  ISETP.GE.AND P3, PT, R222, UR4, PT ;  /* 0x00000004de007c0c */ /* 0x000fe4000bf66270 */
[----:B------:R-:W-:-:S03]  /*125e0*/  @!P1 LEA.HI.X R7, R223, R3, R32, 0x2, P4 ;  /* 0x00000003df079211 */ /* 0x000fc600020f1420 */
[----:B------:R-:W-:-:S04]  /*125f0*/  @!P2 LEA R10, P6, R25, R2, 0x2 ;  /* 0x00000002190aa211 */ /* 0x000fc800078c10ff */
[-C--:B------:R-:W-:Y:S02]  /*12600*/  @!P2 LEA.HI.X R11, R25, R3.reuse, R11, 0x2, P6 ;  /* 0x00000003190ba211 */ /* 0x080fe400030f140b */
[-C--:B------:R-:W-:Y:S02]  /*12610*/  @!P5 LEA R12, P6, R224, R2.reuse, 0x2 ;  /* 0x00000002e00cd211 */ /* 0x080fe400078c10ff */
[----:B----4-:R-:W-:Y:S01]  /*12620*/  @!P3 LEA R8, P4, R222, R2, 0x2 ;  /* 0x00000002de08b211 */ /* 0x010fe200078810ff */
[----:B------:R2:W-:Y:S01]  /*12630*/  @!P2 ST.E.64 desc[UR36][R10.64], R68 ;  /* 0x000000440a00a985 */ /* 0x0005e2000c101b24 */
[----:B------:R-:W-:Y:S02]  /*12640*/  ISETP.GE.AND P2, PT, R221, UR4, PT ;  /* 0x00000004dd007c0c */ /* 0x000fe4000bf46270 */
[----:B------:R-:W-:Y:S02]  /*12650*/  @!P5 LEA.HI.X R13, R224, R3, R33, 0x2, P6 ;  /* 0x00000003e00dd211 */ /* 0x000fe400030f1421 */
[----:B------:R-:W-:-:S02]  /*12660*/  ISETP.GE.AND P6, PT, R23, UR4, PT ;  /* 0x0000000417007c0c */ /* 0x000fc4000bfc6270 */
[----:B------:R-:W-:Y:S01]  /*12670*/  @!P3 LEA.HI.X R9, R222, R3, R31, 0x2, P4 ;  /* 0x00000003de09b211 */ /* 0x000fe200020f141f */
[----:B------:R3:W-:Y:S01]  /*12680*/  @!P5 ST.E.64 desc[UR36][R12.64], R66 ;  /* 0x000000420c00d985 */ /* 0x0007e2000c101b24 */
[----:B------:R-:W-:-:S03]  /*12690*/  ISETP.GE.AND P5, PT, R220, UR4, PT ;  /* 0x00000004dc007c0c */ /* 0x000fc6000bfa6270 */
[----:B------:R4:W-:Y:S01]  /*126a0*/  @!P1 ST.E.64 desc[UR36][R6.64], R60 ;  /* 0x0000003c06009985 */ /* 0x0009e2000c101b24 */
[----:B------:R-:W-:Y:S02]  /*126b0*/  ISETP.GE.AND P1, PT, R22, UR4, PT ;  /* 0x0000000416007c0c */ /* 0x000fe4000bf26270 */
[C---:B-1----:R-:W-:Y:S01]  /*126c0*/  @!P2 LEA R4, P4, R221.reuse, R2, 0x2 ;  /* 0x00000002dd04a211 */ /* 0x042fe200078810ff */
[----:B------:R4:W-:Y:S03]  /*126d0*/  @!P3 ST.E.64 desc[UR36][R8.64], R58 ;  /* 0x0000003a0800b985 */ /* 0x0009e6000c101b24 */
[----:B------:R-:W-:-:S03]  /*126e0*/  @!P2 LEA.HI.X R5, R221, R3, R30, 0x2, P4 ;  /* 0x00000003dd05a211 */ /* 0x000fc600020f141e */
[-C--:B--2---:R-:W-:Y:S02]  /*126f0*/  @!P5 LEA R10, P3, R220, R2.reuse, 0x2 ;  /* 0x00000002dc0ad211 */ /* 0x084fe400078610ff */
[----:B------:R4:W-:Y:S01]  /*12700*/  @!P2 ST.E.64 desc[UR36][R4.64], R52 ;  /* 0x000000340400a985 */ /* 0x0009e2000c101b24 */
[CC--:B---3--:R-:W-:Y:S02]  /*12710*/  @!P6 LEA R12, P2, R23.reuse, R2.reuse, 0x2 ;  /* 0x00000002170ce211 */ /* 0x0c8fe400078410ff */
[----:B------:R-:W-:Y:S02]  /*12720*/  @!P1 LEA R2, P4, R22, R2, 0x2 ;  /* 0x0000000216029211 */ /* 0x000fe400078810ff */
[-C--:B------:R-:W-:Y:S02]  /*12730*/  @!P5 LEA.HI.X R11, R220, R3.reuse, R28, 0x2, P3 ;  /* 0x00000003dc0bd211 */ /* 0x080fe400018f141c */
[-C--:B------:R-:W-:Y:S02]  /*12740*/  @!P6 LEA.HI.X R13, R23, R3.reuse, R26, 0x2, P2 ;  /* 0x00000003170de211 */ /* 0x080fe400010f141a */
[----:B------:R-:W-:Y:S01]  /*12750*/  @!P1 LEA.HI.X R3, R22, R3, R229, 0x2, P4 ;  /* 0x0000000316039211 */ /* 0x000fe200020f14e5 */
[----:B------:R4:W-:Y:S04]  /*12760*/  @!P5 ST.E.64 desc[UR36][R10.64], R50 ;  /* 0x000000320a00d985 */ /* 0x0009e8000c101b24 */
[----:B------:R4:W-:Y:S04]  /*12770*/  @!P6 ST.E.64 desc[UR36][R12.64], R44 ;  /* 0x0000002c0c00e985 */ /* 0x0009e8000c101b24 */
[----:B------:R4:W-:Y:S02]  /*12780*/  @!P1 ST.E.64 desc[UR36][R2.64], R42 ;  /* 0x0000002a02009985 */ /* 0x0009e4000c101b24 */
.L_x_2541:
[----:B------:R-:W-:Y:S05]  /*12790*/  BSYNC B1 ;  /* 0x0000000000017941 */ /* 0x000fea0003800000 */
.L_x_2540:
[----:B----4-:R3:W4:Y:S04]  /*127a0*/  SHFL.IDX PT, R5, R24, 0x1, 0x1c1f ;  /* 0x003c1f0018057f89 */ /* 0x01072800000e0000 */
[----:B------:R3:W0:Y:S01]  /*127b0*/  SHFL.IDX PT, R4, R0, 0x1, 0x1c1f ;  /* 0x003c1f0000047f89 */ /* 0x00062200000e0000 */
[----:B------:R-:W-:Y:S05]  /*127c0*/  @P0 BRA `(.L_x_2539) ;  /* 0x0000001400600947 */ /* 0x000fea0003800000 */
[----:B------:R-:W-:Y:S01]  /*127d0*/  ULDC UR4, c[0x0][0xac8] ;  /* 0x0002b20000047ab9 */ /* 0x000fe20000000800 */
[----:B------:R-:W-:Y:S01]  /*127e0*/  VIADD R11, R16, 0x20 ;  /* 0x00000020100b7836 */ /* 0x000fe20000000000 */
[----:B------:R-:W-:Y:S01]  /*127f0*/  ISETP.GE.AND P2, PT, R226, UR4, PT ;  /* 0x00000004e2007c0c */ /* 0x000fe2000bf46270 */
[C---:B------:R-:W-:Y:S01]  /*12800*/  VIADD R13, R16.reuse, 0x28 ;  /* 0x00000028100d7836 */ /* 0x040fe20000000000 */
[C---:B------:R-:W-:Y:S01]  /*12810*/  ISETP.GE.AND P1, PT, R16.reuse, UR4, PT ;  /* 0x0000000410007c0c */ /* 0x040fe2000bf26270 */
[C---:B------:R-:W-:Y:S01]  /*12820*/  VIADD R25, R16.reuse, 0x30 ;  /* 0x0000003010197836 */ /* 0x040fe20000000000 */
[----:B------:R-:W-:Y:S01]  /*12830*/  ISETP.GE.AND P6, PT, R225, UR4, PT ;  /* 0x00000004e1007c0c */ /* 0x000fe2000bfc6270 */
[C---:B------:R-:W-:Y:S01]  /*12840*/  VIADD R27, R16.reuse, 0x38 ;  /* 0x00000038101b7836 */ /* 0x040fe20000000000 */
[----:B------:R-:W-:Y:S01]  /*12850*/  ISETP.GE.AND P3, PT, R11, UR4, PT ;  /* 0x000000040b007c0c */ /* 0x000fe2000bf66270 */
[----:B------:R-:W-:Y:S01]  /*12860*/  VIADD R15, R16, 0x40 ;  /* 0x00000040100f7836 */ /* 0x000fe20000000000 */
[----:B------:R-:W-:-:S02]  /*12870*/  ISETP.GE.AND P5, PT, R19, UR4, PT ;  /* 0x0000000413007c0c */ /* 0x000fc4000bfa6270 */
[----:B0--3--:R-:W-:-:S03]  /*12880*/  SHF.R.S32.HI R0, RZ, 0x1f, R13 ;  /* 0x0000001fff007819 */ /* 0x009fc6000001140d */
[-C--:B------:R-:W-:Y:S02]  /*12890*/  @!P2 LEA R6, P0, R226, R4.reuse, 0x2 ;  /* 0x00000004e206a211 */ /* 0x080fe400078010ff */
[----:B-12-4-:R-:W-:Y:S02]  /*128a0*/  @!P1 IMAD.WIDE R2, R16, 0x4, R4 ;  /* 0x0000000410029825 */ /* 0x016fe400078e0204 */
[----:B------:R-:W-:Y:S02]  /*128b0*/  @!P2 LEA.HI.X R7, R226, R5, R34, 0x2, P0 ;  /* 0x00000005e207a211 */ /* 0x000fe400000f1422 */
[----:B------:R-:W-:Y:S01]  /*128c0*/  ISETP.GE.AND P0, PT, R13, UR4, PT ;  /* 0x000000040d007c0c */ /* 0x000fe2000bf06270 */
[----:B------:R0:W-:Y:S01]  /*128d0*/  @!P1 ST.E.64 desc[UR36][R2.64], R128 ;  /* 0x0000008002009985 */ /* 0x0001e2000c101b24 */
[----:B------:R-:W-:Y:S02]  /*128e0*/  ISETP.GE.AND P1, PT, R25, UR4, PT ;  /* 0x0000000419007c0c */ /* 0x000fe4000bf26270 */
[-C--:B------:R-:W-:Y:S01]  /*128f0*/  @!P3 LEA R10, P4, R11, R4.reuse, 0x2 ;  /* 0x000000040b0ab211 */ /* 0x080fe200078810ff */
[----:B------:R1:W-:Y:S01]  /*12900*/  @!P2 ST.E.64 desc[UR36][R6.64], R126 ;  /* 0x0000007e0600a985 */ /* 0x0003e2000c101b24 */
[----:B------:R-:W-:-:S04]  /*12910*/  @!P6 LEA R8, P2, R225, R4, 0x2 ;  /* 0x00000004e108e211 */ /* 0x000fc800078410ff */
[-C--:B------:R-:W-:Y:S01]  /*12920*/  @!P6 LEA.HI.X R9, R225, R5.reuse, R29, 0x2, P2 ;  /* 0x00000005e109e211 */ /* 0x080fe200010f141d */
[----:B------:R-:W-:Y:S01]  /*12930*/  VIADD R29, R16, 0x58 ;  /* 0x00000058101d7836 */ /* 0x000fe20000000000 */
[----:B------:R-:W-:Y:S02]  /*12940*/  ISETP.GE.AND P2, PT, R27, UR4, PT ;  /* 0x000000041b007c0c */ /* 0x000fe4000bf46270 */
[----:B0-----:R-:W-:Y:S01]  /*12950*/  SHF.R.S32.HI R2, RZ, 0x1f, R11 ;  /* 0x0000001fff027819 */ /* 0x001fe2000001140b */
[----:B------:R0:W-:Y:S01]  /*12960*/  @!P6 ST.E.64 desc[UR36][R8.64], R120 ;  /* 0x000000780800e985 */ /* 0x0001e2000c101b24 */
[----:B------:R-:W-:Y:S02]  /*12970*/  SHF.R.S32.HI R3, RZ, 0x1f, R19 ;  /* 0x0000001fff037819 */ /* 0x000fe40000011413 */
[----:B------:R-:W-:Y:S02]  /*12980*/  @!P3 LEA.HI.X R11, R11, R5, R2, 0x2, P4 ;  /* 0x000000050b0bb211 */ /* 0x000fe400020f1402 */
[----:B-1----:R-:W-:-:S02]  /*12990*/  @!P0 LEA R6, P6, R13, R4, 0x2 ;  /* 0x000000040d068211 */ /* 0x002fc400078c10ff */
[-C--:B------:R-:W-:Y:S02]  /*129a0*/  @!P5 LEA R2, P4, R19, R4.reuse, 0x2 ;  /* 0x000000041302d211 */ /* 0x080fe400078810ff */
[-C--:B------:R-:W-:Y:S02]  /*129b0*/  @!P0 LEA.HI.X R7, R13, R5.reuse, R0, 0x2, P6 ;  /* 0x000000050d078211 */ /* 0x080fe400030f1400 */
[----:B------:R-:W-:Y:S02]  /*129c0*/  @!P5 LEA.HI.X R3, R19, R5, R3, 0x2, P4 ;  /* 0x000000051303d211 */ /* 0x000fe400020f1403 */
[----:B------:R-:W-:Y:S02]  /*129d0*/  SHF.R.S32.HI R0, RZ, 0x1f, R25 ;  /* 0x0000001fff007819 */ /* 0x000fe40000011419 */
[----:B------:R-:W-:Y:S01]  /*129e0*/  @!P1 LEA R12, P4, R25, R4, 0x2 ;  /* 0x00000004190c9211 */ /* 0x000fe200078810ff */
[----:B------:R1:W-:Y:S01]  /*129f0*/  @!P5 ST.E.64 desc[UR36][R2.64], R118 ;  /* 0x000000760200d985 */ /* 0x0003e2000c101b24 */
[----:B0-----:R-:W-:-:S02]  /*12a00*/  SHF.R.S32.HI R9, RZ, 0x1f, R27 ;  /* 0x0000001fff097819 */ /* 0x001fc4000001141b */
[-C--:B------:R-:W-:Y:S01]  /*12a10*/  @!P1 LEA.HI.X R13, R25, R5.reuse, R0, 0x2, P4 ;  /* 0x00000005190d9211 */ /* 0x080fe200020f1400 */
[C---:B------:R-:W-:Y:S01]  /*12a20*/  VIADD R25, R16.reuse, 0x48 ;  /* 0x0000004810197836 */ /* 0x040fe20000000000 */
[----:B------:R-:W-:Y:S01]  /*12a30*/  @!P2 LEA R8, P6, R27, R4, 0x2 ;  /* 0x000000041b08a211 */ /* 0x000fe200078c10ff */
[----:B------:R0:W-:Y:S01]  /*12a40*/  @!P3 ST.E.64 desc[UR36][R10.64], R112 ;  /* 0x000000700a00b985 */ /* 0x0001e2000c101b24 */
[----:B------:R-:W-:Y:S02]  /*12a50*/  ISETP.GE.AND P4, PT, R15, UR4, PT ;  /* 0x000000040f007c0c */ /* 0x000fe4000bf86270 */
[----:B------:R-:W-:Y:S01]  /*12a60*/  @!P2 LEA.HI.X R9, R27, R5, R9, 0x2, P6 ;  /* 0x000000051b09a211 */ /* 0x000fe200030f1409 */
[----:B------:R-:W-:Y:S01]  /*12a70*/  VIADD R27, R16, 0x50 ;  /* 0x00000050101b7836 */ /* 0x000fe20000000000 */
[----:B------:R-:W-:Y:S01]  /*12a80*/  ISETP.GE.AND P5, PT, R25, UR4, PT ;  /* 0x0000000419007c0c */ /* 0x000fe2000bfa6270 */
[----:B------:R2:W-:Y:S01]  /*12a90*/  @!P0 ST.E.64 desc[UR36][R6.64], R110 ;  /* 0x0000006e06008985 */ /* 0x0005e2000c101b24 */
[----:B------:R-:W-:-:S02]  /*12aa0*/  SHF.R.S32.HI R0, RZ, 0x1f, R15 ;  /* 0x0000001fff007819 */ /* 0x000fc4000001140f */
[----:B------:R-:W-:Y:S01]  /*12ab0*/  ISETP.GE.AND P3, PT, R27, UR4, PT ;  /* 0x000000041b007c0c */ /* 0x000fe2000bf66270 */
[----:B------:R3:W-:Y:S01]  /*12ac0*/  @!P1 ST.E.64 desc[UR36][R12.64], R104 ;  /* 0x000000680c009985 */ /* 0x0007e2000c101b24 */
[----:B------:R-:W-:-:S03]  /*12ad0*/  SHF.R.S32.HI R24, RZ, 0x1f, R27 ;  /* 0x0000001fff187819 */ /* 0x000fc6000001141b */
[CC--:B------:R-:W-:Y:S01]  /*12ae0*/  @!P4 LEA R14, P6, R15.reuse, R4.reuse, 0x2 ;  /* 0x000000040f0ec211 */ /* 0x0c0fe200078c10ff */
[----:B------:R4:W-:Y:S03]  /*12af0*/  @!P2 ST.E.64 desc[UR36][R8.64], R102 ;  /* 0x000000660800a985 */ /* 0x0009e6000c101b24 */
[----:B------:R-:W-:Y:S02]  /*12b00*/  @!P4 LEA.HI.X R15, R15, R5, R0, 0x2, P6 ;  /* 0x000000050f0fc211 */ /* 0x000fe400030f1400 */
[----:B------:R-:W-:Y:S02]  /*12b10*/  SHF.R.S32.HI R0, RZ, 0x1f, R25 ;  /* 0x0000001fff007819 */ /* 0x000fe40000011419 */
[-C--:B-1----:R-:W-:Y:S01]  /*12b20*/  @!P5 LEA R2, P0, R25, R4.reuse, 0x2 ;  /* 0x000000041902d211 */ /* 0x082fe200078010ff */
[----:B------:R1:W-:Y:S01]  /*12b30*/  @!P4 ST.E.64 desc[UR36][R14.64], R96 ;  /* 0x000000600e00c985 */ /* 0x0003e2000c101b24 */
[----:B0-----:R-:W-:-:S02]  /*12b40*/  @!P3 LEA R10, P6, R27, R4, 0x2 ;  /* 0x000000041b0ab211 */ /* 0x001fc400078c10ff */
[-C--:B------:R-:W-:Y:S01]  /*12b50*/  @!P5 LEA.HI.X R3, R25, R5.reuse, R0, 0x2, P0 ;  /* 0x000000051903d211 */ /* 0x080fe200000f1400 */
[C---:B------:R-:W-:Y:S01]  /*12b60*/  VIADD R25, R16.reuse, 0x60 ;  /* 0x0000006010197836 */ /* 0x040fe20000000000 */
[----:B------:R-:W-:Y:S02]  /*12b70*/  ISETP.GE.AND P0, PT, R29, UR4, PT ;  /* 0x000000041d007c0c */ /* 0x000fe4000bf06270 */
[----:B------:R-:W-:Y:S01]  /*12b80*/  @!P3 LEA.HI.X R11, R27, R5, R24, 0x2, P6 ;  /* 0x000000051b0bb211 */ /* 0x000fe200030f1418 */
[----:B------:R-:W-:Y:S01]  /*12b90*/  VIADD R27, R16, 0x68 ;  /* 0x00000068101b7836 */ /* 0x000fe20000000000 */
[----:B------:R-:W-:Y:S01]  /*12ba0*/  ISETP.GE.AND P2, PT, R25, UR4, PT ;  /* 0x0000000419007c0c */ /* 0x000fe2000bf46270 */
[----:B------:R-:W-:Y:S01]  /*12bb0*/  @!P5 ST.E.64 desc[UR36][R2.64], R94 ;  /* 0x0000005e0200d985 */ /* 0x000fe2000c101b24 */
[----:B------:R-:W-:Y:S02]  /*12bc0*/  SHF.R.S32.HI R0, RZ, 0x1f, R29 ;  /* 0x0000001fff007819 */ /* 0x000fe4000001141d */
[----:B------:R-:W-:Y:S01]  /*12bd0*/  ISETP.GE.AND P1, PT, R27, UR4, PT ;  /* 0x000000041b007c0c */ /* 0x000fe2000bf26270 */
[----:B------:R0:W-:Y:S01]  /*12be0*/  @!P3 ST.E.64 desc[UR36][R10.64], R88 ;  /* 0x000000580a00b985 */ /* 0x0001e2000c101b24 */
[----:B------:R-:W-:-:S03]  /*12bf0*/  SHF.R.S32.HI R24, RZ, 0x1f, R27 ;  /* 0x0000001fff187819 */ /* 0x000fc6000001141b */
[----:B--2---:R-:W-:-:S04]  /*12c00*/  @!P0 LEA R6, P6, R29, R4, 0x2 ;  /* 0x000000041d068211 */ /* 0x004fc800078c10ff */
[-C--:B------:R-:W-:Y:S01]  /*12c10*/  @!P0 LEA.HI.X R7, R29, R5.reuse, R0, 0x2, P6 ;  /* 0x000000051d078211 */ /* 0x080fe200030f1400 */
[C---:B------:R-:W-:Y:S01]  /*12c20*/  VIADD R29, R16.reuse, 0x70 ;  /* 0x00000070101d7836 */ /* 0x040fe20000000000 */
[----:B------:R-:W-:Y:S02]  /*12c30*/  SHF.R.S32.HI R0, RZ, 0x1f, R25 ;  /* 0x0000001fff007819 */ /* 0x000fe40000011419 */
[-C--:B---3--:R-:W-:Y:S01]  /*12c40*/  @!P2 LEA R12, P4, R25, R4.reuse, 0x2 ;  /* 0x00000004190ca211 */ /* 0x088fe200078810ff */
[----:B------:R2:W-:Y:S01]  /*12c50*/  @!P0 ST.E.64 desc[UR36][R6.64], R86 ;  /* 0x0000005606008985 */ /* 0x0005e2000c101b24 */
[----:B----4-:R-:W-:Y:S02]  /*12c60*/  @!P1 LEA R8, P6, R27, R4, 0x2 ;  /* 0x000000041b089211 */ /* 0x010fe400078c10ff */
[----:B------:R-:W-:Y:S01]  /*12c70*/  @!P2 LEA.HI.X R13, R25, R5, R0, 0x2, P4 ;  /* 0x00000005190da211 */ /* 0x000fe200020f1400 */
[----:B------:R-:W-:Y:S01]  /*12c80*/  VIADD R25, R16, 0x78 ;  /* 0x0000007810197836 */ /* 0x000fe20000000000 */
[----:B------:R-:W-:-:S02]  /*12c90*/  ISETP.GE.AND P4, PT, R29, UR4, PT ;  /* 0x000000041d007c0c */ /* 0x000fc4000bf86270 */
[----:B------:R-:W-:Y:S01]  /*12ca0*/  @!P1 LEA.HI.X R9, R27, R5, R24, 0x2, P6 ;  /* 0x000000051b099211 */ /* 0x000fe200030f1418 */
[----:B------:R-:W-:Y:S01]  /*12cb0*/  VIADD R27, R16, 0x80 ;  /* 0x00000080101b7836 */ /* 0x000fe20000000000 */
[----:B------:R-:W-:Y:S01]  /*12cc0*/  ISETP.GE.AND P5, PT, R25, UR4, PT ;  /* 0x0000000419007c0c */ /* 0x000fe2000bfa6270 */
[----:B------:R3:W-:Y:S01]  /*12cd0*/  @!P2 ST.E.64 desc[UR36][R12.64], R80 ;  /* 0x000000500c00a985 */ /* 0x0007e2000c101b24 */
[----:B------:R-:W-:Y:S02]  /*12ce0*/  SHF.R.S32.HI R0, RZ, 0x1f, R29 ;  /* 0x0000001fff007819 */ /* 0x000fe4000001141d */
[----:B------:R-:W-:Y:S01]  /*12cf0*/  ISETP.GE.AND P3, PT, R27, UR4, PT ;  /* 0x000000041b007c0c */ /* 0x000fe2000bf66270 */
[----:B------:R4:W-:Y:S01]  /*12d00*/  @!P1 ST.E.64 desc[UR36][R8.64], R78 ;  /* 0x0000004e08009985 */ /* 0x0009e2000c101b24 */
[----:B------:R-:W-:Y:S02]  /*12d10*/  ISETP.GE.AND P0, PT, R224, UR4, PT ;  /* 0x00000004e0007c0c */ /* 0x000fe4000bf06270 */
[----:B------:R-:W-:-:S02]  /*12d20*/  ISETP.GE.AND P1, PT, R223, UR4, PT ;  /* 0x00000004df007c0c */ /* 0x000fc4000bf26270 */
[CC--:B-1----:R-:W-:Y:S02]  /*12d30*/  @!P4 LEA R14, P6, R29.reuse, R4.reuse, 0x2 ;  /* 0x000000041d0ec211 */ /* 0x0c2fe400078c10ff */
[----:B------:R-:W-:Y:S02]  /*12d40*/  ISETP.GE.AND P2, PT, R222, UR4, PT ;  /* 0x00000004de007c0c */ /* 0x000fe4000bf46270 */
[----:B------:R-:W-:Y:S02]  /*12d50*/  @!P4 LEA.HI.X R15, R29, R5, R0, 0x2, P6 ;  /* 0x000000051d0fc211 */ /* 0x000fe400030f1400 */
[----:B------:R-:W-:Y:S02]  /*12d60*/  SHF.R.S32.HI R0, RZ, 0x1f, R25 ;  /* 0x0000001fff007819 */ /* 0x000fe40000011419 */
[-C--:B------:R-:W-:Y:S01]  /*12d70*/  @!P5 LEA R24, P6, R25, R4.reuse, 0x2 ;  /* 0x000000041918d211 */ /* 0x080fe200078c10ff */
[----:B------:R-:W-:Y:S01]  /*12d80*/  @!P4 ST.E.64 desc[UR36][R14.64], R72 ;  /* 0x000000480e00c985 */ /* 0x000fe2000c101b24 */
[----:B0-----:R-:W-:-:S02]  /*12d90*/  @!P0 LEA R10, P4, R224, R4, 0x2 ;  /* 0x00000004e00a8211 */ /* 0x001fc400078810ff */
[-C--:B------:R-:W-:Y:S02]  /*12da0*/  @!P5 LEA.HI.X R25, R25, R5.reuse, R0, 0x2, P6 ;  /* 0x000000051919d211 */ /* 0x080fe400030f1400 */
[----:B------:R-:W-:Y:S02]  /*12db0*/  SHF.R.S32.HI R0, RZ, 0x1f, R27 ;  /* 0x0000001fff007819 */ /* 0x000fe4000001141b */
[----:B------:R-:W-:Y:S01]  /*12dc0*/  @!P3 LEA R2, P6, R27, R4, 0x2 ;  /* 0x000000041b02b211 */ /* 0x000fe200078c10ff */
[----:B------:R-:W-:Y:S01]  /*12dd0*/  @!P5 ST.E.64 desc[UR36][R24.64], R70 ;  /* 0x000000461800d985 */ /* 0x000fe2000c101b24 */
[----:B------:R-:W-:Y:S02]  /*12de0*/  ISETP.GE.AND P5, PT, R221, UR4, PT ;  /* 0x00000004dd007c0c */ /* 0x000fe4000bfa6270 */
[-C--:B------:R-:W-:Y:S02]  /*12df0*/  @!P3 LEA.HI.X R3, R27, R5.reuse, R0, 0x2, P6 ;  /* 0x000000051b03b211 */ /* 0x080fe400030f1400 */
[----:B------:R-:W-:-:S02]  /*12e00*/  @!P0 LEA.HI.X R11, R224, R5, R33, 0x2, P4 ;  /* 0x00000005e00b8211 */ /* 0x000fc400020f1421 */
[----:B------:R-:W-:Y:S01]  /*12e10*/  ISETP.GE.AND P4, PT, R220, UR4, PT ;  /* 0x00000004dc007c0c */ /* 0x000fe2000bf86270 */
[----:B------:R0:W-:Y:S01]  /*12e20*/  @!P3 ST.E.64 desc[UR36][R2.64], R64 ;  /* 0x000000400200b985 */ /* 0x0001e2000c101b24 */
[----:B------:R-:W-:Y:S02]  /*12e30*/  ISETP.GE.AND P3, PT, R23, UR4, PT ;  /* 0x0000000417007c0c */ /* 0x000fe4000bf66270 */
[-C--:B--2---:R-:W-:Y:S01]  /*12e40*/  @!P1 LEA R6, P6, R223, R4.reuse, 0x2 ;  /* 0x00000004df069211 */ /* 0x084fe200078c10ff */
[----:B------:R1:W-:Y:S02]  /*12e50*/  @!P0 ST.E.64 desc[UR36][R10.64], R62 ;  /* 0x0000003e0a008985 */ /* 0x0003e4000c101b24 */
[-C--:B---3--:R-:W-:Y:S02]  /*12e60*/  @!P5 LEA R12, P0, R221, R4.reuse, 0x2 ;  /* 0x00000004dd0cd211 */ /* 0x088fe400078010ff */
[----:B------:R-:W-:Y:S02]  /*12e70*/  @!P1 LEA.HI.X R7, R223, R5, R32, 0x2, P6 ;  /* 0x00000005df079211 */ /* 0x000fe400030f1420 */
[----:B----4-:R-:W-:-:S02]  /*12e80*/  @!P2 LEA R8, P6, R222, R4, 0x2 ;  /* 0x00000004de08a211 */ /* 0x010fc400078c10ff */
[-C--:B------:R-:W-:Y:S01]  /*12e90*/  @!P5 LEA.HI.X R13, R221, R5.reuse, R30, 0x2, P0 ;  /* 0x00000005dd0dd211 */ /* 0x080fe200000f141e */
[----:B------:R1:W-:Y:S01]  /*12ea0*/  @!P1 ST.E.64 desc[UR36][R6.64], R56 ;  /* 0x0000003806009985 */ /* 0x0003e2000c101b24 */
[-C--:B------:R-:W-:Y:S02]  /*12eb0*/  @!P2 LEA.HI.X R9, R222, R5.reuse, R31, 0x2, P6 ;  /* 0x00000005de09a211 */ /* 0x080fe400030f141f */
[CC--:B0-----:R-:W-:Y:S02]  /*12ec0*/  @!P4 LEA R2, P1, R220.reuse, R4.reuse, 0x2 ;  /* 0x00000004dc02c211 */ /* 0x0c1fe400078210ff */
        /* <DEDUP_REMOVED lines=9> */
[----:B-1----:R-:W-:-:S04]  /*12f60*/  LEA R2, P0, R22, R4, 0x2 ;  /* 0x0000000416027211 */ /* 0x002fc800078010ff */
[----:B------:R-:W-:-:S05]  /*12f70*/  LEA.HI.X R3, R22, R5, R229, 0x2, P0 ;  /* 0x0000000516037211 */ /* 0x000fca00000f14e5 */
[----:B------:R0:W-:Y:S01]  /*12f80*/  ST.E.64 desc[UR36][R2.64], R20 ;  /* 0x0000001402007985 */ /* 0x0001e2000c101b24 */
[----:B------:R-:W-:Y:S05]  /*12f90*/  BRA `(.L_x_2539) ;  /* 0x0000000c006c7947 */ /* 0x000fea0003800000 */
.L_x_2530:
        /* <DEDUP_REMOVED lines=31> */
.L_x_2542:
[----:B------:R-:W-:Y:S01]  /*13190*/  USEL UR53, UR53, URZ, !UP0 ;  /* 0x0000003f35357287 */ /* 0x000fe2000c000000 */
[----:B------:R-:W-:Y:S01]  /*131a0*/  BSSY B1, `(.L_x_2543) ;  /* 0x0000038000017945 */ /* 0x000fe20003800000 */
[----:B------:R-:W-:-:S03]  /*131b0*/  USEL UR57, UR57, URZ, !UP0 ;  /* 0x0000003f39397287 */ /* 0x000fc6000c000000 */
[----:B------:R-:W-:Y:S09]  /*131c0*/  @P0 BRA `(.L_x_2544) ;  /* 0x0000000000d40947 */ /* 0x000ff20003800000 */
        /* <DEDUP_REMOVED lines=53> */
.L_x_2544:
[----:B------:R-:W-:Y:S05]  /*13520*/  BSYNC B1 ;  /* 0x0000000000017941 */ /* 0x000fea0003800000 */
.L_x_2543:
        /* <DEDUP_REMOVED lines=75> */
.L_x_2546:
[----:B------:R-:W-:Y:S05]  /*139e0*/  BSYNC B1 ;  /* 0x0000000000017941 */ /* 0x000fea0003800000 */
.L_x_2545:
        /* <DEDUP_REMOVED lines=17> */
.L_x_2548:
[----:B------:R-:W-:Y:S05]  /*13b00*/  BSYNC B1 ;  /* 0x0000000000017941 */ /* 0x000fea0003800000 */
.L_x_2547:
        /* <DEDUP_REMOVED lines=17> */
.L_x_2550:
[----:B------:R-:W-:Y:S05]  /*13c20*/  BSYNC B1 ;  /* 0x0000000000017941 */ /* 0x000fea0003800000 */
.L_x_2549:
        /* <DEDUP_REMOVED lines=18> */
.L_x_2539:
[----:B------:R-:W-:Y:S05]  /*13d50*/  BSYNC B0 ;  /* 0x0000000000007941 */ /* 0x000fea0003800000 */
.L_x_2529:
[----:B------:R-:W-:Y:S02]  /*13d60*/  ULDC UR4, c[0x0][0xc3c] ;  /* 0x00030f0000047ab9 */ /* 0x000fe40000000800 */
[----:B------:R-:W-:-:S06]  /*13d70*/  UISETP.GE.AND UP0, UPT, UR7, UR4, UPT ;  /* 0x000000040700728c */ /* 0x000fcc000bf06270 */
[----:B------:R-:W-:-:S13]  /*13d80*/  PLOP3.LUT P0, PT, PT, PT, UP0, 0x80, 0x0 ;  /* 0x000000000000781c */ /* 0x000fda0003f0f008 */
[----:B------:R-:W-:Y:S05]  /*13d90*/  @!P0 BRA `(.L_x_2551) ;  /* 0xfffffed000448947 */ /* 0x000fea000383ffff */
[----:B------:R-:W-:Y:S05]  /*13da0*/  EXIT ;  /* 0x000000000000794d */ /* 0x000fea0003800000 */
.L_x_2486:
[----:B------:R-:W-:-:S08]  /*13db0*/  NOP ;  /* 0x0000000000007918 */ /* 0x000fd00000000000 */
[----:B0-----:R-:W0:-:S00]  /*13dc0*/  USETMAXREG.DEALLOC.CTAPOOL 0x28 ;  /* 0x00000028000079c8 */ /* 0x001e0000080e0500 */
        /* <DEDUP_REMOVED lines=60> */
.L_x_2555:
        /* <DEDUP_REMOVED lines=36> */
.L_x_2553:
[----:B------:R-:W-:-:S04]  /*143d0*/  IMAD.IADD R8, R11, 0x1, -R8 ;  /* 0x000000010b087824 */ /* 0x000fc800078e0a08 */
[----:B------:R-:W-:-:S05]  /*143e0*/  IMAD R3, R5, R4, R8 ;  /* 0x0000000405037224 */ /* 0x000fca00078e0208 */
[----:B------:R-:W-:Y:S01]  /*143f0*/  ISETP.GT.AND P0, PT, R3, R6, PT ;  /* 0x000000060300720c */ /* 0x000fe20003f04270 */
[----:B------:R-:W-:-:S12]  /*14400*/  IMAD.MOV.U32 R3, RZ, RZ, RZ ;  /* 0x000000ffff037224 */ /* 0x000fd800078e00ff */
        /* <DEDUP_REMOVED lines=13> */
.L_x_2556:
[----:B01----:R-:W-:-:S04]  /*144e0*/  IMAD R2, R3, R4, R8 ;  /* 0x0000000403027224 */ /* 0x003fc800078e0208 */
[----:B------:R-:W-:Y:S01]  /*144f0*/  IMAD.IADD R5, R6, 0x1, -R2 ;  /* 0x0000000106057824 */ /* 0x000fe200078e0a02 */
[----:B------:R0:W-:Y:S01]  /*14500*/  STL [R1], R2 ;  /* 0x0000000201007387 */ /* 0x0001e20000100800 */
[----:B------:R-:W-:Y:S05]  /*14510*/  @!P1 BRA `(.L_x_2557) ;  /* 0x0000000000ec9947 */ /* 0x000fea0003800000 */
        /* <DEDUP_REMOVED lines=40> */
[----:B------:R-:W-:Y:S02]  /*147a0*/  IMAD R3, R2, R6, R3 ;  /* 0x0000000602037224 */ /* 0x000fe400078e0203 */
[----:B------:R-:W-:-:S03]  /*147b0*/  IMAD.MOV R6, RZ, RZ, -R8 ;  /* 0x000000ffff067224 */ /* 0x000fc600078e0a08 */
        /* <DEDUP_REMOVED lines=13> */
[----:B------:R-:W-:Y:S02]  /*14890*/  IMAD R2, R0, R6, R5 ;  /* 0x0000000600027224 */ /* 0x000fe400078e0205 */
[----:B------:R-:W-:-:S05]  /*148a0*/  IMAD R3, R3, 0x10000, R4 ;  /* 0x0001000003037824 */ /* 0x000fca00078e0204 */
[----:B------:R1:W-:Y:S01]  /*148b0*/  STL [R1+0x8], R3 ;  /* 0x0000080301007387 */ /* 0x0003e20000100800 */
[----:B------:R-:W-:Y:S05]  /*148c0*/  BRA `(.L_x_2558) ;  /* 0x0000000400007947 */ /* 0x000fea0003800000 */
.L_x_2557:
        /* <DEDUP_REMOVED lines=36> */
[-C--:B------:R-:W-:Y:S02]  /*14b10*/  IABS R8, R13.reuse ;  /* 0x0000000d00087213 */ /* 0x080fe40000000000 */
[----:B------:R-:W-:Y:S02]  /*14b20*/  IABS R10, R13 ;  /* 0x0000000d000a7213 */ /* 0x000fe40000000000 */
[----:B------:R-:W0:Y:S08]  /*14b30*/  I2F.RP R4, R8 ;  /* 0x0000000800047306 */ /* 0x000e300000209400 */
[----:B0-----:R-:W0:Y:S02]  /*14b40*/  MUFU.RCP R4, R4 ;  /* 0x0000000400047308 */ /* 0x001e240000001000 */
[----:B0-----:R-:W-:-:S02]  /*14b50*/  VIADD R3, R4, 0xffffffe ;  /* 0x0ffffffe04037836 */ /* 0x001fc40000000000 */
[----:B------:R-:W-:-:S04]  /*14b60*/  IMAD.MOV R4, RZ, RZ, -R13 ;  /* 0x000000ffff047224 */ /* 0x000fc800078e0a0d */
        /* <DEDUP_REMOVED lines=20> */
[----:B------:R-:W-:-:S05]  /*14cb0*/  IMAD R3, R2, R4, R3 ;  /* 0x0000000402037224 */ /* 0x000fca00078e0203 */
[----:B------:R0:W-:Y:S02]  /*14cc0*/  STL [R1+0x8], R3 ;  /* 0x0000080301007387 */ /* 0x0001e40000100800 */
.L_x_2558:
[----:B01----:R-:W-:-:S05]  /*14cd0*/  LOP3.LUT R3, RZ, R2, RZ, 0x33, !PT ;  /* 0x00000002ff037212 */ /* 0x003fca00078e33ff */
[----:B------:R-:W-:-:S05]  /*14ce0*/  IMAD.IADD R0, R0, 0x1, R3 ;  /* 0x0000000100007824 */ /* 0x000fca00078e0203 */
[----:B------:R1:W-:Y:S01]  /*14cf0*/  STL [R1+0x4], R0 ;  /* 0x0000040001007387 */ /* 0x0003e20000100800 */
[----:B------:R-:W-:Y:S05]  /*14d00*/  BRA `(.L_x_2559) ;  /* 0x0000000000107947 */ /* 0x000fea0003800000 */
.L_x_2554:
[----:B------:R0:W-:Y:S01]  /*14d10*/  STL [R1], R6 ;  /* 0x0000000601007387 */ /* 0x0001e20000100800 */
[----:B------:R-:W-:-:S03]  /*14d20*/  ULDC UR41, c[0x0][0xc3c] ;  /* 0x00030f0000297ab9 */ /* 0x000fc60000000800 */
[----:B------:R0:W-:Y:S04]  /*14d30*/  STL [R1+0x4], RZ ;  /* 0x000004ff01007387 */ /* 0x0001e80000100800 */
[----:B------:R0:W-:Y:S02]  /*14d40*/  STL [R1+0x8], RZ ;  /* 0x000008ff01007387 */ /* 0x0001e40000100800 */
.L_x_2559:
[----:B------:R-:W2:Y:S04]  /*14d50*/  LDL R8, [R1] ;  /* 0x0000000001087983 */ /* 0x000ea80000100800 */
[----:B------:R-:W2:Y:S04]  /*14d60*/  LDL R9, [R1+0x4] ;  /* 0x0000040001097983 */ /* 0x000ea80000100800 */
[----:B------:R-:W2:Y:S01]  /*14d70*/  LDL R10, [R1+0x8] ;  /* 0x00000800010a7983 */ /* 0x000ea20000100800 */
[----:B------:R-:W-:Y:S01]  /*14d80*/  ISETP.NE.AND P0, PT, R7, RZ, PT ;  /* 0x000000ff0700720c */ /* 0x000fe20003f05270 */
[----:B------:R-:W-:-:S12]  /*14d90*/  IMAD.U32 R2, RZ, RZ, UR41 ;  /* 0x00000029ff027e24 */ /* 0x000fd8000f8e00ff */
[----:B------:R-:W3:Y:S01]  /*14da0*/  @!P0 S2R R3, SR_CgaCtaId ;  /* 0x0000000000038919 */ /* 0x000ee20000008800 */
[----:B-1----:R-:W-:Y:S01]  /*14db0*/  @!P0 MOV R0, 0x400 ;  /* 0x0000040000008802 */ /* 0x002fe20000000f00 */
[----:B------:R-:W-:-:S03]  /*14dc0*/  @!P0 IMAD.MOV.U32 R11, RZ, RZ, R2 ;  /* 0x000000ffff0b8224 */ /* 0x000fc600078e0002 */
[----:B---3--:R-:W-:-:S05]  /*14dd0*/  @!P0 LEA R0, R3, R0, 0x18 ;  /* 0x0000000003008211 */ /* 0x008fca00078ec0ff */
[----:B--2---:R1:W-:Y:S01]  /*14de0*/  @!P0 STS.128 [R0+0x334d0], R8 ;  /* 0x0334d00800008388 */ /* 0x0043e20000000c00 */
[----:B------:R-:W-:Y:S06]  /*14df0*/  BAR.ARV 0x5, 0x180 ;  /* 0x0146000000007b1d */ /* 0x000fec0000002000 */
.L_x_2552:
[----:B------:R-:W-:Y:S01]  /*14e00*/  ULDC UR4, c[0x0][0xc3c] ;  /* 0x00030f0000047ab9 */ /* 0x000fe20000000800 */
[----:B------:R2:W-:Y:S01]  /*14e10*/  STL [R1+0x1c], RZ ;  /* 0x00001cff01007387 */ /* 0x0005e20000100800 */
[----:B------:R-:W-:Y:S01]  /*14e20*/  UISETP.GE.AND UP0, UPT, UR41, UR4, UPT ;  /* 0x000000042900728c */ /* 0x000fe2000bf06270 */
[----:B------:R-:W-:Y:S02]  /*14e30*/  IMAD.MOV.U32 R31, RZ, RZ, 0x1 ;  /* 0x00000001ff1f7424 */ /* 0x000fe400078e00ff */
[----:B------:R-:W-:-:S03]  /*14e40*/  IMAD.MOV.U32 R28, RZ, RZ, RZ ;  /* 0x000000ffff1c7224 */ /* 0x000fc600078e00ff */
[----:B------:R-:W-:-:S13]  /*14e50*/  PLOP3.LUT P0, PT, PT, PT, UP0, 0x80, 0x0 ;  /* 0x000000000000781c */ /* 0x000fda0003f0f008 */
[----:B--2---:R-:W-:Y:S05]  /*14e60*/  @P0 BRA `(.L_x_2560) ;  /* 0x0000006400180947 */ /* 0x004fea0003800000 */
[----:B-1----:R-:W2:Y:S01]  /*14e70*/  LDL R0, [R1+0x28] ;  /* 0x0000280001007983 */ /* 0x002ea20000100800 */
[----:B------:R-:W1:Y:S01]  /*14e80*/  S2UR UR4, SR_CgaCtaId ;  /* 0x00000000000479c3 */ /* 0x000e620000008800 */
[----:B------:R-:W-:Y:S01]  /*14e90*/  MOV R16, 0x400 ;  /* 0x0000040000107802 */ /* 0x000fe20000000f00 */
[----:B------:R-:W-:Y:S01]  /*14ea0*/  IMAD.MOV.U32 R31, RZ, RZ, 0x1 ;  /* 0x00000001ff1f7424 */ /* 0x000fe200078e00ff */
[----:B------:R-:W3:Y:S01]  /*14eb0*/  S2R R10, SR_TID.X ;  /* 0x00000000000a7919 */ /* 0x000ee20000002100 */
[----:B------:R-:W-:Y:S01]  /*14ec0*/  IMAD.MOV.U32 R28, RZ, RZ, RZ ;  /* 0x000000ffff1c7224 */ /* 0x000fe200078e00ff */
[----:B------:R-:W-:Y:S01]  /*14ed0*/  ULDC UR47, c[0x0][0xc] ;  /* 0x00000300002f7ab9 */ /* 0x000fe20000000800 */
[----:B-1----:R-:W-:-:S05]  /*14ee0*/  IMAD.U32 R37, RZ, RZ, UR4 ;  /* 0x00000004ff257e24 */ /* 0x002fca000f8e00ff */
[----:B------:R-:W-:Y:S02]  /*14ef0*/  LEA R16, R37, R16, 0x18 ;  /* 0x0000001025107211 */ /* 0x000fe400078ec0ff */
[----:B---3--:R-:W-:Y:S01]  /*14f00*/  SHF.R.U32.HI R3, RZ, 0x1, R10 ;  /* 0x00000001ff037819 */ /* 0x008fe2000001160a */
[C---:B0-----:R-:W-:Y:S02]  /*14f10*/  IMAD.SHL.U32 R4, R10.reuse, 0x20, RZ ;  /* 0x000000200a047824 */ /* 0x041fe400078e00ff */
[C---:B------:R-:W-:Y:S02]  /*14f20*/  IMAD.SHL.U32 R32, R10.reuse, 0x10, RZ ;  /* 0x000000100a207824 */ /* 0x040fe400078e00ff */
[----:B------:R-:W-:Y:S01]  /*14f30*/  IMAD.SHL.U32 R8, R10, 0x4, RZ ;  /* 0x000000040a087824 */ /* 0x000fe200078e00ff */
[----:B------:R-:W-:Y:S01]  /*14f40*/  LOP3.LUT R5, R4, 0x80, RZ, 0xc0, !PT ;  /* 0x0000008004057812 */ /* 0x000fe200078ec0ff */
[----:B------:R-:W-:Y:S01]  /*14f50*/  IMAD.SHL.U32 R9, R10, 0x2, RZ ;  /* 0x000000020a097824 */ /* 0x000fe200078e00ff */
[----:B------:R-:W-:-:S02]  /*14f60*/  LOP3.LUT R7, R32, 0x600, RZ, 0xc0, !PT ;  /* 0x0000060020077812 */ /* 0x000fc400078ec0ff */
[----:B------:R-:W-:Y:S02]  /*14f70*/  LOP3.LUT R5, R5, 0x10, R10, 0xf8, !PT ;  /* 0x0000001005057812 */ /* 0x000fe400078ef80a */
[----:B------:R-:W-:Y:S02]  /*14f80*/  LOP3.LUT R7, R7, 0x60, R4, 0xf8, !PT ;  /* 0x0000006007077812 */ /* 0x000fe400078ef804 */
[----:B------:R-:W-:Y:S02]  /*14f90*/  LOP3.LUT R5, R5, 0x10, R8, 0x78, !PT ;  /* 0x0000001005057812 */ /* 0x000fe400078e7808 */
[----:B------:R-:W-:-:S04]  /*14fa0*/  LOP3.LUT R6, R32, 0x1b0, RZ, 0xc0, !PT ;  /* 0x000001b020067812 */ /* 0x000fc800078ec0ff */
[----:B------:R-:W-:Y:S02]  /*14fb0*/  LOP3.LUT R9, R6, 0x30, R9, 0x78, !PT ;  /* 0x0000003006097812 */ /* 0x000fe400078e7809 */
[----:B--2---:R-:W-:Y:S01]  /*14fc0*/  R2UR UR5, R0 ;  /* 0x00000000000572ca */ /* 0x004fe200000e0000 */
[----:B------:R-:W-:-:S05]  /*14fd0*/  IMAD.SHL.U32 R0, R10, 0x40, RZ ;  /* 0x000000400a007824 */ /* 0x000fca00078e00ff */
[----:B------:R-:W-:-:S04]  /*14fe0*/  LOP3.LUT R2, R0, 0x180, RZ, 0xc0, !PT ;  /* 0x0000018000027812 */ /* 0x000fc800078ec0ff */
[----:B------:R-:W-:Y:S01]  /*14ff0*/  LOP3.LUT R2, R2, 0x30, R3, 0xf8, !PT ;  /* 0x0000003002027812 */ /* 0x000fe200078ef803 */
[----:B------:R-:W-:Y:S02]  /*15000*/  IMAD.SHL.U32 R3, R10, 0x8, RZ ;  /* 0x000000080a037824 */ /* 0x000fe400078e00ff */
[----:B------:R-:W-:Y:S02]  /*15010*/  ULOP3.LUT UR44, UR5, 0x2, URZ, 0xfc, !UPT ;  /* 0x00000002052c7892 */ /* 0x000fe4000f8efc3f */
[----:B------:R-:W-:Y:S01]  /*15020*/  ULOP3.LUT UR46, UR5, 0x1, URZ, 0xfc, !UPT ;  /* 0x00000001052e7892 */ /* 0x000fe2000f8efc3f */
[----:B------:R-:W-:Y:S02]  /*15030*/  LOP3.LUT R3, R2, 0x30, R3, 0x78, !PT ;  /* 0x0000003002037812 */ /* 0x000fe400078e7803 */
[----:B------:R-:W-:Y:S02]  /*15040*/  LOP3.LUT R2, R7, 0x100, R4, 0xf8, !PT ;  /* 0x0000010007027812 */ /* 0x000fe400078ef804 */
[----:B------:R-:W-:-:S02]  /*15050*/  LOP3.LUT R0, R3, 0x640, R0, 0xf8, !PT ;  /* 0x0000064003007812 */ /* 0x000fc400078ef800 */
[----:B------:R-:W-:-:S03]  /*15060*/  LOP3.LUT R2, R2, R5, RZ, 0xfc, !PT ;  /* 0x0000000502027212 */ /* 0x000fc600078efcff */
[----:B------:R0:W-:Y:S04]  /*15070*/  STL [R1+0x14], R0 ;  /* 0x0000140001007387 */ /* 0x0001e80000100800 */
        /* <DEDUP_REMOVED lines=13> */
.L_x_2638:
[----:B------:R-:W-:Y:S01]  /*15150*/  ULDC.64 UR4, c[0x0][0xc88] ;  /* 0x0003220000047ab9 */ /* 0x000fe20000000a00 */
[----:B------:R-:W-:Y:S01]  /*15160*/  ULDC.64 UR6, c[0x0][0xa18] ;  /* 0x0002860000067ab9 */ /* 0x000fe20000000a00 */
[----:B------:R-:W-:Y:S01]  /*15170*/  UIMAD.WIDE UR4, UR41, 0x4, UR4 ;  /* 0x00000004290478a5 */ /* 0x000fe2000f8e0204 */
[----:B------:R-:W-:Y:S01]  /*15180*/  IMAD.MOV.U32 R33, RZ, RZ, RZ ;  /* 0x000000ffff217224 */ /* 0x000fe200078e00ff */
[----:B01----:R-:W1:Y:S04]  /*15190*/  LDC.64 R4, c[0x0][0x418] ;  /* 0x00010600ff047b82 */ /* 0x003e680000000a00 */
[----:B------:R-:W-:Y:S02]  /*151a0*/  IMAD.U32 R2, RZ, RZ, UR4 ;  /* 0x00000004ff027e24 */ /* 0x000fe4000f8e00ff */
[----:B---3--:R-:W-:Y:S01]  /*151b0*/  IMAD.U32 R3, RZ, RZ, UR5 ;  /* 0x00000005ff037e24 */ /* 0x008fe2000f8e00ff */
        /* <DEDUP_REMOVED lines=44> */
.L_x_2561:
[----:B------:R-:W-:Y:S01]  /*15480*/  ULDC.64 UR4, c[0x0][0xa20] ;  /* 0x0002880000047ab9 */ /* 0x000fe20000000a00 */
[----:B------:R-:W-:Y:S01]  /*15490*/  ISETP.NE.AND.EX P0, PT, R5, RZ, PT, P0 ;  /* 0x000000ff0500720c */ /* 0x000fe20003f05300 */
[----:B------:R-:W-:Y:S01]  /*154a0*/  UMOV UR40, URZ ;  /* 0x0000003f00287c82 */ /* 0x000fe20008000000 */
[----:B------:R-:W-:Y:S01]  /*154b0*/  ISETP.NE.U32.AND P1, PT, RZ, UR4, PT ;  /* 0x00000004ff007c0c */ /* 0x000fe2000bf25070 */
[----:B------:R-:W-:Y:S01]  /*154c0*/  IMAD.U32 R30, RZ, RZ, UR43 ;  /* 0x0000002bff1e7e24 */ /* 0x000fe2000f8e00ff */
[----:B------:R-:W-:Y:S02]  /*154d0*/  SEL R0, R0, 0x1, P0 ;  /* 0x0000000100007807 */ /* 0x000fe40000000000 */
[----:B------:R-:W-:Y:S02]  /*154e0*/  ISETP.NE.AND.EX P1, PT, RZ, UR5, PT, P1 ;  /* 0x00000005ff007c0c */ /* 0x000fe4000bf25310 */
[----:B-----5:R-:W-:Y:S01]  /*154f0*/  @P2 R2UR UR40, R6 ;  /* 0x00000000062822ca */ /* 0x020fe200000e0000 */
[----:B------:R-:W-:-:S10]  /*15500*/  IMAD R0, R0, R7, RZ ;  /* 0x0000000700007224 */ /* 0x000fd400078e02ff */
[----:B------:R-:W-:Y:S05]  /*15510*/  @!P1 BRA `(.L_x_2562) ;  /* 0x0000000000189947 */ /* 0x000fea0003800000 */
[----:B------:R-:W-:-:S04]  /*15520*/  UIADD3 UR4, UP0, UR39, UR4, URZ ;  /* 0x0000000427047290 */ /* 0x000fc8000ff1e03f */
[----:B------:R-:W-:Y:S02]  /*15530*/  UIADD3.X UR5, UR38, UR5, URZ, UP0, !UPT ;  /* 0x0000000526057290 */ /* 0x000fe400087fe43f */
[----:B--2---:R-:W-:-:S04]  /*15540*/  IMAD.U32 R2, RZ, RZ, UR4 ;  /* 0x00000004ff027e24 */ /* 0x004fc8000f8e00ff */
[----:B------:R-:W-:-:S05]  /*15550*/  IMAD.U32 R3, RZ, RZ, UR5 ;  /* 0x00000005ff037e24 */ /* 0x000fca000f8e00ff */
[----:B------:R1:W5:Y:S01]  /*15560*/  LDG.E R0, desc[UR36][R2.64] ;  /* 0x0000002402007981 */ /* 0x000362000c1e1900 */
[----:B------:R-:W-:Y:S05]  /*15570*/  BRA `(.L_x_2563) ;  /* 0x0000000000247947 */ /* 0x000fea0003800000 */
.L_x_2562:
[----:B------:R-:W-:Y:S02]  /*15580*/  ULDC.64 UR4, c[0x0][0xa08] ;  /* 0x0002820000047ab9 */ /* 0x000fe40000000a00 */
[----:B------:R-:W-:-:S04]  /*15590*/  ISETP.NE.U32.AND P0, PT, RZ, UR4, PT ;  /* 0x00000004ff007c0c */ /* 0x000fc8000bf05070 */
[----:B------:R-:W-:-:S13]  /*155a0*/  ISETP.NE.AND.EX P0, PT, RZ, UR5, PT, P0 ;  /* 0x00000005ff007c0c */ /* 0x000fda000bf05300 */
[----:B------:R-:W-:Y:S05]  /*155b0*/  @!P0 BRA `(.L_x_2563) ;  /* 0x0000000000148947 */ /* 0x000fea0003800000 */
[----:B--2---:R-:W1:Y:S02]  /*155c0*/  LDC.64 R2, c[0x0][0xa08] ;  /* 0x00028200ff027b82 */ /* 0x004e640000000a00 */
[----:B-1----:R-:W-:-:S05]  /*155d0*/  IMAD.WIDE R2, R30, 0x4, R2 ;  /* 0x000000041e027825 */ /* 0x002fca00078e0202 */
[----:B------:R-:W2:Y:S04]  /*155e0*/  LDG.E R0, desc[UR36][R2.64] ;  /* 0x0000002402007981 */ /* 0x000ea8000c1e1900 */
[----:B------:R-:W2:Y:S02]  /*155f0*/  LDG.E R5, desc[UR36][R2.64+0x4] ;  /* 0x0000042402057981 */ /* 0x000ea4000c1e1900 */
[----:B--2---:R-:W-:-:S07]  /*15600*/  IMAD.IADD R0, R5, 0x1, -R0 ;  /* 0x0000000105007824 */ /* 0x004fce00078e0a00 */
.L_x_2563:
[----:B-12---:R-:W2:Y:S01]  /*15610*/  LDL R2, [R1+0x4] ;  /* 0x0000040001027983 */ /* 0x006ea20000100800 */
[----:B------:R-:W1:Y:S03]  /*15620*/  LDC R3, c[0x0][0x448] ;  /* 0x00011200ff037b82 */ /* 0x000e660000000800 */
[----:B------:R-:W3:Y:S01]  /*15630*/  LDL R18, [R1+0x8] ;  /* 0x0000080001127983 */ /* 0x000ee20000100800 */
[----:B-1----:R-:W-:-:S13]  /*15640*/  ISETP.NE.AND P0, PT, R3, 0x1, PT ;  /* 0x000000010300780c */ /* 0x002fda0003f05270 */
[----:B------:R-:W1:Y:S08]  /*15650*/  @P0 LDC R3, c[0x0][0x44c] ;  /* 0x00011300ff030b82 */ /* 0x000e700000000800 */
[----:B------:R-:W4:Y:S01]  /*15660*/  @P0 LDC R4, c[0x0][0x450] ;  /* 0x00011400ff040b82 */ /* 0x000f220000000800 */
[----:B-----5:R-:W-:-:S04]  /*15670*/  IMAD.IADD R19, R0, 0x1, -R33 ;  /* 0x0000000100137824 */ /* 0x020fc800078e0a21 */
[----:B------:R-:W-:-:S04]  /*15680*/  VIADD R0, R19, 0x9f ;  /* 0x0000009f13007836 */ /* 0x000fc80000000000 */
[----:B------:R-:W-:Y:S01]  /*15690*/  IMAD.HI R0, R0, 0x66666667, RZ ;  /* 0x6666666700007827 */ /* 0x000fe200078e02ff */
[----:B------:R-:W-:-:S04]  /*156a0*/  LOP3.LUT R17, R17, 0xfffffeff, RZ, 0xc0, !PT ;  /* 0xfffffeff11117812 */ /* 0x000fc800078ec0ff */
[----:B------:R-:W-:Y:S01]  /*156b0*/  @P0 LOP3.LUT R17, R17, 0x100, RZ, 0xfc, !PT ;  /* 0x0000010011110812 */ /* 0x000fe200078efcff */
[----:B--2---:R-:W-:-:S04]  /*156c0*/  IMAD.SHL.U32 R2, R2, 0x80, RZ ;  /* 0x0000008002027824 */ /* 0x004fc800078e00ff */
[----:B------:R-:W-:-:S04]  /*156d0*/  VIADD R2, R2, 0x7f ;  /* 0x0000007f02027836 */ /* 0x000fc80000000000 */
[----:B-1----:R-:W-:-:S05]  /*156e0*/  @P0 IMAD.HI.U32 R3, R2, R3, RZ ;  /* 0x0000000302030227 */ /* 0x002fca00078e00ff */
[----:B----4-:R-:W-:Y:S02]  /*156f0*/  @P0 SHF.R.U32.HI R2, RZ, R4, R3 ;  /* 0x00000004ff020219 */ /* 0x010fe40000011603 */
[----:B0-----:R-:W-:-:S05]  /*15700*/  IADD3 R3, R19, 0xa0, -R22 ;  /* 0x000000a013037810 */ /* 0x001fca0007ffe816 */
[----:B------:R-:W-:-:S04]  /*15710*/  IMAD.IADD R2, R3, 0x1, R2 ;  /* 0x0000000103027824 */ /* 0x000fc800078e0202 */
[----:B------:R-:W-:Y:S01]  /*15720*/  IMAD.HI R2, R2, 0x66666667, RZ ;  /* 0x6666666702027827 */ /* 0x000fe200078e02ff */
[----:B------:R-:W-:-:S04]  /*15730*/  SHF.R.U32.HI R3, RZ, 0x1f, R0 ;  /* 0x0000001fff037819 */ /* 0x000fc80000011600 */
[----:B------:R-:W-:Y:S02]  /*15740*/  SHF.R.U32.HI R5, RZ, 0x1f, R2 ;  /* 0x0000001fff057819 */ /* 0x000fe40000011602 */
[----:B------:R-:W-:Y:S02]  /*15750*/  LEA.HI.SX32 R3, R0, R3, 0x1a ;  /* 0x0000000300037211 */ /* 0x000fe400078fd2ff */
[----:B------:R-:W-:-:S04]  /*15760*/  LEA.HI.SX32 R2, R2, R5, 0x1a ;  /* 0x0000000502027211 */ /* 0x000fc800078fd2ff */
[----:B------:R-:W-:-:S04]  /*15770*/  VIMNMX R23, R3, R2, PT ;  /* 0x0000000203177248 */ /* 0x000fc80003fe0100 */
[----:B------:R-:W-:Y:S02]  /*15780*/  ISETP.GE.AND P0, PT, R23, 0x1, PT ;  /* 0x000000011700780c */ /* 0x000fe40003f06270 */
[C---:B---3--:R-:W-:Y:S02]  /*15790*/  LOP3.LUT R0, R18.reuse, 0xff000000, RZ, 0xc0, !PT ;  /* 0xff00000012007812 */ /* 0x048fe400078ec0ff */
[----:B------:R-:W-:Y:S02]  /*157a0*/  LOP3.LUT R3, R18, 0xff0000, RZ, 0xc0, !PT ;  /* 0x00ff000012037812 */ /* 0x000fe400078ec0ff */
[----:B------:R-:W-:-:S04]  /*157b0*/  SHF.R.U32.HI R0, RZ, 0x8, R0 ;  /* 0x00000008ff007819 */ /* 0x000fc80000011600 */
[----:B------:R-:W-:Y:S01]  /*157c0*/  LEA.HI R0, R3, R0, RZ, 0x10 ;  /* 0x0000000003007211 */ /* 0x000fe200078f80ff */
[----:B------:R-:W-:-:S03]  /*157d0*/  IMAD.MOV.U32 R3, RZ, RZ, RZ ;  /* 0x000000ffff037224 */ /* 0x000fc600078e00ff */
[----:B------:R-:W-:Y:S01]  /*157e0*/  LOP3.LUT R36, R0, 0xff, RZ, 0xc0, !PT ;  /* 0x000000ff00247812 */ /* 0x000fe200078ec0ff */
[----:B------:R-:W-:Y:S06]  /*157f0*/  @!P0 BRA `(.L_x_2564) ;  /* 0x0000000000748947 */ /* 0x000fec0003800000 */
[----:B------:R-:W-:-:S04]  /*15800*/  SHF.R.U32.HI R0, RZ, 0x10, R0 ;  /* 0x00000010ff007819 */ /* 0x000fc80000011600 */
[----:B------:R-:W-:-:S13]  /*15810*/  ISETP.NE.AND P0, PT, R0, RZ, PT ;  /* 0x000000ff0000720c */ /* 0x000fda0003f05270 */
[----:B------:R-:W0:Y:S02]  /*15820*/  @!P0 LDC R0, c[0x0][0x9f0] ;  /* 0x00027c00ff008b82 */ /* 0x000e240000000800 */
[-C--:B0-----:R-:W-:Y:S02]  /*15830*/  IABS R4, R0.reuse ;  /* 0x0000000000047213 */ /* 0x081fe40000000000 */
[----:B------:R-:W-:Y:S02]  /*15840*/  IADD3 R5, R0, -0x1, R23 ;  /* 0xffffffff00057810 */ /* 0x000fe40007ffe017 */
[----:B------:R-:W0:Y:S02]  /*15850*/  I2F.RP R6, R4 ;  /* 0x0000000400067306 */ /* 0x000e240000209400 */
[----:B------:R-:W-:-:S04]  /*15860*/  LOP3.LUT R2, R5, R0, RZ, 0x3c, !PT ;  /* 0x0000000005027212 */ /* 0x000fc800078e3cff */
[----:B------:R-:W-:Y:S01]  /*15870*/  ISETP.GE.AND P2, PT, R2, RZ, PT ;  /* 0x000000ff0200720c */ /* 0x000fe20003f46270 */
[----:B------:R-:W-:Y:S01]  /*15880*/  IMAD.MOV.U32 R2, RZ, RZ, RZ ;  /* 0x000000ffff027224 */ /* 0x000fe200078e00ff */
        /* <DEDUP_REMOVED lines=18> */
[----:B------:R-:W-:-:S05]  /*159b0*/  @!P1 LOP3.LUT R2, RZ, R0, RZ, 0x33, !PT ;  /* 0x00000000ff029212 */ /* 0x000fca00078e33ff */
[----:B------:R-:W-:-:S07]  /*159c0*/  IMAD.MOV.U32 R3, RZ, RZ, R2 ;  /* 0x000000ffff037224 */ /* 0x000fce00078e0002 */
.L_x_2564:
[-C--:B------:R-:W-:Y:S01]  /*159d0*/  IMAD R36, R36, R3.reuse, RZ ;  /* 0x0000000324247224 */ /* 0x080fe200078e02ff */
[----:B------:R-:W-:Y:S04]  /*159e0*/  BSSY B7, `(.L_x_2565) ;  /* 0x0000482000077945 */ /* 0x000fe80003800000 */
[----:B------:R-:W-:-:S04]  /*159f0*/  VIADDMNMX R23, R36, R3, R23, PT ;  /* 0x0000000324177246 */ /* 0x000fc80003800117 */
[----:B------:R-:W-:-:S13]  /*15a00*/  ISETP.GT.AND P0, PT, R23, R36, PT ;  /* 0x000000241700720c */ /* 0x000fda0003f04270 */
        /* <DEDUP_REMOVED lines=16> */
[----:B0-----:R-:W-:-:S05]  /*15b10*/  IADD3 R0, R0, UR47, R7 ;  /* 0x0000002f00007c10 */ /* 0x001fca000fffe007 */
[----:B------:R4:W-:Y:S01]  /*15b20*/  STL [R1], R0 ;  /* 0x0000000001007387 */ /* 0x0009e20000100800 */
[----:B------:R-:W-:Y:S05]  /*15b30*/  BRA `(.L_x_2567) ;  /* 0x0000004400b07947 */ /* 0x000fea0003800000 */
.L_x_2566:
        /* <DEDUP_REMOVED lines=20> */
.L_x_2569:
[----:B------:R-:W-:Y:S05]  /*15c80*/  BSYNC B6 ;  /* 0x0000000000067941 */ /* 0x000fea0003800000 */
.L_x_2568:
        /* <DEDUP_REMOVED lines=22> */
.L_x_2571:
[----:B------:R-:W-:Y:S05]  /*15df0*/  BSYNC B6 ;  /* 0x0000000000067941 */ /* 0x000fea0003800000 */
.L_x_2570:
        /* <DEDUP_REMOVED lines=20> */
.L_x_2573:
[----:B------:R-:W-:Y:S05]  /*15f40*/  BSYNC B6 ;  /* 0x0000000000067941 */ /* 0x000fea0003800000 */
.L_x_2572:
        /* <DEDUP_REMOVED lines=19> */
.L_x_2575:
[----:B------:R-:W-:Y:S05]  /*16080*/  BSYNC B6 ;  /* 0x0000000000067941 */ /* 0x000fea0003800000 */
.L_x_2574:
[----:B------:R-:W-:Y:S01]  /*16090*/  ULDC.64 UR4, c[0x0][0x9f8] ;  /* 0x00027e0000047ab9 */ /* 0x000fe20000000a00 */
[----:B------:R-:W0:Y:S01]  /*160a0*/  S2R R20, SR_TID.X ;  /* 0x0000000000147919 */ /* 0x000e220000002100 */
[----:B------:R-:W-:Y:S01]  /*160b0*/  UISETP.NE.U32.AND UP0, UPT, UR4, URZ, UPT ;  /* 0x0000003f0400728c */ /* 0x000fe2000bf05070 */
[----:B------:R-:W1:Y:S03]  /*160c0*/  LDC R9, c[0x0][0x430] ;  /* 0x00010c00ff097b82 */ /* 0x000e660000000800 */
[----:B------:R-:W-:-:S06]  /*160d0*/  UISETP.NE.AND.EX UP0, UPT, UR5, URZ, UPT, UP0 ;  /* 0x0000003f0500728c */ /* 0x000fcc000bf05300 */
[----:B------:R-:W-:-:S05]  /*160e0*/  PLOP3.LUT P0, PT, PT, PT, UP0, 0x80, 0x0 ;  /* 0x000000000000781c */ /* 0x000fca0003f0f008 */
[----:B------:R-:W-:-:S04]  /*160f0*/  @UP0 UIADD3 UR4, UP1, UR39, UR4, URZ ;  /* 0x0000000427040290 */ /* 0x000fc8000ff3e03f */
[----:B------:R-:W-:Y:S02]  /*16100*/  @UP0 UIADD3.X UR5, UR38, UR5, URZ, UP1, !UPT ;  /* 0x0000000526050290 */ /* 0x000fe40008ffe43f */
[----:B------:R-:W-:-:S04]  /*16110*/  IMAD.U32 R2, RZ, RZ, UR4 ;  /* 0x00000004ff027e24 */ /* 0x000fc8000f8e00ff */
[----:B------:R-:W-:-:S05]  /*16120*/  IMAD.U32 R3, RZ, RZ, UR5 ;  /* 0x00000005ff037e24 */ /* 0x000fca000f8e00ff */
[----:B------:R2:W3:Y:S01]  /*16130*/  @P0 LDG.E R30, desc[UR36][R2.64] ;  /* 0x00000024021e0981 */ /* 0x0004e2000c1e1900 */
[----:B-1----:R-:W-:Y:S01]  /*16140*/  ISETP.NE.AND P1, PT, R9, 0x1, PT ;  /* 0x000000010900780c */ /* 0x002fe20003f25270 */
[----:B------:R-:W-:Y:S01]  /*16150*/  IMAD.MOV.U32 R0, RZ, RZ, 0xa0 ;  /* 0x000000a0ff007424 */ /* 0x000fe200078e00ff */
[----:B0-----:R-:W-:Y:S01]  /*16160*/  LOP3.LUT R20, R20, 0x7f, RZ, 0xc0, !PT ;  /* 0x0000007f14147812 */ /* 0x001fe200078ec0ff */
[----:B------:R-:W0:Y:S01]  /*16170*/  S2R R21, SR_TID.X ;  /* 0x0000000000157919 */ /* 0x000e220000002100 */
[----:B------:R-:W-:Y:S01]  /*16180*/  LOP3.LUT R17, R17, 0xffffffbf, RZ, 0xc0, !PT ;  /* 0xffffffbf11117812 */ /* 0x000fe200078ec0ff */
[----:B------:R-:W-:Y:S01]  /*16190*/  IMAD R0, R23, R0, -0xa0 ;  /* 0xffffff6017007424 */ /* 0x000fe200078e0200 */
[----:B------:R-:W-:-:S07]  /*161a0*/  SHF.R.U32.HI R24, RZ, 0x2, R20 ;  /* 0x00000002ff187819 */ /* 0x000fce0000011614 */
[----:B--2---:R-:W1:Y:S01]  /*161b0*/  @P1 LDC R3, c[0x0][0x434] ;  /* 0x00010d00ff031b82 */ /* 0x004e620000000800 */
[----:B------:R-:W-:-:S07]  /*161c0*/  @P1 LOP3.LUT R17, R17, 0x40, RZ, 0xfc, !PT ;  /* 0x0000004011111812 */ /* 0x000fce00078efcff */
[----:B------:R-:W2:Y:S08]  /*161d0*/  @P1 LDC R2, c[0x0][0x438] ;  /* 0x00010e00ff021b82 */ /* 0x000eb00000000800 */
[----:B------:R-:W4:Y:S01]  /*161e0*/  @P1 LDC R8, c[0x0][0x434] ;  /* 0x00010d00ff081b82 */ /* 0x000f220000000800 */
[C---:B0-----:R-:W-:Y:S02]  /*161f0*/  IMAD.SHL.U32 R20, R21.reuse, 0x20, RZ ;  /* 0x0000002015147824 */ /* 0x041fe400078e00ff */
[----:B------:R-:W-:-:S05]  /*16200*/  IMAD.SHL.U32 R21, R21, 0x20, RZ ;  /* 0x0000002015157824 */ /* 0x000fca00078e00ff */
[----:B------:R-:W0:Y:S01]  /*16210*/  @P1 LDC R7, c[0x0][0x438] ;  /* 0x00010e00ff071b82 */ /* 0x000e220000000800 */
[C---:B------:R-:W-:Y:S02]  /*16220*/  LOP3.LUT R20, R24.reuse, 0x60, R20, 0xf8, !PT ;  /* 0x0000006018147812 */ /* 0x040fe400078ef814 */
[----:B------:R-:W-:Y:S02]  /*16230*/  LOP3.LUT R21, R24, 0x60, R21, 0xf8, !PT ;  /* 0x0000006018157812 */ /* 0x000fe400078ef815 */
[----:B------:R-:W-:-:S05]  /*16240*/  LOP3.LUT R20, R20, 0x80, RZ, 0xfc, !PT ;  /* 0x0000008014147812 */ /* 0x000fca00078efcff */
[--C-:B------:R-:W-:Y:S02]  /*16250*/  IMAD.IADD R5, R20, 0x1, R0.reuse ;  /* 0x0000000114057824 */ /* 0x100fe400078e0200 */
[----:B------:R-:W-:-:S03]  /*16260*/  IMAD.IADD R0, R21, 0x1, R0 ;  /* 0x0000000115007824 */ /* 0x000fc600078e0200 */
[C---:B------:R-:W-:Y:S01]  /*16270*/  ISETP.GE.AND P0, PT, R5.reuse, R19, PT ;  /* 0x000000130500720c */ /* 0x040fe20003f06270 */
[--C-:B------:R-:W-:Y:S02]  /*16280*/  IMAD.IADD R6, R0, 0x1, R33.reuse ;  /* 0x0000000100067824 */ /* 0x100fe400078e0221 */
[----:B------:R-:W-:Y:S01]  /*16290*/  IMAD.IADD R5, R5, 0x1, R33 ;  /* 0x0000000105057824 */ /* 0x000fe200078e0221 */
[----:B------:R-:W-:Y:S01]  /*162a0*/  ISETP.GT.U32.OR P0, PT, R20, 0x9f, P0 ;  /* 0x0000009f1400780c */ /* 0x000fe20000704470 */
[----:B-1----:R-:W-:-:S04]  /*162b0*/  @P1 IMAD.HI.U32 R3, R6, R3, RZ ;  /* 0x0000000306031227 */ /* 0x002fc800078e00ff */
[----:B------:R-:W-:Y:S01]  /*162c0*/  IMAD.MOV.U32 R10, RZ, RZ, R6 ;  /* 0x000000ffff0a7224 */ /* 0x000fe200078e0006 */
[----:B--2---:R-:W-:Y:S01]  /*162d0*/  @P1 SHF.R.U32.HI R10, RZ, R2, R3 ;  /* 0x00000002ff0a1219 */ /* 0x004fe20000011603 */
[----:B----4-:R-:W-:-:S04]  /*162e0*/  @P1 IMAD.HI.U32 R8, R5, R8, RZ ;  /* 0x0000000805081227 */ /* 0x010fc800078e00ff */
[--C-:B------:R-:W-:Y:S01]  /*162f0*/  IMAD.MOV.U32 R4, RZ, RZ, R5.reuse ;  /* 0x000000ffff047224 */ /* 0x100fe200078e0005 */
[----:B0-----:R-:W-:Y:S01]  /*16300*/  @P1 SHF.R.U32.HI R4, RZ, R7, R8 ;  /* 0x00000007ff041219 */ /* 0x001fe20000011608 */
[----:B------:R-:W0:Y:S01]  /*16310*/  @!P0 LDC.64 R2, c[0x0][0x428] ;  /* 0x00010a00ff028b82 */ /* 0x000e220000000a00 */
[----:B------:R-:W-:Y:S01]  /*16320*/  IMAD.MOV R8, RZ, RZ, -R10 ;  /* 0x000000ffff087224 */ /* 0x000fe200078e0a0a */
[----:B------:R-:W-:Y:S02]  /*16330*/  ISETP.GE.AND P1, PT, R0, R19, PT ;  /* 0x000000130000720c */ /* 0x000fe40003f26270 */
[----:B------:R-:W-:Y:S02]  /*16340*/  IMAD.MOV R7, RZ, RZ, -R4 ;  /* 0x000000ffff077224 */ /* 0x000fe400078e0a04 */
[C---:B------:R-:W-:Y:S02]  /*16350*/  IMAD R6, R9.reuse, R8, R6 ;  /* 0x0000000809067224 */ /* 0x040fe400078e0206 */
[----:B------:R-:W-:Y:S01]  /*16360*/  IMAD R7, R9, R7, R5 ;  /* 0x0000000709077224 */ /* 0x000fe200078e0205 */
[----:B------:R-:W-:Y:S01]  /*16370*/  @!P0 SHF.R.S32.HI R5, RZ, 0x1f, R4 ;  /* 0x0000001fff058819 */ /* 0x000fe20000011404 */
[----:B------:R-:W1:Y:S05]  /*16380*/  LDC R9, c[0x0][0x2f4] ;  /* 0x0000bd00ff097b82 */ /* 0x000e6a0000000800 */
[----:B------:R-:W-:-:S02]  /*16390*/  @!P1 SHF.R.S32.HI R11, RZ, 0x1f, R10 ;  /* 0x0000001fff0b9819 */ /* 0x000fc4000001140a */
[----:B------:R-:W-:Y:S01]  /*163a0*/  LOP3.LUT R17, R17, 0xfffffff7, RZ, 0xc0, !PT ;  /* 0xfffffff711117812 */ /* 0x000fe200078ec0ff */
[----:B------:R-:W-:Y:S01]  /*163b0*/  IMAD.U32 R0, RZ, RZ, UR44 ;  /* 0x0000002cff007e24 */ /* 0x000fe2000f8e00ff */
[----:B------:R-:W-:-:S04]  /*163c0*/  LOP3.LUT R12, R32, 0x40, RZ, 0xfc, !PT ;  /* 0x00000040200c7812 */ /* 0x000fc800078efcff */
[----:B------:R-:W-:Y:S01]  /*163d0*/  ISETP.NE.AND P3, PT, R0, 0x3, PT ;  /* 0x000000030000780c */ /* 0x000fe20003f65270 */
[----:B------:R-:W-:Y:S01]  /*163e0*/  UMOV UR4, 0xffffffff ;  /* 0xffffffff00047882 */ /* 0x000fe20000000000 */
[----:B------:R-:W-:Y:S02]  /*163f0*/  LOP3.LUT R18, R18, 0xffff, RZ, 0xc0, !PT ;  /* 0x0000ffff12127812 */ /* 0x000fe400078ec0ff */
[----:B---3--:R-:W-:Y:S01]  /*16400*/  SHF.R.S32.HI R35, RZ, 0x1f, R30 ;  /* 0x0000001fff237819 */ /* 0x008fe2000001141e */
[----:B0-----:R-:W-:-:S04]  /*16410*/  @!P0 IMAD.WIDE.U32 R4, R30, R2, R4 ;  /* 0x000000021e048225 */ /* 0x001fc800078e0004 */
[----:B------:R-:W-:-:S04]  /*16420*/  @!P0 IMAD R8, R35, R2, RZ ;  /* 0x0000000223088224 */ /* 0x000fc800078e02ff */
[----:B------:R-:W-:Y:S02]  /*16430*/  @!P0 IMAD R8, R30, R3, R8 ;  /* 0x000000031e088224 */ /* 0x000fe400078e0208 */
[----:B------:R-:W0:Y:S02]  /*16440*/  @!P0 LDC.64 R2, c[0x0][0x418] ;  /* 0x00010600ff028b82 */ /* 0x000e240000000a00 */
[----:B------:R-:W-:Y:S01]  /*16450*/  @!P0 IMAD.IADD R8, R8, 0x1, R5 ;  /* 0x0000000108088824 */ /* 0x000fe200078e0205 */
[----:B0-----:R-:W-:-:S04]  /*16460*/  @!P0 LEA R2, P2, R4, R2, 0x2 ;  /* 0x0000000204028211 */ /* 0x001fc800078410ff */
[----:B------:R-:W-:Y:S01]  /*16470*/  @!P0 LEA.HI.X R3, R4, R3, R8, 0x2, P2 ;  /* 0x0000000304038211 */ /* 0x000fe200010f1408 */
[----:B------:R-:W-:Y:S01]  /*16480*/  IMAD.MOV.U32 R8, RZ, RZ, RZ ;  /* 0x000000ffff087224 */ /* 0x000fe200078e00ff */
[----:B------:R-:W0:Y:S05]  /*16490*/  @!P1 LDC.64 R4, c[0x0][0x418] ;  /* 0x00010600ff049b82 */ /* 0x000e2a0000000a00 */
[----:B------:R2:W5:Y:S03]  /*164a0*/  @!P0 LDG.E R8, desc[UR36][R2.64] ;  /* 0x0000002402088981 */ /* 0x000566000c1e1900 */
[----:B--2---:R-:W2:Y:S01]  /*164b0*/  @!P1 LDC.64 R2, c[0x0][0x428] ;  /* 0x00010a00ff029b82 */ /* 0x004ea20000000a00 */
[----:B------:R-:W-:Y:S01]  /*164c0*/  ISETP.GT.U32.AND P2, PT, R20, 0x9f, PT ;  /* 0x0000009f1400780c */ /* 0x000fe20003f44070 */
[----:B--2---:R-:W-:-:S04]  /*164d0*/  @!P1 IMAD.WIDE.U32 R10, R30, R2, R10 ;  /* 0x000000021e0a9225 */ /* 0x004fc800078e000a */
[----:B------:R-:W-:-:S04]  /*164e0*/  @!P1 IMAD R2, R35, R2, RZ ;  /* 0x0000000223029224 */ /* 0x000fc800078e02ff */
[----:B------:R-:W-:Y:S01]  /*164f0*/  @!P1 IMAD R3, R30, R3, R2 ;  /* 0x000000031e039224 */ /* 0x000fe200078e0202 */
[----:B0-----:R-:W-:-:S03]  /*16500*/  @!P1 LEA R2, P0, R10, R4, 0x2 ;  /* 0x000000040a029211 */ /* 0x001fc600078010ff */
[----:B------:R-:W-:-:S05]  /*16510*/  @!P1 IMAD.IADD R3, R11, 0x1, R3 ;  /* 0x000000010b039824 */ /* 0x000fca00078e0203 */
[----:B------:R-:W-:Y:S01]  /*16520*/  @!P1 LEA.HI.X R3, R10, R5, R3, 0x2, P0 ;  /* 0x000000050a039211 */ /* 0x000fe200000f1403 */
[----:B------:R-:W-:Y:S01]  /*16530*/  IMAD.MOV.U32 R5, RZ, RZ, RZ ;  /* 0x000000ffff057224 */ /* 0x000fe200078e00ff */
[----:B------:R-:W-:-:S05]  /*16540*/  @P2 LOP3.LUT R17, R17, 0x8, RZ, 0xfc, !PT ;  /* 0x0000000811112812 */ /* 0x000fca00078efcff */
[----:B------:R0:W5:Y:S01]  /*16550*/  @!P1 LDG.E R5, desc[UR36][R2.64] ;  /* 0x0000002402059981 */ /* 0x000162000c1e1900 */
[-C--:B-1----:R-:W-:Y:S02]  /*16560*/  ISETP.GE.AND P1, PT, R32, R9.reuse, PT ;  /* 0x000000092000720c */ /* 0x082fe40003f26270 */
[----:B------:R-:W-:Y:S02]  /*16570*/  LOP3.LUT R17, R17, 0xffffffef, RZ, 0xc0, !PT ;  /* 0xffffffef11117812 */ /* 0x000fe400078ec0ff */
[----:B------:R-:W-:Y:S02]  /*16580*/  ISETP.GE.AND P0, PT, R12, R9, PT ;  /* 0x000000090c00720c */ /* 0x000fe40003f06270 */
[----:B------:R-:W-:-:S07]  /*16590*/  LOP3.LUT R17, R17, 0xfffffffb, RZ, 0xc0, !PT ;  /* 0xfffffffb11117812 */ /* 0x000fce00078ec0ff */
[----:B------:R-:W-:-:S04]  /*165a0*/  @P1 LOP3.LUT R17, R17, 0x4, RZ, 0xfc, !PT ;  /* 0x0000000411111812 */ /* 0x000fc800078efcff */
[----:B------:R-:W-:-:S04]  /*165b0*/  @P3 LOP3.LUT R17, R17, 0x10, RZ, 0xfc, !PT ;  /* 0x0000001011113812 */ /* 0x000fc800078efcff */
[----:B------:R-:W-:-:S04]  /*165c0*/  LOP3.LUT R17, R17, 0xfffffffd, RZ, 0xc0, !PT ;  /* 0xfffffffd11117812 */ /* 0x000fc800078ec0ff */
[----:B------:R-:W-:Y:S01]  /*165d0*/  @P0 LOP3.LUT R17, R17, 0x2, RZ, 0xfc, !PT ;  /* 0x0000000211110812 */ /* 0x000fe200078efcff */
[----:B0-----:R-:W-:Y:S06]  /*165e0*/  BRA.DIV UR4, `(.L_x_2576) ;  /* 0x0000005204ec7947 */ /* 0x001fec000b800000 */
.L_x_2658:
[----:B------:R-:W-:Y:S01]  /*165f0*/  LOP3.LUT R2, R32, 0x80, RZ, 0xfc, !PT ;  /* 0x0000008020027812 */ /* 0x000fe200078efcff */
[----:B------:R-:W-:Y:S01]  /*16600*/  VIADD R0, R23, 0xffffffff ;  /* 0xffffffff17007836 */ /* 0x000fe20000000000 */
[----:B------:R-:W-:Y:S02]  /*16610*/  LOP3.LUT R17, R17, 0xfffffffe, RZ, 0xc0, !PT ;  /* 0xfffffffe11117812 */ /* 0x000fe400078ec0ff */
[----:B------:R-:W-:-:S13]  /*16620*/  ISETP.GE.AND P0, PT, R2, R9, PT ;  /* 0x000000090200720c */ /* 0x000fda0003f06270 */
[----:B------:R-:W-:Y:S01]  /*16630*/  @P0 LOP3.LUT R17, R17, 0x1, RZ, 0xfc, !PT ;  /* 0x0000000111110812 */ /* 0x000fe200078efcff */
[----:B------:R-:W-:Y:S06]  /*16640*/  @!P3 BRA `(.L_x_2577) ;  /* 0x000000000004b947 */ /* 0x000fec0003800000 */
[----:B------:R-:W-:Y:S01]  /*16650*/  BPT.TRAP 0x1 ;  /* 0x000000040000795c */ /* 0x000fe20000300000 */
.L_x_2577:
[----:B------:R-:W-:Y:S01]  /*16660*/  IMAD R4, R28, 0x8, R16 ;  /* 0x000000081c047824 */ /* 0x000fe200078e0210 */
[----:B------:R-:W-:Y:S01]  /*16670*/  SHF.L.U32 R34, R31, 0x1f, RZ ;  /* 0x0000001f1f227819 */ /* 0x000fe200000006ff */
[----:B------:R-:W-:Y:S01]  /*16680*/  BSSY B0, `(.L_x_2578) ;  /* 0x0000004000007945 */ /* 0x000fe20003800000 */
[----:B------:R-:W-:Y:S02]  /*16690*/  SHF.R.S32.HI R25, RZ, 0x1f, R6 ;  /* 0x0000001fff197819 */ /* 0x000fe40000011406 */
[----:B------:R-:W0:Y:S02]  /*166a0*/  SYNCS.PHASECHK.TRANS64.TRYWAIT P0, [R4+URZ+0x33480], R34 ;  /* 0x03348022040075a7 */ /* 0x000e24000800017f */
[----:B0-----:R-:W-:Y:S05]  /*166b0*/  @!P0 BRA `(.L_x_2579) ;  /* 0x0000005000e48947 */ /* 0x001fea0003800000 */
.L_x_2659:
[----:B------:R-:W-:Y:S05]  /*166c0*/  BSYNC B0 ;  /* 0x0000000000007941 */ /* 0x000fea0003800000 */
.L_x_2578:
        /* <DEDUP_REMOVED lines=15> */
[----:B------:R-:W-:Y:S02]  /*167c0*/  IMAD R9, R0, -0xa0, R19 ;  /* 0xffffff6000097824 */ /* 0x000fe400078e0213 */
[----:B------:R-:W-:Y:S02]  /*167d0*/  IMAD R0, R26, UR4, RZ ;  /* 0x000000041a007c24 */ /* 0x000fe4000f8e02ff */
[----:B------:R-:W-:Y:S02]  /*167e0*/  IMAD.IADD R11, R3, 0x1, R10 ;  /* 0x00000001030b7824 */ /* 0x000fe400078e020a */
[----:B------:R-:W-:Y:S02]  /*167f0*/  IMAD.MOV.U32 R10, RZ, RZ, R2 ;  /* 0x000000ffff0a7224 */ /* 0x000fe400078e0002 */
[C---:B------:R-:W-:Y:S02]  /*16800*/  IMAD R0, R7.reuse, UR5, R0 ;  /* 0x0000000507007c24 */ /* 0x040fe4000f8e0200 */
[----:B------:R-:W-:Y:S01]  /*16810*/  IMAD.WIDE.U32 R2, R7, UR4, RZ ;  /* 0x0000000407027c25 */ /* 0x000fe2000f8e00ff */
[----:B------:R-:W-:-:S03]  /*16820*/  ULDC.64 UR4, c[0x0][0x330] ;  /* 0x0000cc0000047ab9 */ /* 0x000fc60000000a00 */
[----:B------:R-:W-:Y:S01]  /*16830*/  IMAD.IADD R3, R3, 0x1, R0 ;  /* 0x0000000103037824 */ /* 0x000fe200078e0200 */
[----:B-1----:R-:W-:Y:S01]  /*16840*/  LOP3.LUT R13, R13, 0x7f, RZ, 0xc0, !PT ;  /* 0x0000007f0d0d7812 */ /* 0x002fe200078ec0ff */
[----:B------:R-:W-:Y:S02]  /*16850*/  IMAD R0, R29, UR6, RZ ;  /* 0x000000061d007c24 */ /* 0x000fe4000f8e02ff */
[----:B------:R-:W-:Y:S01]  /*16860*/  IMAD.WIDE.U32 R2, R8, UR6, R2 ;  /* 0x0000000608027c25 */ /* 0x000fe2000f8e0002 */
[----:B------:R-:W-:-:S03]  /*16870*/  SHF.R.U32.HI R13, RZ, 0x2, R13 ;  /* 0x00000002ff0d7819 */ /* 0x000fc6000001160d */
        /* <DEDUP_REMOVED lines=71> */
.L_x_2671:
        /* <DEDUP_REMOVED lines=13> */
.L_x_2581:
[----:B------:R-:W-:Y:S02]  /*16dc0*/  PLOP3.LUT P1, PT, P1, P0, PT, 0xa2, 0x0 ;  /* 0x000000000000781c */ /* 0x000fe40000f21472 */
[----:B------:R-:W-:-:S08]  /*16dd0*/  @P0 R2UR P1, UR4, R4 ;  /* 0x00000000040402ca */ /* 0x000fd00000020000 */
[----:B------:R-:W-:-:S05]  /*16de0*/  @P0 PLOP3.LUT P0, PT, P1, PT, PT, 0x80, 0x0 ;  /* 0x000000000000081c */ /* 0x000fca0000f0f070 */
[----:B------:R-:W-:Y:S01]  /*16df0*/  @!P1 SYNCS.ARRIVE.TRANS64.RED.A0T1 RZ, [UR4+0x33470], RZ ;  /* 0x033470ffffff99a7 */ /* 0x000fe20008200404 */
[----:B------:R-:W-:Y:S07]  /*16e00*/  @!P1 ARRIVES.LDGSTSBAR.64.TRANSCNT [UR4+0x33470] ;  /* 0x03347000ff0099b0 */ /* 0x000fee0008000a84 */
[----:B------:R-:W-:Y:S05]  /*16e10*/  @P0 BRA.U.ANY `(.L_x_2581) ;  /* 0xfffffffd00e80947 */ /* 0x000fea000393ffff */
[----:B------:R-:W-:Y:S01]  /*16e20*/  NOP ;  /* 0x0000000000007918 */ /* 0x000fe20000000000 */
[----:B------:R-:W-:-:S13]  /*16e30*/  LOP3.LUT P2, RZ, R17, 0x10, RZ, 0xc0, !PT ;  /* 0x0000001011ff7812 */ /* 0x000fda000784c0ff */
[----:B------:R-:W-:Y:S05]  /*16e40*/  @!P2 BRA `(.L_x_2582) ;  /* 0x000000000004a947 */ /* 0x000fea0003800000 */
[----:B------:R-:W-:Y:S01]  /*16e50*/  BPT.TRAP 0x1 ;  /* 0x000000040000795c */ /* 0x000fe20000300000 */
.L_x_2582:
[----:B------:R3:W-:Y:S01]  /*16e60*/  SYNCS.ARRIVE.TRANS64.A1T0 RZ, [R4+URZ+0x33470], RZ ;  /* 0x033470ff04ff79a7 */ /* 0x0007e2000810003f */
[----:B------:R-:W-:Y:S05]  /*16e70*/  @!P2 BRA `(.L_x_2583) ;  /* 0x000000000004a947 */ /* 0x000fea0003800000 */
[----:B------:R-:W-:Y:S01]  /*16e80*/  BPT.TRAP 0x1 ;  /* 0x000000040000795c */ /* 0x000fe20000300000 */
.L_x_2583:
[----:B------:R-:W4:Y:S01]  /*16e90*/  SYNCS.PHASECHK.TRANS64.TRYWAIT P0, [R4+URZ+0x33440], R34 ;  /* 0x03344022040075a7 */ /* 0x000f22000800017f */
[----:B------:R-:W-:Y:S04]  /*16ea0*/  BSSY B0, `(.L_x_2584) ;  /* 0x0000002000007945 */ /* 0x000fe80003800000 */
[----:B----4-:R-:W-:Y:S05]  /*16eb0*/  @!P0 BRA `(.L_x_2585) ;  /* 0x0000005400048947 */ /* 0x010fea0003800000 */
.L_x_2672:
[----:B------:R-:W-:Y:S05]  /*16ec0*/  BSYNC B0 ;  /* 0x0000000000007941 */ /* 0x000fea0003800000 */
.L_x_2584:
[----:B------:R-:W-:Y:S01]  /*16ed0*/  ULDC.64 UR4, c[0x0][0x300] ;  /* 0x0000c00000047ab9 */ /* 0x000fe20000000a00 */
[----:B------:R-:W-:Y:S01]  /*16ee0*/  ULDC.64 UR6, c[0x0][0x310] ;  /* 0x0000c40000067ab9 */ /* 0x000fe20000000a00 */
[----:B------:R-:W-:Y:S02]  /*16ef0*/  IMAD R9, R25, UR4, RZ ;  /* 0x0000000419097c24 */ /* 0x000fe4000f8e02ff */
[----:B--2---:R-:W-:-:S04]  /*16f00*/  IMAD.WIDE.U32 R2, R6, UR4, RZ ;  /* 0x0000000406027c25 */ /* 0x004fc8000f8e00ff */
        /* <DEDUP_REMOVED lines=26> */
[----:B------:R-:W2:Y:S01]  /*170b0*/  SHFL.IDX PT, R3, R5, RZ, 0x1c1f ;  /* 0x001c1fff05037589 */ /* 0x000ea200000e0000 */
[----:B------:R-:W-:Y:S01]  /*170c0*/  LOP3.LUT R17, R17, 0xfffffbff, RZ, 0xc0, !PT ;  /* 0xfffffbff11117812 */ /* 0x000fe200078ec0ff */
[----:B------:R-:W5:Y:S01]  /*170d0*/  LDC R9, c[0x0][0x2f4] ;  /* 0x0000bd00ff097b82 */ /* 0x000f620000000800 */
[C---:B------:R-:W-:Y:S01]  /*170e0*/  LOP3.LUT R11, R32.reuse, 0x40, RZ, 0xfc, !PT ;  /* 0x00000040200b7812 */ /* 0x040fe200078efcff */
[----:B------:R-:W0:Y:S01]  /*170f0*/  SHFL.IDX PT, R2, R10, RZ, 0x1c1f ;  /* 0x001c1fff0a027589 */ /* 0x000e2200000e0000 */
[----:B------:R-:W-:Y:S02]  /*17100*/  @P3 LOP3.LUT R17, R17, 0x400, RZ, 0xfc, !PT ;  /* 0x0000040011113812 */ /* 0x000fe400078efcff */
[----:B------:R-:W-:Y:S01]  /*17110*/  LOP3.LUT R8, R32, 0x80, RZ, 0xfc, !PT ;  /* 0x0000008020087812 */ /* 0x000fe200078efcff */
[----:B------:R-:W-:Y:S01]  /*17120*/  SHFL.IDX PT, R6, R6, RZ, 0x1c1f ;  /* 0x001c1fff06067589 */ /* 0x000fe200000e0000 */
[----:B------:R-:W-:-:S03]  /*17130*/  LOP3.LUT P3, RZ, R17, 0x20, RZ, 0xc0, !PT ;  /* 0x0000002011ff7812 */ /* 0x000fc6000786c0ff */
[----:B------:R-:W-:Y:S10]  /*17140*/  SHFL.IDX PT, R14, R7, RZ, 0x1c1f ;  /* 0x001c1fff070e7589 */ /* 0x000ff400000e0000 */
[----:B--2---:R-:W-:-:S02]  /*17150*/  @P3 IADD3 R3, P0, R32, R3, RZ ;  /* 0x0000000320033210 */ /* 0x004fc40007f1e0ff */
        /* <DEDUP_REMOVED lines=23> */
[----:B------:R-:W5:Y:S04]  /*172d0*/  SHFL.IDX PT, R5, R5, 0x3, 0x1c1f ;  /* 0x007c1f0005057f89 */ /* 0x000f6800000e0000 */
[----:B------:R-:W1:Y:S01]  /*172e0*/  SHFL.IDX PT, R10, R10, 0x3, 0x1c1f ;  /* 0x007c1f000a0a7f89 */ /* 0x000e6200000e0000 */
[----:B0-----:R-:W-:-:S05]  /*172f0*/  @P4 IADD3 R3, P0, R32, R3, RZ ;  /* 0x0000000320034210 */ /* 0x001fca0007f1e0ff */
[----:B--2---:R-:W-:-:S05]  /*17300*/  @P4 IMAD.X R2, RZ, RZ, R2, P0 ;  /* 0x000000ffff024224 */ /* 0x004fca00000e0602 */
[----:B------:R-:W-:-:S04]  /*17310*/  @P4 LOP3.LUT R3, R3, R2, RZ, 0x3c, !PT ;  /* 0x0000000203034212 */ /* 0x000fc800078e3cff */
[----:B------:R-:W-:-:S04]  /*17320*/  @P4 LOP3.LUT R2, R3, R2, RZ, 0x3c, !PT ;  /* 0x0000000203024212 */ /* 0x000fc800078e3cff */
[----:B------:R-:W-:-:S05]  /*17330*/  @P4 LOP3.LUT R3, R3, R2, RZ, 0x3c, !PT ;  /* 0x0000000203034212 */ /* 0x000fca00078e3cff */
[----:B------:R-:W-:Y:S04]  /*17340*/  @P4 LDGSTS.E.BYPASS.LTC128B.128 [R0+0x25200], desc[UR36][R2.64], !P6 ;  /* 0x2520000002004fae */ /* 0x000fe8000f101d64 */
[----:B------:R-:W-:Y:S04]  /*17350*/  @P4 LDGSTS.E.BYPASS.LTC128B.128 [R0+0x27a00], desc[UR36][R2.64+0x40], !P2 ;  /* 0x27a0004002004fae */ /* 0x000fe8000d101d64 */
[----:B------:R5:W-:Y:S02]  /*17360*/  @P4 LDGSTS.E.BYPASS.LTC128B.128 [R0+0x2a200], desc[UR36][R2.64+0x80], !P1 ;  /* 0x2a20008002004fae */ /* 0x000be4000c901d64 */
[----:B-----5:R-:W-:-:S05]  /*17370*/  @P3 IADD3 R2, P0, R32, R5, RZ ;  /* 0x0000000520023210 */ /* 0x020fca0007f1e0ff */
[----:B-1----:R-:W-:-:S05]  /*17380*/  @P3 IMAD.X R3, RZ, RZ, R10, P0 ;  /* 0x000000ffff033224 */ /* 0x002fca00000e060a */
[----:B------:R0:W-:Y:S04]  /*17390*/  @P3 LDGSTS.E.BYPASS.LTC128B.128 [R0+0x25a00], desc[UR36][R2.64], !P6 ;  /* 0x25a0000002003fae */ /* 0x0001e8000f101d64 */
[----:B------:R0:W-:Y:S04]  /*173a0*/  @P3 LDGSTS.E.BYPASS.LTC128B.128 [R0+0x28200], desc[UR36][R2.64+0x40], !P2 ;  /* 0x2820004002003fae */ /* 0x0001e8000d101d64 */
[----:B------:R0:W-:Y:S02]  /*173b0*/  @P3 LDGSTS.E.BYPASS.LTC128B.128 [R0+0x2aa00], desc[UR36][R2.64+0x80], !P1 ;  /* 0x2aa0008002003fae */ /* 0x0001e4000c901d64 */
.L_x_2684:
[----:B------:R-:W-:Y:S01]  /*173c0*/  LOP3.LUT P0, RZ, R17, 0x80, RZ, 0xc0, !PT ;  /* 0x0000008011ff7812 */ /* 0x000fe2000780c0ff */
[----:B------:R-:W-:-:S12]  /*173d0*/  BSSY B0, `(.L_x_2587) ;  /* 0x0000010000007945 */ /* 0x000fd80003800000 */
[----:B------:R-:W-:Y:S05]  /*173e0*/  @!P0 BRA `(.L_x_2588) ;  /* 0x0000000000388947 */ /* 0x000fea0003800000 */
[----:B------:R-:W1:Y:S01]  /*173f0*/  LDC R7, c[0x0][0x2f4] ;  /* 0x0000bd00ff077b82 */ /* 0x000e620000000800 */
[C---:B------:R-:W-:Y:S02]  /*17400*/  LOP3.LUT R8, R32.reuse, 0x40, RZ, 0xfc, !PT ;  /* 0x0000004020087812 */ /* 0x040fe400078efcff */
[C---:B------:R-:W-:Y:S02]  /*17410*/  LOP3.LUT R5, R32.reuse, 0x80, RZ, 0xfc, !PT ;  /* 0x0000008020057812 */ /* 0x040fe400078efcff */
[----:B0-----:R-:W-:-:S05]  /*17420*/  IADD3 R2, P0, R32, R14, RZ ;  /* 0x0000000e20027210 */ /* 0x001fca0007f1e0ff */
[----:B------:R-:W-:Y:S01]  /*17430*/  IMAD.X R3, RZ, RZ, R6, P0 ;  /* 0x000000ffff037224 */ /* 0x000fe200000e0606 */
[-C--:B-1----:R-:W-:Y:S02]  /*17440*/  ISETP.GE.AND P3, PT, R32, R7.reuse, PT ;  /* 0x000000072000720c */ /* 0x082fe40003f66270 */
        /* <DEDUP_REMOVED lines=8> */
.L_x_2588:
[----:B------:R-:W-:Y:S05]  /*174d0*/  BSYNC B0 ;  /* 0x0000000000007941 */ /* 0x000fea0003800000 */
.L_x_2587:
[----:B------:R-:W-:Y:S01]  /*174e0*/  NOP ;  /* 0x0000000000007918 */ /* 0x000fe20000000000 */
[----:B------:R-:W-:-:S13]  /*174f0*/  PLOP3.LUT P0, PT, PT, PT, PT, 0x80, 0x0 ;  /* 0x000000000000781c */ /* 0x000fda0003f0f070 */
.L_x_2589:
        /* <DEDUP_REMOVED lines=10> */
.L_x_2590:
[----:B------:R2:W-:Y:S02]  /*175a0*/  SYNCS.ARRIVE.TRANS64.A1T0 RZ, [R4+URZ+0x33430], RZ ;  /* 0x033430ff04ff79a7 */ /* 0x0005e4000810003f */
[----:B------:R-:W-:Y:S05]  /*175b0*/  WARPSYNC.ALL ;  /* 0x0000000000007948 */ /* 0x000fea0003800000 */
[----:B01----:R-:W-:Y:S01]  /*175c0*/  VIADD R0, R16, 0x1e200 ;  /* 0x0001e20010007836 */ /* 0x003fe20000000000 */
[----:B------:R-:W-:Y:S01]  /*175d0*/  USHF.R.S32.HI UR4, URZ, 0x1f, UR40 ;  /* 0x0000001f3f047899 */ /* 0x000fe20008011428 */
[----:B------:R-:W-:Y:S01]  /*175e0*/  BAR.SYNC.DEFER_BLOCKING 0x8, 0x180 ;  /* 0x0206000000007b1d */ /* 0x000fe20000010000 */
[----:B------:R-:W-:Y:S02]  /*175f0*/  UISETP.NE.AND UP0, UPT, UR45, URZ, UPT ;  /* 0x0000003f2d00728c */ /* 0x000fe4000bf05270 */
[----:B------:R-:W-:-:S02]  /*17600*/  LOP3.LUT P0, RZ, R0, 0x1bf, RZ, 0xc0, !PT ;  /* 0x000001bf00ff7812 */ /* 0x000fc4000780c0ff */
[----:B------:R-:W-:Y:S01]  /*17610*/  USEL UR43, UR43, URZ, !UP0 ;  /* 0x0000003f2b2b7287 */ /* 0x000fe2000c000000 */
[----:B------:R-:W-:Y:S01]  /*17620*/  BSSY B6, `(.L_x_2591) ;  /* 0x0000018000067945 */ /* 0x000fe20003800000 */
[----:B------:R-:W-:Y:S01]  /*17630*/  ULDC.64 UR6, c[0x0][0x298] ;  /* 0x0000a60000067ab9 */ /* 0x000fe20000000a00 */
[----:B------:R-:W-:Y:S02]  /*17640*/  USEL UR42, UR42, URZ, !UP0 ;  /* 0x0000003f2a2a7287 */ /* 0x000fe4000c000000 */
        /* <DEDUP_REMOVED lines=9> */
[----:B--234-:R-:W-:Y:S02]  /*176e0*/  IMAD.U32 R4, RZ, RZ, UR6 ;  /* 0x00000006ff047e24 */ /* 0x01cfe4000f8e00ff */
        /* <DEDUP_REMOVED lines=11> */
.L_x_2592:
[----:B------:R-:W-:Y:S05]  /*177a0*/  BSYNC B6 ;  /* 0x0000000000067941 */ /* 0x000fea0003800000 */
.L_x_2591:
[----:B------:R-:W0:Y:S01]  /*177b0*/  S2R R2, SR_TID.X ;  /* 0x0000000000027919 */ /* 0x000e220000002100 */
[----:B------:R-:W1:Y:S01]  /*177c0*/  LDC R20, c[0x0][0x448] ;  /* 0x00011200ff147b82 */ /* 0x000e620000000800 */
[----:B------:R0:W5:Y:S01]  /*177d0*/  LDL R6, [R1+0x18] ;  /* 0x0000180001067983 */ /* 0x0001620000100800 */
[C---:B------:R-:W-:Y:S01]  /*177e0*/  R2UR UR8, R18.reuse ;  /* 0x00000000120872ca */ /* 0x040fe200000e0000 */
[----:B------:R-:W-:Y:S01]  /*177f0*/  ULDC.64 UR6, c[0x0][0x2d8] ;  /* 0x0000b60000067ab9 */ /* 0x000fe20000000a00 */
[----:B------:R-:W-:-:S04]  /*17800*/  R2UR UR10, R18 ;  /* 0x00000000120a72ca */ /* 0x000fc800000e0000 */
[----:B------:R-:W2:Y:S01]  /*17810*/  LDC R5, c[0x0][0x448] ;  /* 0x00011200ff057b82 */ /* 0x000ea20000000800 */
[----:B0-----:R-:W-:-:S04]  /*17820*/  LOP3.LUT R19, R2, 0x7f, RZ, 0xc0, !PT ;  /* 0x0000007f02137812 */ /* 0x001fc800078ec0ff */
[----:B------:R-:W-:Y:S02]  /*17830*/  SHF.R.U32.HI R21, RZ, 0x2, R19 ;  /* 0x00000002ff157819 */ /* 0x000fe40000011613 */
[----:B------:R-:W2:Y:S01]  /*17840*/  LDL R19, [R1+0x4] ;  /* 0x0000040001137983 */ /* 0x000ea20000100800 */
[----:B-1----:R-:W-:Y:S01]  /*17850*/  ISETP.NE.AND P6, PT, R20, 0x1, PT ;  /* 0x000000011400780c */ /* 0x002fe20003fc5270 */
[----:B------:R-:W-:-:S05]  /*17860*/  IMAD.SHL.U32 R2, R2, 0x20, RZ ;  /* 0x0000002002027824 */ /* 0x000fca00078e00ff */
[----:B------:R-:W-:-:S07]  /*17870*/  LOP3.LUT R2, R21, 0x60, R2, 0xf8, !PT ;  /* 0x0000006015027812 */ /* 0x000fce00078ef802 */
[----:B------:R-:W0:Y:S08]  /*17880*/  @P6 LDC R3, c[0x0][0x44c] ;  /* 0x00011300ff036b82 */ /* 0x000e300000000800 */
[----:B--234-:R-:W1:Y:S01]  /*17890*/  @P6 LDC R4, c[0x0][0x450] ;  /* 0x00011400ff046b82 */ /* 0x01ce620000000800 */
[----:B------:R-:W-:Y:S01]  /*178a0*/  UMOV UR4, UR38 ;  /* 0x0000002600047c82 */ /* 0x000fe20008000000 */
[----:B------:R-:W-:-:S02]  /*178b0*/  UMOV UR5, UR45 ;  /* 0x0000002d00057c82 */ /* 0x000fc40008000000 */
[----:B------:R-:W-:-:S03]  /*178c0*/  UIMAD.WIDE.U32 UR4, UR8, UR6, UR4 ;  /* 0x00000006080472a5 */ /* 0x000fc6000f8e0004 */
[----:B------:R-:W-:Y:S01]  /*178d0*/  ULDC.64 UR8, c[0x0][0x2e0] ;  /* 0x0000b80000087ab9 */ /* 0x000fe20000000a00 */
[----:B------:R-:W-:Y:S01]  /*178e0*/  UIMAD UR5, UR10, UR7, UR5 ;  /* 0x000000070a0572a4 */ /* 0x000fe2000f8e0205 */
[----:B------:R-:W2:Y:S01]  /*178f0*/  S2R R20, SR_TID.X ;  /* 0x0000000000147919 */ /* 0x000ea20000002100 */
[----:B------:R-:W-:Y:S02]  /*17900*/  UIMAD UR6, UR42, UR8, URZ ;  /* 0x000000082a0672a4 */ /* 0x000fe4000f8e023f */
[----:B------:R-:W-:Y:S02]  /*17910*/  UIMAD.WIDE.U32 UR4, UR43, UR8, UR4 ;  /* 0x000000082b0472a5 */ /* 0x000fe4000f8e0004 */
[----:B------:R-:W-:-:S03]  /*17920*/  UIMAD UR6, UR43, UR9, UR6 ;  /* 0x000000092b0672a4 */ /* 0x000fc6000f8e0206 */
[----:B------:R-:W-:Y:S01]  /*17930*/  ULDC.64 UR8, c[0x0][0x2d0] ;  /* 0x0000b40000087ab9 */ /* 0x000fe20000000a00 */
[----:B------:R-:W-:Y:S01]  /*17940*/  UIADD3 UR5, UR5, UR6, URZ ;  /* 0x0000000605057290 */ /* 0x000fe2000fffe03f */
[C---:B------:R-:W-:Y:S02]  /*17950*/  LOP3.LUT R8, R32.reuse, 0x40, RZ, 0xfc, !PT ;  /* 0x0000004020087812 */ /* 0x040fe400078efcff */
[----:B------:R-:W-:Y:S02]  /*17960*/  LOP3.LUT R9, R32, 0x80, RZ, 0xfc, !PT ;  /* 0x0000008020097812 */ /* 0x000fe400078efcff */
[----:B--2---:R-:W-:Y:S01]  /*17970*/  LOP3.LUT R20, R20, 0x7f, RZ, 0xc0, !PT ;  /* 0x0000007f14147812 */ /* 0x004fe200078ec0ff */
[----:B------:R-:W-:-:S04]  /*17980*/  IMAD R0, R19, 0x80, R2 ;  /* 0x0000008013007824 */ /* 0x000fc800078e0202 */
[----:B0-----:R-:W-:-:S04]  /*17990*/  @P6 IMAD.HI.U32 R3, R0, R3, RZ ;  /* 0x0000000300036227 */ /* 0x001fc800078e00ff */
[----:B------:R-:W-:Y:S01]  /*179a0*/  IMAD.MOV.U32 R2, RZ, RZ, R0 ;  /* 0x000000ffff027224 */ /* 0x000fe200078e0000 */
[----:B-1----:R-:W-:-:S04]  /*179b0*/  @P6 SHF.R.U32.HI R2, RZ, R4, R3 ;  /* 0x00000004ff026219 */ /* 0x002fc80000011603 */
[--C-:B------:R-:W-:Y:S01]  /*179c0*/  SHF.R.S32.HI R3, RZ, 0x1f, R2.reuse ;  /* 0x0000001fff037819 */ /* 0x100fe20000011402 */
[----:B------:R-:W-:-:S04]  /*179d0*/  IMAD.MOV R4, RZ, RZ, -R2 ;  /* 0x000000ffff047224 */ /* 0x000fc800078e0a02 */
[----:B------:R-:W-:Y:S02]  /*179e0*/  IMAD R7, R3, UR8, RZ ;  /* 0x0000000803077c24 */ /* 0x000fe4000f8e02ff */
[----:B------:R-:W-:Y:S02]  /*179f0*/  IMAD.U32 R3, RZ, RZ, UR8 ;  /* 0x00000008ff037e24 */ /* 0x000fe4000f8e00ff */
[----:B------:R-:W-:Y:S02]  /*17a00*/  IMAD R0, R5, R4, R0 ;  /* 0x0000000405007224 */ /* 0x000fe400078e0200 */
[C---:B------:R-:W-:Y:S02]  /*17a10*/  IMAD R7, R2.reuse, UR9, R7 ;  /* 0x0000000902077c24 */ /* 0x040fe4000f8e0207 */
[----:B------:R-:W-:Y:S01]  /*17a20*/  IMAD.WIDE.U32 R2, R2, R3, UR4 ;  /* 0x0000000402027e25 */ /* 0x000fe2000f8e0003 */
[----:B------:R-:W-:Y:S01]  /*17a30*/  SHF.R.S32.HI R4, RZ, 0x1f, R0 ;  /* 0x0000001fff047819 */ /* 0x000fe20000011400 */
[----:B------:R-:W-:-:S02]  /*17a40*/  ULDC.64 UR4, c[0x0][0x2c8] ;  /* 0x0000b20000047ab9 */ /* 0x000fc40000000a00 */
[----:B------:R-:W-:Y:S02]  /*17a50*/  IMAD.IADD R3, R3, 0x1, R7 ;  /* 0x0000000103037824 */ /* 0x000fe400078e0207 */
[----:B------:R-:W-:Y:S02]  /*17a60*/  IMAD R4, R4, UR4, RZ ;  /* 0x0000000404047c24 */ /* 0x000fe4000f8e02ff */
[----:B------:R-:W-:-:S04]  /*17a70*/  IMAD.WIDE.U32 R2, R0, UR4, R2 ;  /* 0x0000000400027c25 */ /* 0x000fc8000f8e0002 */
[----:B------:R-:W-:Y:S01]  /*17a80*/  IMAD R7, R0, UR5, R4 ;  /* 0x0000000500077c24 */ /* 0x000fe2000f8e0204 */
[----:B------:R-:W-:Y:S02]  /*17a90*/  ULDC.64 UR4, c[0x0][0x280] ;  /* 0x0000a00000047ab9 */ /* 0x000fe40000000a00 */
[----:B------:R-:W-:Y:S01]  /*17aa0*/  IADD3 R0, P0, R2, UR4, RZ ;  /* 0x0000000402007c10 */ /* 0x000fe2000ff1e0ff */
[----:B------:R-:W-:-:S03]  /*17ab0*/  ULDC UR4, c[0x0][0x2b8] ;  /* 0x0000ae0000047ab9 */ /* 0x000fc60000000800 */
[----:B------:R-:W-:Y:S01]  /*17ac0*/  IADD3.X R4, R3, UR5, R7, P0, !PT ;  /* 0x0000000503047c10 */ /* 0x000fe200087fe407 */
[----:B------:R-:W-:Y:S01]  /*17ad0*/  UMOV UR5, 0xffffffff ;  /* 0xffffffff00057882 */ /* 0x000fe20000000000 */
[----:B------:R-:W-:Y:S02]  /*17ae0*/  ISETP.GE.AND P3, PT, R32, UR4, PT ;  /* 0x0000000420007c0c */ /* 0x000fe4000bf66270 */
[----:B------:R-:W-:Y:S02]  /*17af0*/  ISETP.GE.AND P2, PT, R8, UR4, PT ;  /* 0x0000000408007c0c */ /* 0x000fe4000bf46270 */
[----:B------:R-:W-:Y:S02]  /*17b00*/  ISETP.GE.AND P1, PT, R9, UR4, PT ;  /* 0x0000000409007c0c */ /* 0x000fe4000bf26270 */
[----:B------:R-:W-:Y:S01]  /*17b10*/  SHF.R.U32.HI R8, RZ, 0x2, R20 ;  /* 0x00000002ff087819 */ /* 0x000fe20000011614 */
[----:B------:R-:W-:Y:S10]  /*17b20*/  BRA.DIV UR5, `(.L_x_2593) ;  /* 0x0000004e05c87947 */ /* 0x000ff4000b800000 */
[----:B------:R-:W0:Y:S01]  /*17b30*/  SHFL.IDX PT, R14, R0, RZ, 0x1c1f ;  /* 0x001c1fff000e7589 */ /* 0x000e2200000e0000 */
[----:B------:R-:W-:Y:S02]  /*17b40*/  IMAD R22, R22, R5, RZ ;  /* 0x0000000516167224 */ /* 0x000fe400078e02ff */
[----:B------:R-:W-:Y:S01]  /*17b50*/  IMAD R5, R19, 0x80, R8 ;  /* 0x0000008013057824 */ /* 0x000fe200078e0208 */
        /* <DEDUP_REMOVED lines=32> */
.L_x_2693:
        /* <DEDUP_REMOVED lines=12> */
.L_x_2595:
[----:B------:R-:W-:Y:S05]  /*17e20*/  BSYNC B0 ;  /* 0x0000000000007941 */ /* 0x000fea0003800000 */
.L_x_2594:
[----:B------:R-:W-:Y:S01]  /*17e30*/  NOP ;  /* 0x0000000000007918 */ /* 0x000fe20000000000 */
[----:B------:R-:W-:-:S13]  /*17e40*/  PLOP3.LUT P0, PT, PT, PT, PT, 0x80, 0x0 ;  /* 0x000000000000781c */ /* 0x000fda0003f0f070 */
.L_x_2596:
[----:B------:R-:W-:Y:S02]  /*17e50*/  PLOP3.LUT P1, PT, P1, P0, PT, 0xa2, 0x0 ;  /* 0x000000000000781c */ /* 0x000fe40000f21472 */
[----:B------:R-:W-:-:S08]  /*17e60*/  @P0 R2UR P1, UR4, R16 ;  /* 0x00000000100402ca */ /* 0x000fd00000020000 */
[----:B------:R-:W-:-:S05]  /*17e70*/  @P0 PLOP3.LUT P0, PT, P1, PT, PT, 0x80, 0x0 ;  /* 0x000000000000081c */ /* 0x000fca0000f0f070 */
[----:B------:R-:W-:Y:S01]  /*17e80*/  @!P1 SYNCS.ARRIVE.TRANS64.RED.A0T1 RZ, [UR4+0x33400], RZ ;  /* 0x033400ffffff99a7 */ /* 0x000fe20008200404 */
[----:B------:R-:W-:Y:S07]  /*17e90*/  @!P1 ARRIVES.LDGSTSBAR.64.TRANSCNT [UR4+0x33400] ;  /* 0x03340000ff0099b0 */ /* 0x000fee0008000a84 */
[----:B------:R-:W-:Y:S05]  /*17ea0*/  @P0 BRA.U.ANY `(.L_x_2596) ;  /* 0xfffffffd00e80947 */ /* 0x000fea000393ffff */
[----:B01----:R-:W3:Y:S01]  /*17eb0*/  LDL.LU R2, [R1+0x1c] ;  /* 0x00001c0001027983 */ /* 0x003ee20000300800 */
[----:B------:R-:W-:Y:S02]  /*17ec0*/  VIADD R29, R23, 0xfffffffe ;  /* 0xfffffffe171d7836 */ /* 0x000fe40000000000 */
        /* <DEDUP_REMOVED lines=11> */
.L_x_2694:
[----:B------:R-:W-:Y:S05]  /*17f80*/  BSYNC B0 ;  /* 0x0000000000007941 */ /* 0x000fea0003800000 */
.L_x_2597:
[----:B------:R-:W-:-:S13]  /*17f90*/  ISETP.GE.AND P0, PT, R29, R36, PT ;  /* 0x000000241d00720c */ /* 0x000fda0003f06270 */
[----:B------:R-:W-:Y:S05]  /*17fa0*/  @!P0 BRA `(.L_x_2599) ;  /* 0x0000001800288947 */ /* 0x000fea0003800000 */
[----:B------:R-:W-:Y:S02]  /*17fb0*/  IMAD.MOV.U32 R20, RZ, RZ, R31 ;  /* 0x000000ffff147224 */ /* 0x000fe400078e001f */
[----:B------:R-:W-:-:S07]  /*17fc0*/  IMAD.MOV.U32 R19, RZ, RZ, R28 ;  /* 0x000000ffff137224 */ /* 0x000fce00078e001c */
.L_x_2619:
[----:B0-----:R-:W0:Y:S01]  /*17fd0*/  LDC R3, c[0x0][0x430] ;  /* 0x00010c00ff037b82 */ /* 0x001e220000000800 */
[----:B-1-3--:R-:W1:Y:S01]  /*17fe0*/  S2R R0, SR_TID.X ;  /* 0x0000000000007919 */ /* 0x00ae620000002100 */
[----:B------:R-:W-:Y:S01]  /*17ff0*/  IMAD R10, R29, 0xa0, R33 ;  /* 0x000000a01d0a7824 */ /* 0x000fe200078e0221 */
[----:B------:R-:W-:Y:S05]  /*18000*/  YIELD ;  /* 0x0000000000007946 */ /* 0x000fea0003800000 */
[----:B------:R-:W3:Y:S01]  /*18010*/  S2R R4, SR_TID.X ;  /* 0x0000000000047919 */ /* 0x000ee20000002100 */
[----:B------:R-:W-:Y:S01]  /*18020*/  ULDC.64 UR4, c[0x0][0x428] ;  /* 0x00010a0000047ab9 */ /* 0x000fe20000000a00 */
[----:B------:R-:W-:Y:S01]  /*18030*/  ULDC.64 UR6, c[0x0][0x418] ;  /* 0x0001060000067ab9 */ /* 0x000fe20000000a00 */
[----:B------:R-:W-:Y:S01]  /*18040*/  IMAD R7, R35, UR4, RZ ;  /* 0x0000000423077c24 */ /* 0x000fe2000f8e02ff */
[----:B------:R-:W4:Y:S01]  /*18050*/  S2R R8, SR_TID.X ;  /* 0x0000000000087919 */ /* 0x000f220000002100 */
[----:B------:R-:W-:-:S02]  /*18060*/  LOP3.LUT P1, RZ, R17, 0x10, RZ, 0xc0, !PT ;  /* 0x0000001011ff7812 */ /* 0x000fc4000782c0ff */
[----:B------:R-:W-:Y:S01]  /*18070*/  IMAD R7, R30, UR5, R7 ;  /* 0x000000051e077c24 */ /* 0x000fe2000f8e0207 */
[----:B0-----:R-:W-:Y:S02]  /*18080*/  ISETP.NE.AND P3, PT, R3, 0x1, PT ;  /* 0x000000010300780c */ /* 0x001fe40003f65270 */
        /* <DEDUP_REMOVED lines=17> */
[----:B-1----:R-:W-:-:S04]  /*181a0*/  @P3 SHF.R.U32.HI R6, RZ, R5, R2 ;  /* 0x00000005ff063219 */ /* 0x002fc80000011602 */
[--C-:B------:R-:W-:Y:S01]  /*181b0*/  SHF.R.S32.HI R3, RZ, 0x1f, R6.reuse ;  /* 0x0000001fff037819 */ /* 0x100fe20000011406 */
[----:B------:R-:W-:-:S04]  /*181c0*/  IMAD.MOV.U32 R2, RZ, RZ, R6 ;  /* 0x000000ffff027224 */ /* 0x000fc800078e0006 */
[----:B------:R-:W-:-:S04]  /*181d0*/  IMAD.WIDE.U32 R2, R30, UR4, R2 ;  /* 0x000000041e027c25 */ /* 0x000fc8000f8e0002 */
[----:B------:R-:W-:Y:S01]  /*181e0*/  IMAD.IADD R3, R7, 0x1, R3 ;  /* 0x0000000107037824 */ /* 0x000fe200078e0203 */
[----:B------:R-:W-:-:S04]  /*181f0*/  LEA R4, P0, R2, UR6, 0x2 ;  /* 0x0000000602047c11 */ /* 0x000fc8000f8010ff */
[----:B------:R-:W-:Y:S02]  /*18200*/  LEA.HI.X R5, R2, UR7, R3, 0x2, P0 ;  /* 0x0000000702057c11 */ /* 0x000fe400080f1403 */
[----:B------:R-:W0:Y:S08]  /*18210*/  @P3 LDC R3, c[0x0][0x434] ;  /* 0x00010d00ff033b82 */ /* 0x000e300000000800 */
[----:B------:R-:W1:Y:S01]  /*18220*/  @P3 LDC R2, c[0x0][0x438] ;  /* 0x00010e00ff023b82 */ /* 0x000e620000000800 */
[----:B0-----:R-:W-:-:S05]  /*18230*/  @P3 IMAD.HI.U32 R3, R10, R3, RZ ;  /* 0x000000030a033227 */ /* 0x001fca00078e00ff */
[----:B-1----:R-:W-:-:S04]  /*18240*/  @P3 SHF.R.U32.HI R11, RZ, R2, R3 ;  /* 0x00000002ff0b3219 */ /* 0x002fc80000011603 */
[--C-:B------:R-:W-:Y:S01]  /*18250*/  @!P2 SHF.R.S32.HI R3, RZ, 0x1f, R11.reuse ;  /* 0x0000001fff03a819 */ /* 0x100fe2000001140b */
[----:B------:R-:W-:-:S04]  /*18260*/  @!P2 IMAD.MOV.U32 R2, RZ, RZ, R11 ;  /* 0x000000ffff02a224 */ /* 0x000fc800078e000b */
[----:B------:R-:W-:Y:S01]  /*18270*/  @!P2 IMAD.WIDE.U32 R2, R30, UR4, R2 ;  /* 0x000000041e02ac25 */ /* 0x000fe2000f8e0002 */
[----:B------:R-:W-:-:S03]  /*18280*/  ULDC UR4, c[0x0][0x430] ;  /* 0x00010c0000047ab9 */ /* 0x000fc60000000800 */
[----:B------:R-:W-:Y:S01]  /*18290*/  @!P2 IMAD.IADD R7, R7, 0x1, R3 ;  /* 0x000000010707a824 */ /* 0x000fe200078e0203 */
[----:B------:R-:W-:-:S04]  /*182a0*/  @!P2 LEA R8, P0, R2, UR6, 0x2 ;  /* 0x000000060208ac11 */ /* 0x000fc8000f8010ff */
[----:B------:R-:W-:Y:S02]  /*182b0*/  @!P2 LEA.HI.X R9, R2, UR7, R7, 0x2, P0 ;  /* 0x000000070209ac11 */ /* 0x000fe400080f1407 */
[----:B------:R0:W3:Y:S01]  /*182c0*/  LDG.E R7, desc[UR36][R4.64] ;  /* 0x0000002404077981 */ /* 0x0000e2000c1e1900 */
[----:B------:R-:W-:-:S05]  /*182d0*/  VIADD R28, R19, 0x1 ;  /* 0x00000001131c7836 */ /* 0x000fca0000000000 */
[----:B------:R-:W-:Y:S01]  /*182e0*/  ISETP.NE.AND P0, PT, R28, 0x2, PT ;  /* 0x000000021c00780c */ /* 0x000fe20003f05270 */
[----:B0-----:R-:W-:-:S03]  /*182f0*/  IMAD.MOV.U32 R5, RZ, RZ, RZ ;  /* 0x000000ffff057224 */ /* 0x001fc600078e00ff */
[----:B------:R-:W-:Y:S02]  /*18300*/  SEL R31, RZ, 0x1, P0 ;  /* 0x00000001ff1f7807 */ /* 0x000fe40000000000 */
[----:B------:R-:W-:Y:S01]  /*18310*/  SEL R28, R28, RZ, P0 ;  /* 0x000000ff1c1c7207 */ /* 0x000fe20000000000 */
[----:B------:R0:W5:Y:S01]  /*18320*/  @!P2 LDG.E R5, desc[UR36][R8.64] ;  /* 0x000000240805a981 */ /* 0x000162000c1e1900 */
[----:B------:R-:W-:Y:S01]  /*18330*/  LOP3.LUT R31, R20, R31, RZ, 0x3c, !PT ;  /* 0x0000001f141f7212 */ /* 0x000fe200078e3cff */
[----:B0-----:R-:W-:Y:S02]  /*18340*/  IMAD.MOV R8, RZ, RZ, -R6 ;  /* 0x000000ffff087224 */ /* 0x001fe400078e0a06 */
[----:B------:R-:W-:Y:S02]  /*18350*/  IMAD.MOV R6, RZ, RZ, -R11 ;  /* 0x000000ffff067224 */ /* 0x000fe400078e0a0b */
[----:B------:R-:W-:Y:S02]  /*18360*/  IMAD R8, R8, UR4, R0 ;  /* 0x0000000408087c24 */ /* 0x000fe4000f8e0200 */
[----:B------:R-:W-:-:S02]  /*18370*/  IMAD.MOV.U32 R0, RZ, RZ, R29 ;  /* 0x000000ffff007224 */ /* 0x000fc400078e001d */
[----:B------:R-:W-:Y:S02]  /*18380*/  IMAD R6, R6, UR4, R10 ;  /* 0x0000000406067c24 */ /* 0x000fe4000f8e020a */
[----:B------:R-:W-:Y:S01]  /*18390*/  VIADD R29, R29, 0xffffffff ;  /* 0xffffffff1d1d7836 */ /* 0x000fe20000000000 */
[----:B------:R-:W-:Y:S02]  /*183a0*/  ISETP.GT.AND P2, PT, R0, R36, PT ;  /* 0x000000240000720c */ /* 0x000fe40003f44270 */
[----:B---3--:R-:W-:Y:S01]  /*183b0*/  SHF.R.S32.HI R26, RZ, 0x1f, R7 ;  /* 0x0000001fff1a7819 */ /* 0x008fe20000011407 */
[----:B------:R-:W-:Y:S10]  /*183c0*/  @!P1 BRA `(.L_x_2600) ;  /* 0x0000000000049947 */ /* 0x000ff40003800000 */
[----:B------:R-:W-:Y:S01]  /*183d0*/  BPT.TRAP 0x1 ;  /* 0x000000040000795c */ /* 0x000fe20000300000 */
.L_x_2600:
[----:B------:R-:W-:Y:S01]  /*183e0*/  IMAD R4, R28, 0x8, R16 ;  /* 0x000000081c047824 */ /* 0x000fe200078e0210 */
[----:B------:R-:W-:Y:S01]  /*183f0*/  SHF.L.U32 R27, R31, 0x1f, RZ ;  /* 0x0000001f1f1b7819 */ /* 0x000fe200000006ff */
[----:B------:R-:W-:Y:S01]  /*18400*/  BSSY B0, `(.L_x_2601) ;  /* 0x0000004000007945 */ /* 0x000fe20003800000 */
[----:B------:R-:W-:Y:S02]  /*18410*/  SHF.R.S32.HI R9, RZ, 0x1f, R8 ;  /* 0x0000001fff097819 */ /* 0x000fe40000011408 */
[----:B------:R-:W0:Y:S02]  /*18420*/  SYNCS.PHASECHK.TRANS64.TRYWAIT P0, [R4+URZ+0x33480], R27 ;  /* 0x0334801b040075a7 */ /* 0x000e24000800017f */
[----:B0-----:R-:W-:Y:S05]  /*18430*/  @!P0 BRA `(.L_x_2602) ;  /* 0x0000004800d48947 */ /* 0x001fea0003800000 */
.L_x_2695:
[----:B------:R-:W-:Y:S05]  /*18440*/  BSYNC B0 ;  /* 0x0000000000007941 */ /* 0x000fea0003800000 */
.L_x_2601:
[----:B------:R-:W3:Y:S01]  /*18450*/  LDL R15, [R1+0xc] ;  /* 0x00000c00010f7983 */ /* 0x000ee20000100800 */
[----:B------:R-:W-:Y:S01]  /*18460*/  ULDC.64 UR4, c[0x0][0x328] ;  /* 0x0000ca0000047ab9 */ /* 0x000fe20000000a00 */
[----:B------:R-:W-:Y:S01]  /*18470*/  ULDC.64 UR6, c[0x0][0x338] ;  /* 0x0000ce0000067ab9 */ /* 0x000fe20000000a00 */
[----:B------:R-:W-:Y:S01]  /*18480*/  IMAD R0, R9, UR4, RZ ;  /* 0x0000000409007c24 */ /* 0x000fe2000f8e02ff */
[----:B------:R-:W-:Y:S01]  /*18490*/  SHF.R.S32.HI R24, RZ, 0x1f, R6 ;  /* 0x0000001fff187819 */ /* 0x000fe20000011406 */
[----:B------:R-:W-:Y:S01]  /*184a0*/  IMAD.WIDE.U32 R2, R8, UR4, RZ ;  /* 0x0000000408027c25 */ /* 0x000fe2000f8e00ff */
[----:B-----5:R-:W-:Y:S01]  /*184b0*/  SHF.R.S32.HI R25, RZ, 0x1f, R5 ;  /* 0x0000001fff197819 */ /* 0x020fe20000011405 */
[----:B------:R-:W1:Y:S01]  /*184c0*/  LDC R12, c[0x0][0x2f4] ;  /* 0x0000bd00ff0c7b82 */ /* 0x000e620000000800 */
[----:B--2---:R-:W-:Y:S01]  /*184d0*/  LOP3.LUT R14, R32, 0x80, RZ, 0xfc, !PT ;  /* 0x00000080200e7812 */ /* 0x004fe200078efcff */
        /* <DEDUP_REMOVED lines=62> */
.L_x_2707:
        /* <DEDUP_REMOVED lines=10> */
.L_x_2604:
        /* <DEDUP_REMOVED lines=10> */
.L_x_2605:
[----:B------:R3:W-:Y:S01]  /*18a00*/  SYNCS.ARRIVE.TRANS64.A1T0 RZ, [R4+URZ+0x33470], RZ ;  /* 0x033470ff04ff79a7 */ /* 0x0007e2000810003f */
[----:B------:R-:W-:Y:S05]  /*18a10*/  @!P3 BRA `(.L_x_2606) ;  /* 0x000000000004b947 */ /* 0x000fea0003800000 */
[----:B------:R-:W-:Y:S01]  /*18a20*/  BPT.TRAP 0x1 ;  /* 0x000000040000795c */ /* 0x000fe20000300000 */
.L_x_2606:
[----:B------:R-:W4:Y:S01]  /*18a30*/  SYNCS.PHASECHK.TRANS64.TRYWAIT P0, [R4+URZ+0x33440], R27 ;  /* 0x0334401b040075a7 */ /* 0x000f22000800017f */
[----:B------:R-:W-:Y:S04]  /*18a40*/  BSSY B0, `(.L_x_2607) ;  /* 0x0000002000007945 */ /* 0x000fe80003800000 */
[----:B----4-:R-:W-:Y:S05]  /*18a50*/  @!P0 BRA `(.L_x_2608) ;  /* 0x0000004800e08947 */ /* 0x010fea0003800000 */
.L_x_2708:
[----:B------:R-:W-:Y:S05]  /*18a60*/  BSYNC B0 ;  /* 0x0000000000007941 */ /* 0x000fea0003800000 */
.L_x_2607:
[----:B------:R-:W-:Y:S01]  /*18a70*/  ULDC.64 UR4, c[0x0][0x300] ;  /* 0x0000c00000047ab9 */ /* 0x000fe20000000a00 */
[----:B------:R-:W-:Y:S01]  /*18a80*/  ULDC.64 UR6, c[0x0][0x310] ;  /* 0x0000c40000067ab9 */ /* 0x000fe20000000a00 */
[----:B------:R-:W-:Y:S01]  /*18a90*/  IMAD R9, R9, UR4, RZ ;  /* 0x0000000409097c24 */ /* 0x000fe2000f8e02ff */
[----:B------:R-:W5:Y:S01]  /*18aa0*/  LDC R11, c[0x0][0x2f4] ;  /* 0x0000bd00ff0b7b82 */ /* 0x000f620000000800 */
[----:B--2---:R-:W-:Y:S01]  /*18ab0*/  IMAD.WIDE.U32 R2, R8, UR4, RZ ;  /* 0x0000000408027c25 */ /* 0x004fe2000f8e00ff */
[C---:B------:R-:W-:Y:S02]  /*18ac0*/  LOP3.LUT R13, R32.reuse, 0x80, RZ, 0xfc, !PT ;  /* 0x00000080200d7812 */ /* 0x040fe400078efcff */
[----:B------:R-:W-:Y:S01]  /*18ad0*/  LOP3.LUT R12, R32, 0x40, RZ, 0xfc, !PT ;  /* 0x00000040200c7812 */ /* 0x000fe200078efcff */
[----:B------:R-:W-:Y:S02]  /*18ae0*/  IMAD R9, R8, UR5, R9 ;  /* 0x0000000508097c24 */ /* 0x000fe4000f8e0209 */
[----:B------:R-:W-:-:S02]  /*18af0*/  IMAD R26, R26, UR6, RZ ;  /* 0x000000061a1a7c24 */ /* 0x000fc4000f8e02ff */
[----:B------:R-:W-:Y:S02]  /*18b00*/  IMAD.IADD R3, R3, 0x1, R9 ;  /* 0x0000000103037824 */ /* 0x000fe400078e0209 */
[C---:B------:R-:W-:Y:S02]  /*18b10*/  IMAD R26, R7.reuse, UR7, R26 ;  /* 0x00000007071a7c24 */ /* 0x040fe4000f8e021a */
[----:B------:R-:W-:-:S04]  /*18b20*/  IMAD.WIDE.U32 R2, R7, UR6, R2 ;  /* 0x0000000607027c25 */ /* 0x000fc8000f8e0002 */
[----:B------:R-:W-:Y:S02]  /*18b30*/  IMAD R7, R24, UR4, RZ ;  /* 0x0000000418077c24 */ /* 0x000fe4000f8e02ff */
[----:B------:R-:W-:Y:S02]  /*18b40*/  IMAD.IADD R9, R3, 0x1, R26 ;  /* 0x0000000103097824 */ /* 0x000fe400078e021a */
[----:B------:R-:W-:Y:S02]  /*18b50*/  IMAD.MOV.U32 R8, RZ, RZ, R2 ;  /* 0x000000ffff087224 */ /* 0x000fe400078e0002 */
[C---:B------:R-:W-:Y:S01]  /*18b60*/  IMAD R7, R6.reuse, UR5, R7 ;  /* 0x0000000506077c24 */ /* 0x040fe2000f8e0207 */
[-C--:B-----5:R-:W-:Y:S01]  /*18b70*/  ISETP.GE.AND P1, PT, R13, R11.reuse, PT ;  /* 0x0000000b0d00720c */ /* 0x0a0fe20003f26270 */
        /* <DEDUP_REMOVED lines=20> */
[----:B------:R-:W2:Y:S04]  /*18cc0*/  SHFL.IDX PT, R2, R5, RZ, 0x1c1f ;  /* 0x001c1fff05027589 */ /* 0x000ea800000e0000 */
[----:B------:R-:W5:Y:S04]  /*18cd0*/  SHFL.IDX PT, R3, R8, RZ, 0x1c1f ;  /* 0x001c1fff08037589 */ /* 0x000f6800000e0000 */
[----:B------:R-:W-:Y:S04]  /*18ce0*/  SHFL.IDX PT, R9, R8, 0x2, 0x1c1f ;  /* 0x005c1f0008097f89 */ /* 0x000fe800000e0000 */
[----:B------:R-:W-:Y:S04]  /*18cf0*/  SHFL.IDX PT, R7, R7, RZ, 0x1c1f ;  /* 0x001c1fff07077589 */ /* 0x000fe800000e0000 */
[----:B------:R-:W-:Y:S01]  /*18d00*/  SHFL.IDX PT, R14, R6, RZ, 0x1c1f ;  /* 0x001c1fff060e7589 */ /* 0x000fe200000e0000 */
[----:B--2---:R-:W-:-:S05]  /*18d10*/  IADD3 R2, P0, R32, R2, RZ ;  /* 0x0000000220027210 */ /* 0x004fca0007f1e0ff */
[----:B-----5:R-:W-:-:S05]  /*18d20*/  IMAD.X R3, RZ, RZ, R3, P0 ;  /* 0x000000ffff037224 */ /* 0x020fca00000e0603 */
[----:B------:R-:W-:Y:S04]  /*18d30*/  LDGSTS.E.BYPASS.LTC128B.128 [R0+0x24200], desc[UR36][R2.64], !P4 ;  /* 0x2420000002007fae */ /* 0x000fe8000e101d64 */
[----:B------:R-:W-:Y:S04]  /*18d40*/  LDGSTS.E.BYPASS.LTC128B.128 [R0+0x26a00], desc[UR36][R2.64+0x40], !P3 ;  /* 0x26a0004002007fae */ /* 0x000fe8000d901d64 */
[----:B------:R2:W-:Y:S04]  /*18d50*/  LDGSTS.E.BYPASS.LTC128B.128 [R0+0x29200], desc[UR36][R2.64+0x80], !P1 ;  /* 0x2920008002007fae */ /* 0x0005e8000c901d64 */
[----:B--2---:R-:W2:Y:S04]  /*18d60*/  SHFL.IDX PT, R2, R5, 0x1, 0x1c1f ;  /* 0x003c1f0005027f89 */ /* 0x004ea800000e0000 */
[----:B------:R-:W5:Y:S01]  /*18d70*/  SHFL.IDX PT, R3, R8, 0x1, 0x1c1f ;  /* 0x003c1f0008037f89 */ /* 0x000f6200000e0000 */
[----:B--2---:R-:W-:-:S05]  /*18d80*/  IADD3 R2, P0, R32, R2, RZ ;  /* 0x0000000220027210 */ /* 0x004fca0007f1e0ff */
[----:B-----5:R-:W-:-:S05]  /*18d90*/  IMAD.X R3, RZ, RZ, R3, P0 ;  /* 0x000000ffff037224 */ /* 0x020fca00000e0603 */
[----:B------:R-:W-:Y:S04]  /*18da0*/  LDGSTS.E.BYPASS.LTC128B.128 [R0+0x24a00], desc[UR36][R2.64], !P4 ;  /* 0x24a0000002007fae */ /* 0x000fe8000e101d64 */
[----:B------:R-:W-:Y:S04]  /*18db0*/  LDGSTS.E.BYPASS.LTC128B.128 [R0+0x27200], desc[UR36][R2.64+0x40], !P3 ;  /* 0x2720004002007fae */ /* 0x000fe8000d901d64 */
[----:B------:R2:W-:Y:S04]  /*18dc0*/  LDGSTS.E.BYPASS.LTC128B.128 [R0+0x29a00], desc[UR36][R2.64+0x80], !P1 ;  /* 0x29a0008002007fae */ /* 0x0005e8000c901d64 */
[----:B--2---:R-:W2:Y:S02]  /*18dd0*/  SHFL.IDX PT, R2, R5, 0x2, 0x1c1f ;  /* 0x005c1f0005027f89 */ /* 0x004ea400000e0000 */
[----:B--2---:R-:W-:-:S05]  /*18de0*/  IADD3 R2, P0, R32, R2, RZ ;  /* 0x0000000220027210 */ /* 0x004fca0007f1e0ff */
[----:B------:R-:W-:Y:S02]  /*18df0*/  IMAD.X R3, RZ, RZ, R9, P0 ;  /* 0x000000ffff037224 */ /* 0x000fe400000e0609 */
[----:B------:R-:W-:Y:S04]  /*18e00*/  SHFL.IDX PT, R9, R8, 0x3, 0x1c1f ;  /* 0x007c1f0008097f89 */ /* 0x000fe800000e0000 */
[----:B------:R-:W-:Y:S04]  /*18e10*/  LDGSTS.E.BYPASS.LTC128B.128 [R0+0x25200], desc[UR36][R2.64], !P4 ;  /* 0x2520000002007fae */ /* 0x000fe8000e101d64 */
[----:B------:R-:W-:Y:S04]  /*18e20*/  LDGSTS.E.BYPASS.LTC128B.128 [R0+0x27a00], desc[UR36][R2.64+0x40], !P3 ;  /* 0x27a0004002007fae */ /* 0x000fe8000d901d64 */
[----:B------:R2:W-:Y:S04]  /*18e30*/  LDGSTS.E.BYPASS.LTC128B.128 [R0+0x2a200], desc[UR36][R2.64+0x80], !P1 ;  /* 0x2a20008002007fae */ /* 0x0005e8000c901d64 */
[----:B--2---:R-:W2:Y:S02]  /*18e40*/  SHFL.IDX PT, R2, R5, 0x3, 0x1c1f ;  /* 0x007c1f0005027f89 */ /* 0x004ea400000e0000 */
[----:B--2---:R-:W-:-:S05]  /*18e50*/  IADD3 R2, P0, R32, R2, RZ ;  /* 0x0000000220027210 */ /* 0x004fca0007f1e0ff */
[----:B------:R-:W-:-:S05]  /*18e60*/  IMAD.X R3, RZ, RZ, R9, P0 ;  /* 0x000000ffff037224 */ /* 0x000fca00000e0609 */
[----:B------:R2:W-:Y:S04]  /*18e70*/  LDGSTS.E.BYPASS.LTC128B.128 [R0+0x25a00], desc[UR36][R2.64], !P4 ;  /* 0x25a0000002007fae */ /* 0x0005e8000e101d64 */
[----:B------:R2:W-:Y:S04]  /*18e80*/  LDGSTS.E.BYPASS.LTC128B.128 [R0+0x28200], desc[UR36][R2.64+0x40], !P3 ;  /* 0x2820004002007fae */ /* 0x0005e8000d901d64 */
[----:B------:R2:W-:Y:S02]  /*18e90*/  LDGSTS.E.BYPASS.LTC128B.128 [R0+0x2aa00], desc[UR36][R2.64+0x80], !P1 ;  /* 0x2aa0008002007fae */ /* 0x0005e4000c901d64 */
.L_x_2720:
        /* <DEDUP_REMOVED lines=10> */
.L_x_2610:
        /* <DEDUP_REMOVED lines=10> */
.L_x_2611:
[----:B--2---:R-:W-:Y:S01]  /*18fe0*/  IMAD.U32 R0, RZ, RZ, UR46 ;  /* 0x0000002eff007e24 */ /* 0x004fe2000f8e00ff */
[----:B------:R2:W-:Y:S04]  /*18ff0*/  SYNCS.ARRIVE.TRANS64.A1T0 RZ, [R4+URZ+0x33430], RZ ;  /* 0x033430ff04ff79a7 */ /* 0x0005e8000810003f */
[----:B------:R-:W-:-:S13]  /*19000*/  ISETP.NE.AND P0, PT, R0, 0x3, PT ;  /* 0x000000030000780c */ /* 0x000fda0003f05270 */
[----:B--2---:R-:W-:Y:S05]  /*19010*/  @!P0 BRA `(.L_x_2612) ;  /* 0x0000000000048947 */ /* 0x004fea0003800000 */
[----:B------:R-:W-:Y:S01]  /*19020*/  BPT.TRAP 0x1 ;  /* 0x000000040000795c */ /* 0x000fe20000300000 */
.L_x_2612:
[----:B------:R-:W-:Y:S01]  /*19030*/  LOP3.LUT R3, R20, 0x1, RZ, 0x3c, !PT ;  /* 0x0000000114037812 */ /* 0x000fe200078e3cff */
[----:B------:R-:W-:Y:S01]  /*19040*/  IMAD R0, R19, 0x8, R16 ;  /* 0x0000000813007824 */ /* 0x000fe200078e0210 */
[----:B------:R-:W-:Y:S02]  /*19050*/  BSSY B0, `(.L_x_2613) ;  /* 0x0000004000007945 */ /* 0x000fe40003800000 */
[----:B------:R-:W-:-:S04]  /*19060*/  SHF.L.U32 R3, R3, 0x1f, RZ ;  /* 0x0000001f03037819 */ /* 0x000fc800000006ff */
[----:B------:R-:W2:Y:S02]  /*19070*/  SYNCS.PHASECHK.TRANS64.TRYWAIT P1, [R0+URZ+0x33470], R3 ;  /* 0x03347003000075a7 */ /* 0x000ea4000802017f */
[----:B--2---:R-:W-:Y:S05]  /*19080*/  @!P1 BRA `(.L_x_2614) ;  /* 0x0000004800e09947 */ /* 0x004fea0003800000 */
.L_x_2721:
[----:B------:R-:W-:Y:S05]  /*19090*/  BSYNC B0 ;  /* 0x0000000000007941 */ /* 0x000fea0003800000 */
.L_x_2613:
[----:B------:R-:W-:-:S13]  /*190a0*/  LOP3.LUT P1, RZ, R17, 0x10, RZ, 0xc0, !PT ;  /* 0x0000001011ff7812 */ /* 0x000fda000782c0ff */
[----:B------:R-:W-:Y:S05]  /*190b0*/  @!P1 BRA `(.L_x_2615) ;  /* 0x0000000000049947 */ /* 0x000fea0003800000 */
[----:B------:R-:W-:Y:S01]  /*190c0*/  BPT.TRAP 0x1 ;  /* 0x000000040000795c */ /* 0x000fe20000300000 */
.L_x_2615:
[----:B------:R-:W-:Y:S01]  /*190d0*/  SHF.L.U32 R5, R20, 0x1f, RZ ;  /* 0x0000001f14057819 */ /* 0x000fe200000006ff */
[----:B--2---:R-:W-:-:S03]  /*190e0*/  IMAD R3, R19, 0x7800, RZ ;  /* 0x0000780013037824 */ /* 0x004fc600078e02ff */
[----:B------:R-:W2:Y:S02]  /*190f0*/  SYNCS.PHASECHK.TRANS64.TRYWAIT P1, [R0+URZ+0x33460], R5 ;  /* 0x03346005000075a7 */ /* 0x000ea4000802017f */
[----:B--2---:R-:W-:Y:S05]  /*19100*/  @!P1 BRA `(.L_x_2616) ;  /* 0x0000004800d49947 */ /* 0x004fea0003800000 */
.L_x_2722:
[----:B------:R-:W2:Y:S04]  /*19110*/  LDL R2, [R1+0x14] ;  /* 0x0000140001027983 */ /* 0x000ea80000100800 */
[----:B------:R-:W5:Y:S01]  /*19120*/  LDL R8, [R1+0x10] ;  /* 0x0000100001087983 */ /* 0x000f620000100800 */
[----:B------:R-:W-:Y:S05]  /*19130*/  WARPSYNC.ALL ;  /* 0x0000000000007948 */ /* 0x000fea0003800000 */
[----:B------:R-:W-:-:S02]  /*19140*/  LOP3.LUT P1, RZ, R17, 0x10, RZ, 0xc0, !PT ;  /* 0x0000001011ff7812 */ /* 0x000fc4000782c0ff */
[C---:B--2---:R-:W-:Y:S02]  /*19150*/  LOP3.LUT R5, R3.reuse, R2, RZ, 0xfc, !PT ;  /* 0x0000000203057212 */ /* 0x044fe400078efcff */
[----:B-----5:R-:W-:-:S03]  /*19160*/  LOP3.LUT R3, R3, R8, RZ, 0xfc, !PT ;  /* 0x0000000803037212 */ /* 0x020fc600078efcff */
[C---:B------:R-:W-:Y:S02]  /*19170*/  IMAD.IADD R2, R16.reuse, 0x1, R5 ;  /* 0x0000000110027824 */ /* 0x040fe400078e0205 */
[----:B------:R-:W-:-:S03]  /*19180*/  IMAD.IADD R3, R16, 0x1, R3 ;  /* 0x0000000110037824 */ /* 0x000fc600078e0203 */
[----:B0--34-:R-:W0:Y:S02]  /*19190*/  LDSM.16.MT88.4 R4, [R2+0xf200] ;  /* 0x00f200000204783b */ /* 0x019e240000004200 */
        /* <DEDUP_REMOVED lines=97> */
.L_x_2617:
[----:B--2---:R2:W-:Y:S01]  /*197b0*/  SYNCS.ARRIVE.TRANS64.A1T0 RZ, [R0+URZ+0x33450], RZ ;  /* 0x033450ff00ff79a7 */ /* 0x0045e2000810003f */
[----:B------:R-:W-:Y:S06]  /*197c0*/  BAR.SYNC.DEFER_BLOCKING 0x2, 0x80 ;  /* 0x0082000000007b1d */ /* 0x000fec0000010000 */
[----:B------:R-:W-:Y:S05]  /*197d0*/  @!P0 BRA `(.L_x_2618) ;  /* 0x0000000000048947 */ /* 0x000fea0003800000 */
[----:B------:R-:W-:Y:S01]  /*197e0*/  BPT.TRAP 0x1 ;  /* 0x000000040000795c */ /* 0x000fe20000300000 */
.L_x_2618:
[----:B--2---:R-:W-:Y:S02]  /*197f0*/  VIADD R0, R0, 0x33480 ;  /* 0x0003348000007836 */ /* 0x004fe40000000000 */
[----:B------:R-:W-:Y:S02]  /*19800*/  IMAD.MOV.U32 R20, RZ, RZ, R31 ;  /* 0x000000ffff147224 */ /* 0x000fe400078e001f */
[----:B------:R-:W-:Y:S01]  /*19810*/  IMAD.MOV.U32 R19, RZ, RZ, R28 ;  /* 0x000000ffff137224 */ /* 0x000fe200078e001c */
[----:B------:R-:W-:-:S04]  /*19820*/  PRMT R0, R37, 0x654, R0 ;  /* 0x0000065425007816 */ /* 0x000fc80000000000 */
[----:B------:R3:W-:Y:S01]  /*19830*/  SYNCS.ARRIVE.TRANS64.RED.A1T0 RZ, [R0+URZ], RZ ;  /* 0x000000ff00ff79a7 */ /* 0x0007e2000810043f */
[----:B------:R-:W-:Y:S05]  /*19840*/  @P2 BRA `(.L_x_2619) ;  /* 0xffffffe400e02947 */ /* 0x000fea000383ffff */
.L_x_2599:
[----:B---3--:R-:W3:Y:S01]  /*19850*/  S2R R0, SR_TID.X ;  /* 0x0000000000007919 */ /* 0x008ee20000002100 */
[----:B------:R-:W-:Y:S01]  /*19860*/  BSSY B0, `(.L_x_2620) ;  /* 0x0000013000007945 */ /* 0x000fe20003800000 */
[----:B---3--:R-:W-:Y:S01]  /*19870*/  LOP3.LUT R2, R0, 0x7f, RZ, 0xc0, !PT ;  /* 0x0000007f00027812 */ /* 0x008fe200078ec0ff */
[----:B------:R-:W-:-:S03]  /*19880*/  IMAD.U32 R0, RZ, RZ, UR46 ;  /* 0x0000002eff007e24 */ /* 0x000fc6000f8e00ff */
[----:B------:R-:W-:Y:S02]  /*19890*/  ISETP.NE.AND P1, PT, R2, RZ, PT ;  /* 0x000000ff0200720c */ /* 0x000fe40003f25270 */
[----:B------:R-:W-:-:S11]  /*198a0*/  ISETP.NE.AND P0, PT, R0, 0x3, PT ;  /* 0x000000030000780c */ /* 0x000fd60003f05270 */
[----:B------:R-:W-:Y:S05]  /*198b0*/  @P1 BRA `(.L_x_2621) ;  /* 0x0000000000341947 */ /* 0x000fea0003800000 */
[----:B------:R-:W3:Y:S01]  /*198c0*/  S2R R5, SR_LANEID ;  /* 0x0000000000057919 */ /* 0x000ee20000000000 */
[----:B------:R-:W-:Y:S01]  /*198d0*/  VOTEU.ANY UR4, UPT, PT ;  /* 0x0000000000047886 */ /* 0x000fe200038e0100 */
[----:B0-----:R-:W0:Y:S01]  /*198e0*/  LDC.64 R2, c[0x0][0xc60] ;  /* 0x00031800ff027b82 */ /* 0x001e220000000a00 */
[----:B------:R-:W3:Y:S02]  /*198f0*/  FLO.U32 R0, UR4 ;  /* 0x0000000400007d00 */ /* 0x000ee400080e0000 */
[----:B---3--:R-:W-:-:S06]  /*19900*/  ISETP.EQ.U32.AND P1, PT, R0, R5, PT ;  /* 0x000000050000720c */ /* 0x008fcc0003f22070 */
[----:B------:R-:W0:Y:S07]  /*19910*/  POPC R5, UR4 ;  /* 0x0000000400057d09 */ /* 0x000e2e0008000000 */
[----:B0-----:R-:W3:Y:S01]  /*19920*/  @P1 ATOMG.E.ADD.STRONG.GPU PT, R3, desc[UR36][R2.64], R5 ;  /* 0x00000005020319a8 */ /* 0x001ee200081ee1e4 */
[----:B------:R-:W0:Y:S02]  /*19930*/  S2R R4, SR_LTMASK ;  /* 0x0000000000047919 */ /* 0x000e240000003900 */
[----:B0-----:R-:W-:-:S04]  /*19940*/  LOP3.LUT R4, R4, UR4, RZ, 0xc0, !PT ;  /* 0x0000000404047c12 */ /* 0x001fc8000f8ec0ff */
[----:B------:R-:W0:Y:S01]  /*19950*/  POPC R7, R4 ;  /* 0x0000000400077309 */ /* 0x000e220000000000 */
[----:B---3--:R-:W0:Y:S02]  /*19960*/  SHFL.IDX PT, R0, R3, R0, 0x1f ;  /* 0x00001f0003007589 */ /* 0x008e2400000e0000 */
[----:B0-----:R-:W-:-:S05]  /*19970*/  IADD3 R0, R0, UR47, R7 ;  /* 0x0000002f00007c10 */ /* 0x001fca000fffe007 */
[----:B------:R3:W-:Y:S02]  /*19980*/  STL [R1], R0 ;  /* 0x0000000001007387 */ /* 0x0007e40000100800 */
.L_x_2621:
[----:B------:R-:W-:Y:S05]  /*19990*/  BSYNC B0 ;  /* 0x0000000000007941 */ /* 0x000fea0003800000 */
.L_x_2620:
[----:B------:R-:W-:Y:S05]  /*199a0*/  @!P0 BRA `(.L_x_2622) ;  /* 0x0000000000048947 */ /* 0x000fea0003800000 */
[----:B------:R-:W-:Y:S01]  /*199b0*/  BPT.TRAP 0x1 ;  /* 0x000000040000795c */ /* 0x000fe20000300000 */
.L_x_2622:
[----:B---3--:R-:W-:Y:S01]  /*199c0*/  LOP3.LUT R0, R31, 0x1, RZ, 0x3c, !PT ;  /* 0x000000011f007812 */ /* 0x008fe200078e3cff */
[----:B0-----:R-:W-:Y:S01]  /*199d0*/  IMAD R3, R28, 0x8, R16 ;  /* 0x000000081c037824 */ /* 0x001fe200078e0210 */
[----:B------:R-:W-:Y:S02]  /*199e0*/  BSSY B0, `(.L_x_2623) ;  /* 0x0000004000007945 */ /* 0x000fe40003800000 */
[----:B------:R-:W-:-:S04]  /*199f0*/  SHF.L.U32 R0, R0, 0x1f, RZ ;  /* 0x0000001f00007819 */ /* 0x000fc800000006ff */
[----:B------:R-:W0:Y:S02]  /*19a00*/  SYNCS.PHASECHK.TRANS64.TRYWAIT P1, [R3+URZ+0x33470], R0 ;  /* 0x03347000030075a7 */ /* 0x000e24000802017f */
[----:B0-----:R-:W-:Y:S05]  /*19a10*/  @!P1 BRA `(.L_x_2624) ;  /* 0x0000004000a49947 */ /* 0x001fea0003800000 */
.L_x_2723:
[----:B------:R-:W-:Y:S05]  /*19a20*/  BSYNC B0 ;  /* 0x0000000000007941 */ /* 0x000fea0003800000 */
.L_x_2623:
[----:B------:R-:W-:-:S13]  /*19a30*/  LOP3.LUT P1, RZ, R17, 0x10, RZ, 0xc0, !PT ;  /* 0x0000001011ff7812 */ /* 0x000fda000782c0ff */
[----:B------:R-:W-:Y:S05]  /*19a40*/  @!P1 BRA `(.L_x_2625) ;  /* 0x0000000000049947 */ /* 0x000fea0003800000 */
[----:B------:R-:W-:Y:S01]  /*19a50*/  BPT.TRAP 0x1 ;  /* 0x000000040000795c */ /* 0x000fe20000300000 */
.L_x_2625:
[----:B0-----:R-:W-:-:S04]  /*19a60*/  SHF.L.U32 R0, R31, 0x1f, RZ ;  /* 0x0000001f1f007819 */ /* 0x001fc800000006ff */
[----:B------:R-:W0:Y:S02]  /*19a70*/  SYNCS.PHASECHK.TRANS64.TRYWAIT P1, [R3+URZ+0x33460], R0 ;  /* 0x03346000030075a7 */ /* 0x000e24000802017f */
[----:B0-----:R-:W-:Y:S05]  /*19a80*/  @!P1 BRA `(.L_x_2626) ;  /* 0x00000040009c9947 */ /* 0x001fea0003800000 */
.L_x_2724:
[----:B------:R-:W3:Y:S04]  /*19a90*/  LDL R4, [R1+0x14] ;  /* 0x0000140001047983 */ /* 0x000ee80000100800 */
[----:B------:R-:W4:Y:S01]  /*19aa0*/  LDL R10, [R1+0x10] ;  /* 0x00001000010a7983 */ /* 0x000f220000100800 */
[----:B------:R-:W-:Y:S01]  /*19ab0*/  IMAD R2, R28, 0x7800, RZ ;  /* 0x000078001c027824 */ /* 0x000fe200078e02ff */
[----:B------:R-:W-:Y:S05]  /*19ac0*/  WARPSYNC.ALL ;  /* 0x0000000000007948 */ /* 0x000fea0003800000 */
[----:B------:R-:W-:-:S02]  /*19ad0*/  LOP3.LUT P1, RZ, R17, 0x10, RZ, 0xc0, !PT ;  /* 0x0000001011ff7812 */ /* 0x000fc4000782c0ff */
        /* <DEDUP_REMOVED lines=102> */
.L_x_2627:
[----:B---3--:R3:W-:Y:S01]  /*1a140*/  SYNCS.ARRIVE.TRANS64.A1T0 RZ, [R3+URZ+0x33450], RZ ;  /* 0x033450ff03ff79a7 */ /* 0x0087e2000810003f */
[----:B------:R-:W-:Y:S06]  /*1a150*/  BAR.SYNC.DEFER_BLOCKING 0x2, 0x80 ;  /* 0x0082000000007b1d */ /* 0x000fec0000010000 */
[----:B------:R-:W-:Y:S05]  /*1a160*/  @!P0 BRA `(.L_x_2628) ;  /* 0x0000000000048947 */ /* 0x000fea0003800000 */
[----:B------:R-:W-:Y:S01]  /*1a170*/  BPT.TRAP 0x1 ;  /* 0x000000040000795c */ /* 0x000fe20000300000 */
.L_x_2628:
[----:B------:R-:W-:Y:S02]  /*1a180*/  VIADD R0, R3, 0x33480 ;  /* 0x0003348003007836 */ /* 0x000fe40000000000 */
[----:B------:R-:W-:-:S03]  /*1a190*/  VIADD R28, R28, 0x1 ;  /* 0x000000011c1c7836 */ /* 0x000fc60000000000 */
[----:B------:R-:W-:Y:S02]  /*1a1a0*/  PRMT R0, R37, 0x654, R0 ;  /* 0x0000065425007816 */ /* 0x000fe40000000000 */
[C---:B------:R-:W-:Y:S02]  /*1a1b0*/  ISETP.NE.AND P0, PT, R28.reuse, 0x2, PT ;  /* 0x000000021c00780c */ /* 0x040fe40003f05270 */
[----:B------:R4:W-:Y:S02]  /*1a1c0*/  SYNCS.ARRIVE.TRANS64.RED.A1T0 RZ, [R0+URZ], RZ ;  /* 0x000000ff00ff79a7 */ /* 0x0009e4000810043f */
[----:B------:R-:W-:Y:S02]  /*1a1d0*/  SEL R28, R28, RZ, P0 ;  /* 0x000000ff1c1c7207 */ /* 0x000fe40000000000 */
[----:B----4-:R-:W-:-:S04]  /*1a1e0*/  SEL R0, RZ, 0x1, P0 ;  /* 0x00000001ff007807 */ /* 0x010fc80000000000 */
[----:B------:R-:W-:-:S07]  /*1a1f0*/  LOP3.LUT R31, R31, R0, RZ, 0x3c, !PT ;  /* 0x000000001f1f7212 */ /* 0x000fce00078e3cff */
.L_x_2567:
[----:B------:R-:W-:Y:S05]  /*1a200*/  BSYNC B7 ;  /* 0x0000000000077941 */ /* 0x000fea0003800000 */
.L_x_2565:
[----:B------:R-:W-:-:S13]  /*1a210*/  LOP3.LUT P0, RZ, R17, 0x200, RZ, 0xc0, !PT ;  /* 0x0000020011ff7812 */ /* 0x000fda000780c0ff */
[----:B------:R-:W-:Y:S05]  /*1a220*/  @!P0 BRA `(.L_x_2629) ;  /* 0x0000000000308947 */ /* 0x000fea0003800000 */
[----:B------:R-:W5:Y:S08]  /*1a230*/  S2UR UR4, SR_CgaCtaId ;  /* 0x00000000000479c3 */ /* 0x000f700000008800 */
[----:B------:R-:W-:Y:S01]  /*1a240*/  BAR.SYNC.DEFER_BLOCKING 0x5, 0x180 ;  /* 0x0146000000007b1d */ /* 0x000fe20000010000 */
[----:B------:R-:W-:Y:S01]  /*1a250*/  MOV R16, 0x400 ;  /* 0x0000040000107802 */ /* 0x000fe20000000f00 */
[----:B-----5:R-:W-:-:S05]  /*1a260*/  IMAD.U32 R37, RZ, RZ, UR4 ;  /* 0x00000004ff257e24 */ /* 0x020fca000f8e00ff */
[----:B------:R-:W-:-:S05]  /*1a270*/  LEA R16, R37, R16, 0x18 ;  /* 0x0000001025107211 */ /* 0x000fca00078ec0ff */
[----:B------:R-:W5:Y:S04]  /*1a280*/  LDS.128 R4, [R16+0x334d0] ;  /* 0x0334d00010047984 */ /* 0x000f680000000c00 */
[----:B-----5:R0:W-:Y:S01]  /*1a290*/  STL.64 [R1], R4 ;  /* 0x0000000401007387 */ /* 0x0201e20000100a00 */
[----:B----4-:R-:W-:-:S03]  /*1a2a0*/  IMAD.MOV.U32 R0, RZ, RZ, R7 ;  /* 0x000000ffff007224 */ /* 0x010fc600078e0007 */
[----:B------:R0:W-:Y:S02]  /*1a2b0*/  STL [R1+0x8], R6 ;  /* 0x0000080601007387 */ /* 0x0001e40000100800 */
[----:B------:R-:W-:Y:S01]  /*1a2c0*/  R2UR UR41, R0 ;  /* 0x00000000002972ca */ /* 0x000fe200000e0000 */
[----:B------:R-:W-:Y:S06]  /*1a2d0*/  BAR.ARV 0x4, 0x180 ;  /* 0x0106000000007b1d */ /* 0x000fec0000002000 */
[----:B------:R-:W-:Y:S08]  /*1a2e0*/  BRA `(.L_x_2630) ;  /* 0x0000000c00e87947 */ /* 0x000ff00003800000 */
.L_x_2629:
[----:B----4-:R-:W4:Y:S01]  /*1a2f0*/  LDL.LU R0, [R1] ;  /* 0x0000000001007983 */ /* 0x010f220000300800 */
[----:B------:R-:W-:Y:S01]  /*1a300*/  ULDC UR4, c[0x0][0xc3c] ;  /* 0x00030f0000047ab9 */ /* 0x000fe20000000800 */
[----:B0-----:R-:W0:Y:S02]  /*1a310*/  S2R R2, SR_TID.X ;  /* 0x0000000000027919 */ /* 0x001e240000002100 */
[----:B0-----:R-:W-:-:S04]  /*1a320*/  LOP3.LUT R9, R2, 0x1f, RZ, 0xc0, !PT ;  /* 0x0000001f02097812 */ /* 0x001fc800078ec0ff */
[C---:B------:R-:W-:Y:S01]  /*1a330*/  ISETP.NE.AND P0, PT, R9.reuse, 0x1f, PT ;  /* 0x0000001f0900780c */ /* 0x040fe20003f05270 */
[----:B------:R-:W-:-:S05]  /*1a340*/  VIADD R7, R9, UR41 ;  /* 0x0000002909077c36 */ /* 0x000fca0008000000 */
[----:B------:R-:W-:Y:S01]  /*1a350*/  ISETP.GE.OR P1, PT, R7, UR4, !P0 ;  /* 0x0000000407007c0c */ /* 0x000fe2000c726670 */
[----:B------:R-:W-:-:S12]  /*1a360*/  ULDC UR4, c[0x0][0xc3c] ;  /* 0x00030f0000047ab9 */ /* 0x000fd80000000800 */
[----:B---3--:R-:W0:Y:S08]  /*1a370*/  @!P1 LDC.64 R2, c[0x0][0xc80] ;  /* 0x00032000ff029b82 */ /* 0x008e300000000a00 */
[----:B------:R-:W3:Y:S01]  /*1a380*/  @!P1 LDC.64 R4, c[0x0][0xc78] ;  /* 0x00031e00ff049b82 */ /* 0x000ee20000000a00 */
[----:B0-----:R-:W-:-:S04]  /*1a390*/  @!P1 IMAD.WIDE R2, R7, 0x4, R2 ;  /* 0x0000000407029825 */ /* 0x001fc800078e0202 */
[----:B----4-:R-:W-:Y:S02]  /*1a3a0*/  IMAD.MOV.U32 R10, RZ, RZ, R0 ;  /* 0x000000ffff0a7224 */ /* 0x010fe400078e0000 */
[----:B------:R-:W-:-:S06]  /*1a3b0*/  IMAD.MOV.U32 R0, RZ, RZ, RZ ;  /* 0x000000ffff007224 */ /* 0x000fcc00078e00ff */
[----:B------:R3:W4:Y:S02]  /*1a3c0*/  @!P1 LDG.E R0, desc[UR36][R2.64] ;  /* 0x0000002402009981 */ /* 0x000724000c1e1900 */
[----:B---3--:R-:W-:-:S04]  /*1a3d0*/  @!P1 IMAD.WIDE R2, R7, 0x4, R4 ;  /* 0x0000000407029825 */ /* 0x008fc800078e0204 */
[----:B------:R-:W-:-:S06]  /*1a3e0*/  IMAD.MOV.U32 R5, RZ, RZ, RZ ;  /* 0x000000ffff057224 */ /* 0x000fcc00078e00ff */
[----:B------:R-:W4:Y:S01]  /*1a3f0*/  @!P1 LDG.E R5, desc[UR36][R2.64] ;  /* 0x0000002402059981 */ /* 0x000f22000c1e1900 */
[C---:B------:R-:W-:Y:S02]  /*1a400*/  ISETP.NE.AND P1, PT, R9.reuse, RZ, PT ;  /* 0x000000ff0900720c */ /* 0x040fe40003f25270 */
[C---:B------:R-:W-:Y:S01]  /*1a410*/  ISETP.GE.U32.AND P2, PT, R9.reuse, 0x2, PT ;  /* 0x000000020900780c */ /* 0x040fe20003f46070 */
[----:B------:R-:W-:Y:S01]  /*1a420*/  SHFL.IDX PT, R11, R10, 0x1, 0x1f ;  /* 0x00201f000a0b7f89 */ /* 0x000fe200000e0000 */
[C---:B------:R-:W-:Y:S02]  /*1a430*/  ISETP.GE.U32.AND P3, PT, R9.reuse, 0x4, PT ;  /* 0x000000040900780c */ /* 0x040fe40003f66070 */
[C---:B------:R-:W-:Y:S02]  /*1a440*/  ISETP.GE.U32.AND P4, PT, R9.reuse, 0x8, PT ;  /* 0x000000080900780c */ /* 0x040fe40003f86070 */
[----:B------:R-:W-:Y:S01]  /*1a450*/  ISETP.GE.U32.AND P5, PT, R9, 0x10, PT ;  /* 0x000000100900780c */ /* 0x000fe20003fa6070 */
[----:B----4-:R-:W-:-:S05]  /*1a460*/  IMAD R4, R5, R0, RZ ;  /* 0x0000000005047224 */ /* 0x010fca00078e02ff */
        /* <DEDUP_REMOVED lines=23> */
.L_x_2633:
        /* <DEDUP_REMOVED lines=10> */
[----:B------:R-:W3:Y:S01]  /*1a680*/  @!P6 LDC.64 R4, c[0x0][0xc78] ;  /* 0x00031e00ff04eb82 */ /* 0x000ee20000000a00 */
[----:B0-----:R-:W-:-:S05]  /*1a690*/  @!P6 IMAD.WIDE R2, R11, 0x4, R2 ;  /* 0x000000040b02e825 */ /* 0x001fca00078e0202 */
[----:B------:R3:W4:Y:S02]  /*1a6a0*/  @!P6 LDG.E R0, desc[UR36][R2.64] ;  /* 0x000000240200e981 */ /* 0x000724000c1e1900 */
[----:B---3--:R-:W-:-:S04]  /*1a6b0*/  @!P6 IMAD.WIDE R2, R11, 0x4, R4 ;  /* 0x000000040b02e825 */ /* 0x008fc800078e0204 */
[----:B------:R-:W-:-:S06]  /*1a6c0*/  IMAD.MOV.U32 R5, RZ, RZ, RZ ;  /* 0x000000ffff057224 */ /* 0x000fcc00078e00ff */
[----:B------:R-:W4:Y:S02]  /*1a6d0*/  @!P6 LDG.E R5, desc[UR36][R2.64] ;  /* 0x000000240205e981 */ /* 0x000f24000c1e1900 */
[----:B----4-:R-:W-:-:S05]  /*1a6e0*/  IMAD R13, R5, R0, RZ ;  /* 0x00000000050d7224 */ /* 0x010fca00078e02ff */
[----:B------:R-:W0:Y:S02]  /*1a6f0*/  SHFL.UP PT, R4, R13, 0x1, RZ ;  /* 0x042000000d047989 */ /* 0x000e2400000e00ff */
[----:B0-----:R-:W-:-:S05]  /*1a700*/  SEL R4, R4, RZ, P1 ;  /* 0x000000ff04047207 */ /* 0x001fca0000800000 */
[----:B------:R-:W-:-:S05]  /*1a710*/  IMAD.IADD R4, R13, 0x1, R4 ;  /* 0x000000010d047824 */ /* 0x000fca00078e0204 */
[----:B------:R-:W0:Y:S02]  /*1a720*/  SHFL.UP PT, R8, R4, 0x2, RZ ;  /* 0x0440000004087989 */ /* 0x000e2400000e00ff */
[----:B0-----:R-:W-:-:S05]  /*1a730*/  SEL R11, R8, RZ, P2 ;  /* 0x000000ff080b7207 */ /* 0x001fca0001000000 */
[----:B------:R-:W-:Y:S02]  /*1a740*/  IMAD.IADD R11, R4, 0x1, R11 ;  /* 0x00000001040b7824 */ /* 0x000fe400078e020b */
[----:B------:R-:W0:Y:S03]  /*1a750*/  LDC R4, c[0x0][0xc38] ;  /* 0x00030e00ff047b82 */ /* 0x000e260000000800 */
[----:B------:R-:W3:Y:S02]  /*1a760*/  SHFL.UP PT, R8, R11, 0x4, RZ ;  /* 0x048000000b087989 */ /* 0x000ee400000e00ff */
[----:B---3--:R-:W-:-:S05]  /*1a770*/  SEL R8, R8, RZ, P3 ;  /* 0x000000ff08087207 */ /* 0x008fca0001800000 */
[----:B------:R-:W-:-:S05]  /*1a780*/  IMAD.IADD R8, R11, 0x1, R8 ;  /* 0x000000010b087824 */ /* 0x000fca00078e0208 */
[----:B------:R-:W3:Y:S02]  /*1a790*/  SHFL.UP PT, R2, R8, 0x8, RZ ;  /* 0x0500000008027989 */ /* 0x000ee400000e00ff */
[----:B---3--:R-:W-:-:S05]  /*1a7a0*/  SEL R3, R2, RZ, P4 ;  /* 0x000000ff02037207 */ /* 0x008fca0002000000 */
[----:B------:R-:W-:-:S05]  /*1a7b0*/  IMAD.IADD R3, R8, 0x1, R3 ;  /* 0x0000000108037824 */ /* 0x000fca00078e0203 */
[----:B------:R-:W3:Y:S02]  /*1a7c0*/  SHFL.UP PT, R2, R3, 0x10, RZ ;  /* 0x0600000003027989 */ /* 0x000ee400000e00ff */
[----:B---3--:R-:W-:-:S05]  /*1a7d0*/  SEL R2, R2, RZ, P5 ;  /* 0x000000ff02027207 */ /* 0x008fca0002800000 */
        /* <DEDUP_REMOVED lines=8> */
.L_x_2631:
        /* <DEDUP_REMOVED lines=8> */
[----:B------:R0:W3:Y:S04]  /*1a8e0*/  SHFL.IDX PT, R8, R5, R8, 0x1f ;  /* 0x00001f0805087589 */ /* 0x0000e800000e0000 */
[----:B------:R0:W4:Y:S01]  /*1a8f0*/  SHFL.IDX PT, R0, R0, R9, 0x1f ;  /* 0x00001f0900007589 */ /* 0x00012200000e0000 */
[----:B------:R-:W-:Y:S05]  /*1a900*/  @!P0 BRA `(.L_x_2634) ;  /* 0x00000000000c8947 */ /* 0x000fea0003800000 */
[----:B------:R-:W-:-:S06]  /*1a910*/  UIADD3 UR5, UR4, -0x1, URZ ;  /* 0xffffffff04057890 */ /* 0x000fcc000fffe03f */
[----:B------:R-:W-:-:S05]  /*1a920*/  IMAD.U32 R10, RZ, RZ, UR5 ;  /* 0x00000005ff0a7e24 */ /* 0x000fca000f8e00ff */
[----:B------:R0:W0:Y:S02]  /*1a930*/  SHFL.IDX PT, R7, R3, R10, 0x1f ;  /* 0x00001f0a03077589 */ /* 0x00002400000e0000 */
.L_x_2634:
[----:B0-----:R-:W-:Y:S01]  /*1a940*/  IMAD R2, R7, R4, R2 ;  /* 0x0000000407027224 */ /* 0x001fe200078e0202 */
[----:B---3--:R-:W-:Y:S01]  /*1a950*/  ISETP.NE.AND P0, PT, R8, 0x1, PT ;  /* 0x000000010800780c */ /* 0x008fe20003f05270 */
[----:B------:R-:W-:Y:S02]  /*1a960*/  UIADD3 UR41, UR4, UR41, URZ ;  /* 0x0000002904297290 */ /* 0x000fe4000fffe03f */
[----:B------:R-:W-:Y:S01]  /*1a970*/  IMAD.IADD R5, R6, 0x1, -R2 ;  /* 0x0000000106057824 */ /* 0x000fe200078e0a02 */
[----:B------:R0:W-:Y:S09]  /*1a980*/  STL [R1], R2 ;  /* 0x0000000201007387 */ /* 0x0001f20000100800 */
[----:B------:R-:W-:Y:S05]  /*1a990*/  @!P0 BRA `(.L_x_2635) ;  /* 0x0000000000e08947 */ /* 0x000fea0003800000 */
[----:B----4-:R-:W-:Y:S02]  /*1a9a0*/  IABS R4, R0 ;  /* 0x0000000000047213 */ /* 0x010fe40000000000 */
[----:B------:R-:W-:Y:S02]  /*1a9b0*/  IABS R6, R8 ;  /* 0x0000000800067213 */ /* 0x000fe40000000000 */
[----:B------:R-:W3:Y:S08]  /*1a9c0*/  I2F.RP R7, R4 ;  /* 0x0000000400077306 */ /* 0x000ef00000209400 */
[----:B------:R-:W4:Y:S08]  /*1a9d0*/  I2F.RP R10, R6 ;  /* 0x00000006000a7306 */ /* 0x000f300000209400 */
[----:B---3--:R-:W0:Y:S08]  /*1a9e0*/  MUFU.RCP R7, R7 ;  /* 0x0000000700077308 */ /* 0x008e300000001000 */
[----:B----4-:R-:W-:Y:S01]  /*1a9f0*/  MUFU.RCP R10, R10 ;  /* 0x0000000a000a7308 */ /* 0x010fe20000001000 */
[----:B0-----:R-:W-:Y:S01]  /*1aa00*/  VIADD R2, R7, 0xffffffe ;  /* 0x0ffffffe07027836 */ /* 0x001fe20000000000 */
[----:B------:R-:W-:-:S06]  /*1aa10*/  IABS R7, R0 ;  /* 0x0000000000077213 */ /* 0x000fcc0000000000 */
[----:B------:R0:W3:Y:S02]  /*1aa20*/  F2I.FTZ.U32.TRUNC.NTZ R3, R2 ;  /* 0x0000000200037305 */ /* 0x0000e4000021f000 */
[----:B0-----:R-:W-:Y:S02]  /*1aa30*/  IMAD.MOV.U32 R2, RZ, RZ, RZ ;  /* 0x000000ffff027224 */ /* 0x001fe400078e00ff */
[----:B---3--:R-:W-:-:S04]  /*1aa40*/  IMAD.MOV R9, RZ, RZ, -R3 ;  /* 0x000000ffff097224 */ /* 0x008fc800078e0a03 */
[----:B------:R-:W-:-:S04]  /*1aa50*/  IMAD R9, R9, R4, RZ ;  /* 0x0000000409097224 */ /* 0x000fc800078e02ff */
[----:B------:R-:W-:Y:S01]  /*1aa60*/  IMAD.HI.U32 R3, R3, R9, R2 ;  /* 0x0000000903037227 */ /* 0x000fe200078e0002 */
[----:B------:R-:W-:-:S03]  /*1aa70*/  IABS R2, R5 ;  /* 0x0000000500027213 */ /* 0x000fc60000000000 */
[----:B------:R-:W-:Y:S02]  /*1aa80*/  IMAD.MOV R9, RZ, RZ, -R7 ;  /* 0x000000ffff097224 */ /* 0x000fe400078e0a07 */
[----:B------:R-:W-:-:S04]  /*1aa90*/  IMAD.HI.U32 R7, R3, R2, RZ ;  /* 0x0000000203077227 */ /* 0x000fc800078e00ff */
[----:B------:R-:W-:Y:S02]  /*1aaa0*/  IMAD R9, R7, R9, R2 ;  /* 0x0000000907097224 */ /* 0x000fe400078e0202 */
[----:B------:R-:W-:Y:S02]  /*1aab0*/  VIADD R3, R10, 0xffffffe ;  /* 0x0ffffffe0a037836 */ /* 0x000fe40000000000 */
[----:B------:R-:W-:Y:S01]  /*1aac0*/  IMAD.MOV.U32 R2, RZ, RZ, RZ ;  /* 0x000000ffff027224 */ /* 0x000fe200078e00ff */
[----:B------:R-:W-:-:S03]  /*1aad0*/  ISETP.GT.U32.AND P1, PT, R4, R9, PT ;  /* 0x000000090400720c */ /* 0x000fc60003f24070 */
[----:B------:R-:W0:Y:S10]  /*1aae0*/  F2I.FTZ.U32.TRUNC.NTZ R3, R3 ;  /* 0x0000000300037305 */ /* 0x000e34000021f000 */
[----:B------:R-:W-:-:S02]  /*1aaf0*/  @!P1 IMAD.IADD R9, R9, 0x1, -R4 ;  /* 0x0000000109099824 */ /* 0x000fc400078e0a04 */
[----:B------:R-:W-:Y:S01]  /*1ab00*/  @!P1 VIADD R7, R7, 0x1 ;  /* 0x0000000107079836 */ /* 0x000fe20000000000 */
[----:B------:R-:W-:Y:S02]  /*1ab10*/  ISETP.NE.AND P1, PT, R0, RZ, PT ;  /* 0x000000ff0000720c */ /* 0x000fe40003f25270 */
[----:B------:R-:W-:Y:S01]  /*1ab20*/  ISETP.GE.U32.AND P0, PT, R9, R4, PT ;  /* 0x000000040900720c */ /* 0x000fe20003f06070 */
[----:B0-----:R-:W-:-:S04]  /*1ab30*/  IMAD.MOV R9, RZ, RZ, -R3 ;  /* 0x000000ffff097224 */ /* 0x001fc800078e0a03 */
[----:B------:R-:W-:-:S04]  /*1ab40*/  IMAD R9, R9, R6, RZ ;  /* 0x0000000609097224 */ /* 0x000fc800078e02ff */
[----:B------:R-:W-:Y:S01]  /*1ab50*/  IMAD.HI.U32 R4, R3, R9, R2 ;  /* 0x0000000903047227 */ /* 0x000fe200078e0002 */
[----:B------:R-:W-:-:S03]  /*1ab60*/  LOP3.LUT R2, R5, R0, RZ, 0x3c, !PT ;  /* 0x0000000005027212 */ /* 0x000fc600078e3cff */
[----:B------:R-:W-:Y:S01]  /*1ab70*/  @P0 VIADD R7, R7, 0x1 ;  /* 0x0000000107070836 */ /* 0x000fe20000000000 */
[----:B------:R-:W-:Y:S02]  /*1ab80*/  ISETP.GE.AND P2, PT, R2, RZ, PT ;  /* 0x000000ff0200720c */ /* 0x000fe40003f46270 */
[----:B------:R-:W-:-:S05]  /*1ab90*/  IABS R2, R8 ;  /* 0x0000000800027213 */ /* 0x000fca0000000000 */
[----:B------:R-:W-:-:S06]  /*1aba0*/  IMAD.MOV R2, RZ, RZ, -R2 ;  /* 0x000000ffff027224 */ /* 0x000fcc00078e0a02 */
[----:B------:R-:W-:Y:S01]  /*1abb0*/  @!P2 IMAD.MOV R7, RZ, RZ, -R7 ;  /* 0x000000ffff07a224 */ /* 0x000fe200078e0a07 */
[----:B------:R-:W-:-:S04]  /*1abc0*/  @!P1 LOP3.LUT R7, RZ, R0, RZ, 0x33, !PT ;  /* 0x00000000ff079212 */ /* 0x000fc800078e33ff */
[----:B------:R-:W-:-:S05]  /*1abd0*/  IABS R3, R7 ;  /* 0x0000000700037213 */ /* 0x000fca0000000000 */
[----:B------:R-:W-:-:S04]  /*1abe0*/  IMAD.HI.U32 R4, R4, R3, RZ ;  /* 0x0000000304047227 */ /* 0x000fc800078e00ff */
[----:B------:R-:W-:Y:S01]  /*1abf0*/  IMAD R3, R4, R2, R3 ;  /* 0x0000000204037224 */ /* 0x000fe200078e0203 */
[----:B------:R-:W-:-:S04]  /*1ac00*/  LOP3.LUT R2, R7, R8, RZ, 0x3c, !PT ;  /* 0x0000000807027212 */ /* 0x000fc800078e3cff */
[----:B------:R-:W-:Y:S02]  /*1ac10*/  ISETP.GT.U32.AND P1, PT, R6, R3, PT ;  /* 0x000000030600720c */ /* 0x000fe40003f24070 */
[----:B------:R-:W-:-:S11]  /*1ac20*/  ISETP.GE.AND P2, PT, R2, RZ, PT ;  /* 0x000000ff0200720c */ /* 0x000fd60003f46270 */
[----:B------:R-:W-:Y:S02]  /*1ac30*/  @!P1 IMAD.IADD R3, R3, 0x1, -R6 ;  /* 0x0000000103039824 */ /* 0x000fe400078e0a06 */
[----:B------:R-:W-:Y:S01]  /*1ac40*/  @!P1 VIADD R4, R4, 0x1 ;  /* 0x0000000104049836 */ /* 0x000fe20000000000 */
[----:B------:R-:W-:Y:S02]  /*1ac50*/  ISETP.NE.AND P1, PT, R8, RZ, PT ;  /* 0x000000ff0800720c */ /* 0x000fe40003f25270 */
[----:B------:R-:W-:-:S13]  /*1ac60*/  ISETP.GE.U32.AND P0, PT, R3, R6, PT ;  /* 0x000000060300720c */ /* 0x000fda0003f06070 */
[----:B------:R-:W-:-:S04]  /*1ac70*/  @P0 VIADD R4, R4, 0x1 ;  /* 0x0000000104040836 */ /* 0x000fc80000000000 */
[----:B------:R-:W-:Y:S01]  /*1ac80*/  @!P2 IMAD.MOV R4, RZ, RZ, -R4 ;  /* 0x000000ffff04a224 */ /* 0x000fe200078e0a04 */
[----:B------:R-:W-:-:S05]  /*1ac90*/  @!P1 LOP3.LUT R4, RZ, R8, RZ, 0x33, !PT ;  /* 0x00000008ff049212 */ /* 0x000fca00078e33ff */
[--C-:B------:R-:W-:Y:S02]  /*1aca0*/  IMAD.MOV R2, RZ, RZ, -R4.reuse ;  /* 0x000000ffff027224 */ /* 0x100fe400078e0a04 */
[C---:B------:R-:W-:Y:S02]  /*1acb0*/  IMAD R3, R8.reuse, 0x1000000, R4 ;  /* 0x0100000008037824 */ /* 0x040fe400078e0204 */
[--C-:B------:R-:W-:Y:S02]  /*1acc0*/  IMAD R8, R8, R2, R7.reuse ;  /* 0x0000000208087224 */ /* 0x100fe400078e0207 */
[----:B------:R-:W-:Y:S02]  /*1acd0*/  IMAD.MOV R2, RZ, RZ, -R7 ;  /* 0x000000ffff027224 */ /* 0x000fe400078e0a07 */
[----:B------:R-:W-:Y:S02]  /*1ace0*/  IMAD R3, R8, 0x10000, R3 ;  /* 0x0001000008037824 */ /* 0x000fe400078e0203 */
[----:B------:R-:W-:-:S03]  /*1acf0*/  IMAD R2, R0, R2, R5 ;  /* 0x0000000200027224 */ /* 0x000fc600078e0205 */
[----:B------:R3:W-:Y:S01]  /*1ad00*/  STL [R1+0x8], R3 ;  /* 0x0000080301007387 */ /* 0x0007e20000100800 */
[----:B------:R-:W-:Y:S05]  /*1ad10*/  BRA `(.L_x_2636) ;  /* 0x0000000000fc7947 */ /* 0x000fea0003800000 */
.L_x_2635:
[----:B------:R-:W-:Y:S02]  /*1ad20*/  ULDC.64 UR4, c[0x0][0xc90] ;  /* 0x0003240000047ab9 */ /* 0x000fe40000000a00 */
[----:B------:R-:W-:-:S06]  /*1ad30*/  UIMAD.WIDE UR4, UR41, 0x4, UR4 ;  /* 0x00000004290478a5 */ /* 0x000fcc000f8e0204 */
[----:B0-----:R-:W-:Y:S02]  /*1ad40*/  IMAD.U32 R2, RZ, RZ, UR4 ;  /* 0x00000004ff027e24 */ /* 0x001fe4000f8e00ff */
[----:B------:R-:W-:-:S05]  /*1ad50*/  IMAD.U32 R3, RZ, RZ, UR5 ;  /* 0x00000005ff037e24 */ /* 0x000fca000f8e00ff */
[----:B------:R0:W4:Y:S02]  /*1ad60*/  LDG.E R9, desc[UR36][R2.64] ;  /* 0x0000002402097981 */ /* 0x000124000c1e1900 */
[----:B0-----:R-:W-:Y:S02]  /*1ad70*/  IMAD.MOV.U32 R2, RZ, RZ, RZ ;  /* 0x000000ffff027224 */ /* 0x001fe400078e00ff */
[----:B----4-:R-:W-:-:S05]  /*1ad80*/  IMAD R6, R0, R9, RZ ;  /* 0x0000000900067224 */ /* 0x010fca00078e02ff */
        /* <DEDUP_REMOVED lines=33> */
[----:B0-----:R-:W-:Y:S01]  /*1afa0*/  VIADD R3, R9, 0xffffffe ;  /* 0x0ffffffe09037836 */ /* 0x001fe20000000000 */
[----:B------:R-:W-:-:S05]  /*1afb0*/  IABS R9, R5 ;  /* 0x0000000500097213 */ /* 0x000fca0000000000 */
        /* <DEDUP_REMOVED lines=12> */
[----:B------:R-:W-:Y:S02]  /*1b080*/  LOP3.LUT R3, R5, R4, RZ, 0x3c, !PT ;  /* 0x0000000405037212 */ /* 0x000fe400078e3cff */
[----:B------:R-:W-:Y:S02]  /*1b090*/  IADD3 R5, R7, 0x1000000, R5 ;  /* 0x0100000007057810 */ /* 0x000fe40007ffe005 */
[----:B------:R-:W-:-:S07]  /*1b0a0*/  ISETP.GE.AND P2, PT, R3, RZ, PT ;  /* 0x000000ff0300720c */ /* 0x000fce0003f46270 */
[----:B------:R-:W-:-:S06]  /*1b0b0*/  @P0 VIADD R2, R2, 0x1 ;  /* 0x0000000102020836 */ /* 0x000fcc0000000000 */
[----:B------:R-:W-:Y:S01]  /*1b0c0*/  @!P2 IMAD.MOV R2, RZ, RZ, -R2 ;  /* 0x000000ffff02a224 */ /* 0x000fe200078e0a02 */
[----:B------:R-:W-:Y:S01]  /*1b0d0*/  @!P1 LOP3.LUT R2, RZ, R4, RZ, 0x33, !PT ;  /* 0x00000004ff029212 */ /* 0x000fe200078e33ff */
[----:B------:R-:W-:-:S04]  /*1b0e0*/  IMAD.MOV R4, RZ, RZ, -R4 ;  /* 0x000000ffff047224 */ /* 0x000fc800078e0a04 */
[----:B------:R-:W-:-:S05]  /*1b0f0*/  IMAD R3, R2, R4, R5 ;  /* 0x0000000402037224 */ /* 0x000fca00078e0205 */
[----:B------:R0:W-:Y:S02]  /*1b100*/  STL [R1+0x8], R3 ;  /* 0x0000080301007387 */ /* 0x0001e40000100800 */
.L_x_2636:
[----:B0--3--:R-:W-:-:S05]  /*1b110*/  LOP3.LUT R3, RZ, R2, RZ, 0x33, !PT ;  /* 0x00000002ff037212 */ /* 0x009fca00078e33ff */
[----:B------:R-:W-:-:S05]  /*1b120*/  IMAD.IADD R0, R0, 0x1, R3 ;  /* 0x0000000100007824 */ /* 0x000fca00078e0203 */
[----:B------:R3:W-:Y:S01]  /*1b130*/  STL [R1+0x4], R0 ;  /* 0x0000040001007387 */ /* 0x0007e20000100800 */
[----:B------:R-:W-:Y:S05]  /*1b140*/  BRA `(.L_x_2637) ;  /* 0x0000000000107947 */ /* 0x000fea0003800000 */
.L_x_2632:
[----:B------:R0:W-:Y:S01]  /*1b150*/  STL [R1], R6 ;  /* 0x0000000601007387 */ /* 0x0001e20000100800 */
[----:B------:R-:W-:-:S03]  /*1b160*/  ULDC UR41, c[0x0][0xc3c] ;  /* 0x00030f0000297ab9 */ /* 0x000fc60000000800 */
[----:B------:R0:W-:Y:S04]  /*1b170*/  STL [R1+0x4], RZ ;  /* 0x000004ff01007387 */ /* 0x0001e80000100800 */
[----:B------:R0:W-:Y:S02]  /*1b180*/  STL [R1+0x8], RZ ;  /* 0x000008ff01007387 */ /* 0x0001e40000100800 */
.L_x_2637:
[----:B------:R-:W4:Y:S04]  /*1b190*/  LDL R3, [R1+0x4] ;  /* 0x0000040001037983 */ /* 0x000f280000100800 */
[----:B------:R-:W0:Y:S04]  /*1b1a0*/  LDL R2, [R1+0x8] ;  /* 0x0000080001027983 */ /* 0x000e280000100800 */
[----:B------:R-:W5:Y:S01]  /*1b1b0*/  LDL R4, [R1] ;  /* 0x0000000001047983 */ /* 0x000f620000100800 */
[----:B---3--:R-:W3:Y:S02]  /*1b1c0*/  S2R R0, SR_TID.X ;  /* 0x0000000000007919 */ /* 0x008ee40000002100 */
[----:B---3--:R-:W-:Y:S01]  /*1b1d0*/  LOP3.LUT R0, R0, 0x1f, RZ, 0xc0, !PT ;  /* 0x0000001f00007812 */ /* 0x008fe200078ec0ff */
[----:B------:R-:W-:Y:S03]  /*1b1e0*/  BAR.SYNC.DEFER_BLOCKING 0x4, 0x180 ;  /* 0x0106000000007b1d */ /* 0x000fe60000010000 */
[----:B------:R-:W-:-:S13]  /*1b1f0*/  ISETP.NE.AND P0, PT, R0, RZ, PT ;  /* 0x000000ff0000720c */ /* 0x000fda0003f05270 */
[----:B------:R-:W3:Y:S01]  /*1b200*/  @!P0 S2R R37, SR_CgaCtaId ;  /* 0x0000000000258919 */ /* 0x000ee20000008800 */
[----:B------:R-:W-:-:S04]  /*1b210*/  @!P0 MOV R0, 0x400 ;  /* 0x0000040000008802 */ /* 0x000fc80000000f00 */
[----:B---3--:R-:W-:Y:S01]  /*1b220*/  @!P0 LEA R16, R37, R0, 0x18 ;  /* 0x0000000025108211 */ /* 0x008fe200078ec0ff */
[----:B------:R-:W-:-:S04]  /*1b230*/  IMAD.U32 R0, RZ, RZ, UR41 ;  /* 0x00000029ff007e24 */ /* 0x000fc8000f8e00ff */
[----:B------:R-:W-:Y:S02]  /*1b240*/  @!P0 IMAD.MOV.U32 R7, RZ, RZ, R0 ;  /* 0x000000ffff078224 */ /* 0x000fe400078e0000 */
[----:B----4-:R-:W-:Y:S02]  /*1b250*/  IMAD.MOV.U32 R5, RZ, RZ, R3 ;  /* 0x000000ffff057224 */ /* 0x010fe400078e0003 */
[----:B0-----:R-:W-:-:S05]  /*1b260*/  IMAD.MOV.U32 R6, RZ, RZ, R2 ;  /* 0x000000ffff067224 */ /* 0x001fca00078e0002 */
[----:B-----5:R0:W-:Y:S01]  /*1b270*/  @!P0 STS.128 [R16+0x334d0], R4 ;  /* 0x0334d00410008388 */ /* 0x0201e20000000c00 */
[----:B------:R-:W-:Y:S06]  /*1b280*/  BAR.ARV 0x5, 0x180 ;  /* 0x0146000000007b1d */ /* 0x000fec0000002000 */
.L_x_2630:
[----:B------:R-:W-:Y:S02]  /*1b290*/  ULDC UR4, c[0x0][0xc3c] ;  /* 0x00030f0000047ab9 */ /* 0x000fe40000000800 */
[----:B------:R-:W-:-:S06]  /*1b2a0*/  UISETP.GE.AND UP0, UPT, UR41, UR4, UPT ;  /* 0x000000042900728c */ /* 0x000fcc000bf06270 */
[----:B------:R-:W-:-:S13]  /*1b2b0*/  PLOP3.LUT P0, PT, PT, PT, UP0, 0x80, 0x0 ;  /* 0x000000000000781c */ /* 0x000fda0003f0f008 */
[----:B------:R-:W-:Y:S05]  /*1b2c0*/  @!P0 BRA `(.L_x_2638) ;  /* 0xffffff9c00a08947 */ /* 0x000fea000383ffff */
.L_x_2560:
[----:B-1----:R-:W4:Y:S01]  /*1b2d0*/  LDL.LU R0, [R1+0x1c] ;  /* 0x00001c0001007983 */ /* 0x002f220000300800 */
[----:B------:R-:W-:Y:S01]  /*1b2e0*/  BSSY B0, `(.L_x_2639) ;  /* 0x000000b000007945 */ /* 0x000fe20003800000 */
[----:B0-----:R-:W0:Y:S01]  /*1b2f0*/  S2R R5, SR_CgaCtaId ;  /* 0x0000000000057919 */ /* 0x001e220000008800 */
[----:B----4-:R-:W-:-:S05]  /*1b300*/  VIADD R0, R0, 0x1 ;  /* 0x0000000100007836 */ /* 0x010fca0000000000 */
[----:B------:R-:W-:-:S04]  /*1b310*/  LEA.HI R2, R0, R0, RZ, 0x1 ;  /* 0x0000000000027211 */ /* 0x000fc800078f08ff */
[----:B---3--:R-:W-:Y:S02]  /*1b320*/  LOP3.LUT R3, R2, 0xfffffffe, RZ, 0xc0, !PT ;  /* 0xfffffffe02037812 */ /* 0x008fe400078ec0ff */
[----:B------:R-:W-:-:S03]  /*1b330*/  MOV R2, 0x400 ;  /* 0x0000040000027802 */ /* 0x000fc60000000f00 */
[----:B------:R-:W-:Y:S01]  /*1b340*/  IMAD.IADD R0, R0, 0x1, -R3 ;  /* 0x0000000100007824 */ /* 0x000fe200078e0a03 */
[----:B0-----:R-:W-:-:S04]  /*1b350*/  LEA R5, R5, R2, 0x18 ;  /* 0x0000000205057211 */ /* 0x001fc800078ec0ff */
[----:B------:R-:W-:-:S04]  /*1b360*/  SHF.L.U32 R0, R0, 0x1f, RZ ;  /* 0x0000001f00007819 */ /* 0x000fc800000006ff */
[----:B------:R-:W0:Y:S02]  /*1b370*/  SYNCS.PHASECHK.TRANS64.TRYWAIT P0, [R5+URZ+0x33420], R0 ;  /* 0x03342000050075a7 */ /* 0x000e24000800017f */
[----:B0-----:R-:W-:Y:S05]  /*1b380*/  @!P0 BRA `(.L_x_2640) ;  /* 0x0000002800708947 */ /* 0x001fea0003800000 */
.L_x_2725:
[----:B------:R-:W-:Y:S05]  /*1b390*/  BSYNC B0 ;  /* 0x0000000000007941 */ /* 0x000fea0003800000 */
.L_x_2639:
[----:B------:R-:W-:-:S03]  /*1b3a0*/  UMOV UR4, 0xffffffff ;  /* 0xffffffff00047882 */ /* 0x000fc60000000000 */
[----:B------:R-:W-:Y:S05]  /*1b3b0*/  BRA.DIV UR4, `(.L_x_2641) ;  /* 0x0000002a04787947 */ /* 0x000fea000b800000 */
[----:B0-----:R-:W0:Y:S02]  /*1b3c0*/  S2R R0, SR_TID.X ;  /* 0x0000000000007919 */ /* 0x001e240000002100 */
[----:B0-----:R-:W-:-:S04]  /*1b3d0*/  SHF.R.U32.HI R0, RZ, 0x5, R0 ;  /* 0x00000005ff007819 */ /* 0x001fc80000011600 */
[----:B------:R-:W-:-:S05]  /*1b3e0*/  LOP3.LUT R0, R0, 0x3, RZ, 0xc0, !PT ;  /* 0x0000000300007812 */ /* 0x000fca00078ec0ff */
[----:B--2---:R0:W1:Y:S02]  /*1b3f0*/  SHFL.IDX PT, R14, R0, RZ, 0x1f ;  /* 0x00001fff000e7589 */ /* 0x00406400000e0000 */
.L_x_2728:
[----:B-1----:R-:W-:Y:S01]  /*1b400*/  ISETP.NE.AND P0, PT, R14, RZ, PT ;  /* 0x000000ff0e00720c */ /* 0x002fe20003f05270 */
[----:B------:R-:W-:-:S12]  /*1b410*/  BSSY B0, `(.L_x_2642) ;  /* 0x000002e000007945 */ /* 0x000fd80003800000 */
[----:B------:R-:W-:Y:S05]  /*1b420*/  @P0 BRA `(.L_x_2643) ;  /* 0x0000000000b00947 */ /* 0x000fea0003800000 */
[----:B------:R-:W-:-:S03]  /*1b430*/  UMOV UR4, 0xffffffff ;  /* 0xffffffff00047882 */ /* 0x000fc60000000000 */
[----:B------:R-:W-:Y:S05]  /*1b440*/  BRA.DIV UR4, `(.L_x_2644) ;  /* 0x0000002a04887947 */ /* 0x000fea000b800000 */
[----:B------:R-:W-:-:S13]  /*1b450*/  ELECT P6, URZ, PT ;  /* 0x00000000003f782f */ /* 0x000fda00038c0000 */
.L_x_2731:
[----:B------:R-:W-:Y:S05]  /*1b460*/  @!P6 BRA `(.L_x_2643) ;  /* 0x0000000000a0e947 */ /* 0x000fea0003800000 */
[----:B0-----:R-:W2:Y:S02]  /*1b470*/  LDL R0, [R1+0x28] ;  /* 0x0000280001007983 */ /* 0x001ea40000100800 */
[----:B--2---:R-:W-:-:S13]  /*1b480*/  R2UR UR4, R0 ;  /* 0x00000000000472ca */ /* 0x004fda00000e0000 */
[----:B------:R-:W-:-:S06]  /*1b490*/  ULOP3.LUT UR4, UR4, 0x2, URZ, 0xfc, !UPT ;  /* 0x0000000204047892 */ /* 0x000fcc000f8efc3f */
[----:B------:R-:W-:-:S05]  /*1b4a0*/  IMAD.U32 R0, RZ, RZ, UR4 ;  /* 0x00000004ff007e24 */ /* 0x000fca000f8e00ff */
[----:B------:R-:W-:-:S13]  /*1b4b0*/  ISETP.NE.AND P0, PT, R0, 0x3, PT ;  /* 0x000000030000780c */ /* 0x000fda0003f05270 */
[----:B------:R-:W-:Y:S05]  /*1b4c0*/  @!P0 BRA `(.L_x_2645) ;  /* 0x0000000000048947 */ /* 0x000fea0003800000 */
[----:B------:R-:W-:Y:S01]  /*1b4d0*/  BPT.TRAP 0x1 ;  /* 0x000000040000795c */ /* 0x000fe20000300000 */
.L_x_2645:
[C---:B------:R-:W-:Y:S01]  /*1b4e0*/  IMAD R3, R28.reuse, 0x8, R5 ;  /* 0x000000081c037824 */ /* 0x040fe200078e0205 */
[----:B------:R-:W-:Y:S01]  /*1b4f0*/  SHF.L.U32 R2, R31, 0x1f, RZ ;  /* 0x0000001f1f027819 */ /* 0x000fe200000006ff */
[----:B------:R-:W-:-:S03]  /*1b500*/  VIADD R28, R28, 0x1 ;  /* 0x000000011c1c7836 */ /* 0x000fc60000000000 */
[----:B------:R-:W0:Y:S02]  /*1b510*/  SYNCS.PHASECHK.TRANS64.TRYWAIT P1, [R3+URZ+0x33440], R2 ;  /* 0x03344002030075a7 */ /* 0x000e24000802017f */
[----:B------:R-:W-:-:S04]  /*1b520*/  ISETP.NE.AND P2, PT, R28, 0x2, PT ;  /* 0x000000021c00780c */ /* 0x000fc80003f45270 */
[----:B------:R-:W-:Y:S01]  /*1b530*/  SEL R0, RZ, 0x1, P2 ;  /* 0x00000001ff007807 */ /* 0x000fe20001000000 */
[----:B0-----:R-:W-:Y:S08]  /*1b540*/  @!P1 BRA `(.L_x_2646) ;  /* 0x0000002800689947 */ /* 0x001ff00003800000 */
.L_x_2732:
[----:B------:R-:W-:Y:S02]  /*1b550*/  SEL R28, R28, RZ, P2 ;  /* 0x000000ff1c1c7207 */ /* 0x000fe40001000000 */
[----:B------:R-:W-:Y:S01]  /*1b560*/  LOP3.LUT R0, R31, R0, RZ, 0x3c, !PT ;  /* 0x000000001f007212 */ /* 0x000fe200078e3cff */
[----:B------:R-:W-:Y:S06]  /*1b570*/  @!P0 BRA `(.L_x_2647) ;  /* 0x0000000000048947 */ /* 0x000fec0003800000 */
[----:B------:R-:W-:Y:S01]  /*1b580*/  BPT.TRAP 0x1 ;  /* 0x000000040000795c */ /* 0x000fe20000300000 */
.L_x_2647:
[----:B------:R-:W-:Y:S01]  /*1b590*/  IMAD R5, R28, 0x8, R5 ;  /* 0x000000081c057824 */ /* 0x000fe200078e0205 */
[----:B------:R-:W-:-:S04]  /*1b5a0*/  SHF.L.U32 R0, R0, 0x1f, RZ ;  /* 0x0000001f00007819 */ /* 0x000fc800000006ff */
[----:B------:R-:W1:Y:S02]  /*1b5b0*/  SYNCS.PHASECHK.TRANS64.TRYWAIT P1, [R5+URZ+0x33440], R0 ;  /* 0x03344000050075a7 */ /* 0x000e64000802017f */
[----:B-1----:R-:W-:Y:S05]  /*1b5c0*/  @!P1 BRA `(.L_x_2648) ;  /* 0x00000028005c9947 */ /* 0x002fea0003800000 */
.L_x_2733:
[----:B------:R-:W-:Y:S05]  /*1b5d0*/  @!P0 BRA `(.L_x_2649) ;  /* 0x0000000000048947 */ /* 0x000fea0003800000 */
[----:B------:R-:W-:Y:S01]  /*1b5e0*/  BPT.TRAP 0x1 ;  /* 0x000000040000795c */ /* 0x000fe20000300000 */
.L_x_2649:
[----:B------:R-:W2:Y:S02]  /*1b5f0*/  SYNCS.PHASECHK.TRANS64.TRYWAIT P1, [R3+URZ+0x33460], R2 ;  /* 0x03346002030075a7 */ /* 0x000ea4000802017f */
[----:B--2---:R-:W-:Y:S05]  /*1b600*/  @!P1 BRA `(.L_x_2650) ;  /* 0x0000002800609947 */ /* 0x004fea0003800000 */
.L_x_2734:
[----:B------:R-:W-:Y:S05]  /*1b610*/  @!P0 BRA `(.L_x_2651) ;  /* 0x0000000000048947 */ /* 0x000fea0003800000 */
[----:B------:R-:W-:Y:S01]  /*1b620*/  BPT.TRAP 0x1 ;  /* 0x000000040000795c */ /* 0x000fe20000300000 */
.L_x_2651:
[----:B------:R-:W3:Y:S02]  /*1b630*/  SYNCS.PHASECHK.TRANS64.TRYWAIT P1, [R5+URZ+0x33460], R0 ;  /* 0x03346000050075a7 */ /* 0x000ee4000802017f */
[----:B---3--:R-:W-:Y:S05]  /*1b640*/  @!P1 BRA `(.L_x_2652) ;  /* 0x0000002800649947 */ /* 0x008fea0003800000 */
.L_x_2735:
[----:B------:R-:W-:Y:S05]  /*1b650*/  @!P0 BRA `(.L_x_2653) ;  /* 0x0000000000048947 */ /* 0x000fea0003800000 */
[----:B------:R-:W-:Y:S01]  /*1b660*/  BPT.TRAP 0x1 ;  /* 0x000000040000795c */ /* 0x000fe20000300000 */
.L_x_2653:
[----:B------:R-:W4:Y:S02]  /*1b670*/  SYNCS.PHASECHK.TRANS64.TRYWAIT P1, [R3+URZ+0x33480], R2 ;  /* 0x03348002030075a7 */ /* 0x000f24000802017f */
[----:B----4-:R-:W-:Y:S05]  /*1b680*/  @!P1 BRA `(.L_x_2654) ;  /* 0x0000002800689947 */ /* 0x010fea0003800000 */
.L_x_2736:
[----:B------:R-:W-:Y:S05]  /*1b690*/  @!P0 BRA `(.L_x_2655) ;  /* 0x0000000000048947 */ /* 0x000fea0003800000 */
[----:B------:R-:W-:Y:S01]  /*1b6a0*/  BPT.TRAP 0x1 ;  /* 0x000000040000795c */ /* 0x000fe20000300000 */
.L_x_2655:
[----:B------:R0:W0:Y:S02]  /*1b6b0*/  SYNCS.PHASECHK.TRANS64.TRYWAIT P0, [R5+URZ+0x33480], R0 ;  /* 0x03348000050075a7 */ /* 0x000024000800017f */
[----:B0-----:R-:W-:Y:S05]  /*1b6c0*/  @!P0 NANOSLEEP.SYNCS 0x989680 ;  /* 0x009896800000895d */ /* 0x001fea0003900000 */
[----:B------:R-:W0:Y:S02]  /*1b6d0*/  @!P0 SYNCS.PHASECHK.TRANS64 P0, [R5+URZ+0x33480], R0 ;  /* 0x03348000050085a7 */ /* 0x000e24000800007f */
[----:B0-----:R-:W-:Y:S05]  /*1b6e0*/  @!P0 BRA `(.L_x_2655) ;  /* 0xfffffffc00f08947 */ /* 0x001fea000383ffff */
.L_x_2643:
[----:B------:R-:W-:Y:S05]  /*1b6f0*/  BSYNC B0 ;  /* 0x0000000000007941 */ /* 0x000fea0003800000 */
.L_x_2642:
[----:B------:R-:W-:Y:S05]  /*1b700*/  EXIT ;  /* 0x000000000000794d */ /* 0x000fea0003800000 */
.L_x_2494:
[----:B0-----:R-:W-:-:S04]  /*1b710*/  IMAD.U32 R3, RZ, RZ, UR39 ;  /* 0x00000027ff037e24 */ /* 0x001fc8000f8e00ff */
[----:B------:R0:W1:Y:S03]  /*1b720*/  SYNCS.PHASECHK.TRANS64.TRYWAIT P0, [R3+URZ+0x33400], R2 ;  /* 0x03340002030075a7 */ /* 0x000066000800017f */
[----:B-1----:R-:W-:Y:S05]  /*1b730*/  @!P0 NANOSLEEP.SYNCS 0x989680 ;  /* 0x009896800000895d */ /* 0x002fea0003900000 */
[----:B------:R-:W1:Y:S02]  /*1b740*/  @!P0 SYNCS.PHASECHK.TRANS64 P0, [R3+URZ+0x33400], R2 ;  /* 0x03340002030085a7 */ /* 0x000e64000800007f */
[----:B-1----:R-:W-:Y:S05]  /*1b750*/  @!P0 BRA `(.L_x_2494) ;  /* 0xfffffffc00ec8947 */ /* 0x002fea000383ffff */
[----:B------:R-:W-:Y:S05]  /*1b760*/  BRA `(.L_x_2656) ;  /* 0xfffffe68005c7947 */ /* 0x000fea000383ffff */
.L_x_2498:
[----:B-1----:R1:W2:Y:S02]  /*1b770*/  SYNCS.PHASECHK.TRANS64.TRYWAIT P0, [R2+URZ+0x33430], R3 ;  /* 0x03343003020075a7 */ /* 0x0022a4000800017f */
[----:B--2---:R-:W-:Y:S05]  /*1b780*/  @!P0 NANOSLEEP.SYNCS 0x989680 ;  /* 0x009896800000895d */ /* 0x004fea0003900000 */
[----:B------:R-:W2:Y:S02]  /*1b790*/  @!P0 SYNCS.PHASECHK.TRANS64 P0, [R2+URZ+0x33430], R3 ;  /* 0x03343003020085a7 */ /* 0x000ea4000800007f */
[----:B--2---:R-:W-:Y:S05]  /*1b7a0*/  @!P0 BRA `(.L_x_2498) ;  /* 0xfffffffc00f08947 */ /* 0x004fea000383ffff */
[----:B------:R-:W-:Y:S05]  /*1b7b0*/  BRA `(.L_x_2497) ;  /* 0xfffffe6800787947 */ /* 0x000fea000383ffff */
.L_x_2504:
[----:B-1----:R-:W-:-:S04]  /*1b7c0*/  IMAD.U32 R7, RZ, RZ, UR6 ;  /* 0x00000006ff077e24 */ /* 0x002fc8000f8e00ff */
[----:B------:R1:W2:Y:S03]  /*1b7d0*/  SYNCS.PHASECHK.TRANS64.TRYWAIT P0, [R7+URZ+0x33430], R6 ;  /* 0x03343006070075a7 */ /* 0x0002a6000800017f */
[----:B--2---:R-:W-:Y:S05]  /*1b7e0*/  @!P0 NANOSLEEP.SYNCS 0x989680 ;  /* 0x009896800000895d */ /* 0x004fea0003900000 */
[----:B------:R-:W2:Y:S02]  /*1b7f0*/  @!P0 SYNCS.PHASECHK.TRANS64 P0, [R7+URZ+0x33430], R6 ;  /* 0x03343006070085a7 */ /* 0x000ea4000800007f */
[----:B--2---:R-:W-:Y:S05]  /*1b800*/  @!P0 BRA `(.L_x_2504) ;  /* 0xfffffffc00ec8947 */ /* 0x004fea000383ffff */
[----:B------:R-:W-:Y:S05]  /*1b810*/  BRA `(.L_x_2501) ;  /* 0xfffffeac00307947 */ /* 0x000fea000383ffff */
.L_x_2508:
[----:B-1----:R-:W-:-:S04]  /*1b820*/  IMAD.U32 R7, RZ, RZ, UR6 ;  /* 0x00000006ff077e24 */ /* 0x002fc8000f8e00ff */
[----:B------:R1:W2:Y:S03]  /*1b830*/  SYNCS.PHASECHK.TRANS64.TRYWAIT P0, [R7+URZ+0x33450], R6 ;  /* 0x03345006070075a7 */ /* 0x0002a6000800017f */
[----:B--2---:R-:W-:Y:S05]  /*1b840*/  @!P0 NANOSLEEP.SYNCS 0x989680 ;  /* 0x009896800000895d */ /* 0x004fea0003900000 */
[----:B------:R-:W2:Y:S02]  /*1b850*/  @!P0 SYNCS.PHASECHK.TRANS64 P0, [R7+URZ+0x33450], R6 ;  /* 0x03345006070085a7 */ /* 0x000ea4000800007f */
[----:B--2---:R-:W-:Y:S05]  /*1b860*/  @!P0 BRA `(.L_x_2508) ;  /* 0xfffffffc00ec8947 */ /* 0x004fea000383ffff */
[----:B------:R-:W-:Y:S05]  /*1b870*/  BRA `(.L_x_2505) ;  /* 0xfffffeb8003c7947 */ /* 0x000fea000383ffff */
.L_x_2516:
[----:B-1----:R-:W-:-:S04]  /*1b880*/  IMAD.U32 R7, RZ, RZ, UR6 ;  /* 0x00000006ff077e24 */ /* 0x002fc8000f8e00ff */
[----:B------:R1:W2:Y:S03]  /*1b890*/  SYNCS.PHASECHK.TRANS64.TRYWAIT P0, [R7+URZ+0x33430], R6 ;  /* 0x03343006070075a7 */ /* 0x0002a6000800017f */
[----:B--2---:R-:W-:Y:S05]  /*1b8a0*/  @!P0 NANOSLEEP.SYNCS 0x989680 ;  /* 0x009896800000895d */ /* 0x004fea0003900000 */
[----:B------:R-:W2:Y:S02]  /*1b8b0*/  @!P0 SYNCS.PHASECHK.TRANS64 P0, [R7+URZ+0x33430], R6 ;  /* 0x03343006070085a7 */ /* 0x000ea4000800007f */
[----:B--2---:R-:W-:Y:S05]  /*1b8c0*/  @!P0 BRA `(.L_x_2516) ;  /* 0xfffffffc00ec8947 */ /* 0x004fea000383ffff */
[----:B------:R-:W-:Y:S05]  /*1b8d0*/  BRA `(.L_x_2513) ;  /* 0xfffffef0002c7947 */ /* 0x000fea000383ffff */
.L_x_2520:
[----:B-1----:R-:W-:-:S04]  /*1b8e0*/  IMAD.U32 R7, RZ, RZ, UR6 ;  /* 0x00000006ff077e24 */ /* 0x002fc8000f8e00ff */
[----:B------:R1:W2:Y:S03]  /*1b8f0*/  SYNCS.PHASECHK.TRANS64.TRYWAIT P0, [R7+URZ+0x33450], R6 ;  /* 0x03345006070075a7 */ /* 0x0002a6000800017f */
[----:B--2---:R-:W-:Y:S05]  /*1b900*/  @!P0 NANOSLEEP.SYNCS 0x989680 ;  /* 0x009896800000895d */ /* 0x004fea0003900000 */
[----:B------:R-:W2:Y:S02]  /*1b910*/  @!P0 SYNCS.PHASECHK.TRANS64 P0, [R7+URZ+0x33450], R6 ;  /* 0x03345006070085a7 */ /* 0x000ea4000800007f */
[----:B--2---:R-:W-:Y:S05]  /*1b920*/  @!P0 BRA `(.L_x_2520) ;  /* 0xfffffffc00ec8947 */ /* 0x004fea000383ffff */
[----:B------:R-:W-:Y:S05]  /*1b930*/  BRA `(.L_x_2517) ;  /* 0xfffffefc002c7947 */ /* 0x000fea000383ffff */
.L_x_2527:
[----:B-1----:R-:W-:-:S04]  /*1b940*/  IMAD.U32 R5, RZ, RZ, UR5 ;  /* 0x00000005ff057e24 */ /* 0x002fc8000f8e00ff */
[----:B------:R1:W2:Y:S03]  /*1b950*/  SYNCS.PHASECHK.TRANS64.TRYWAIT P0, [R5+URZ+0x33450], R0 ;  /* 0x03345000050075a7 */ /* 0x0002a6000800017f */
[----:B--2---:R-:W-:Y:S05]  /*1b960*/  @!P0 NANOSLEEP.SYNCS 0x989680 ;  /* 0x009896800000895d */ /* 0x004fea0003900000 */
[----:B------:R-:W2:Y:S02]  /*1b970*/  @!P0 SYNCS.PHASECHK.TRANS64 P0, [R5+URZ+0x33450], R0 ;  /* 0x03345000050085a7 */ /* 0x000ea4000800007f */
[----:B--2---:R-:W-:Y:S05]  /*1b980*/  @!P0 BRA `(.L_x_2527) ;  /* 0xfffffffc00ec8947 */ /* 0x004fea000383ffff */
[----:B------:R-:W-:Y:S05]  /*1b990*/  BRA `(.L_x_2526) ;  /* 0xffffff2800087947 */ /* 0x000fea000383ffff */
.L_x_2576:
[----:B------:R-:W0:Y:S01]  /*1b9a0*/  S2R R20, SR_TID.X ;  /* 0x0000000000147919 */ /* 0x000e220000002100 */
[----:B------:R-:W-:Y:S02]  /*1b9b0*/  IMAD.MOV.U32 R11, RZ, RZ, 0x1f ;  /* 0x0000001fff0b7424 */ /* 0x000fe400078e00ff */
[----:B------:R-:W-:Y:S01]  /*1b9c0*/  IMAD.MOV.U32 R15, RZ, RZ, -0x1 ;  /* 0xffffffffff0f7424 */ /* 0x000fe200078e00ff */
[----:B0-----:R-:W-:-:S04]  /*1b9d0*/  SHF.R.U32.HI R12, RZ, 0x5, R20 ;  /* 0x00000005ff0c7819 */ /* 0x001fc80000011614 */
[----:B------:R-:W-:-:S05]  /*1b9e0*/  LOP3.LUT R12, R12, 0x3, RZ, 0xc0, !PT ;  /* 0x000000030c0c7812 */ /* 0x000fca00078ec0ff */
[----:B------:R-:W-:Y:S02]  /*1b9f0*/  IMAD.MOV.U32 R13, RZ, RZ, R12 ;  /* 0x000000ffff0d7224 */ /* 0x000fe400078e000c */
[----:B------:R-:W-:-:S07]  /*1ba00*/  IMAD.MOV.U32 R12, RZ, RZ, RZ ;  /* 0x000000ffff0c7224 */ /* 0x000fce00078e00ff */
[----:B-----5:R-:W-:Y:S05]  /*1ba10*/  WARPSYNC.COLLECTIVE R15, `(.L_x_2657) ;  /* 0x000000000f087348 */ /* 0x020fea0003c00000 */
[----:B------:R0:W1:Y:S02]  /*1ba20*/  SHFL.IDX P6, R14, R13, R12, R11 ;  /* 0x0000000c0d0e7389 */ /* 0x00006400000c000b */
[----:B01---5:R-:W-:Y:S01]  /*1ba30*/  ENDCOLLECTIVE ;  /* 0x000000000000791b */ /* 0x023fe20003800000 */
.L_x_2657:
[----:B------:R-:W-:Y:S05]  /*1ba40*/  BRA `(.L_x_2658) ;  /* 0xffffffa800e87947 */ /* 0x000fea000383ffff */
.L_x_2579:
[----:B0-----:R0:W1:Y:S02]  /*1ba50*/  SYNCS.PHASECHK.TRANS64.TRYWAIT P0, [R4+URZ+0x33480], R34 ;  /* 0x03348022040075a7 */ /* 0x001064000800017f */
[----:B-1----:R-:W-:Y:S05]  /*1ba60*/  @!P0 NANOSLEEP.SYNCS 0x989680 ;  /* 0x009896800000895d */ /* 0x002fea0003900000 */
[----:B------:R-:W1:Y:S02]  /*1ba70*/  @!P0 SYNCS.PHASECHK.TRANS64 P0, [R4+URZ+0x33480], R34 ;  /* 0x03348022040085a7 */ /* 0x000e64000800007f */
[----:B-1----:R-:W-:Y:S05]  /*1ba80*/  @!P0 BRA `(.L_x_2579) ;  /* 0xfffffffc00f08947 */ /* 0x002fea000383ffff */
[----:B------:R-:W-:Y:S05]  /*1ba90*/  BRA `(.L_x_2659) ;  /* 0xffffffac00087947 */ /* 0x000fea000383ffff */
.L_x_2580:
        /* <DEDUP_REMOVED lines=8> */
.L_x_2661:
[----:B------:R-:W-:Y:S05]  /*1bb20*/  BSYNC B0 ;  /* 0x0000000000007941 */ /* 0x000fea0003800000 */
.L_x_2660:
[----:B------:R-:W-:Y:S01]  /*1bb30*/  IMAD.MOV.U32 R13, RZ, RZ, R19 ;  /* 0x000000ffff0d7224 */ /* 0x000fe200078e0013 */
[----:B------:R-:W-:Y:S01]  /*1bb40*/  LOP3.LUT R17, R17, 0xffffff7f, RZ, 0xc0, !PT ;  /* 0xffffff7f11117812 */ /* 0x000fe200078ec0ff */
[----:B------:R-:W-:Y:S01]  /*1bb50*/  IMAD.MOV.U32 R12, RZ, RZ, RZ ;  /* 0x000000ffff0c7224 */ /* 0x000fe200078e00ff */
[C---:B------:R-:W-:Y:S01]  /*1bb60*/  ISETP.GE.AND P5, PT, R9.reuse, 0x21, PT ;  /* 0x000000210900780c */ /* 0x040fe20003fa6270 */
[----:B------:R-:W-:Y:S01]  /*1bb70*/  IMAD.MOV.U32 R11, RZ, RZ, 0x1c1f ;  /* 0x00001c1fff0b7424 */ /* 0x000fe200078e00ff */
[----:B------:R-:W-:Y:S01]  /*1bb80*/  ISETP.GE.AND P4, PT, R9, 0x41, PT ;  /* 0x000000410900780c */ /* 0x000fe20003f86270 */
[----:B------:R-:W-:Y:S02]  /*1bb90*/  IMAD.MOV.U32 R15, RZ, RZ, -0x1 ;  /* 0xffffffffff0f7424 */ /* 0x000fe400078e00ff */
[----:B------:R-:W-:-:S10]  /*1bba0*/  IMAD.MOV.U32 R0, RZ, RZ, R14 ;  /* 0x000000ffff007224 */ /* 0x000fd400078e000e */
[----:B------:R-:W-:Y:S05]  /*1bbb0*/  WARPSYNC.COLLECTIVE R15, `(.L_x_2662) ;  /* 0x000000000f087348 */ /* 0x000fea0003c00000 */
[----:B------:R0:W1:Y:S02]  /*1bbc0*/  SHFL.IDX P6, R14, R13, R12, R11 ;  /* 0x0000000c0d0e7389 */ /* 0x00006400000c000b */
[----:B01----:R-:W-:Y:S01]  /*1bbd0*/  ENDCOLLECTIVE ;  /* 0x000000000000791b */ /* 0x003fe20003800000 */
.L_x_2662:
[----:B------:R-:W0:Y:S01]  /*1bbe0*/  LDC R11, c[0x0][0x2f4] ;  /* 0x0000bd00ff0b7b82 */ /* 0x000e220000000800 */
[C---:B------:R-:W-:Y:S01]  /*1bbf0*/  LOP3.LUT R12, R32.reuse, 0x40, RZ, 0xfc, !PT ;  /* 0x00000040200c7812 */ /* 0x040fe200078efcff */
[----:B------:R-:W-:Y:S01]  /*1bc00*/  IMAD.MOV.U32 R13, RZ, RZ, R10 ;  /* 0x000000ffff0d7224 */ /* 0x000fe200078e000a */
[----:B------:R-:W-:Y:S01]  /*1bc10*/  LOP3.LUT R15, R32, 0x80, RZ, 0xfc, !PT ;  /* 0x00000080200f7812 */ /* 0x000fe200078efcff */
        /* <DEDUP_REMOVED lines=21> */
.L_x_2663:
        /* <DEDUP_REMOVED lines=9> */
.L_x_2664:
[----:B------:R-:W-:Y:S02]  /*1be00*/  IMAD.MOV.U32 R13, RZ, RZ, R10 ;  /* 0x000000ffff0d7224 */ /* 0x000fe400078e000a */
[----:B------:R-:W-:Y:S02]  /*1be10*/  IMAD.MOV.U32 R12, RZ, RZ, 0x2 ;  /* 0x00000002ff0c7424 */ /* 0x000fe400078e00ff */
[----:B------:R-:W-:-:S07]  /*1be20*/  IMAD.MOV.U32 R2, RZ, RZ, R14 ;  /* 0x000000ffff027224 */ /* 0x000fce00078e000e */
[----:B------:R-:W-:Y:S05]  /*1be30*/  WARPSYNC.COLLECTIVE R15, `(.L_x_2665) ;  /* 0x000000000f087348 */ /* 0x000fea0003c00000 */
[----:B------:R0:W1:Y:S02]  /*1be40*/  SHFL.IDX P6, R14, R13, R12, R11 ;  /* 0x0000000c0d0e7389 */ /* 0x00006400000c000b */
[----:B01----:R-:W-:Y:S01]  /*1be50*/  ENDCOLLECTIVE ;  /* 0x000000000000791b */ /* 0x003fe20003800000 */
.L_x_2665:
        /* <DEDUP_REMOVED lines=16> */
.L_x_2666:
[----:B------:R-:W-:Y:S02]  /*1bf60*/  IMAD.MOV.U32 R13, RZ, RZ, R10 ;  /* 0x000000ffff0d7224 */ /* 0x000fe400078e000a */
[----:B------:R-:W-:Y:S02]  /*1bf70*/  IMAD.MOV.U32 R12, RZ, RZ, 0x3 ;  /* 0x00000003ff0c7424 */ /* 0x000fe400078e00ff */
[----:B------:R-:W-:-:S07]  /*1bf80*/  IMAD.MOV.U32 R2, RZ, RZ, R14 ;  /* 0x000000ffff027224 */ /* 0x000fce00078e000e */
[----:B------:R-:W-:Y:S05]  /*1bf90*/  WARPSYNC.COLLECTIVE R15, `(.L_x_2667) ;  /* 0x000000000f087348 */ /* 0x000fea0003c00000 */
[----:B------:R0:W1:Y:S02]  /*1bfa0*/  SHFL.IDX P6, R14, R13, R12, R11 ;  /* 0x0000000c0d0e7389 */ /* 0x00006400000c000b */
[----:B01----:R-:W-:Y:S01]  /*1bfb0*/  ENDCOLLECTIVE ;  /* 0x000000000000791b */ /* 0x003fe20003800000 */
.L_x_2667:
        /* <DEDUP_REMOVED lines=13> */
.L_x_2668:
        /* <DEDUP_REMOVED lines=12> */
.L_x_2669:
        /* <DEDUP_REMOVED lines=13> */
.L_x_2670:
        /* <DEDUP_REMOVED lines=11> */
.L_x_2585:
[----:B----4-:R4:W0:Y:S02]  /*1c2d0*/  SYNCS.PHASECHK.TRANS64.TRYWAIT P0, [R4+URZ+0x33440], R34 ;  /* 0x03344022040075a7 */ /* 0x010824000800017f */
[----:B0-----:R-:W-:Y:S05]  /*1c2e0*/  @!P0 NANOSLEEP.SYNCS 0x989680 ;  /* 0x009896800000895d */ /* 0x001fea0003900000 */
[----:B------:R-:W0:Y:S02]  /*1c2f0*/  @!P0 SYNCS.PHASECHK.TRANS64 P0, [R4+URZ+0x33440], R34 ;  /* 0x03344022040085a7 */ /* 0x000e24000800007f */
[----:B0-----:R-:W-:Y:S05]  /*1c300*/  @!P0 BRA `(.L_x_2585) ;  /* 0xfffffffc00f08947 */ /* 0x001fea000383ffff */
[----:B------:R-:W-:Y:S05]  /*1c310*/  BRA `(.L_x_2672) ;  /* 0xffffffa800e87947 */ /* 0x000fea000383ffff */
.L_x_2586:
[----:B------:R-:W-:Y:S01]  /*1c320*/  BSSY B0, `(.L_x_2673) ;  /* 0x0000008000007945 */ /* 0x000fe20003800000 */
[----:B------:R-:W-:Y:S02]  /*1c330*/  IMAD.MOV.U32 R13, RZ, RZ, R10 ;  /* 0x000000ffff0d7224 */ /* 0x000fe400078e000a */
[----:B------:R-:W-:Y:S02]  /*1c340*/  IMAD.MOV.U32 R12, RZ, RZ, RZ ;  /* 0x000000ffff0c7224 */ /* 0x000fe400078e00ff */
[----:B------:R-:W-:Y:S02]  /*1c350*/  IMAD.MOV.U32 R11, RZ, RZ, 0x1c1f ;  /* 0x00001c1fff0b7424 */ /* 0x000fe400078e00ff */
[----:B------:R-:W-:-:S07]  /*1c360*/  IMAD.MOV.U32 R15, RZ, RZ, -0x1 ;  /* 0xffffffffff0f7424 */ /* 0x000fce00078e00ff */
[----:B01-34-:R-:W-:Y:S05]  /*1c370*/  WARPSYNC.COLLECTIVE R15, `(.L_x_2674) ;  /* 0x000000000f087348 */ /* 0x01bfea0003c00000 */
[----:B------:R2:W0:Y:S02]  /*1c380*/  SHFL.IDX P6, R14, R13, R12, R11 ;  /* 0x0000000c0d0e7389 */ /* 0x00042400000c000b */
[----:B01234-:R-:W-:Y:S01]  /*1c390*/  ENDCOLLECTIVE ;  /* 0x000000000000791b */ /* 0x01ffe20003800000 */
.L_x_2674:
[----:B------:R-:W-:Y:S05]  /*1c3a0*/  BSYNC B0 ;  /* 0x0000000000007941 */ /* 0x000fea0003800000 */
.L_x_2673:
        /* <DEDUP_REMOVED lines=11> */
.L_x_2675:
        /* <DEDUP_REMOVED lines=21> */
.L_x_2676:
[----:B------:R-:W-:Y:S02]  /*1c5b0*/  IMAD.MOV.U32 R13, RZ, RZ, R5 ;  /* 0x000000ffff0d7224 */ /* 0x000fe400078e0005 */
[----:B------:R-:W-:-:S07]  /*1c5c0*/  IMAD.MOV.U32 R2, RZ, RZ, R14 ;  /* 0x000000ffff027224 */ /* 0x000fce00078e000e */
[----:B------:R-:W-:Y:S05]  /*1c5d0*/  WARPSYNC.COLLECTIVE R15, `(.L_x_2677) ;  /* 0x000000000f087348 */ /* 0x000fea0003c00000 */
[----:B------:R0:W1:Y:S02]  /*1c5e0*/  SHFL.IDX P6, R14, R13, R12, R11 ;  /* 0x0000000c0d0e7389 */ /* 0x00006400000c000b */
[----:B01----:R-:W-:Y:S01]  /*1c5f0*/  ENDCOLLECTIVE ;  /* 0x000000000000791b */ /* 0x003fe20003800000 */
.L_x_2677:
        /* <DEDUP_REMOVED lines=16> */
.L_x_2678:
        /* <DEDUP_REMOVED lines=11> */
.L_x_2679:
[----:B------:R-:W-:Y:S02]  /*1c7b0*/  IMAD.MOV.U32 R13, RZ, RZ, R10 ;  /* 0x000000ffff0d7224 */ /* 0x000fe400078e000a */
[----:B------:R-:W-:Y:S02]  /*1c7c0*/  IMAD.MOV.U32 R12, RZ, RZ, 0x3 ;  /* 0x00000003ff0c7424 */ /* 0x000fe400078e00ff */
[----:B------:R-:W-:-:S07]  /*1c7d0*/  IMAD.MOV.U32 R3, RZ, RZ, R14 ;  /* 0x000000ffff037224 */ /* 0x000fce00078e000e */
[----:B------:R-:W-:Y:S05]  /*1c7e0*/  WARPSYNC.COLLECTIVE R15, `(.L_x_2680) ;  /* 0x000000000f087348 */ /* 0x000fea0003c00000 */
[----:B------:R0:W1:Y:S02]  /*1c7f0*/  SHFL.IDX P6, R14, R13, R12, R11 ;  /* 0x0000000c0d0e7389 */ /* 0x00006400000c000b */
[----:B01----:R-:W-:Y:S01]  /*1c800*/  ENDCOLLECTIVE ;  /* 0x000000000000791b */ /* 0x003fe20003800000 */
.L_x_2680:
        /* <DEDUP_REMOVED lines=10> */
.L_x_2681:
[----:B------:R-:W-:Y:S01]  /*1c8b0*/  @!PT LDS RZ, [RZ] ;  /* 0x00000000fffff984 */ /* 0x000fe20000000800 */
[----:B------:R-:W-:Y:S01]  /*1c8c0*/  @!PT LDS RZ, [RZ] ;  /* 0x00000000fffff984 */ /* 0x000fe20000000800 */
[----:B------:R-:W-:Y:S01]  /*1c8d0*/  @!PT LDS RZ, [RZ] ;  /* 0x00000000fffff984 */ /* 0x000fe20000000800 */
[----:B------:R0:W-:Y:S04]  /*1c8e0*/  @P4 LDGSTS.E.BYPASS.LTC128B.128 [R0+0x25200], desc[UR36][R2.64], !P5 ;  /* 0x2520000002004fae */ /* 0x0001e8000e901d64 */
[----:B------:R0:W-:Y:S04]  /*1c8f0*/  @P4 LDGSTS.E.BYPASS.LTC128B.128 [R0+0x27a00], desc[UR36][R2.64+0x40], !P2 ;  /* 0x27a0004002004fae */ /* 0x0001e8000d101d64 */
[----:B------:R0:W-:Y:S01]  /*1c900*/  @P4 LDGSTS.E.BYPASS.LTC128B.128 [R0+0x2a200], desc[UR36][R2.64+0x80], !P1 ;  /* 0x2a20008002004fae */ /* 0x0001e2000c901d64 */
[----:B------:R-:W-:Y:S02]  /*1c910*/  IMAD.MOV.U32 R13, RZ, RZ, R6 ;  /* 0x000000ffff0d7224 */ /* 0x000fe400078e0006 */
[----:B------:R-:W-:-:S02]  /*1c920*/  IMAD.MOV.U32 R12, RZ, RZ, RZ ;  /* 0x000000ffff0c7224 */ /* 0x000fc400078e00ff */
[----:B------:R-:W-:-:S07]  /*1c930*/  IMAD.MOV.U32 R5, RZ, RZ, R14 ;  /* 0x000000ffff057224 */ /* 0x000fce00078e000e */
[----:B0-----:R-:W-:Y:S05]  /*1c940*/  WARPSYNC.COLLECTIVE R15, `(.L_x_2682) ;  /* 0x000000000f087348 */ /* 0x001fea0003c00000 */
[----:B------:R1:W2:Y:S02]  /*1c950*/  SHFL.IDX P6, R14, R13, R12, R11 ;  /* 0x0000000c0d0e7389 */ /* 0x0002a400000c000b */
[----:B012---:R-:W-:Y:S01]  /*1c960*/  ENDCOLLECTIVE ;  /* 0x000000000000791b */ /* 0x007fe20003800000 */
.L_x_2682:
        /* <DEDUP_REMOVED lines=13> */
.L_x_2683:
[----:B------:R-:W-:Y:S05]  /*1ca40*/  BRA `(.L_x_2684) ;  /* 0xffffffa8005c7947 */ /* 0x000fea000383ffff */
.L_x_2593:
[----:B------:R-:W-:Y:S02]  /*1ca50*/  IMAD.MOV.U32 R13, RZ, RZ, R4 ;  /* 0x000000ffff0d7224 */ /* 0x000fe400078e0004 */
[----:B------:R-:W-:Y:S02]  /*1ca60*/  IMAD.MOV.U32 R12, RZ, RZ, RZ ;  /* 0x000000ffff0c7224 */ /* 0x000fe400078e00ff */
[----:B------:R-:W-:Y:S02]  /*1ca70*/  IMAD.MOV.U32 R11, RZ, RZ, 0x1c1f ;  /* 0x00001c1fff0b7424 */ /* 0x000fe400078e00ff */
[----:B------:R-:W-:Y:S02]  /*1ca80*/  IMAD.MOV.U32 R15, RZ, RZ, -0x1 ;  /* 0xffffffffff0f7424 */ /* 0x000fe400078e00ff */
[----:B------:R-:W-:Y:S02]  /*1ca90*/  IMAD R22, R22, R5, RZ ;  /* 0x0000000516167224 */ /* 0x000fe400078e02ff */
[----:B------:R-:W-:-:S07]  /*1caa0*/  IMAD R5, R19, 0x80, R8 ;  /* 0x0000008013057824 */ /* 0x000fce00078e0208 */
[----:B-----5:R-:W-:Y:S05]  /*1cab0*/  WARPSYNC.COLLECTIVE R15, `(.L_x_2685) ;  /* 0x000000000f087348 */ /* 0x020fea0003c00000 */
[----:B------:R0:W1:Y:S02]  /*1cac0*/  SHFL.IDX P6, R14, R13, R12, R11 ;  /* 0x0000000c0d0e7389 */ /* 0x00006400000c000b */
[----:B01---5:R-:W-:Y:S01]  /*1cad0*/  ENDCOLLECTIVE ;  /* 0x000000000000791b */ /* 0x023fe20003800000 */
.L_x_2685:
[C---:B------:R-:W-:Y:S01]  /*1cae0*/  VIADD R7, R5.reuse, 0x20 ;  /* 0x0000002005077836 */ /* 0x040fe20000000000 */
[----:B------:R-:W-:Y:S01]  /*1caf0*/  ISETP.GE.AND P0, PT, R5, R22, PT ;  /* 0x000000160500720c */ /* 0x000fe20003f06270 */
[----:B------:R-:W-:Y:S02]  /*1cb00*/  IMAD.MOV.U32 R13, RZ, RZ, R0 ;  /* 0x000000ffff0d7224 */ /* 0x000fe400078e0000 */
[----:B------:R-:W-:-:S10]  /*1cb10*/  IMAD.MOV.U32 R2, RZ, RZ, R14 ;  /* 0x000000ffff027224 */ /* 0x000fd400078e000e */
[----:B------:R-:W-:Y:S05]  /*1cb20*/  WARPSYNC.COLLECTIVE R15, `(.L_x_2686) ;  /* 0x000000000f087348 */ /* 0x000fea0003c00000 */
[----:B------:R0:W1:Y:S02]  /*1cb30*/  SHFL.IDX P6, R14, R13, R12, R11 ;  /* 0x0000000c0d0e7389 */ /* 0x00006400000c000b */
[----:B01----:R-:W-:Y:S01]  /*1cb40*/  ENDCOLLECTIVE ;  /* 0x000000000000791b */ /* 0x003fe20003800000 */
.L_x_2686:
        /* <DEDUP_REMOVED lines=8> */
.L_x_2687:
        /* <DEDUP_REMOVED lines=12> */
.L_x_2688:
        /* <DEDUP_REMOVED lines=8> */
.L_x_2689:
        /* <DEDUP_REMOVED lines=14> */
.L_x_2690:
        /* <DEDUP_REMOVED lines=8> */
.L_x_2691:
        /* <DEDUP_REMOVED lines=12> */
.L_x_2692:
[----:B------:R-:W-:Y:S05]  /*1cf30*/  BRA `(.L_x_2693) ;  /* 0xffffffac00887947 */ /* 0x000fea000383ffff */
.L_x_2598:
[----:B0-----:R0:W1:Y:S02]  /*1cf40*/  SYNCS.PHASECHK.TRANS64.TRYWAIT P0, [R16+URZ+0x33420], R3 ;  /* 0x03342003100075a7 */ /* 0x001064000800017f */
[----:B-1----:R-:W-:Y:S05]  /*1cf50*/  @!P0 NANOSLEEP.SYNCS 0x989680 ;  /* 0x009896800000895d */ /* 0x002fea0003900000 */
[----:B------:R-:W1:Y:S02]  /*1cf60*/  @!P0 SYNCS.PHASECHK.TRANS64 P0, [R16+URZ+0x33420], R3 ;  /* 0x03342003100085a7 */ /* 0x000e64000800007f */
[----:B-1----:R-:W-:Y:S05]  /*1cf70*/  @!P0 BRA `(.L_x_2598) ;  /* 0xfffffffc00f08947 */ /* 0x002fea000383ffff */
[----:B------:R-:W-:Y:S05]  /*1cf80*/  BRA `(.L_x_2694) ;  /* 0xffffffac00fc7947 */ /* 0x000fea000383ffff */
.L_x_2602:
[----:B0-----:R0:W1:Y:S02]  /*1cf90*/  SYNCS.PHASECHK.TRANS64.TRYWAIT P0, [R4+URZ+0x33480], R27 ;  /* 0x0334801b040075a7 */ /* 0x001064000800017f */
[----:B-1----:R-:W-:Y:S05]  /*1cfa0*/  @!P0 NANOSLEEP.SYNCS 0x989680 ;  /* 0x009896800000895d */ /* 0x002fea0003900000 */
[----:B------:R-:W1:Y:S02]  /*1cfb0*/  @!P0 SYNCS.PHASECHK.TRANS64 P0, [R4+URZ+0x33480], R27 ;  /* 0x0334801b040085a7 */ /* 0x000e64000800007f */
[----:B-1----:R-:W-:Y:S05]  /*1cfc0*/  @!P0 BRA `(.L_x_2602) ;  /* 0xfffffffc00f08947 */ /* 0x002fea000383ffff */
[----:B------:R-:W-:Y:S05]  /*1cfd0*/  BRA `(.L_x_2695) ;  /* 0xffffffb400187947 */ /* 0x000fea000383ffff */
.L_x_2603:
        /* <DEDUP_REMOVED lines=8> */
.L_x_2697:
[----:B------:R-:W-:Y:S05]  /*1d060*/  BSYNC B0 ;  /* 0x0000000000007941 */ /* 0x000fea0003800000 */
.L_x_2696:
        /* <DEDUP_REMOVED lines=8> */
.L_x_2698:
[----:B------:R-:W-:Y:S02]  /*1d0f0*/  IMAD.MOV.U32 R13, RZ, RZ, R22 ;  /* 0x000000ffff0d7224 */ /* 0x000fe400078e0016 */
[----:B------:R-:W-:Y:S02]  /*1d100*/  IMAD.MOV.U32 R12, RZ, RZ, 0x1 ;  /* 0x00000001ff0c7424 */ /* 0x000fe400078e00ff */
[----:B------:R-:W-:-:S07]  /*1d110*/  IMAD.MOV.U32 R2, RZ, RZ, R14 ;  /* 0x000000ffff027224 */ /* 0x000fce00078e000e */
[----:B------:R-:W-:Y:S05]  /*1d120*/  WARPSYNC.COLLECTIVE R15, `(.L_x_2699) ;  /* 0x000000000f087348 */ /* 0x000fea0003c00000 */
[----:B------:R0:W1:Y:S02]  /*1d130*/  SHFL.IDX P6, R14, R13, R12, R11 ;  /* 0x0000000c0d0e7389 */ /* 0x00006400000c000b */
[----:B01----:R-:W-:Y:S01]  /*1d140*/  ENDCOLLECTIVE ;  /* 0x000000000000791b */ /* 0x003fe20003800000 */
.L_x_2699:
        /* <DEDUP_REMOVED lines=14> */
.L_x_2700:
[----:B------:R-:W-:Y:S02]  /*1d230*/  IMAD.MOV.U32 R13, RZ, RZ, R22 ;  /* 0x000000ffff0d7224 */ /* 0x000fe400078e0016 */
[----:B------:R-:W-:Y:S02]  /*1d240*/  IMAD.MOV.U32 R12, RZ, RZ, 0x2 ;  /* 0x00000002ff0c7424 */ /* 0x000fe400078e00ff */
[----:B------:R-:W-:-:S07]  /*1d250*/  IMAD.MOV.U32 R2, RZ, RZ, R14 ;  /* 0x000000ffff027224 */ /* 0x000fce00078e000e */
[----:B------:R-:W-:Y:S05]  /*1d260*/  WARPSYNC.COLLECTIVE R15, `(.L_x_2701) ;  /* 0x000000000f087348 */ /* 0x000fea0003c00000 */
[----:B------:R0:W1:Y:S02]  /*1d270*/  SHFL.IDX P6, R14, R13, R12, R11 ;  /* 0x0000000c0d0e7389 */ /* 0x00006400000c000b */
[----:B01----:R-:W-:Y:S01]  /*1d280*/  ENDCOLLECTIVE ;  /* 0x000000000000791b */ /* 0x003fe20003800000 */
.L_x_2701:
        /* <DEDUP_REMOVED lines=13> */
.L_x_2702:
[----:B------:R-:W-:Y:S02]  /*1d360*/  IMAD.MOV.U32 R13, RZ, RZ, R22 ;  /* 0x000000ffff0d7224 */ /* 0x000fe400078e0016 */
[----:B------:R-:W-:Y:S02]  /*1d370*/  IMAD.MOV.U32 R12, RZ, RZ, 0x3 ;  /* 0x00000003ff0c7424 */ /* 0x000fe400078e00ff */
[----:B------:R-:W-:-:S07]  /*1d380*/  IMAD.MOV.U32 R2, RZ, RZ, R14 ;  /* 0x000000ffff027224 */ /* 0x000fce00078e000e */
[----:B------:R-:W-:Y:S05]  /*1d390*/  WARPSYNC.COLLECTIVE R15, `(.L_x_2703) ;  /* 0x000000000f087348 */ /* 0x000fea0003c00000 */
[----:B------:R0:W1:Y:S02]  /*1d3a0*/  SHFL.IDX P6, R14, R13, R12, R11 ;  /* 0x0000000c0d0e7389 */ /* 0x00006400000c000b */
[----:B01----:R-:W-:Y:S01]  /*1d3b0*/  ENDCOLLECTIVE ;  /* 0x000000000000791b */ /* 0x003fe20003800000 */
.L_x_2703:
        /* <DEDUP_REMOVED lines=13> */
.L_x_2704:
[----:B------:R-:W-:Y:S02]  /*1d490*/  IMAD.MOV.U32 R13, RZ, RZ, R23 ;  /* 0x000000ffff0d7224 */ /* 0x000fe400078e0017 */
[----:B------:R-:W-:Y:S02]  /*1d4a0*/  IMAD.MOV.U32 R12, RZ, RZ, RZ ;  /* 0x000000ffff0c7224 */ /* 0x000fe400078e00ff */
[----:B------:R-:W-:-:S07]  /*1d4b0*/  IMAD.MOV.U32 R2, RZ, RZ, R14 ;  /* 0x000000ffff027224 */ /* 0x000fce00078e000e */
[----:B------:R-:W-:Y:S05]  /*1d4c0*/  WARPSYNC.COLLECTIVE R15, `(.L_x_2705) ;  /* 0x000000000f087348 */ /* 0x000fea0003c00000 */
[----:B------:R0:W1:Y:S02]  /*1d4d0*/  SHFL.IDX P6, R14, R13, R12, R11 ;  /* 0x0000000c0d0e7389 */ /* 0x00006400000c000b */
[----:B01----:R-:W-:Y:S01]  /*1d4e0*/  ENDCOLLECTIVE ;  /* 0x000000000000791b */ /* 0x003fe20003800000 */
.L_x_2705:
        /* <DEDUP_REMOVED lines=13> */
.L_x_2706:
[----:B------:R-:W-:Y:S01]  /*1d5c0*/  IMAD.MOV.U32 R2, RZ, RZ, R14 ;  /* 0x000000ffff027224 */ /* 0x000fe200078e000e */
[----:B------:R-:W-:Y:S06]  /*1d5d0*/  BRA `(.L_x_2707) ;  /* 0xffffffb000b87947 */ /* 0x000fec000383ffff */
.L_x_2608:
[----:B----4-:R4:W0:Y:S02]  /*1d5e0*/  SYNCS.PHASECHK.TRANS64.TRYWAIT P0, [R4+URZ+0x33440], R27 ;  /* 0x0334401b040075a7 */ /* 0x010824000800017f */
[----:B0-----:R-:W-:Y:S05]  /*1d5f0*/  @!P0 NANOSLEEP.SYNCS 0x989680 ;  /* 0x009896800000895d */ /* 0x001fea0003900000 */
[----:B------:R-:W0:Y:S02]  /*1d600*/  @!P0 SYNCS.PHASECHK.TRANS64 P0, [R4+URZ+0x33440], R27 ;  /* 0x0334401b040085a7 */ /* 0x000e24000800007f */
[----:B0-----:R-:W-:Y:S05]  /*1d610*/  @!P0 BRA `(.L_x_2608) ;  /* 0xfffffffc00f08947 */ /* 0x001fea000383ffff */
[----:B------:R-:W-:Y:S05]  /*1d620*/  BRA `(.L_x_2708) ;  /* 0xffffffb4000c7947 */ /* 0x000fea000383ffff */
.L_x_2609:
        /* <DEDUP_REMOVED lines=8> */
.L_x_2710:
[----:B------:R-:W-:Y:S05]  /*1d6b0*/  BSYNC B0 ;  /* 0x0000000000007941 */ /* 0x000fea0003800000 */
.L_x_2709:
        /* <DEDUP_REMOVED lines=8> */
.L_x_2711:
[----:B------:R-:W-:Y:S02]  /*1d740*/  IMAD.MOV.U32 R13, RZ, RZ, R8 ;  /* 0x000000ffff0d7224 */ /* 0x000fe400078e0008 */
[----:B------:R-:W-:Y:S02]  /*1d750*/  IMAD.MOV.U32 R12, RZ, RZ, 0x1 ;  /* 0x00000001ff0c7424 */ /* 0x000fe400078e00ff */
[----:B------:R-:W-:-:S07]  /*1d760*/  IMAD.MOV.U32 R2, RZ, RZ, R14 ;  /* 0x000000ffff027224 */ /* 0x000fce00078e000e */
[----:B------:R-:W-:Y:S05]  /*1d770*/  WARPSYNC.COLLECTIVE R15, `(.L_x_2712) ;  /* 0x000000000f087348 */ /* 0x000fea0003c00000 */
[----:B------:R0:W1:Y:S02]  /*1d780*/  SHFL.IDX P6, R14, R13, R12, R11 ;  /* 0x0000000c0d0e7389 */ /* 0x00006400000c000b */
[----:B01----:R-:W-:Y:S01]  /*1d790*/  ENDCOLLECTIVE ;  /* 0x000000000000791b */ /* 0x003fe20003800000 */
.L_x_2712:
        /* <DEDUP_REMOVED lines=13> */
.L_x_2713:
[----:B------:R-:W-:Y:S02]  /*1d870*/  IMAD.MOV.U32 R13, RZ, RZ, R8 ;  /* 0x000000ffff0d7224 */ /* 0x000fe400078e0008 */
[----:B------:R-:W-:Y:S02]  /*1d880*/  IMAD.MOV.U32 R12, RZ, RZ, 0x2 ;  /* 0x00000002ff0c7424 */ /* 0x000fe400078e00ff */
[----:B------:R-:W-:-:S07]  /*1d890*/  IMAD.MOV.U32 R2, RZ, RZ, R14 ;  /* 0x000000ffff027224 */ /* 0x000fce00078e000e */
[----:B------:R-:W-:Y:S05]  /*1d8a0*/  WARPSYNC.COLLECTIVE R15, `(.L_x_2714) ;  /* 0x000000000f087348 */ /* 0x000fea0003c00000 */
[----:B------:R0:W1:Y:S02]  /*1d8b0*/  SHFL.IDX P6, R14, R13, R12, R11 ;  /* 0x0000000c0d0e7389 */ /* 0x00006400000c000b */
[----:B01----:R-:W-:Y:S01]  /*1d8c0*/  ENDCOLLECTIVE ;  /* 0x000000000000791b */ /* 0x003fe20003800000 */
.L_x_2714:
        /* <DEDUP_REMOVED lines=13> */
.L_x_2715:
[----:B------:R-:W-:Y:S02]  /*1d9a0*/  IMAD.MOV.U32 R13, RZ, RZ, R8 ;  /* 0x000000ffff0d7224 */ /* 0x000fe400078e0008 */
[----:B------:R-:W-:Y:S02]  /*1d9b0*/  IMAD.MOV.U32 R12, RZ, RZ, 0x3 ;  /* 0x00000003ff0c7424 */ /* 0x000fe400078e00ff */
[----:B------:R-:W-:-:S07]  /*1d9c0*/  IMAD.MOV.U32 R2, RZ, RZ, R14 ;  /* 0x000000ffff027224 */ /* 0x000fce00078e000e */
[----:B------:R-:W-:Y:S05]  /*1d9d0*/  WARPSYNC.COLLECTIVE R15, `(.L_x_2716) ;  /* 0x000000000f087348 */ /* 0x000fea0003c00000 */
[----:B------:R0:W1:Y:S02]  /*1d9e0*/  SHFL.IDX P6, R14, R13, R12, R11 ;  /* 0x0000000c0d0e7389 */ /* 0x00006400000c000b */
[----:B01----:R-:W-:Y:S01]  /*1d9f0*/  ENDCOLLECTIVE ;  /* 0x000000000000791b */ /* 0x003fe20003800000 */
.L_x_2716:
        /* <DEDUP_REMOVED lines=13> */
.L_x_2717:
[----:B------:R-:W-:Y:S02]  /*1dad0*/  IMAD.MOV.U32 R13, RZ, RZ, R7 ;  /* 0x000000ffff0d7224 */ /* 0x000fe400078e0007 */
[----:B------:R-:W-:Y:S02]  /*1dae0*/  IMAD.MOV.U32 R12, RZ, RZ, RZ ;  /* 0x000000ffff0c7224 */ /* 0x000fe400078e00ff */
[----:B------:R-:W-:-:S07]  /*1daf0*/  IMAD.MOV.U32 R2, RZ, RZ, R14 ;  /* 0x000000ffff027224 */ /* 0x000fce00078e000e */
[----:B------:R-:W-:Y:S05]  /*1db00*/  WARPSYNC.COLLECTIVE R15, `(.L_x_2718) ;  /* 0x000000000f087348 */ /* 0x000fea0003c00000 */
[----:B------:R0:W1:Y:S02]  /*1db10*/  SHFL.IDX P6, R14, R13, R12, R11 ;  /* 0x0000000c0d0e7389 */ /* 0x00006400000c000b */
[----:B01----:R-:W-:Y:S01]  /*1db20*/  ENDCOLLECTIVE ;  /* 0x000000000000791b */ /* 0x003fe20003800000 */
.L_x_2718:
        /* <DEDUP_REMOVED lines=13> */
.L_x_2719:
[----:B------:R-:W-:Y:S05]  /*1dc00*/  BRA `(.L_x_2720) ;  /* 0xffffffb000a47947 */ /* 0x000fea000383ffff */
.L_x_2614:
[----:B--2---:R2:W0:Y:S02]  /*1dc10*/  SYNCS.PHASECHK.TRANS64.TRYWAIT P1, [R0+URZ+0x33470], R3 ;  /* 0x03347003000075a7 */ /* 0x004424000802017f */
[----:B0-----:R-:W-:Y:S05]  /*1dc20*/  @!P1 NANOSLEEP.SYNCS 0x989680 ;  /* 0x009896800000995d */ /* 0x001fea0003900000 */
[----:B------:R-:W0:Y:S02]  /*1dc30*/  @!P1 SYNCS.PHASECHK.TRANS64 P1, [R0+URZ+0x33470], R3 ;  /* 0x03347003000095a7 */ /* 0x000e24000802007f */
[----:B0-----:R-:W-:Y:S05]  /*1dc40*/  @!P1 BRA `(.L_x_2614) ;  /* 0xfffffffc00f09947 */ /* 0x001fea000383ffff */
[----:B------:R-:W-:Y:S05]  /*1dc50*/  BRA `(.L_x_2721) ;  /* 0xffffffb4000c7947 */ /* 0x000fea000383ffff */
.L_x_2616:
[----:B--2---:R2:W0:Y:S02]  /*1dc60*/  SYNCS.PHASECHK.TRANS64.TRYWAIT P1, [R0+URZ+0x33460], R5 ;  /* 0x03346005000075a7 */ /* 0x004424000802017f */
[----:B0-----:R-:W-:Y:S05]  /*1dc70*/  @!P1 NANOSLEEP.SYNCS 0x989680 ;  /* 0x009896800000995d */ /* 0x001fea0003900000 */
[----:B------:R-:W0:Y:S02]  /*1dc80*/  @!P1 SYNCS.PHASECHK.TRANS64 P1, [R0+URZ+0x33460], R5 ;  /* 0x03346005000095a7 */ /* 0x000e24000802007f */
[----:B0-----:R-:W-:Y:S05]  /*1dc90*/  @!P1 BRA `(.L_x_2616) ;  /* 0xfffffffc00f09947 */ /* 0x001fea000383ffff */
[----:B------:R-:W-:Y:S05]  /*1dca0*/  BRA `(.L_x_2722) ;  /* 0xffffffb400187947 */ /* 0x000fea000383ffff */
.L_x_2624:
[----:B0-----:R0:W3:Y:S02]  /*1dcb0*/  SYNCS.PHASECHK.TRANS64.TRYWAIT P1, [R3+URZ+0x33470], R0 ;  /* 0x03347000030075a7 */ /* 0x0010e4000802017f */
[----:B---3--:R-:W-:Y:S05]  /*1dcc0*/  @!P1 NANOSLEEP.SYNCS 0x989680 ;  /* 0x009896800000995d */ /* 0x008fea0003900000 */
[----:B------:R-:W3:Y:S02]  /*1dcd0*/  @!P1 SYNCS.PHASECHK.TRANS64 P1, [R3+URZ+0x33470], R0 ;  /* 0x03347000030095a7 */ /* 0x000ee4000802007f */
[----:B---3--:R-:W-:Y:S05]  /*1dce0*/  @!P1 BRA `(.L_x_2624) ;  /* 0xfffffffc00f09947 */ /* 0x008fea000383ffff */
[----:B------:R-:W-:Y:S05]  /*1dcf0*/  BRA `(.L_x_2723) ;  /* 0xffffffbc00487947 */ /* 0x000fea000383ffff */
.L_x_2626:
[----:B0-----:R0:W3:Y:S02]  /*1dd00*/  SYNCS.PHASECHK.TRANS64.TRYWAIT P1, [R3+URZ+0x33460], R0 ;  /* 0x03346000030075a7 */ /* 0x0010e4000802017f */
[----:B---3--:R-:W-:Y:S05]  /*1dd10*/  @!P1 NANOSLEEP.SYNCS 0x989680 ;  /* 0x009896800000995d */ /* 0x008fea0003900000 */
[----:B------:R-:W3:Y:S02]  /*1dd20*/  @!P1 SYNCS.PHASECHK.TRANS64 P1, [R3+URZ+0x33460], R0 ;  /* 0x03346000030095a7 */ /* 0x000ee4000802007f */
[----:B---3--:R-:W-:Y:S05]  /*1dd30*/  @!P1 BRA `(.L_x_2626) ;  /* 0xfffffffc00f09947 */ /* 0x008fea000383ffff */
[----:B------:R-:W-:Y:S05]  /*1dd40*/  BRA `(.L_x_2724) ;  /* 0xffffffbc00507947 */ /* 0x000fea000383ffff */
.L_x_2640:
[----:B0-----:R0:W1:Y:S02]  /*1dd50*/  SYNCS.PHASECHK.TRANS64.TRYWAIT P0, [R5+URZ+0x33420], R0 ;  /* 0x03342000050075a7 */ /* 0x001064000800017f */
[----:B-1----:R-:W-:Y:S05]  /*1dd60*/  @!P0 NANOSLEEP.SYNCS 0x989680 ;  /* 0x009896800000895d */ /* 0x002fea0003900000 */
[----:B------:R-:W1:Y:S02]  /*1dd70*/  @!P0 SYNCS.PHASECHK.TRANS64 P0, [R5+URZ+0x33420], R0 ;  /* 0x03342000050085a7 */ /* 0x000e64000800007f */
[----:B-1----:R-:W-:Y:S05]  /*1dd80*/  @!P0 BRA `(.L_x_2640) ;  /* 0xfffffffc00f08947 */ /* 0x002fea000383ffff */
[----:B------:R-:W-:Y:S05]  /*1dd90*/  BRA `(.L_x_2725) ;  /* 0xffffffd4007c7947 */ /* 0x000fea000383ffff */
.L_x_2641:
        /* <DEDUP_REMOVED lines=8> */
[----:B0-2---:R-:W-:Y:S05]  /*1de20*/  WARPSYNC.COLLECTIVE R15, `(.L_x_2727) ;  /* 0x000000000f087348 */ /* 0x005fea0003c00000 */
[----:B--2---:R1:W2:Y:S02]  /*1de30*/  SHFL.IDX P6, R14, R13, R12, R11 ;  /* 0x0000000c0d0e7389 */ /* 0x0042a400000c000b */
[----:B012---:R-:W-:Y:S01]  /*1de40*/  ENDCOLLECTIVE ;  /* 0x000000000000791b */ /* 0x007fe20003800000 */
.L_x_2727:
[----:B------:R-:W-:Y:S05]  /*1de50*/  BSYNC B0 ;  /* 0x0000000000007941 */ /* 0x000fea0003800000 */
.L_x_2726:
[----:B------:R-:W-:Y:S05]  /*1de60*/  BRA `(.L_x_2728) ;  /* 0xffffffd400647947 */ /* 0x000fea000383ffff */
.L_x_2644:
[----:B------:R-:W-:Y:S01]  /*1de70*/  BSSY B1, `(.L_x_2729) ;  /* 0x0000006000017945 */ /* 0x000fe20003800000 */
[----:B------:R-:W-:-:S07]  /*1de80*/  IMAD.MOV.U32 R15, RZ, RZ, -0x1 ;  /* 0xffffffffff0f7424 */ /* 0x000fce00078e00ff */
[----:B0-----:R-:W-:Y:S05]  /*1de90*/  WARPSYNC.COLLECTIVE R15, `(.L_x_2730) ;  /* 0x000000000f0c7348 */ /* 0x001fea0003c00000 */
[----:B------:R-:W-:Y:S02]  /*1dea0*/  ELECT P6, UR62, PT ;  /* 0x00000000003e782f */ /* 0x000fe400038c0000 */
[----:B------:R-:W-:Y:S01]  /*1deb0*/  MOV R14, UR62 ;  /* 0x0000003e000e7c02 */ /* 0x000fe20008000f00 */
[----:B0-----:R-:W-:Y:S10]  /*1dec0*/  ENDCOLLECTIVE ;  /* 0x000000000000791b */ /* 0x001ff40003800000 */
.L_x_2730:
[----:B------:R-:W-:Y:S05]  /*1ded0*/  BSYNC B1 ;  /* 0x0000000000017941 */ /* 0x000fea0003800000 */
.L_x_2729:
[----:B------:R-:W-:Y:S05]  /*1dee0*/  BRA `(.L_x_2731) ;  /* 0xffffffd4005c7947 */ /* 0x000fea000383ffff */
.L_x_2646:
[----:B0-----:R0:W1:Y:S02]  /*1def0*/  SYNCS.PHASECHK.TRANS64.TRYWAIT P1, [R3+URZ+0x33440], R2 ;  /* 0x03344002030075a7 */ /* 0x001064000802017f */
[----:B-1----:R-:W-:Y:S05]  /*1df00*/  @!P1 NANOSLEEP.SYNCS 0x989680 ;  /* 0x009896800000995d */ /* 0x002fea0003900000 */
[----:B------:R-:W1:Y:S02]  /*1df10*/  @!P1 SYNCS.PHASECHK.TRANS64 P1, [R3+URZ+0x33440], R2 ;  /* 0x03344002030095a7 */ /* 0x000e64000802007f */
[----:B-1----:R-:W-:Y:S05]  /*1df20*/  @!P1 BRA `(.L_x_2646) ;  /* 0xfffffffc00f09947 */ /* 0x002fea000383ffff */
[----:B------:R-:W-:Y:S05]  /*1df30*/  BRA `(.L_x_2732) ;  /* 0xffffffd400847947 */ /* 0x000fea000383ffff */
.L_x_2648:
[----:B-1----:R1:W2:Y:S02]  /*1df40*/  SYNCS.PHASECHK.TRANS64.TRYWAIT P1, [R5+URZ+0x33440], R0 ;  /* 0x03344000050075a7 */ /* 0x0022a4000802017f */
[----:B--2---:R-:W-:Y:S05]  /*1df50*/  @!P1 NANOSLEEP.SYNCS 0x989680 ;  /* 0x009896800000995d */ /* 0x004fea0003900000 */
[----:B------:R-:W2:Y:S02]  /*1df60*/  @!P1 SYNCS.PHASECHK.TRANS64 P1, [R5+URZ+0x33440], R0 ;  /* 0x03344000050095a7 */ /* 0x000ea4000802007f */
[----:B--2---:R-:W-:Y:S05]  /*1df70*/  @!P1 BRA `(.L_x_2648) ;  /* 0xfffffffc00f09947 */ /* 0x004fea000383ffff */
[----:B------:R-:W-:Y:S05]  /*1df80*/  BRA `(.L_x_2733) ;  /* 0xffffffd400907947 */ /* 0x000fea000383ffff */
.L_x_2650:
[----:B--2---:R2:W3:Y:S02]  /*1df90*/  SYNCS.PHASECHK.TRANS64.TRYWAIT P1, [R3+URZ+0x33460], R2 ;  /* 0x03346002030075a7 */ /* 0x0044e4000802017f */
[----:B---3--:R-:W-:Y:S05]  /*1dfa0*/  @!P1 NANOSLEEP.SYNCS 0x989680 ;  /* 0x009896800000995d */ /* 0x008fea0003900000 */
[----:B------:R-:W3:Y:S02]  /*1dfb0*/  @!P1 SYNCS.PHASECHK.TRANS64 P1, [R3+URZ+0x33460], R2 ;  /* 0x03346002030095a7 */ /* 0x000ee4000802007f */
[----:B---3--:R-:W-:Y:S05]  /*1dfc0*/  @!P1 BRA `(.L_x_2650) ;  /* 0xfffffffc00f09947 */ /* 0x008fea000383ffff */
[----:B------:R-:W-:Y:S05]  /*1dfd0*/  BRA `(.L_x_2734) ;  /* 0xffffffd4008c7947 */ /* 0x000fea000383ffff */
.L_x_2652:
[----:B---3--:R3:W4:Y:S02]  /*1dfe0*/  SYNCS.PHASECHK.TRANS64.TRYWAIT P1, [R5+URZ+0x33460], R0 ;  /* 0x03346000050075a7 */ /* 0x008724000802017f */
[----:B----4-:R-:W-:Y:S05]  /*1dff0*/  @!P1 NANOSLEEP.SYNCS 0x989680 ;  /* 0x009896800000995d */ /* 0x010fea0003900000 */
[----:B------:R-:W4:Y:S02]  /*1e000*/  @!P1 SYNCS.PHASECHK.TRANS64 P1, [R5+URZ+0x33460], R0 ;  /* 0x03346000050095a7 */ /* 0x000f24000802007f */
[----:B----4-:R-:W-:Y:S05]  /*1e010*/  @!P1 BRA `(.L_x_2652) ;  /* 0xfffffffc00f09947 */ /* 0x010fea000383ffff */
[----:B------:R-:W-:Y:S05]  /*1e020*/  BRA `(.L_x_2735) ;  /* 0xffffffd400887947 */ /* 0x000fea000383ffff */
.L_x_2654:
[----:B----4-:R4:W0:Y:S02]  /*1e030*/  SYNCS.PHASECHK.TRANS64.TRYWAIT P1, [R3+URZ+0x33480], R2 ;  /* 0x03348002030075a7 */ /* 0x010824000802017f */
[----:B0-----:R-:W-:Y:S05]  /*1e040*/  @!P1 NANOSLEEP.SYNCS 0x989680 ;  /* 0x009896800000995d */ /* 0x001fea0003900000 */
[----:B------:R-:W0:Y:S02]  /*1e050*/  @!P1 SYNCS.PHASECHK.TRANS64 P1, [R3+URZ+0x33480], R2 ;  /* 0x03348002030095a7 */ /* 0x000e24000802007f */
[----:B0-----:R-:W-:Y:S05]  /*1e060*/  @!P1 BRA `(.L_x_2654) ;  /* 0xfffffffc00f09947 */ /* 0x001fea000383ffff */
[----:B------:R-:W-:Y:S05]  /*1e070*/  BRA `(.L_x_2736) ;  /* 0xffffffd400847947 */ /* 0x000fea000383ffff */
.L_x_2737:
        /* <DEDUP_REMOVED lines=16> */
.L_x_3425:


//--------------------- .text._ZN7cutlass13device_kernelIN5flash11enable_sm90INS1_16FlashAttnFwdSm90INS1_25CollectiveMainloopFwdSm90ILi2EN4cute5tupleIJNS5_1CILi1EEES8_S8_EEENS6_IJNS7_ILi128EEENS7_ILi160EEENS7_ILi192EEEEEELi192ENS_12float_e4m3_tEfNS_4arch4Sm90ELb1ELb0ELb1ELb1ELb1ELb1ELb0ELb1ELb1ELb1ELb1ELb0EEENS1_21CollectiveEpilogueFwdINS6_IJSA_SC_SB_EEES9_NS_10bfloat16_tESG_Li256ELb1ELb1ELb1ELb1EEENS1_36VarlenDynamicPersistentTileSchedulerILi128ELi160ELi256ELi128ELb1ELb1ELb1ELb1ELb1ELb1EEEEEEEEEvNT_6ParamsE --------------------------
	.section	.text._ZN7cutlass13device_kernelIN5flash11enable_sm90INS1_16FlashAttnFwdSm90INS1_25CollectiveMainloopFwdSm90ILi2EN4cute5tupleIJNS5_1CILi1EEES8_S8_EEENS6_IJNS7_ILi128EEENS7_ILi160EEENS7_ILi192EEEEEELi192ENS_12float_e4m3_tEfNS_4arch4Sm90ELb1ELb0ELb1ELb1ELb1ELb1ELb0ELb1ELb1ELb1ELb1ELb0EEENS1_21CollectiveEpilogueFwdINS6_IJSA_SC_SB_EEES9_NS_10bfloat16_tESG_Li256ELb1ELb1ELb1ELb1EEENS1_36VarlenDynamicPersistentTileSchedulerILi128ELi160ELi256ELi128ELb1ELb1ELb1ELb1ELb1ELb1EEEEEEEEEvNT_6ParamsE,"ax",@progbits
	.align	128
.text._ZN7cutlass13device_kernelIN5flash11enable_sm90INS1_16FlashAttnFwdSm90INS1_25CollectiveMainloopFwdSm90ILi2EN4cute5tupleIJNS5_1CILi1EEES8_S8_EEENS6_IJNS7_ILi128EEENS7_ILi160EEENS7_ILi192EEEEEELi192ENS_12float_e4m3_tEfNS_4arch4Sm90ELb1ELb0ELb1ELb1ELb1ELb1ELb0ELb1ELb1ELb1ELb1ELb0EEENS1_21CollectiveEpilogueFwdINS6_IJSA_SC_SB_EEES9_NS_10bfloat16_tESG_Li256ELb1ELb1ELb1ELb1EEENS1_36VarlenDynamicPersistentTileSchedulerILi128ELi160ELi256ELi128ELb1ELb1ELb1ELb1ELb1ELb1EEEEEEEEEvNT_6ParamsE:
        .type           _ZN7cutlass13device_kernelIN5flash11enable_sm90INS1_16FlashAttnFwdSm90INS1_25CollectiveMainloopFwdSm90ILi2EN4cute5tupleIJNS5_1CILi1EEES8_S8_EEENS6_IJNS7_ILi128EEENS7_ILi160EEENS7_ILi192EEEEEELi192ENS_12float_e4m3_tEfNS_4arch4Sm90ELb1ELb0ELb1ELb1ELb1ELb1ELb0ELb1ELb1ELb1ELb1ELb0EEENS1_21CollectiveEpilogueFwdINS6_IJSA_SC_SB_EEES9_NS_10bfloat16_tESG_Li256ELb1ELb1ELb1ELb1EEENS1_36VarlenDynamicPersistentTileSchedulerILi128ELi160ELi256ELi128ELb1ELb1ELb1ELb1ELb1ELb1EEEEEEEEEvNT_6ParamsE,@function
        .size           _ZN7cutlass13device_kernelIN5flash11enable_sm90INS1_16FlashAttnFwdSm90INS1_25CollectiveMainloopFwdSm90ILi2EN4cute5tupleIJNS5_1CILi1EEES8_S8_EEENS6_IJNS7_ILi128EEENS7_ILi160EEENS7_ILi192EEEEEELi192ENS_12float_e4m3_tEfNS_4arch4Sm90ELb1ELb0ELb1ELb1ELb1ELb1ELb0ELb1ELb1ELb1ELb1ELb0EEENS1_21CollectiveEpilogueFwdINS6_IJSA_SC_SB_EEES9_NS_10bfloat16_tESG_Li256ELb1ELb1ELb1ELb1EEENS1_36VarlenDynamicPersistentTileSchedulerILi128ELi160ELi256ELi128ELb1ELb1ELb1ELb1ELb1ELb1EEEEEEEEEvNT_6ParamsE,(.L_x_3426 - _ZN7cutlass13device_kernelIN5flash11enable_sm90INS1_16FlashAttnFwdSm90INS1_25CollectiveMainloopFwdSm90ILi2EN4cute5tupleIJNS5_1CILi1EEES8_S8_EEENS6_IJNS7_ILi128EEENS7_ILi160EEENS7_ILi192EEEEEELi192ENS_12float_e4m3_tEfNS_4arch4Sm90ELb1ELb0ELb1ELb1ELb1ELb1ELb0ELb1ELb1ELb1ELb1ELb0EEENS1_21CollectiveEpilogueFwdINS6_IJSA_SC_SB_EEES9_NS_10bfloat16_tESG_Li256ELb1ELb1ELb1ELb1EEENS1_36VarlenDynamicPersistentTileSchedulerILi128ELi160ELi256ELi128ELb1ELb1ELb1ELb1ELb1ELb1EEEEEEEEEvNT_6ParamsE)
        .other          _ZN7cutlass13device_kernelIN5flash11enable_sm90INS1_16FlashAttnFwdSm90INS1_25CollectiveMainloopFwdSm90ILi2EN4cute5tupleIJNS5_1CILi1EEES8_S8_EEENS6_IJNS7_ILi128EEENS7_ILi160EEENS7_ILi192EEEEEELi192ENS_12float_e4m3_tEfNS_4arch4Sm90ELb1ELb0ELb1ELb1ELb1ELb1ELb0ELb1ELb1ELb1ELb1ELb0EEENS1_21CollectiveEpilogueFwdINS6_IJSA_SC_SB_EEES9_NS_10bfloat16_tESG_Li256ELb1ELb1ELb1ELb1EEENS1_36VarlenDynamicPersistentTileSchedulerILi128ELi160ELi256ELi128ELb1ELb1ELb1ELb1ELb1ELb1EEEEEEEEEvNT_6ParamsE,@"STO_CUDA_ENTRY STV_DEFAULT"
_ZN7cutlass13device_kernelIN5flash11enable_sm90INS1_16FlashAttnFwdSm90INS1_25CollectiveMainloopFwdSm90ILi2EN4cute5tupleIJNS5_1CILi1EEES8_S8_EEENS6_IJNS7_ILi128EEENS7_ILi160EEENS7_ILi192EEEEEELi192ENS_12float_e4m3_tEfNS_4arch4Sm90ELb1ELb0ELb1ELb1ELb1ELb1ELb0ELb1ELb1ELb1ELb1ELb0EEENS1_21CollectiveEpilogueFwdINS6_IJSA_SC_SB_EEES9_NS_10bfloat16_tESG_Li256ELb1ELb1ELb1ELb1EEENS1_36VarlenDynamicPersistentTileSchedulerILi128ELi160ELi256ELi128ELb1ELb1ELb1ELb1ELb1ELb1EEEEEEEEEvNT_6ParamsE:
        /* <DEDUP_REMOVED lines=18> */
.L_x_2739:
[----:B------:R-:W-:Y:S05]  /*0120*/  BSYNC B0 ;  /* 0x0000000000007941 */ /* 0x000fea0003800000 */
.L_x_2738:
        /* <DEDUP_REMOVED lines=41> */
.L_x_2740:
        /* <DEDUP_REMOVED lines=22> */
.L_x_2741:
        /* <DEDUP_REMOVED lines=18> */
.L_x_2742:
        /* <DEDUP_REMOVED lines=22> */
.L_x_2743:
        /* <DEDUP_REMOVED lines=23> */
.L_x_2744:
        /* <DEDUP_REMOVED lines=8> */
.L_x_2747:
        /* <DEDUP_REMOVED lines=26> */
[----:B------:R-:W-:Y:S01]  /*0b30*/  MOV R221, RZ ;  /* 0x000000ff00dd7202 */ /* 0x000fe20000000f00 */
[----:B------:R-:W-:Y:S01]  /*0b40*/  IMAD.MOV.U32 R229, RZ, RZ, RZ ;  /* 0x000000ffffe57224 */ /* 0x000fe200078e00ff */
[----:B------:R-:W-:Y:S01]  /*0b50*/  ULOP3.LUT UR49, UR36, 0x1, URZ, 0xfc, !UPT ;  /* 0x0000000124317892 */ /* 0x000fe2000f8efc3f */
[----:B------:R-:W-:-:S08]  /*0b60*/  UMOV UR37, URZ ;  /* 0x0000003f00257c82 */ /* 0x000fd00008000000 */
        /* <DEDUP_REMOVED lines=27> */
[C---:B------:R-:W-:Y:S01]  /*0d20*/  VIADD R22, R16.reuse, 0x80 ;  /* 0x0000008010167836 */ /* 0x040fe20000000000 */
[----:B------:R-:W-:Y:S01]  /*0d30*/  SHF.R.S32.HI R9, RZ, 0x1f, R9 ;  /* 0x0000001fff097819 */ /* 0x000fe20000011409 */
[----:B------:R-:W-:Y:S01]  /*0d40*/  VIADD R220, R16, 0xa0 ;  /* 0x000000a010dc7836 */ /* 0x000fe20000000000 */
[----:B------:R-:W-:-:S02]  /*0d50*/  LEA.HI R8, R8, R10, RZ, 0x1 ;  /* 0x0000000a08087211 */ /* 0x000fc400078f08ff */
[----:B------:R-:W-:Y:S02]  /*0d60*/  LEA.HI R2, R2, R3, RZ, 0x1 ;  /* 0x0000000302027211 */ /* 0x000fe400078f08ff */
[----:B------:R-:W-:Y:S02]  /*0d70*/  LEA.HI R4, R4, R5, RZ, 0x1 ;  /* 0x0000000504047211 */ /* 0x000fe400078f08ff */
[----:B------:R-:W-:Y:S02]  /*0d80*/  LEA.HI R9, R9, R0, RZ, 0x2 ;  /* 0x0000000009097211 */ /* 0x000fe400078f10ff */
[----:B------:R-:W-:Y:S02]  /*0d90*/  LOP3.LUT R8, R8, 0x3fffffe, RZ, 0xc0, !PT ;  /* 0x03fffffe08087812 */ /* 0x000fe400078ec0ff */
[----:B------:R-:W-:Y:S02]  /*0da0*/  LOP3.LUT R2, R2, 0x3fffffe, RZ, 0xc0, !PT ;  /* 0x03fffffe02027812 */ /* 0x000fe400078ec0ff */
        /* <DEDUP_REMOVED lines=12> */
[-C--:B------:R-:W-:Y:S01]  /*0e70*/  LEA.HI R4, R3, R13.reuse, RZ, 0x3 ;  /* 0x0000000d03047211 */ /* 0x080fe200078f18ff */
[----:B------:R-:W-:Y:S01]  /*0e80*/  IMAD.SHL.U32 R9, R9, 0x80, RZ ;  /* 0x0000008009097824 */ /* 0x000fe200078e00ff */
[----:B------:R-:W-:Y:S01]  /*0e90*/  LEA.HI R3, R0, R20, RZ, 0x2 ;  /* 0x0000001400037211 */ /* 0x000fe200078f10ff */
[----:B------:R-:W-:Y:S01]  /*0ea0*/  IMAD.SHL.U32 R39, R12, 0x40, RZ ;  /* 0x000000400c277824 */ /* 0x000fe200078e00ff */
[----:B------:R-:W-:Y:S01]  /*0eb0*/  LEA.HI R8, R13, R13, RZ, 0x1 ;  /* 0x0000000d0d087211 */ /* 0x000fe200078f08ff */
[----:B------:R0:W-:Y:S01]  /*0ec0*/  STL [R1+0x144], R5 ;  /* 0x0001440501007387 */ /* 0x0001e20000100800 */
[----:B------:R-:W-:Y:S01]  /*0ed0*/  IMAD.SHL.U32 R10, R4, 0x40, RZ ;  /* 0x00000040040a7824 */ /* 0x000fe200078e00ff */
[----:B------:R-:W-:-:S02]  /*0ee0*/  SHF.R.S32.HI R4, RZ, 0x2, R3 ;  /* 0x00000002ff047819 */ /* 0x000fc40000011403 */
[----:B------:R-:W-:Y:S02]  /*0ef0*/  LOP3.LUT R7, R8, 0x3fffffe, RZ, 0xc0, !PT ;  /* 0x03fffffe08077812 */ /* 0x000fe400078ec0ff */
[----:B------:R-:W-:Y:S02]  /*0f00*/  LOP3.LUT R10, R10, 0xfffffe00, RZ, 0xc0, !PT ;  /* 0xfffffe000a0a7812 */ /* 0x000fe400078ec0ff */
[----:B------:R-:W-:Y:S01]  /*0f10*/  IADD3 R7, R13, -R7, RZ ;  /* 0x800000070d077210 */ /* 0x000fe20007ffe0ff */
[----:B------:R-:W-:Y:S01]  /*0f20*/  VIADD R13, R224, 0x20 ;  /* 0x00000020e00d7836 */ /* 0x000fe20000000000 */
[----:B0-----:R-:W-:Y:S02]  /*0f30*/  SHF.R.S32.HI R5, RZ, 0x1f, R3 ;  /* 0x0000001fff057819 */ /* 0x001fe40000011403 */
[----:B------:R-:W-:Y:S01]  /*0f40*/  LOP3.LUT R6, R6, 0x1ffffffe, RZ, 0xc0, !PT ;  /* 0x1ffffffe06067812 */ /* 0x000fe200078ec0ff */
[----:B------:R-:W-:Y:S01]  /*0f50*/  IMAD R7, R7, 0x40, R10 ;  /* 0x0000004007077824 */ /* 0x000fe200078e020a */
[----:B------:R-:W-:Y:S01]  /*0f60*/  LEA.HI R5, R5, R4, RZ, 0x3 ;  /* 0x0000000405057211 */ /* 0x000fe200078f18ff */
[----:B------:R-:W-:Y:S01]  /*0f70*/  IMAD.IADD R222, R224, 0x1, R13 ;  /* 0x00000001e0de7824 */ /* 0x000fe200078e020d */
[----:B------:R-:W-:Y:S01]  /*0f80*/  LEA.HI R0, R0, R20, RZ, 0x5 ;  /* 0x0000001400007211 */ /* 0x000fe200078f28ff */
[----:B------:R-:W-:Y:S01]  /*0f90*/  IMAD.IADD R6, R11, 0x1, -R6 ;  /* 0x000000010b067824 */ /* 0x000fe200078e0a06 */
[----:B------:R-:W-:Y:S01]  /*0fa0*/  LOP3.LUT R5, R5, 0xfffffff8, RZ, 0xc0, !PT ;  /* 0xfffffff805057812 */ /* 0x000fe200078ec0ff */
[----:B------:R-:W-:Y:S01]  /*0fb0*/  VIADD R11, R224, 0x40 ;  /* 0x00000040e00b7836 */ /* 0x000fe20000000000 */
[----:B------:R-:W-:Y:S01]  /*0fc0*/  SHF.R.S32.HI R0, RZ, 0x5, R0 ;  /* 0x00000005ff007819 */ /* 0x000fe20000011400 */
[----:B------:R0:W-:Y:S01]  /*0fd0*/  STL [R1+0x40], R7 ;  /* 0x0000400701007387 */ /* 0x0001e20000100800 */
[----:B------:R-:W-:Y:S01]  /*0fe0*/  IADD3 R5, R4, -R5, RZ ;  /* 0x8000000504057210 */ /* 0x000fe20007ffe0ff */
[----:B------:R-:W-:Y:S01]  /*0ff0*/  IMAD.IADD R223, R224, 0x1, R11 ;  /* 0x00000001e0df7824 */ /* 0x000fe200078e020b */
[----:B------:R-:W-:Y:S01]  /*1000*/  LOP3.LUT R15, R9, 0x180, RZ, 0xc0, !PT ;  /* 0x00000180090f7812 */ /* 0x000fe200078ec0ff */
[----:B------:R1:W-:Y:S01]  /*1010*/  STL [R1+0x20], R13 ;  /* 0x0000200d01007387 */ /* 0x0003e20000100800 */
[----:B------:R-:W-:Y:S01]  /*1020*/  LOP3.LUT R3, R3, 0x7ffffffc, RZ, 0xc0, !PT ;  /* 0x7ffffffc03037812 */ /* 0x000fe200078ec0ff */
[----:B------:R-:W-:Y:S01]  /*1030*/  IMAD R5, R0, 0x10, R5 ;  /* 0x0000001000057824 */ /* 0x000fe200078e0205 */
[----:B------:R-:W-:Y:S01]  /*1040*/  SHF.R.U32.HI R14, RZ, 0x3, R15 ;  /* 0x00000003ff0e7819 */ /* 0x000fe2000001160f */
[----:B------:R2:W-:Y:S01]  /*1050*/  STL [R1+0x1c], R11 ;  /* 0x00001c0b01007387 */ /* 0x0005e20000100800 */
[----:B------:R-:W-:Y:S01]  /*1060*/  SHF.R.S32.HI R4, RZ, 0x1f, R223 ;  /* 0x0000001fff047819 */ /* 0x000fe200000114df */
[----:B------:R-:W-:Y:S01]  /*1070*/  VIADD R0, R224, 0x30 ;  /* 0x00000030e0007836 */ /* 0x000fe20000000000 */
[----:B0-----:R-:W-:Y:S01]  /*1080*/  SHF.R.S32.HI R7, RZ, 0x1f, R222 ;  /* 0x0000001fff077819 */ /* 0x001fe200000114de */
[----:B------:R-:W-:Y:S01]  /*1090*/  STL [R1+0x38], R39 ;  /* 0x0000382701007387 */ /* 0x000fe20000100800 */
[-C--:B------:R-:W-:Y:S01]  /*10a0*/  LEA.HI R228, R4, R223.reuse, RZ, 0x4 ;  /* 0x000000df04e47211 */ /* 0x080fe200078f20ff */
[----:B-1----:R-:W-:Y:S01]  /*10b0*/  IMAD R13, R2, 0x40, R5 ;  /* 0x00000040020d7824 */ /* 0x002fe200078e0205 */
[CC--:B------:R-:W-:Y:S01]  /*10c0*/  LEA.HI R9, R7.reuse, R222.reuse, RZ, 0x6 ;  /* 0x000000de07097211 */ /* 0x0c0fe200078f30ff */
[----:B------:R-:W-:Y:S01]  /*10d0*/  VIADD R2, R224, 0x10 ;  /* 0x00000010e0027836 */ /* 0x000fe20000000000 */
[----:B------:R-:W-:Y:S01]  /*10e0*/  LEA.HI R7, R7, R222, RZ, 0x4 ;  /* 0x000000de07077211 */ /* 0x000fe200078f20ff */
[----:B------:R-:W-:Y:S01]  /*10f0*/  STL [R1+0x30], R15 ;  /* 0x0000300f01007387 */ /* 0x000fe20000100800 */
[----:B------:R-:W-:Y:S01]  /*1100*/  LEA.HI R10, R4, R223, RZ, 0x6 ;  /* 0x000000df040a7211 */ /* 0x000fe200078f30ff */
[----:B------:R-:W-:Y:S01]  /*1110*/  IMAD.SHL.U32 R9, R9, 0x80, RZ ;  /* 0x0000008009097824 */ /* 0x000fe200078e00ff */
[----:B------:R-:W-:Y:S01]  /*1120*/  LOP3.LUT R4, R15, 0x30, R7, 0xf8, !PT ;  /* 0x000000300f047812 */ /* 0x000fe200078ef807 */
[----:B------:R-:W-:Y:S01]  /*1130*/  STL [R1+0x34], R14 ;  /* 0x0000340e01007387 */ /* 0x000fe20000100800 */
[----:B------:R-:W-:Y:S01]  /*1140*/  SHF.R.S32.HI R8, RZ, 0x1, R8 ;  /* 0x00000001ff087819 */ /* 0x000fe20000011408 */
[----:B------:R-:W-:Y:S01]  /*1150*/  IMAD.IADD R3, R20, 0x1, -R3 ;  /* 0x0000000114037824 */ /* 0x000fe200078e0a03 */
[----:B------:R-:W-:Y:S01]  /*1160*/  LOP3.LUT R9, R9, 0xffffe000, RZ, 0xc0, !PT ;  /* 0xffffe00009097812 */ /* 0x000fe200078ec0ff */
[----:B------:R-:W-:Y:S01]  /*1170*/  STL [R1+0x140], R13 ;  /* 0x0001400d01007387 */ /* 0x000fe20000100800 */
[-C--:B------:R-:W-:Y:S01]  /*1180*/  LOP3.LUT R4, R4, R14.reuse, RZ, 0x3c, !PT ;  /* 0x0000000e04047212 */ /* 0x080fe200078e3cff */
[----:B------:R-:W-:Y:S01]  /*1190*/  IMAD.SHL.U32 R8, R8, 0x80, RZ ;  /* 0x0000008008087824 */ /* 0x000fe200078e00ff */
[----:B--2---:R-:W-:Y:S01]  /*11a0*/  SHF.L.U32 R11, R10, 0x7, RZ ;  /* 0x000000070a0b7819 */ /* 0x004fe200000006ff */
[----:B------:R-:W-:Y:S01]  /*11b0*/  STL [R1+0x14], RZ ;  /* 0x000014ff01007387 */ /* 0x000fe20000100800 */
[-C--:B------:R-:W-:Y:S01]  /*11c0*/  IADD3 R9, R4, R39.reuse, R9 ;  /* 0x0000002704097210 */ /* 0x080fe20007ffe009 */
[----:B------:R-:W-:Y:S01]  /*11d0*/  IMAD.SHL.U32 R40, R3, 0x2, RZ ;  /* 0x0000000203287824 */ /* 0x000fe200078e00ff */
[----:B------:R-:W-:Y:S01]  /*11e0*/  SHF.R.S32.HI R4, RZ, 0x1f, R22 ;  /* 0x0000001fff047819 */ /* 0x000fe20000011416 */
[----:B------:R0:W-:Y:S01]  /*11f0*/  STL [R1+0x18], R2 ;  /* 0x0000180201007387 */ /* 0x0001e20000100800 */
[----:B------:R-:W-:Y:S01]  /*1200*/  LOP3.LUT R10, R15, 0x30, R228, 0xf8, !PT ;  /* 0x000000300f0a7812 */ /* 0x000fe200078ef8e4 */
[C---:B------:R-:W-:Y:S01]  /*1210*/  VIADD R38, R40.reuse, 0x8 ;  /* 0x0000000828267836 */ /* 0x040fe20000000000 */
[C---:B------:R-:W-:Y:S01]  /*1220*/  IADD3 R36, R40.reuse, 0x18, RZ ;  /* 0x0000001828247810 */ /* 0x040fe20007ffe0ff */
[----:B------:R1:W-:Y:S01]  /*1230*/  STL [R1+0x24], R0 ;  /* 0x0000240001007387 */ /* 0x0003e20000100800 */
[C---:B------:R-:W-:Y:S01]  /*1240*/  VIADD R37, R40.reuse, 0x10 ;  /* 0x0000001028257836 */ /* 0x040fe20000000000 */
[C---:B------:R-:W-:Y:S01]  /*1250*/  IADD3 R27, R40.reuse, 0x48, RZ ;  /* 0x00000048281b7810 */ /* 0x040fe20007ffe0ff */
[C---:B------:R-:W-:Y:S01]  /*1260*/  VIADD R35, R40.reuse, 0x20 ;  /* 0x0000002028237836 */ /* 0x040fe20000000000 */
[----:B------:R-:W-:Y:S01]  /*1270*/  LOP3.LUT R11, R11, 0xffffe000, RZ, 0xc0, !PT ;  /* 0xffffe0000b0b7812 */ /* 0x000fe200078ec0ff */
[----:B------:R-:W-:Y:S01]  /*1280*/  VIADD R34, R40, 0x28 ;  /* 0x0000002828227836 */ /* 0x000fe20000000000 */
[----:B0-----:R-:W-:Y:S01]  /*1290*/  IADD3 R2, R224, 0x50, RZ ;  /* 0x00000050e0027810 */ /* 0x001fe20007ffe0ff */
[----:B------:R-:W-:Y:S01]  /*12a0*/  VIADD R33, R40, 0x30 ;  /* 0x0000003028217836 */ /* 0x000fe20000000000 */
[----:B------:R-:W-:Y:S01]  /*12b0*/  LOP3.LUT R10, R10, R14, RZ, 0x3c, !PT ;  /* 0x0000000e0a0a7212 */ /* 0x000fe200078e3cff */
[C---:B------:R-:W-:Y:S01]  /*12c0*/  VIADD R32, R40.reuse, 0x38 ;  /* 0x0000003828207836 */ /* 0x040fe20000000000 */
[----:B-1----:R-:W-:Y:S01]  /*12d0*/  SHF.R.S32.HI R0, RZ, 0x1f, R23 ;  /* 0x0000001fff007819 */ /* 0x002fe20000011417 */
[----:B------:R0:W-:Y:S01]  /*12e0*/  STL [R1+0x28], R2 ;  /* 0x0000280201007387 */ /* 0x0001e20000100800 */
[----:B------:R-:W-:Y:S01]  /*12f0*/  VIADD R28, R40, 0x40 ;  /* 0x00000040281c7836 */ /* 0x000fe20000000000 */
[----:B------:R-:W-:Y:S01]  /*1300*/  IADD3 R11, R10, R39, R11 ;  /* 0x000000270a0b7210 */ /* 0x000fe20007ffe00b */
[C---:B------:R-:W-:Y:S01]  /*1310*/  VIADD R26, R40.reuse, 0x50 ;  /* 0x00000050281a7836 */ /* 0x040fe20000000000 */
[----:B------:R1:W-:Y:S01]  /*1320*/  STL [R1+0x8], R0 ;  /* 0x0000080001007387 */ /* 0x0003e20000100800 */
[C---:B------:R-:W-:Y:S01]  /*1330*/  VIADD R25, R40.reuse, 0x58 ;  /* 0x0000005828197836 */ /* 0x040fe20000000000 */
[----:B------:R-:W-:Y:S01]  /*1340*/  SHF.R.S32.HI R227, RZ, 0x4, R7 ;  /* 0x00000004ffe37819 */ /* 0x000fe20000011407 */
[C---:B------:R-:W-:Y:S01]  /*1350*/  VIADD R24, R40.reuse, 0x60 ;  /* 0x0000006028187836 */ /* 0x040fe20000000000 */
[----:B------:R2:W-:Y:S01]  /*1360*/  STL [R1+0x4], R4 ;  /* 0x0000040401007387 */ /* 0x0005e20000100800 */
[----:B------:R-:W-:Y:S01]  /*1370*/  VIADD R21, R40, 0x68 ;  /* 0x0000006828157836 */ /* 0x000fe20000000000 */
[----:B0-----:R-:W-:Y:S01]  /*1380*/  LOP3.LUT R2, R8, 0x180, RZ, 0xc0, !PT ;  /* 0x0000018008027812 */ /* 0x001fe200078ec0ff */
[C---:B------:R-:W-:Y:S01]  /*1390*/  VIADD R20, R40.reuse, 0x70 ;  /* 0x0000007028147836 */ /* 0x040fe20000000000 */
[C---:B------:R-:W-:Y:S01]  /*13a0*/  IADD3 R5, R40.reuse, 0xa8, RZ ;  /* 0x000000a828057810 */ /* 0x040fe20007ffe0ff */
[C---:B------:R-:W-:Y:S01]  /*13b0*/  VIADD R12, R40.reuse, 0x88 ;  /* 0x00000088280c7836 */ /* 0x040fe20000000000 */
[----:B-1----:R-:W-:Y:S01]  /*13c0*/  SHF.R.S32.HI R0, RZ, 0x1f, R220 ;  /* 0x0000001fff007819 */ /* 0x002fe200000114dc */
[C---:B------:R-:W-:Y:S01]  /*13d0*/  VIADD R10, R40.reuse, 0x90 ;  /* 0x00000090280a7836 */ /* 0x040fe20000000000 */
[----:B------:R-:W-:Y:S01]  /*13e0*/  SHF.R.S32.HI R17, RZ, 0x1f, R16 ;  /* 0x0000001fff117819 */ /* 0x000fe20000011410 */
[C---:B------:R-:W-:Y:S01]  /*13f0*/  VIADD R8, R40.reuse, 0x98 ;  /* 0x0000009828087836 */ /* 0x040fe20000000000 */
[----:B------:R-:W-:Y:S01]  /*1400*/  SHF.R.S32.HI R228, RZ, 0x4, R228 ;  /* 0x00000004ffe47819 */ /* 0x000fe200000114e4 */
[----:B------:R0:W-:Y:S01]  /*1410*/  STL [R1], R0 ;  /* 0x0000000001007387 */ /* 0x0001e20000100800 */
[----:B------:R-:W-:-:S02]  /*1420*/  VIADD R7, R40, 0xa0 ;  /* 0x000000a028077836 */ /* 0x000fc40000000000 */
[----:B--2---:R-:W-:Y:S01]  /*1430*/  VIADD R4, R40, 0xb0 ;  /* 0x000000b028047836 */ /* 0x004fe20000000000 */
[----:B------:R1:W-:Y:S04]  /*1440*/  STL [R1+0x3c], R2 ;  /* 0x00003c0201007387 */ /* 0x0003e80000100800 */
[----:B------:R2:W-:Y:S01]  /*1450*/  STL [R1+0x54], R40 ;  /* 0x0000542801007387 */ /* 0x0005e20000100800 */
[----:B0-----:R-:W-:-:S03]  /*1460*/  LOP3.LUT R0, R15, 0x10, R16, 0xf8, !PT ;  /* 0x000000100f007812 */ /* 0x001fc600078ef810 */
[----:B------:R-:W-:Y:S01]  /*1470*/  STL [R1+0xd0], R38 ;  /* 0x0000d02601007387 */ /* 0x000fe20000100800 */
[----:B-1----:R-:W-:-:S03]  /*1480*/  LOP3.LUT R2, R15, 0x30, R16, 0xf8, !PT ;  /* 0x000000300f027812 */ /* 0x002fc600078ef810 */
[----:B------:R-:W-:Y:S01]  /*1490*/  STL [R1+0xcc], R37 ;  /* 0x0000cc2501007387 */ /* 0x000fe20000100800 */
[-C--:B------:R-:W-:Y:S02]  /*14a0*/  LOP3.LUT R0, R0, R14.reuse, RZ, 0x3c, !PT ;  /* 0x0000000e00007212 */ /* 0x080fe400078e3cff */
[----:B------:R-:W-:Y:S01]  /*14b0*/  LOP3.LUT R3, R2, R14, RZ, 0x3c, !PT ;  /* 0x0000000e02037212 */ /* 0x000fe200078e3cff */
[----:B------:R-:W-:Y:S01]  /*14c0*/  STL [R1+0xc8], R36 ;  /* 0x0000c82401007387 */ /* 0x000fe20000100800 */
[C---:B------:R-:W-:Y:S01]  /*14d0*/  IADD3 R15, R40.reuse, 0x78, RZ ;  /* 0x00000078280f7810 */ /* 0x040fe20007ffe0ff */
[C---:B------:R-:W-:Y:S02]  /*14e0*/  VIADD R14, R40.reuse, 0x80 ;  /* 0x00000080280e7836 */ /* 0x040fe40000000000 */
[----:B------:R0:W-:Y:S01]  /*14f0*/  STL [R1+0xc4], R35 ;  /* 0x0000c42301007387 */ /* 0x0001e20000100800 */
[----:B------:R-:W-:Y:S02]  /*1500*/  VIADD R2, R40, 0xb8 ;  /* 0x000000b828027836 */ /* 0x000fe40000000000 */
[----:B--2---:R-:W-:Y:S01]  /*1510*/  IMAD.IADD R40, R39, 0x1, R0 ;  /* 0x0000000127287824 */ /* 0x004fe200078e0200 */
[----:B------:R-:W-:Y:S01]  /*1520*/  STL [R1+0xc0], R34 ;  /* 0x0000c02201007387 */ /* 0x000fe20000100800 */
[----:B------:R-:W-:-:S02]  /*1530*/  IADD3 R0, R18, R39, R3 ;  /* 0x0000002712007210 */ /* 0x000fc40007ffe003 */
[----:B------:R-:W-:Y:S01]  /*1540*/  SHF.R.S32.HI R3, RZ, 0x1f, R38 ;  /* 0x0000001fff037819 */ /* 0x000fe20000011426 */
        /* <DEDUP_REMOVED lines=68> */
[----:B-1----:R-:W-:-:S03]  /*1990*/  LEA R0, R6, R13, 0x3 ;  /* 0x0000000d06007211 */ /* 0x002fc600078e18ff */
[----:B------:R0:W-:Y:S04]  /*19a0*/  STL [R1+0x134], R2 ;  /* 0x0001340201007387 */ /* 0x0001e80000100800 */
[----:B------:R0:W-:Y:S02]  /*19b0*/  STL [R1+0x5c], R0 ;  /* 0x00005c0001007387 */ /* 0x0001e40000100800 */
.L_x_2973:
[----:B01-3--:R-:W0:Y:S02]  /*19c0*/  LDC.64 R2, c[0x0][0xc88] ;  /* 0x00032200ff027b82 */ /* 0x00be240000000a00 */
[----:B0-----:R-:W-:-:S05]  /*19d0*/  IMAD.WIDE R2, R31, 0x4, R2 ;  /* 0x000000041f027825 */ /* 0x001fca00078e0202 */
[----:B--2---:R-:W2:Y:S01]  /*19e0*/  LDG.E R26, desc[UR54][R2.64] ;  /* 0x00000036021a7981 */ /* 0x004ea2000c1e1900 */
[----:B------:R-:W-:Y:S05]  /*19f0*/  YIELD ;  /* 0x0000000000007946 */ /* 0x000fea0003800000 */
[----:B------:R-:W-:Y:S01]  /*1a00*/  ULDC.64 UR4, c[0x0][0xa28] ;  /* 0x00028a0000047ab9 */ /* 0x000fe20000000a00 */
[----:B------:R-:W-:Y:S01]  /*1a10*/  ULDC.64 UR8, c[0x0][0xa18] ;  /* 0x0002860000087ab9 */ /* 0x000fe20000000a00 */
[----:B------:R-:W-:Y:S01]  /*1a20*/  ISETP.NE.U32.AND P1, PT, RZ, UR4, PT ;  /* 0x00000004ff007c0c */ /* 0x000fe2000bf25070 */
[----:B------:R-:W-:Y:S01]  /*1a30*/  IMAD.MOV.U32 R10, RZ, RZ, RZ ;  /* 0x000000ffff0a7224 */ /* 0x000fe200078e00ff */
[----:B------:R-:W-:Y:S01]  /*1a40*/  ULDC.64 UR6, c[0x0][0xa08] ;  /* 0x0002820000067ab9 */ /* 0x000fe20000000a00 */
[----:B------:R-:W-:Y:S01]  /*1a50*/  IMAD.MOV.U32 R118, RZ, RZ, RZ ;  /* 0x000000ffff767224 */ /* 0x000fe200078e00ff */
[----:B------:R-:W-:-:S02]  /*1a60*/  ISETP.NE.AND.EX P1, PT, RZ, UR5, PT, P1 ;  /* 0x00000005ff007c0c */ /* 0x000fc4000bf25310 */
[----:B------:R-:W-:-:S04]  /*1a70*/  ISETP.NE.U32.AND P0, PT, RZ, UR6, PT ;  /* 0x00000006ff007c0c */ /* 0x000fc8000bf05070 */
[----:B------:R-:W-:Y:S02]  /*1a80*/  ISETP.NE.AND.EX P0, PT, RZ, UR7, PT, P0 ;  /* 0x00000007ff007c0c */ /* 0x000fe4000bf05300 */
[----:B--2---:R-:W-:Y:S01]  /*1a90*/  SHF.R.S32.HI R0, RZ, 0x1f, R26 ;  /* 0x0000001fff007819 */ /* 0x004fe2000001141a */
[----:B------:R-:W-:-:S04]  /*1aa0*/  IMAD.SHL.U32 R28, R26, 0x4, RZ ;  /* 0x000000041a1c7824 */ /* 0x000fc800078e00ff */
[C---:B------:R-:W-:Y:S01]  /*1ab0*/  @P1 LEA R4, P2, R26.reuse, UR4, 0x2 ;  /* 0x000000041a041c11 */ /* 0x040fe2000f8410ff */
[----:B------:R-:W-:Y:S01]  /*1ac0*/  STL [R1+0x60], R26 ;  /* 0x0000601a01007387 */ /* 0x000fe20000100800 */
[C-C-:B------:R-:W-:Y:S02]  /*1ad0*/  SHF.L.U64.HI R27, R26.reuse, 0x2, R0.reuse ;  /* 0x000000021a1b7819 */ /* 0x140fe40000010200 */
[----:B------:R-:W-:Y:S01]  /*1ae0*/  @P1 LEA.HI.X R5, R26, UR5, R0, 0x2, P2 ;  /* 0x000000051a051c11 */ /* 0x000fe200090f1400 */
[----:B------:R-:W-:Y:S01]  /*1af0*/  ULDC UR4, c[0x0][0x288] ;  /* 0x0000a20000047ab9 */ /* 0x000fe20000000800 */
[----:B------:R-:W-:Y:S01]  /*1b00*/  ISETP.NE.U32.AND P2, PT, RZ, UR8, PT ;  /* 0x00000008ff007c0c */ /* 0x000fe2000bf45070 */
[----:B------:R0:W-:Y:S01]  /*1b10*/  STL [R1+0x70], R0 ;  /* 0x0000700001007387 */ /* 0x0001e20000100800 */
[----:B------:R-:W-:Y:S02]  /*1b20*/  IADD3 R8, P3, R28, UR6, RZ ;  /* 0x000000061c087c10 */ /* 0x000fe4000ff7e0ff */
[----:B------:R-:W-:Y:S01]  /*1b30*/  ISETP.NE.AND.EX P2, PT, RZ, UR9, PT, P2 ;  /* 0x00000009ff007c0c */ /* 0x000fe2000bf45320 */
[----:B------:R1:W5:Y:S01]  /*1b40*/  @P1 LDG.E R10, desc[UR54][R4.64] ;  /* 0x00000036040a1981 */ /* 0x000362000c1e1900 */
[----:B------:R-:W-:-:S03]  /*1b50*/  IADD3.X R9, R27, UR7, RZ, P3, !PT ;  /* 0x000000071b097c10 */ /* 0x000fc60009ffe4ff */
[----:B------:R1:W-:Y:S01]  /*1b60*/  STL [R1+0x68], R28 ;  /* 0x0000681c01007387 */ /* 0x0003e20000100800 */
[----:B0-----:R-:W-:Y:S01]  /*1b70*/  IMAD.U32 R0, RZ, RZ, UR4 ;  /* 0x00000004ff007e24 */ /* 0x001fe2000f8e00ff */
[----:B------:R-:W-:Y:S02]  /*1b80*/  ULDC.64 UR4, c[0x0][0x418] ;  /* 0x0001060000047ab9 */ /* 0x000fe40000000a00 */
[----:B------:R1:W5:Y:S04]  /*1b90*/  @P0 LDG.E R118, desc[UR54][R8.64] ;  /* 0x0000003608760981 */ /* 0x000368000c1e1900 */
[----:B------:R-:W-:Y:S01]  /*1ba0*/  @P2 IADD3 R6, P1, R28, UR8, RZ ;  /* 0x000000081c062c10 */ /* 0x000fe2000ff3e0ff */
[----:B------:R1:W-:Y:S03]  /*1bb0*/  STL [R1+0x6c], R27 ;  /* 0x00006c1b01007387 */ /* 0x0003e60000100800 */
[----:B------:R-:W-:-:S05]  /*1bc0*/  @P2 IADD3.X R7, R27, UR9, RZ, P1, !PT ;  /* 0x000000091b072c10 */ /* 0x000fca0008ffe4ff */
[----:B------:R-:W2:Y:S01]  /*1bd0*/  @P2 LDG.E R0, desc[UR54][R6.64] ;  /* 0x0000003606002981 */ /* 0x000ea2000c1e1900 */
[----:B------:R-:W-:-:S03]  /*1be0*/  UISETP.NE.U32.AND UP0, UPT, UR4, URZ, UPT ;  /* 0x0000003f0400728c */ /* 0x000fc6000bf05070 */
[----:B------:R-:W-:Y:S01]  /*1bf0*/  ULDC UR4, c[0x0][0x424] ;  /* 0x0001090000047ab9 */ /* 0x000fe20000000800 */
[----:B------:R-:W-:-:S03]  /*1c00*/  UISETP.NE.AND.EX UP0, UPT, UR5, URZ, UPT, UP0 ;  /* 0x0000003f0500728c */ /* 0x000fc6000bf05300 */
[----:B------:R-:W-:Y:S01]  /*1c10*/  ULDC UR5, c[0x0][0x2f0] ;  /* 0x0000bc0000057ab9 */ /* 0x000fe20000000800 */
[----:B------:R-:W-:-:S04]  /*1c20*/  USEL UR4, UR4, 0x1, UP0 ;  /* 0x0000000104047887 */ /* 0x000fc80008000000 */
[----:B------:R-:W-:-:S03]  /*1c30*/  UIMAD UR4, UR4, UR5, URZ ;  /* 0x00000005040472a4 */ /* 0x000fc6000f8e023f */
[----:B------:R-:W-:Y:S02]  /*1c40*/  ULDC UR5, c[0x0][0x348] ;  /* 0x0000d20000057ab9 */ /* 0x000fe40000000800 */
[----:B------:R-:W-:Y:S01]  /*1c50*/  MOV R2, UR5 ;  /* 0x0000000500027c02 */ /* 0x000fe20008000f00 */
[----:B------:R-:W-:Y:S01]  /*1c60*/  IMAD.U32 R25, RZ, RZ, UR4 ;  /* 0x00000004ff197e24 */ /* 0x000fe2000f8e00ff */
[----:B--2---:R1:W-:Y:S01]  /*1c70*/  STL [R1+0x4c], R0 ;  /* 0x00004c0001007387 */ /* 0x0043e20000100800 */
[----:B------:R-:W-:Y:S01]  /*1c80*/  IMAD.MOV.U32 R12, RZ, RZ, R0 ;  /* 0x000000ffff0c7224 */ /* 0x000fe200078e0000 */
[----:B----4-:R-:W-:Y:S06]  /*1c90*/  @P2 BRA `(.L_x_2749) ;  /* 0x0000000000282947 */ /* 0x010fec0003800000 */
[----:B------:R-:W-:Y:S02]  /*1ca0*/  ULDC.64 UR4, c[0x0][0xa00] ;  /* 0x0002800000047ab9 */ /* 0x000fe40000000a00 */
[----:B------:R-:W-:-:S04]  /*1cb0*/  ISETP.NE.U32.AND P1, PT, RZ, UR4, PT ;  /* 0x00000004ff007c0c */ /* 0x000fc8000bf25070 */
[----:B------:R-:W-:-:S13]  /*1cc0*/  ISETP.NE.AND.EX P1, PT, RZ, UR5, PT, P1 ;  /* 0x00000005ff007c0c */ /* 0x000fda000bf25310 */
[----:B------:R-:W-:Y:S05]  /*1cd0*/  @!P1 BRA `(.L_x_2749) ;  /* 0x0000000000189947 */ /* 0x000fea0003800000 */
[----:B-1----:R-:W0:Y:S02]  /*1ce0*/  LDC.64 R4, c[0x0][0xa00] ;  /* 0x00028000ff047b82 */ /* 0x002e240000000a00 */
[----:B0-----:R-:W-:-:S05]  /*1cf0*/  IMAD.WIDE R4, R26, 0x4, R4 ;  /* 0x000000041a047825 */ /* 0x001fca00078e0204 */
[----:B------:R-:W2:Y:S04]  /*1d00*/  LDG.E R0, desc[UR54][R4.64] ;  /* 0x0000003604007981 */ /* 0x000ea8000c1e1900 */
[----:B------:R-:W2:Y:S02]  /*1d10*/  LDG.E R3, desc[UR54][R4.64+0x4] ;  /* 0x0000043604037981 */ /* 0x000ea4000c1e1900 */
[----:B--2---:R-:W-:-:S05]  /*1d20*/  IMAD.IADD R12, R3, 0x1, -R0 ;  /* 0x00000001030c7824 */ /* 0x004fca00078e0a00 */
[----:B------:R0:W-:Y:S02]  /*1d30*/  STL [R1+0x4c], R12 ;  /* 0x00004c0c01007387 */ /* 0x0001e40000100800 */
.L_x_2749:
[----:B------:R-:W-:Y:S01]  /*1d40*/  ULDC.64 UR4, c[0x0][0xa20] ;  /* 0x0002880000047ab9 */ /* 0x000fe20000000a00 */
[C---:B------:R-:W-:Y:S02]  /*1d50*/  LOP3.LUT R3, R30.reuse, 0xff000000, RZ, 0xc0, !PT ;  /* 0xff0000001e037812 */ /* 0x040fe400078ec0ff */
[----:B------:R-:W-:Y:S02]  /*1d60*/  ISETP.NE.U32.AND P1, PT, RZ, UR4, PT ;  /* 0x00000004ff007c0c */ /* 0x000fe4000bf25070 */
[C---:B-1----:R-:W-:Y:S02]  /*1d70*/  LOP3.LUT R0, R30.reuse, 0xff0000, RZ, 0xc0, !PT ;  /* 0x00ff00001e007812 */ /* 0x042fe400078ec0ff */
[----:B------:R-:W-:Y:S02]  /*1d80*/  ISETP.NE.AND.EX P1, PT, RZ, UR5, PT, P1 ;  /* 0x00000005ff007c0c */ /* 0x000fe4000bf25310 */
[----:B------:R-:W-:Y:S02]  /*1d90*/  SHF.R.U32.HI R3, RZ, 0x8, R3 ;  /* 0x00000008ff037819 */ /* 0x000fe40000011603 */
[----:B------:R-:W-:-:S02]  /*1da0*/  LOP3.LUT R226, R30, 0xffff, RZ, 0xc0, !PT ;  /* 0x0000ffff1ee27812 */ /* 0x000fc400078ec0ff */
[----:B------:R-:W-:-:S07]  /*1db0*/  LEA.HI R11, R0, R3, RZ, 0x10 ;  /* 0x00000003000b7211 */ /* 0x000fce00078f80ff */
[----:B------:R-:W-:Y:S05]  /*1dc0*/  @!P1 BRA `(.L_x_2750) ;  /* 0x0000000000109947 */ /* 0x000fea0003800000 */
[----:B------:R-:W-:-:S04]  /*1dd0*/  IADD3 R4, P0, R28, UR4, RZ ;  /* 0x000000041c047c10 */ /* 0x000fc8000ff1e0ff */
[----:B------:R-:W-:-:S05]  /*1de0*/  IADD3.X R5, R27, UR5, RZ, P0, !PT ;  /* 0x000000051b057c10 */ /* 0x000fca00087fe4ff */
[----:B------:R1:W5:Y:S01]  /*1df0*/  LDG.E R25, desc[UR54][R4.64] ;  /* 0x0000003604197981 */ /* 0x000362000c1e1900 */
[----:B------:R-:W-:Y:S05]  /*1e00*/  BRA `(.L_x_2751) ;  /* 0x0000000000107947 */ /* 0x000fea0003800000 */
.L_x_2750:
[----:B------:R-:W-:Y:S05]  /*1e10*/  @!P0 BRA `(.L_x_2751) ;  /* 0x00000000000c8947 */ /* 0x000fea0003800000 */
[----:B------:R-:W2:Y:S04]  /*1e20*/  LDG.E R0, desc[UR54][R8.64] ;  /* 0x0000003608007981 */ /* 0x000ea8000c1e1900 */
[----:B------:R-:W2:Y:S02]  /*1e30*/  LDG.E R25, desc[UR54][R8.64+0x4] ;  /* 0x0000043608197981 */ /* 0x000ea4000c1e1900 */
[----:B--2---:R-:W-:-:S07]  /*1e40*/  IMAD.IADD R25, R25, 0x1, -R0 ;  /* 0x0000000119197824 */ /* 0x004fce00078e0a00 */
.L_x_2751:
[----:B------:R-:W-:Y:S01]  /*1e50*/  ULDC.64 UR4, c[0x0][0xa10] ;  /* 0x0002840000047ab9 */ /* 0x000fe20000000a00 */
[----:B------:R-:W2:Y:S01]  /*1e60*/  LDC R8, c[0x0][0x448] ;  /* 0x00011200ff087b82 */ /* 0x000ea20000000800 */
[----:B------:R-:W-:-:S04]  /*1e70*/  ISETP.NE.U32.AND P0, PT, RZ, UR4, PT ;  /* 0x00000004ff007c0c */ /* 0x000fc8000bf05070 */
[----:B------:R-:W-:Y:S01]  /*1e80*/  ISETP.NE.AND.EX P0, PT, RZ, UR5, PT, P0 ;  /* 0x00000005ff007c0c */ /* 0x000fe2000bf05300 */
[----:B------:R-:W-:-:S12]  /*1e90*/  ULDC.64 UR4, c[0x0][0xa30] ;  /* 0x00028c0000047ab9 */ /* 0x000fd80000000a00 */
[----:B-1----:R-:W1:Y:S02]  /*1ea0*/  @P0 LDC.64 R4, c[0x0][0xa10] ;  /* 0x00028400ff040b82 */ /* 0x002e640000000a00 */
[----:B-1----:R-:W-:-:S05]  /*1eb0*/  @P0 IMAD.WIDE R4, R26, 0x4, R4 ;  /* 0x000000041a040825 */ /* 0x002fca00078e0204 */
[----:B------:R-:W3:Y:S04]  /*1ec0*/  @P0 LDG.E R0, desc[UR54][R4.64] ;  /* 0x0000003604000981 */ /* 0x000ee8000c1e1900 */
[----:B------:R1:W3:Y:S01]  /*1ed0*/  @P0 LDG.E R3, desc[UR54][R4.64+0x4] ;  /* 0x0000043604030981 */ /* 0x0002e2000c1e1900 */
[----:B------:R-:W-:Y:S01]  /*1ee0*/  ISETP.NE.U32.AND P1, PT, RZ, UR4, PT ;  /* 0x00000004ff007c0c */ /* 0x000fe2000bf25070 */
[----:B-----5:R-:W-:-:S03]  /*1ef0*/  IMAD.MOV.U32 R129, RZ, RZ, R25 ;  /* 0x000000ffff817224 */ /* 0x020fc600078e0019 */
[----:B------:R-:W-:-:S13]  /*1f00*/  ISETP.NE.AND.EX P1, PT, RZ, UR5, PT, P1 ;  /* 0x00000005ff007c0c */ /* 0x000fda000bf25310 */
[----:B------:R-:W-:-:S04]  /*1f10*/  @P1 IADD3 R6, P2, R28, UR4, RZ ;  /* 0x000000041c061c10 */ /* 0x000fc8000ff5e0ff */
[----:B------:R-:W-:-:S05]  /*1f20*/  @P1 IADD3.X R7, R27, UR5, RZ, P2, !PT ;  /* 0x000000051b071c10 */ /* 0x000fca00097fe4ff */
[----:B------:R4:W5:Y:S01]  /*1f30*/  @P1 LDG.E R129, desc[UR54][R6.64] ;  /* 0x0000003606811981 */ /* 0x000962000c1e1900 */
[----:B--2---:R-:W-:Y:S01]  /*1f40*/  ISETP.NE.AND P1, PT, R8, 0x1, PT ;  /* 0x000000010800780c */ /* 0x004fe20003f25270 */
[----:B------:R-:W-:Y:S01]  /*1f50*/  IMAD.SHL.U32 R13, R29, 0x80, RZ ;  /* 0x000000801d0d7824 */ /* 0x000fe200078e00ff */
[----:B------:R-:W-:Y:S04]  /*1f60*/  BSSY B0, `(.L_x_2752) ;  /* 0x0000039000007945 */ /* 0x000fe80003800000 */
[----:B------:R2:W-:Y:S01]  /*1f70*/  STL [R1+0x48], R13 ;  /* 0x0000480d01007387 */ /* 0x0005e20000100800 */
[----:B-1----:R-:W-:-:S06]  /*1f80*/  IADD3 R4, R13, 0x7f, RZ ;  /* 0x0000007f0d047810 */ /* 0x002fcc0007ffe0ff */
[----:B------:R-:W1:Y:S01]  /*1f90*/  @P1 LDC R9, c[0x0][0x44c] ;  /* 0x00011300ff091b82 */ /* 0x000e620000000800 */
[----:B--2---:R-:W-:-:S07]  /*1fa0*/  IMAD.IADD R13, R25, 0x1, -R10 ;  /* 0x00000001190d7824 */ /* 0x004fce00078e0a0a */
[----:B------:R-:W2:Y:S01]  /*1fb0*/  @P1 LDC R5, c[0x0][0x450] ;  /* 0x00011400ff051b82 */ /* 0x000ea20000000800 */
[----:B---3--:R-:W-:Y:S02]  /*1fc0*/  @P0 IMAD.IADD R2, R3, 0x1, -R0 ;  /* 0x0000000103020824 */ /* 0x008fe400078e0a00 */
[----:B-1----:R-:W-:-:S04]  /*1fd0*/  @P1 IMAD.HI.U32 R0, R4, R9, RZ ;  /* 0x0000000904001227 */ /* 0x002fc800078e00ff */
[----:B----4-:R-:W-:Y:S01]  /*1fe0*/  IMAD.IADD R6, R13, 0x1, R2 ;  /* 0x000000010d067824 */ /* 0x010fe200078e0202 */
[----:B--2---:R-:W-:Y:S02]  /*1ff0*/  @P1 SHF.R.U32.HI R4, RZ, R5, R0 ;  /* 0x00000005ff041219 */ /* 0x004fe40000011600 */
[----:B------:R-:W-:Y:S01]  /*2000*/  SHF.R.U32.HI R5, RZ, 0x10, R11 ;  /* 0x00000010ff057819 */ /* 0x000fe2000001160b */
[C---:B------:R-:W-:Y:S01]  /*2010*/  VIADD R0, R6.reuse, 0x9f ;  /* 0x0000009f06007836 */ /* 0x040fe20000000000 */
[----:B------:R-:W-:Y:S01]  /*2020*/  IADD3 R136, R6, 0xa0, -R12 ;  /* 0x000000a006887810 */ /* 0x000fe20007ffe80c */
[----:B------:R1:W-:Y:S01]  /*2030*/  STL [R1+0x50], R6 ;  /* 0x0000500601007387 */ /* 0x0003e20000100800 */
[----:B0-----:R-:W-:Y:S01]  /*2040*/  LOP3.LUT R12, R11, 0xff, RZ, 0xc0, !PT ;  /* 0x000000ff0b0c7812 */ /* 0x001fe200078ec0ff */
[----:B------:R-:W-:-:S04]  /*2050*/  IMAD.HI R0, R0, 0x66666667, RZ ;  /* 0x6666666700007827 */ /* 0x000fc800078e02ff */
[----:B------:R-:W-:Y:S01]  /*2060*/  IMAD.IADD R4, R136, 0x1, R4 ;  /* 0x0000000188047824 */ /* 0x000fe200078e0204 */
[----:B------:R-:W-:Y:S01]  /*2070*/  SHF.R.U32.HI R137, RZ, 0x1f, R0 ;  /* 0x0000001fff897819 */ /* 0x000fe20000011600 */
[----:B------:R1:W-:Y:S02]  /*2080*/  STL [R1+0x74], R12 ;  /* 0x0000740c01007387 */ /* 0x0003e40000100800 */
[----:B------:R-:W-:Y:S01]  /*2090*/  IMAD.HI R4, R4, 0x66666667, RZ ;  /* 0x6666666704047827 */ /* 0x000fe200078e02ff */
[----:B------:R-:W-:Y:S01]  /*20a0*/  LEA.HI.SX32 R137, R0, R137, 0x1a ;  /* 0x0000008900897211 */ /* 0x000fe200078fd2ff */
[----:B------:R1:W-:Y:S01]  /*20b0*/  STL [R1+0x64], R5 ;  /* 0x0000640501007387 */ /* 0x0003e20000100800 */
[----:B------:R-:W-:Y:S02]  /*20c0*/  MOV R0, RZ ;  /* 0x000000ff00007202 */ /* 0x000fe40000000f00 */
[----:B------:R-:W-:-:S04]  /*20d0*/  SHF.R.U32.HI R3, RZ, 0x1f, R4 ;  /* 0x0000001fff037819 */ /* 0x000fc80000011604 */
[----:B------:R-:W-:-:S04]  /*20e0*/  LEA.HI.SX32 R4, R4, R3, 0x1a ;  /* 0x0000000304047211 */ /* 0x000fc800078fd2ff */
[----:B------:R-:W-:-:S04]  /*20f0*/  VIMNMX R9, R137, R4, PT ;  /* 0x0000000489097248 */ /* 0x000fc80003fe0100 */
[----:B------:R-:W-:-:S13]  /*2100*/  ISETP.GE.AND P0, PT, R9, 0x1, PT ;  /* 0x000000010900780c */ /* 0x000fda0003f06270 */
[----:B-1----:R-:W-:Y:S05]  /*2110*/  @!P0 BRA `(.L_x_2753) ;  /* 0x0000000000748947 */ /* 0x002fea0003800000 */
[----:B------:R-:W-:Y:S01]  /*2120*/  ISETP.NE.AND P0, PT, R5, RZ, PT ;  /* 0x000000ff0500720c */ /* 0x000fe20003f05270 */
[----:B------:R-:W-:-:S03]  /*2130*/  ULDC UR4, c[0x0][0x9f0] ;  /* 0x00027c0000047ab9 */ /* 0x000fc60000000800 */
[----:B------:R-:W-:-:S04]  /*2140*/  SEL R10, R5, UR4, P0 ;  /* 0x00000004050a7c07 */ /* 0x000fc80008000000 */
[-C--:B------:R-:W-:Y:S02]  /*2150*/  IABS R6, R10.reuse ;  /* 0x0000000a00067213 */ /* 0x080fe40000000000 */
        /* <DEDUP_REMOVED lines=13> */
[----:B------:R-:W-:-:S06]  /*2230*/  IMAD.HI.U32 R5, R5, R7, R4 ;  /* 0x0000000705057227 */ /* 0x000fcc00078e0004 */
[----:B------:R-:W-:-:S04]  /*2240*/  IMAD.HI.U32 R5, R5, R8, RZ ;  /* 0x0000000805057227 */ /* 0x000fc800078e00ff */
[----:B------:R-:W-:-:S05]  /*2250*/  IMAD R3, R5, R3, R8 ;  /* 0x0000000305037224 */ /* 0x000fca00078e0208 */
[----:B------:R-:W-:-:S13]  /*2260*/  ISETP.GT.U32.AND P1, PT, R6, R3, PT ;  /* 0x000000030600720c */ /* 0x000fda0003f24070 */
[----:B------:R-:W-:Y:S01]  /*2270*/  @!P1 IMAD.IADD R3, R3, 0x1, -R6 ;  /* 0x0000000103039824 */ /* 0x000fe200078e0a06 */
[----:B------:R-:W-:Y:S02]  /*2280*/  @!P1 IADD3 R5, R5, 0x1, RZ ;  /* 0x0000000105059810 */ /* 0x000fe40007ffe0ff */
[----:B------:R-:W-:Y:S02]  /*2290*/  ISETP.NE.AND P1, PT, R10, RZ, PT ;  /* 0x000000ff0a00720c */ /* 0x000fe40003f25270 */
[----:B------:R-:W-:-:S13]  /*22a0*/  ISETP.GE.U32.AND P0, PT, R3, R6, PT ;  /* 0x000000060300720c */ /* 0x000fda0003f06070 */
[----:B------:R-:W-:-:S04]  /*22b0*/  @P0 VIADD R5, R5, 0x1 ;  /* 0x0000000105050836 */ /* 0x000fc80000000000 */
[----:B------:R-:W-:-:S04]  /*22c0*/  IMAD.MOV.U32 R0, RZ, RZ, R5 ;  /* 0x000000ffff007224 */ /* 0x000fc800078e0005 */
[----:B------:R-:W-:Y:S01]  /*22d0*/  @!P2 IMAD.MOV R0, RZ, RZ, -R0 ;  /* 0x000000ffff00a224 */ /* 0x000fe200078e0a00 */
[----:B------:R-:W-:-:S07]  /*22e0*/  @!P1 LOP3.LUT R0, RZ, R10, RZ, 0x33, !PT ;  /* 0x0000000aff009212 */ /* 0x000fce00078e33ff */
.L_x_2753:
[----:B------:R-:W-:Y:S05]  /*22f0*/  BSYNC B0 ;  /* 0x0000000000007941 */ /* 0x000fea0003800000 */
.L_x_2752:
        /* <DEDUP_REMOVED lines=27> */
[----:B------:R-:W0:Y:S01]  /*24b0*/  LDC.64 R14, c[0x4][R14] ;  /* 0x010000000e0e7b82 */ /* 0x000e220000000a00 */
[----:B------:R-:W-:Y:S01]  /*24c0*/  ULDC.64 UR4, c[0x4][0xc8] ;  /* 0x0100320000047ab9 */ /* 0x000fe20000000a00 */
[----:B------:R-:W-:Y:S02]  /*24d0*/  IMAD.U32 R10, RZ, RZ, UR6 ;  /* 0x00000006ff0a7e24 */ /* 0x000fe4000f8e00ff */
[----:B------:R-:W-:-:S02]  /*24e0*/  IMAD.U32 R6, RZ, RZ, UR4 ;  /* 0x00000004ff067e24 */ /* 0x000fc4000f8e00ff */
[----:B------:R-:W-:Y:S02]  /*24f0*/  IMAD.U32 R7, RZ, RZ, UR5 ;  /* 0x00000005ff077e24 */ /* 0x000fe4000f8e00ff */
[----:B------:R-:W-:Y:S02]  /*2500*/  IMAD.MOV.U32 R8, RZ, RZ, 0x70 ;  /* 0x00000070ff087424 */ /* 0x000fe400078e00ff */
[----:B------:R-:W-:Y:S02]  /*2510*/  IMAD.MOV.U32 R12, RZ, RZ, 0x1 ;  /* 0x00000001ff0c7424 */ /* 0x000fe400078e00ff */
[----:B------:R-:W-:-:S07]  /*2520*/  IMAD.MOV.U32 R13, RZ, RZ, RZ ;  /* 0x000000ffff0d7224 */ /* 0x000fce00078e00ff */
[----:B------:R-:W-:-:S07]  /*2530*/  LEPC R20, `(.L_x_2756) ;  /* 0x000000001014794e */ /* 0x000fce0000000000 */
[----:B0----5:R-:W-:Y:S05]  /*2540*/  CALL.ABS.NOINC R14 ;  /* 0x000000000e007343 */ /* 0x021fea0003c00000 */
.L_x_2756:
[----:B------:R-:W-:Y:S05]  /*2550*/  BSYNC B6 ;  /* 0x0000000000067941 */ /* 0x000fea0003800000 */
.L_x_2755:
        /* <DEDUP_REMOVED lines=8> */
[----:B------:R-:W-:Y:S01]  /*25e0*/  MOV R5, UR5 ;  /* 0x0000000500057c02 */ /* 0x000fe20008000f00 */
[----:B------:R-:W-:Y:S01]  /*25f0*/  ULDC.64 UR4, c[0x4][0xc8] ;  /* 0x0100320000047ab9 */ /* 0x000fe20000000a00 */
[----:B------:R-:W0:Y:S01]  /*2600*/  LDC.64 R14, c[0x4][R14] ;  /* 0x010000000e0e7b82 */ /* 0x000e220000000a00 */
[----:B------:R-:W-:Y:S01]  /*2610*/  IMAD.U32 R6, RZ, RZ, UR4 ;  /* 0x00000004ff067e24 */ /* 0x000fe2000f8e00ff */
[----:B------:R-:W-:Y:S01]  /*2620*/  MOV R12, 0x1 ;  /* 0x00000001000c7802 */ /* 0x000fe20000000f00 */
[----:B------:R-:W-:Y:S02]  /*2630*/  IMAD.U32 R7, RZ, RZ, UR5 ;  /* 0x00000005ff077e24 */ /* 0x000fe4000f8e00ff */
[----:B------:R-:W-:-:S02]  /*2640*/  IMAD.U32 R10, RZ, RZ, UR6 ;  /* 0x00000006ff0a7e24 */ /* 0x000fc4000f8e00ff */
[----:B------:R-:W-:Y:S02]  /*2650*/  IMAD.U32 R11, RZ, RZ, UR7 ;  /* 0x00000007ff0b7e24 */ /* 0x000fe4000f8e00ff */
[----:B------:R-:W-:Y:S02]  /*2660*/  IMAD.MOV.U32 R8, RZ, RZ, 0x70 ;  /* 0x00000070ff087424 */ /* 0x000fe400078e00ff */
[----:B------:R-:W-:-:S07]  /*2670*/  IMAD.MOV.U32 R13, RZ, RZ, RZ ;  /* 0x000000ffff0d7224 */ /* 0x000fce00078e00ff */
[----:B------:R-:W-:-:S07]  /*2680*/  LEPC R20, `(.L_x_2758) ;  /* 0x000000001014794e */ /* 0x000fce0000000000 */
[----:B0----5:R-:W-:Y:S05]  /*2690*/  CALL.ABS.NOINC R14 ;  /* 0x000000000e007343 */ /* 0x021fea0003c00000 */
.L_x_2758:
[----:B------:R-:W-:Y:S05]  /*26a0*/  BSYNC B6 ;  /* 0x0000000000067941 */ /* 0x000fea0003800000 */
.L_x_2757:
[----:B------:R-:W2:Y:S01]  /*26b0*/  LDL.LU R10, [R1+0xc] ;  /* 0x00000c00010a7983 */ /* 0x000ea20000300800 */
[----:B------:R-:W-:Y:S01]  /*26c0*/  ULDC.64 UR4, c[0x0][0x9f8] ;  /* 0x00027e0000047ab9 */ /* 0x000fe20000000a00 */
[----:B------:R-:W-:Y:S01]  /*26d0*/  IMAD.MOV.U32 R0, RZ, RZ, R26 ;  /* 0x000000ffff007224 */ /* 0x000fe200078e001a */
[----:B------:R-:W-:Y:S01]  /*26e0*/  ISETP.NE.U32.AND P0, PT, RZ, UR4, PT ;  /* 0x00000004ff007c0c */ /* 0x000fe2000bf05070 */
[----:B------:R-:W3:Y:S01]  /*26f0*/  LDL R32, [R1+0x3c] ;  /* 0x00003c0001207983 */ /* 0x000ee20000100800 */
[----:B------:R-:W0:Y:S02]  /*2700*/  LDC.64 R102, c[0x0][0x3f8] ;  /* 0x0000fe00ff667b82 */ /* 0x000e240000000a00 */
[----:B------:R-:W-:Y:S01]  /*2710*/  ISETP.NE.AND.EX P0, PT, RZ, UR5, PT, P0 ;  /* 0x00000005ff007c0c */ /* 0x000fe2000bf05300 */
[----:B------:R-:W4:Y:S04]  /*2720*/  LDL R33, [R1+0x30] ;  /* 0x0000300001217983 */ /* 0x000f280000100800 */
[----:B------:R-:W4:Y:S04]  /*2730*/  LDL R31, [R1+0x38] ;  /* 0x00003800011f7983 */ /* 0x000f280000100800 */
[----:B------:R-:W4:Y:S04]  /*2740*/  LDL R15, [R1+0x40] ;  /* 0x00004000010f7983 */ /* 0x000f280000100800 */
[----:B------:R-:W4:Y:S01]  /*2750*/  LDL R14, [R1+0x34] ;  /* 0x00003400010e7983 */ /* 0x000f220000100800 */
[----:B------:R-:W-:Y:S01]  /*2760*/  @P0 IADD3 R4, P1, R28, UR4, RZ ;  /* 0x000000041c040c10 */ /* 0x000fe2000ff3e0ff */
[----:B------:R-:W1:Y:S03]  /*2770*/  S2R R20, SR_TID.X ;  /* 0x0000000000147919 */ /* 0x000e660000002100 */
[----:B------:R-:W-:-:S02]  /*2780*/  @P0 IADD3.X R5, R27, UR5, RZ, P1, !PT ;  /* 0x000000051b050c10 */ /* 0x000fc40008ffe4ff */
[----:B------:R-:W0:Y:S03]  /*2790*/  LDC R27, c[0x0][0x3f4] ;  /* 0x0000fd00ff1b7b82 */ /* 0x000e260000000800 */
[----:B------:R1:W4:Y:S02]  /*27a0*/  @P0 LDG.E R0, desc[UR54][R4.64] ;  /* 0x0000003604000981 */ /* 0x000324000c1e1900 */
[----:B-1----:R-:W-:-:S04]  /*27b0*/  SHF.R.U32.HI R30, RZ, 0x7, R20 ;  /* 0x00000007ff1e7819 */ /* 0x002fc80000011614 */
[----:B------:R-:W-:Y:S01]  /*27c0*/  ISETP.NE.AND P6, PT, R30, 0x1, PT ;  /* 0x000000011e00780c */ /* 0x000fe20003fc5270 */
[----:B------:R-:W-:-:S05]  /*27d0*/  VIADD R3, R20, 0xffffff80 ;  /* 0xffffff8014037836 */ /* 0x000fca0000000000 */
[----:B------:R-:W-:Y:S02]  /*27e0*/  LEA.HI R6, R3, R3, RZ, 0x1 ;  /* 0x0000000303067211 */ /* 0x000fe400078f08ff */
[----:B------:R-:W-:Y:S02]  /*27f0*/  SHF.R.S32.HI R8, RZ, 0x1f, R3 ;  /* 0x0000001fff087819 */ /* 0x000fe40000011403 */
[----:B------:R-:W-:-:S03]  /*2800*/  LOP3.LUT R6, R6, 0xfffffffe, RZ, 0xc0, !PT ;  /* 0xfffffffe06067812 */ /* 0x000fc600078ec0ff */
[----:B------:R-:W-:Y:S05]  /*2810*/  @!P6 WARPSYNC.ALL ;  /* 0x000000000000e948 */ /* 0x000fea0003800000 */
[----:B------:R-:W-:Y:S01]  /*2820*/  ULDC UR4, c[0x0][0x2f4] ;  /* 0x0000bd0000047ab9 */ /* 0x000fe20000000800 */
[----:B------:R-:W-:Y:S02]  /*2830*/  LEA.HI R8, R8, R3, RZ, 0x2 ;  /* 0x0000000308087211 */ /* 0x000fe400078f10ff */
[----:B------:R-:W-:Y:S01]  /*2840*/  ISETP.GE.AND P1, PT, R222, UR4, PT ;  /* 0x00000004de007c0c */ /* 0x000fe2000bf26270 */
[----:B------:R-:W-:Y:S01]  /*2850*/  IMAD.IADD R109, R3, 0x1, -R6 ;  /* 0x00000001036d7824 */ /* 0x000fe200078e0a06 */
[----:B------:R-:W-:-:S02]  /*2860*/  SHF.R.S32.HI R116, RZ, 0x2, R8 ;  /* 0x00000002ff747819 */ /* 0x000fc40000011408 */
[----:B------:R-:W-:Y:S02]  /*2870*/  SHF.R.S32.HI R7, RZ, 0x1f, R8 ;  /* 0x0000001fff077819 */ /* 0x000fe40000011408 */
[----:B------:R-:W-:Y:S01]  /*2880*/  SEL R3, RZ, 0xffffffff, P1 ;  /* 0xffffffffff037807 */ /* 0x000fe20000800000 */
[----:B------:R-:W1:Y:S01]  /*2890*/  LDC.64 R8, c[0x0][0x408] ;  /* 0x00010200ff087b82 */ /* 0x000e620000000a00 */
[----:B------:R-:W-:Y:S02]  /*28a0*/  ISETP.GE.AND P0, PT, R16, UR4, PT ;  /* 0x0000000410007c0c */ /* 0x000fe4000bf06270 */
[----:B------:R-:W-:Y:S01]  /*28b0*/  LEA.HI R7, R7, R116, RZ, 0x2 ;  /* 0x0000007407077211 */ /* 0x000fe200078f10ff */
[----:B------:R-:W-:Y:S01]  /*28c0*/  IMAD.SHL.U32 R3, R3, 0x2, RZ ;  /* 0x0000000203037824 */ /* 0x000fe200078e00ff */
[----:B------:R-:W-:Y:S02]  /*28d0*/  SEL R4, RZ, 0x1, P0 ;  /* 0x00000001ff047807 */ /* 0x000fe40000000000 */
[----:B------:R-:W-:-:S02]  /*28e0*/  LOP3.LUT R7, R7, 0xfffffffc, RZ, 0xc0, !PT ;  /* 0xfffffffc07077812 */ /* 0x000fc400078ec0ff */
[----:B------:R-:W-:Y:S02]  /*28f0*/  ISETP.GE.AND P0, PT, R223, UR4, PT ;  /* 0x00000004df007c0c */ /* 0x000fe4000bf06270 */
[----:B------:R-:W-:Y:S02]  /*2900*/  ISETP.GE.AND P1, PT, R23, UR4, PT ;  /* 0x0000000417007c0c */ /* 0x000fe4000bf26270 */
[----:B------:R-:W-:Y:S01]  /*2910*/  LOP3.LUT R4, R3, 0x2, R4, 0xe2, !PT ;  /* 0x0000000203047812 */ /* 0x000fe200078ee204 */
[----:B------:R-:W-:Y:S01]  /*2920*/  IMAD.IADD R116, R116, 0x1, -R7 ;  /* 0x0000000174747824 */ /* 0x000fe200078e0a07 */
[----:B------:R-:W-:Y:S02]  /*2930*/  SEL R3, RZ, 0x4, P0 ;  /* 0x00000004ff037807 */ /* 0x000fe40000000000 */
[----:B------:R-:W-:Y:S02]  /*2940*/  SEL R5, RZ, 0x8, P1 ;  /* 0x00000008ff057807 */ /* 0x000fe40000800000 */
[----:B------:R-:W-:-:S02]  /*2950*/  ISETP.GE.AND P0, PT, R22, UR4, PT ;  /* 0x0000000416007c0c */ /* 0x000fc4000bf06270 */
[C---:B------:R-:W-:Y:S01]  /*2960*/  IADD3 R29, R20.reuse, -0x80, RZ ;  /* 0xffffff80141d7810 */ /* 0x040fe20007ffe0ff */
[----:B------:R-:W-:Y:S01]  /*2970*/  VIADD R20, R20, 0xffffff80 ;  /* 0xffffff8014147836 */ /* 0x000fe20000000000 */
[----:B------:R-:W-:Y:S02]  /*2980*/  LOP3.LUT R3, R5, R4, R3, 0xfe, !PT ;  /* 0x0000000405037212 */ /* 0x000fe400078efe03 */
[----:B------:R-:W-:Y:S02]  /*2990*/  SEL R4, RZ, 0x10, P0 ;  /* 0x00000010ff047807 */ /* 0x000fe40000000000 */
[----:B------:R-:W-:Y:S02]  /*29a0*/  LOP3.LUT P0, RZ, R116, 0x2, RZ, 0xc0, !PT ;  /* 0x0000000274ff7812 */ /* 0x000fe4000780c0ff */
[----:B------:R-:W-:-:S04]  /*29b0*/  LEA.HI R20, R20, R29, RZ, 0x1 ;  /* 0x0000001d14147211 */ /* 0x000fc800078f08ff */
[----:B------:R-:W-:Y:S02]  /*29c0*/  SHF.R.S32.HI R20, RZ, 0x1, R20 ;  /* 0x00000001ff147819 */ /* 0x000fe40000011414 */
[-C--:B0-----:R-:W-:Y:S02]  /*29d0*/  ISETP.GE.AND P1, PT, R222, R27.reuse, PT ;  /* 0x0000001bde00720c */ /* 0x081fe40003f26270 */
[----:B------:R-:W-:Y:S02]  /*29e0*/  SHF.R.S32.HI R7, RZ, 0x1f, R20 ;  /* 0x0000001fff077819 */ /* 0x000fe40000011414 */
[----:B------:R-:W-:Y:S02]  /*29f0*/  LOP3.LUT R28, R3, R4, RZ, 0xfc, !PT ;  /* 0x00000004031c7212 */ /* 0x000fe400078efcff */
[----:B------:R-:W-:Y:S01]  /*2a00*/  ISETP.GE.AND P2, PT, R223, R27, PT ;  /* 0x0000001bdf00720c */ /* 0x000fe20003f46270 */
[----:B------:R-:W-:Y:S01]  /*2a10*/  IMAD R6, R7, R102, RZ ;  /* 0x0000006607067224 */ /* 0x000fe200078e02ff */
[----:B------:R-:W-:-:S03]  /*2a20*/  SEL R5, R27, RZ, P1 ;  /* 0x000000ff1b057207 */ /* 0x000fc60000800000 */
[----:B------:R-:W-:Y:S01]  /*2a30*/  IMAD R11, R20, R103, R6 ;  /* 0x00000067140b7224 */ /* 0x000fe200078e0206 */
[----:B------:R-:W-:Y:S01]  /*2a40*/  SEL R6, R27, RZ, P2 ;  /* 0x000000ff1b067207 */ /* 0x000fe20001000000 */
[----:B------:R-:W-:Y:S02]  /*2a50*/  IMAD.IADD R5, R222, 0x1, R5 ;  /* 0x00000001de057824 */ /* 0x000fe400078e0205 */
[-C--:B-1----:R-:W-:Y:S01]  /*2a60*/  IMAD R4, R7, R8.reuse, RZ ;  /* 0x0000000807047224 */ /* 0x082fe200078e02ff */
[----:B------:R-:W-:Y:S01]  /*2a70*/  SHF.R.S32.HI R225, RZ, 0x1f, R224 ;  /* 0x0000001fffe17819 */ /* 0x000fe200000114e0 */
[----:B------:R-:W-:Y:S01]  /*2a80*/  IMAD.IADD R12, R223, 0x1, R6 ;  /* 0x00000001df0c7824 */ /* 0x000fe200078e0206 */
[----:B------:R-:W-:Y:S01]  /*2a90*/  SHF.R.S32.HI R6, RZ, 0x1f, R5 ;  /* 0x0000001fff067819 */ /* 0x000fe20000011405 */
[----:B------:R-:W-:Y:S02]  /*2aa0*/  IMAD R7, R20, R9, R4 ;  /* 0x0000000914077224 */ /* 0x000fe400078e0204 */
[----:B------:R-:W-:Y:S01]  /*2ab0*/  IMAD.IADD R118, R118, 0x1, R25 ;  /* 0x0000000176767824 */ /* 0x000fe200078e0219 */
[-C--:B------:R-:W-:Y:S01]  /*2ac0*/  LEA.HI R25, R6, R5.reuse, RZ, 0x4 ;  /* 0x0000000506197211 */ /* 0x080fe200078f20ff */
[----:B------:R-:W-:Y:S01]  /*2ad0*/  IMAD.WIDE.U32 R98, R20, R8, R224 ;  /* 0x0000000814627225 */ /* 0x000fe200078e00e0 */
[----:B------:R-:W-:-:S03]  /*2ae0*/  LEA.HI R6, R6, R5, RZ, 0x6 ;  /* 0x0000000506067211 */ /* 0x000fc600078f30ff */
[----:B------:R-:W-:Y:S01]  /*2af0*/  IMAD.WIDE.U32 R96, R20, R8, R16 ;  /* 0x0000000814607225 */ /* 0x000fe200078e0010 */
[----:B------:R-:W-:-:S03]  /*2b00*/  IADD3 R99, R99, R7, RZ ;  /* 0x0000000763637210 */ /* 0x000fc60007ffe0ff */
[----:B------:R-:W-:Y:S01]  /*2b10*/  IMAD.IADD R97, R7, 0x1, R97 ;  /* 0x0000000107617824 */ /* 0x000fe200078e0261 */
[----:B------:R-:W-:Y:S01]  /*2b20*/  SHF.R.S32.HI R7, RZ, 0x6, R6 ;  /* 0x00000006ff077819 */ /* 0x000fe20000011406 */
[----:B------:R-:W-:-:S04]  /*2b30*/  IMAD.WIDE.U32 R106, R20, R102, R224 ;  /* 0x00000066146a7225 */ /* 0x000fc800078e00e0 */
[----:B------:R-:W-:-:S04]  /*2b40*/  IMAD.WIDE.U32 R104, R20, R102, R16 ;  /* 0x0000006614687225 */ /* 0x000fc800078e0010 */
[----:B------:R-:W-:Y:S02]  /*2b50*/  IMAD.IADD R107, R107, 0x1, R11 ;  /* 0x000000016b6b7824 */ /* 0x000fe400078e020b */
[----:B------:R-:W-:Y:S01]  /*2b60*/  IMAD.IADD R105, R11, 0x1, R105 ;  /* 0x000000010b697824 */ /* 0x000fe200078e0269 */
[----:B------:R-:W-:-:S04]  /*2b70*/  SHF.R.S32.HI R13, RZ, 0x1f, R12 ;  /* 0x0000001fff0d7819 */ /* 0x000fc8000001140c */
[CC--:B------:R-:W-:Y:S02]  /*2b80*/  LEA.HI R26, R13.reuse, R12.reuse, RZ, 0x4 ;  /* 0x0000000c0d1a7211 */ /* 0x0c0fe400078f20ff */
[----:B------:R-:W-:Y:S01]  /*2b90*/  LEA.HI R12, R13, R12, RZ, 0x6 ;  /* 0x0000000c0d0c7211 */ /* 0x000fe200078f30ff */
[----:B------:R-:W-:-:S03]  /*2ba0*/  IMAD.WIDE.U32 R100, R8, 0xa0, RZ ;  /* 0x000000a008647825 */ /* 0x000fc600078e00ff */
[----:B------:R-:W-:Y:S01]  /*2bb0*/  SHF.R.S32.HI R12, RZ, 0x6, R12 ;  /* 0x00000006ff0c7819 */ /* 0x000fe2000001140c */
[----:B------:R-:W-:Y:S01]  /*2bc0*/  IMAD R121, R103, 0xa0, RZ ;  /* 0x000000a067797824 */ /* 0x000fe200078e02ff */
[----:B------:R-:W-:Y:S01]  /*2bd0*/  SHF.R.S32.HI R111, RZ, 0x4, R25 ;  /* 0x00000004ff6f7819 */ /* 0x000fe20000011419 */
[----:B-----5:R-:W-:Y:S01]  /*2be0*/  IMAD.WIDE.U32 R106, R129, R102, R106 ;  /* 0x00000066816a7225 */ /* 0x020fe200078e006a */
[----:B------:R-:W-:-:S03]  /*2bf0*/  SHF.R.S32.HI R110, RZ, 0x4, R26 ;  /* 0x00000004ff6e7819 */ /* 0x000fc6000001141a */
[----:B------:R-:W-:-:S04]  /*2c00*/  IMAD.WIDE.U32 R104, R129, R102, R104 ;  /* 0x0000006681687225 */ /* 0x000fc800078e0068 */
[----:B------:R-:W-:-:S04]  /*2c10*/  IMAD.WIDE.U32 R98, R129, R8, R98 ;  /* 0x0000000881627225 */ /* 0x000fc800078e0062 */
[----:B------:R-:W-:-:S04]  /*2c20*/  IMAD.WIDE.U32 R96, R129, R8, R96 ;  /* 0x0000000881607225 */ /* 0x000fc800078e0060 */
[----:B------:R-:W-:Y:S02]  /*2c30*/  VIADD R130, R30, 0x8 ;  /* 0x000000081e827836 */ /* 0x000fe40000000000 */
[----:B------:R-:W-:Y:S02]  /*2c40*/  IMAD.SHL.U32 R114, R27, 0x2, RZ ;  /* 0x000000021b727824 */ /* 0x000fe400078e00ff */
[----:B------:R-:W-:Y:S01]  /*2c50*/  IMAD R109, R109, 0x80, R20 ;  /* 0x000000806d6d7824 */ /* 0x000fe200078e0214 */
[----:B--2---:R-:W-:-:S04]  /*2c60*/  LOP3.LUT R10, R10, 0xfffffffb, RZ, 0xc0, !PT ;  /* 0xfffffffb0a0a7812 */ /* 0x004fc800078ec0ff */
[----:B------:R-:W-:Y:S02]  /*2c70*/  @P0 LOP3.LUT R10, R10, 0x4, RZ, 0xfc, !PT ;  /* 0x000000040a0a0812 */ /* 0x000fe400078efcff */
[----:B------:R-:W-:-:S04]  /*2c80*/  ISETP.GE.AND P0, PT, R16, R27, PT ;  /* 0x0000001b1000720c */ /* 0x000fc80003f06270 */
[----:B------:R-:W-:-:S05]  /*2c90*/  SEL R3, R27, RZ, P0 ;  /* 0x000000ff1b037207 */ /* 0x000fca0000000000 */
[----:B------:R-:W-:Y:S01]  /*2ca0*/  IMAD.IADD R3, R16, 0x1, R3 ;  /* 0x0000000110037824 */ /* 0x000fe200078e0203 */
[----:B------:R-:W-:-:S04]  /*2cb0*/  LOP3.LUT R10, R10, 0xfffffffe, RZ, 0xc0, !PT ;  /* 0xfffffffe0a0a7812 */ /* 0x000fc800078ec0ff */
[----:B------:R-:W-:Y:S02]  /*2cc0*/  SHF.R.S32.HI R4, RZ, 0x1f, R3 ;  /* 0x0000001fff047819 */ /* 0x000fe40000011403 */
[----:B------:R-:W-:Y:S02]  /*2cd0*/  @P2 LOP3.LUT R10, R10, 0x1, RZ, 0xfc, !PT ;  /* 0x000000010a0a2812 */ /* 0x000fe400078efcff */
[CC--:B------:R-:W-:Y:S02]  /*2ce0*/  LEA.HI R21, R4.reuse, R3.reuse, RZ, 0x4 ;  /* 0x0000000304157211 */ /* 0x0c0fe400078f20ff */
[----:B------:R-:W-:Y:S01]  /*2cf0*/  LEA.HI R4, R4, R3, RZ, 0x6 ;  /* 0x0000000304047211 */ /* 0x000fe200078f30ff */
[----:B------:R0:W-:Y:S01]  /*2d00*/  STL [R1+0xc], R10 ;  /* 0x00000c0a01007387 */ /* 0x0001e20000100800 */
[----:B---3--:R-:W-:Y:S02]  /*2d10*/  SHF.R.U32.HI R3, RZ, 0x3, R32 ;  /* 0x00000003ff037819 */ /* 0x008fe40000011620 */
[----:B------:R-:W-:-:S02]  /*2d20*/  SHF.R.S32.HI R5, RZ, 0x6, R4 ;  /* 0x00000006ff057819 */ /* 0x000fc40000011404 */
[----:B----4-:R-:W-:Y:S01]  /*2d30*/  LOP3.LUT R6, R33, 0x30, R25, 0xf8, !PT ;  /* 0x0000003021067812 */ /* 0x010fe200078ef819 */
[----:B------:R-:W-:Y:S01]  /*2d40*/  IMAD R127, R7, 0x2800, R31 ;  /* 0x00002800077f7824 */ /* 0x000fe200078e021f */
[----:B0-----:R-:W-:Y:S01]  /*2d50*/  LOP3.LUT R10, R32, 0x30, R21, 0xf8, !PT ;  /* 0x00000030200a7812 */ /* 0x001fe200078ef815 */
[----:B------:R-:W-:Y:S01]  /*2d60*/  IMAD R126, R5, 0x2800, R15 ;  /* 0x00002800057e7824 */ /* 0x000fe200078e020f */
[----:B------:R-:W-:Y:S02]  /*2d70*/  LOP3.LUT R4, R33, 0x30, R21, 0xf8, !PT ;  /* 0x0000003021047812 */ /* 0x000fe400078ef815 */
[----:B------:R-:W-:Y:S02]  /*2d80*/  LOP3.LUT R11, R10, R3, RZ, 0x3c, !PT ;  /* 0x000000030a0b7212 */ /* 0x000fe400078e3cff */
[-C--:B------:R-:W-:Y:S01]  /*2d90*/  LOP3.LUT R6, R6, R14.reuse, RZ, 0x3c, !PT ;  /* 0x0000000e06067212 */ /* 0x080fe200078e3cff */
[----:B------:R-:W-:Y:S01]  /*2da0*/  IMAD R128, R5, 0x2800, R31 ;  /* 0x0000280005807824 */ /* 0x000fe200078e021f */
[----:B------:R-:W-:Y:S01]  /*2db0*/  LOP3.LUT R5, R4, R14, RZ, 0x3c, !PT ;  /* 0x0000000e04057212 */ /* 0x000fe200078e3cff */
[----:B------:R-:W-:Y:S01]  /*2dc0*/  IMAD.IADD R126, R126, 0x1, R11 ;  /* 0x000000017e7e7824 */ /* 0x000fe200078e020b */
[----:B------:R-:W-:-:S02]  /*2dd0*/  IADD3 R127, R127, R6, RZ ;  /* 0x000000067f7f7210 */ /* 0x000fc40007ffe0ff */
[----:B------:R-:W-:Y:S02]  /*2de0*/  SHF.R.S32.HI R11, RZ, 0x1f, R129 ;  /* 0x0000001fff0b7819 */ /* 0x000fe40000011481 */
[----:B------:R-:W-:Y:S01]  /*2df0*/  LOP3.LUT R6, R32, 0x30, R25, 0xf8, !PT ;  /* 0x0000003020067812 */ /* 0x000fe200078ef819 */
[----:B------:R-:W-:-:S03]  /*2e00*/  IMAD.IADD R128, R128, 0x1, R5 ;  /* 0x0000000180807824 */ /* 0x000fc600078e0205 */
[----:B------:R-:W-:Y:S01]  /*2e10*/  LOP3.LUT R5, R6, R3, RZ, 0x3c, !PT ;  /* 0x0000000306057212 */ /* 0x000fe200078e3cff */
[----:B------:R-:W-:Y:S01]  /*2e20*/  IMAD R6, R11, R102, RZ ;  /* 0x000000660b067224 */ /* 0x000fe200078e02ff */
[----:B------:R-:W-:-:S03]  /*2e30*/  LOP3.LUT R4, R33, 0x30, R26, 0xf8, !PT ;  /* 0x0000003021047812 */ /* 0x000fc600078ef81a */
[----:B------:R-:W-:Y:S02]  /*2e40*/  IMAD R13, R129, R103, R6 ;  /* 0x00000067810d7224 */ /* 0x000fe400078e0206 */
[----:B------:R-:W-:Y:S01]  /*2e50*/  IMAD R6, R11, R8, RZ ;  /* 0x000000080b067224 */ /* 0x000fe200078e02ff */
[----:B------:R-:W-:Y:S01]  /*2e60*/  ISETP.GE.AND P2, PT, R220, UR4, PT ;  /* 0x00000004dc007c0c */ /* 0x000fe2000bf46270 */
[----:B------:R-:W-:Y:S01]  /*2e70*/  IMAD R11, R9, 0xa0, RZ ;  /* 0x000000a0090b7824 */ /* 0x000fe200078e02ff */
[----:B------:R-:W-:Y:S01]  /*2e80*/  LOP3.LUT R4, R4, R14, RZ, 0x3c, !PT ;  /* 0x0000000e04047212 */ /* 0x000fe200078e3cff */
[----:B------:R-:W-:Y:S01]  /*2e90*/  IMAD R124, R7, 0x2800, R15 ;  /* 0x00002800077c7824 */ /* 0x000fe200078e020f */
[----:B------:R-:W-:Y:S01]  /*2ea0*/  LOP3.LUT R10, R32, 0x30, R26, 0xf8, !PT ;  /* 0x00000030200a7812 */ /* 0x000fe200078ef81a */
[----:B------:R-:W-:Y:S02]  /*2eb0*/  IMAD R125, R12, 0x2800, R31 ;  /* 0x000028000c7d7824 */ /* 0x000fe400078e021f */
[----:B------:R-:W-:Y:S01]  /*2ec0*/  IMAD.IADD R122, R101, 0x1, R11 ;  /* 0x00000001657a7824 */ /* 0x000fe200078e020b */
[----:B------:R-:W-:Y:S01]  /*2ed0*/  SEL R11, RZ, 0x20, P2 ;  /* 0x00000020ff0b7807 */ /* 0x000fe20001000000 */
[----:B------:R-:W-:Y:S01]  /*2ee0*/  IMAD.IADD R124, R124, 0x1, R5 ;  /* 0x000000017c7c7824 */ /* 0x000fe200078e0205 */
[----:B------:R-:W-:Y:S01]  /*2ef0*/  LOP3.LUT R10, R10, R3, RZ, 0x3c, !PT ;  /* 0x000000030a0a7212 */ /* 0x000fe200078e3cff */
[----:B------:R-:W-:Y:S01]  /*2f00*/  IMAD.IADD R125, R125, 0x1, R4 ;  /* 0x000000017d7d7824 */ /* 0x000fe200078e0204 */
[----:B------:R-:W-:Y:S01]  /*2f10*/  SHF.L.U64.HI R4, R102, 0x7, R103 ;  /* 0x0000000766047819 */ /* 0x000fe20000010267 */
[----:B------:R-:W-:Y:S01]  /*2f20*/  IMAD R123, R12, 0x2800, R15 ;  /* 0x000028000c7b7824 */ /* 0x000fe200078e020f */
[----:B------:R-:W-:Y:S01]  /*2f30*/  SHF.R.S32.HI R112, RZ, 0x4, R21 ;  /* 0x00000004ff707819 */ /* 0x000fe20000011415 */
[C---:B------:R-:W-:Y:S01]  /*2f40*/  IMAD.SHL.U32 R5, R102.reuse, 0x80, RZ ;  /* 0x0000008066057824 */ /* 0x040fe200078e00ff */
[----:B------:R-:W-:Y:S01]  /*2f50*/  LOP3.LUT R21, R21, 0xfffffff0, RZ, 0xc0, !PT ;  /* 0xfffffff015157812 */ /* 0x000fe200078ec0ff */
[----:B------:R-:W-:Y:S01]  /*2f60*/  IMAD.WIDE.U32 R102, R102, 0xa0, RZ ;  /* 0x000000a066667825 */ /* 0x000fe200078e00ff */
[----:B------:R-:W-:-:S02]  /*2f70*/  LOP3.LUT R25, R25, 0xfffffff0, RZ, 0xc0, !PT ;  /* 0xfffffff019197812 */ /* 0x000fc400078ec0ff */
[----:B------:R-:W-:Y:S01]  /*2f80*/  LOP3.LUT R26, R26, 0xfffffff0, RZ, 0xc0, !PT ;  /* 0xfffffff01a1a7812 */ /* 0x000fe200078ec0ff */
[----:B------:R-:W-:Y:S01]  /*2f90*/  IMAD R15, R129, R9, R6 ;  /* 0x00000009810f7224 */ /* 0x000fe200078e0206 */
[----:B------:R-:W-:Y:S01]  /*2fa0*/  LOP3.LUT R11, R28, R11, RZ, 0xfc, !PT ;  /* 0x0000000b1c0b7212 */ /* 0x000fe200078efcff */
[----:B------:R-:W-:Y:S01]  /*2fb0*/  IMAD.IADD R123, R123, 0x1, R10 ;  /* 0x000000017b7b7824 */ /* 0x000fe200078e020a */
[C---:B------:R-:W-:Y:S01]  /*2fc0*/  SHF.L.U64.HI R6, R8.reuse, 0x7, R9 ;  /* 0x0000000708067819 */ /* 0x040fe20000010209 */
[----:B------:R-:W-:Y:S01]  /*2fd0*/  IMAD.IADD R121, R103, 0x1, R121 ;  /* 0x0000000167797824 */ /* 0x000fe200078e0279 */
[----:B------:R-:W-:Y:S01]  /*2fe0*/  SHF.L.U32 R7, R8, 0x7, RZ ;  /* 0x0000000708077819 */ /* 0x000fe200000006ff */
[----:B------:R-:W-:Y:S01]  /*2ff0*/  IMAD.IADD R9, R13, 0x1, R105 ;  /* 0x000000010d097824 */ /* 0x000fe200078e0269 */
[----:B------:R-:W-:Y:S01]  /*3000*/  IADD3 R8, R107, R13, RZ ;  /* 0x0000000d6b087210 */ /* 0x000fe20007ffe0ff */
[----:B------:R-:W-:Y:S01]  /*3010*/  IMAD.IADD R10, R99, 0x1, R15 ;  /* 0x00000001630a7824 */ /* 0x000fe200078e020f */
[----:B------:R-:W-:Y:S01]  /*3020*/  SHF.R.S32.HI R117, RZ, 0x1f, R0 ;  /* 0x0000001fff757819 */ /* 0x000fe20000011400 */
[----:B------:R-:W-:Y:S01]  /*3030*/  IMAD.IADD R20, R15, 0x1, R97 ;  /* 0x000000010f147824 */ /* 0x000fe200078e0261 */
[----:B------:R-:W-:-:S02]  /*3040*/  SHF.R.S32.HI R108, RZ, 0x1f, R21 ;  /* 0x0000001fff6c7819 */ /* 0x000fc40000011415 */
[----:B------:R-:W-:Y:S02]  /*3050*/  SHF.R.S32.HI R95, RZ, 0x1f, R25 ;  /* 0x0000001fff5f7819 */ /* 0x000fe40000011419 */
[----:B------:R-:W-:Y:S02]  /*3060*/  SHF.R.S32.HI R27, RZ, 0x1f, R26 ;  /* 0x0000001fff1b7819 */ /* 0x000fe4000001141a */
[----:B------:R-:W-:Y:S02]  /*3070*/  LOP3.LUT R28, R28, 0x1, RZ, 0xc0, !PT ;  /* 0x000000011c1c7812 */ /* 0x000fe400078ec0ff */
[C---:B------:R-:W-:Y:S02]  /*3080*/  LOP3.LUT R29, R11.reuse, 0x2, RZ, 0xc0, !PT ;  /* 0x000000020b1d7812 */ /* 0x040fe400078ec0ff */
[C---:B------:R-:W-:Y:S02]  /*3090*/  LOP3.LUT R30, R11.reuse, 0x4, RZ, 0xc0, !PT ;  /* 0x000000040b1e7812 */ /* 0x040fe400078ec0ff */
[----:B------:R-:W-:-:S02]  /*30a0*/  LOP3.LUT R31, R11, 0x8, RZ, 0xc0, !PT ;  /* 0x000000080b1f7812 */ /* 0x000fc400078ec0ff */
[C---:B------:R-:W-:Y:S02]  /*30b0*/  LOP3.LUT R32, R11.reuse, 0x10, RZ, 0xc0, !PT ;  /* 0x000000100b207812 */ /* 0x040fe400078ec0ff */
[----:B------:R-:W-:Y:S01]  /*30c0*/  LOP3.LUT R33, R11, 0x20, RZ, 0xc0, !PT ;  /* 0x000000200b217812 */ /* 0x000fe200078ec0ff */
[----:B------:R-:W-:Y:S06]  /*30d0*/  @!P6 BAR.SYNC.DEFER_BLOCKING 0x9, 0x100 ;  /* 0x024400000000eb1d */ /* 0x000fec0000010000 */
.L_x_2864:
[----:B------:R-:W2:Y:S01]  /*30e0*/  LDL R40, [R1+0x58] ;  /* 0x0000580001287983 */ /* 0x000ea20000100800 */
[----:B0-----:R-:W0:Y:S03]  /*30f0*/  LDC R36, c[0x0][0x430] ;  /* 0x00010c00ff247b82 */ /* 0x001e260000000800 */
[----:B------:R-:W3:Y:S01]  /*3100*/  LDL.LU R38, [R1+0xc] ;  /* 0x00000c0001267983 */ /* 0x000ee20000300800 */
[----:B------:R-:W-:-:S04]  /*3110*/  VIADD R24, R24, 0xffffffff ;  /* 0xffffffff18187836 */ /* 0x000fc80000000000 */
[----:B------:R-:W-:Y:S01]  /*3120*/  IMAD R11, R24, 0xa0, R109 ;  /* 0x000000a0180b7824 */ /* 0x000fe200078e026d */
[----:B-1----:R-:W1:Y:S03]  /*3130*/  LDC R113, c[0x0][0x3f4] ;  /* 0x0000fd00ff717b82 */ /* 0x002e660000000800 */
[----:B------:R-:W-:Y:S01]  /*3140*/  IMAD.IADD R39, R118, 0x1, R11 ;  /* 0x0000000176277824 */ /* 0x000fe200078e020b */
[----:B------:R-:W-:-:S04]  /*3150*/  ISETP.GE.AND P2, PT, R11, R2, PT ;  /* 0x000000020b00720c */ /* 0x000fc80003f46270 */
[----:B------:R-:W-:Y:S02]  /*3160*/  ISETP.GT.OR P2, PT, R109, 0x9f, P2 ;  /* 0x0000009f6d00780c */ /* 0x000fe40001744670 */
[----:B------:R-:W-:Y:S02]  /*3170*/  MOV R11, R39 ;  /* 0x00000027000b7202 */ /* 0x000fe40000000f00 */
[----:B0-----:R-:W-:-:S09]  /*3180*/  ISETP.NE.AND P3, PT, R36, 0x1, PT ;  /* 0x000000012400780c */ /* 0x001fd20003f65270 */
[----:B------:R-:W0:Y:S08]  /*3190*/  @!P2 LDC.64 R14, c[0x0][0x428] ;  /* 0x00010a00ff0eab82 */ /* 0x000e300000000a00 */
[----:B----4-:R-:W4:Y:S08]  /*31a0*/  @P3 LDC R34, c[0x0][0x434] ;  /* 0x00010d00ff223b82 */ /* 0x010f300000000800 */
[----:B------:R-:W1:Y:S08]  /*31b0*/  @P3 LDC R35, c[0x0][0x438] ;  /* 0x00010e00ff233b82 */ /* 0x000e700000000800 */
[----:B------:R-:W0:Y:S01]  /*31c0*/  @!P2 LDC.64 R12, c[0x0][0x418] ;  /* 0x00010600ff0cab82 */ /* 0x000e220000000a00 */
[----:B----4-:R-:W-:-:S05]  /*31d0*/  @P3 IMAD.HI.U32 R34, R39, R34, RZ ;  /* 0x0000002227223227 */ /* 0x010fca00078e00ff */
[----:B-1----:R-:W-:Y:S01]  /*31e0*/  @P3 SHF.R.U32.HI R11, RZ, R35, R34 ;  /* 0x00000023ff0b3219 */ /* 0x002fe20000011622 */
[----:B0-----:R-:W-:-:S03]  /*31f0*/  @!P2 IMAD R34, R117, R14, RZ ;  /* 0x0000000e7522a224 */ /* 0x001fc600078e02ff */
[--C-:B------:R-:W-:Y:S01]  /*3200*/  @!P2 SHF.R.S32.HI R35, RZ, 0x1f, R11.reuse ;  /* 0x0000001fff23a819 */ /* 0x100fe2000001140b */
[----:B------:R-:W-:Y:S02]  /*3210*/  @!P2 IMAD R37, R0, R15, R34 ;  /* 0x0000000f0025a224 */ /* 0x000fe400078e0222 */
[----:B------:R-:W-:-:S04]  /*3220*/  @!P2 IMAD.MOV.U32 R34, RZ, RZ, R11 ;  /* 0x000000ffff22a224 */ /* 0x000fc800078e000b */
[----:B------:R-:W-:-:S04]  /*3230*/  @!P2 IMAD.WIDE.U32 R14, R0, R14, R34 ;  /* 0x0000000e000ea225 */ /* 0x000fc800078e0022 */
[----:B------:R-:W-:Y:S01]  /*3240*/  @!P2 IMAD.IADD R15, R15, 0x1, R37 ;  /* 0x000000010f0fa824 */ /* 0x000fe200078e0225 */
[----:B------:R-:W-:Y:S01]  /*3250*/  @!P2 LEA R12, P3, R14, R12, 0x2 ;  /* 0x0000000c0e0ca211 */ /* 0x000fe200078610ff */
        /* <DEDUP_REMOVED lines=11> */
[C---:B------:R-:W-:Y:S01]  /*3310*/  VIADD R89, R15.reuse, 0x20 ;  /* 0x000000200f597836 */ /* 0x040fe20000000000 */
[----:B------:R-:W-:Y:S01]  /*3320*/  @P4 IADD3 R89, R15, -0x20, RZ ;  /* 0xffffffe00f594810 */ /* 0x000fe20007ffe0ff */
[----:B------:R-:W-:Y:S01]  /*3330*/  IMAD.IADD R88, R18, 0x1, R15 ;  /* 0x0000000112587824 */ /* 0x000fe200078e020f */
[----:B------:R-:W-:Y:S02]  /*3340*/  @P2 LOP3.LUT R38, R38, 0x2, RZ, 0xfc, !PT ;  /* 0x0000000226262812 */ /* 0x000fe400078efcff */
[----:B------:R-:W-:Y:S01]  /*3350*/  ISETP.GE.AND P2, PT, R113, 0x1, PT ;  /* 0x000000017100780c */ /* 0x000fe20003f46270 */
[----:B------:R-:W-:Y:S02]  /*3360*/  IMAD.IADD R89, R18, 0x1, R89 ;  /* 0x0000000112597824 */ /* 0x000fe400078e0259 */
[----:B------:R0:W-:Y:S10]  /*3370*/  STL [R1+0xc], R38 ;  /* 0x00000c2601007387 */ /* 0x0001f40000100800 */
[----:B0-----:R-:W-:Y:S05]  /*3380*/  @!P2 BRA `(.L_x_2760) ;  /* 0x000000c800f8a947 */ /* 0x001fea0003800000 */
[----:B------:R-:W-:Y:S01]  /*3390*/  SHF.R.S32.HI R90, RZ, 0x1f, R35 ;  /* 0x0000001fff5a7819 */ /* 0x000fe20000011423 */
[----:B------:R-:W-:Y:S01]  /*33a0*/  ULDC.64 UR4, c[0x0][0x300] ;  /* 0x0000c00000047ab9 */ /* 0x000fe20000000a00 */
[----:B-----5:R-:W-:Y:S01]  /*33b0*/  SHF.R.S32.HI R91, RZ, 0x1f, R34 ;  /* 0x0000001fff5b7819 */ /* 0x020fe20000011422 */
[----:B------:R-:W-:-:S04]  /*33c0*/  IMAD.WIDE.U32 R12, R35, UR4, RZ ;  /* 0x00000004230c7c25 */ /* 0x000fc8000f8e00ff */
[----:B------:R-:W-:Y:S02]  /*33d0*/  IMAD R14, R90, UR4, RZ ;  /* 0x000000045a0e7c24 */ /* 0x000fe4000f8e02ff */
[----:B------:R-:W-:Y:S02]  /*33e0*/  IMAD R92, R24, -0xa0, R2 ;  /* 0xffffff60185c7824 */ /* 0x000fe400078e0202 */
[----:B------:R-:W-:Y:S01]  /*33f0*/  IMAD R11, R35, UR5, R14 ;  /* 0x00000005230b7c24 */ /* 0x000fe2000f8e020e */
[----:B------:R-:W-:Y:S01]  /*3400*/  ULDC.64 UR4, c[0x0][0x310] ;  /* 0x0000c40000047ab9 */ /* 0x000fe20000000a00 */
[----:B------:R-:W-:Y:S01]  /*3410*/  IMAD R14, R121, R24, RZ ;  /* 0x00000018790e7224 */ /* 0x000fe200078e02ff */
[----:B------:R-:W-:Y:S01]  /*3420*/  VIMNMX R92, R92, 0xa0, PT ;  /* 0x000000a05c5c7848 */ /* 0x000fe20003fe0100 */
[----:B------:R-:W-:Y:S02]  /*3430*/  IMAD R15, R91, UR4, RZ ;  /* 0x000000045b0f7c24 */ /* 0x000fe4000f8e02ff */
[----:B------:R-:W-:Y:S01]  /*3440*/  IMAD.IADD R13, R13, 0x1, R11 ;  /* 0x000000010d0d7824 */ /* 0x000fe200078e020b */
[----:B------:R-:W-:Y:S01]  /*3450*/  SHF.R.S32.HI R11, RZ, 0x1f, R24 ;  /* 0x0000001fff0b7819 */ /* 0x000fe20000011418 */
[----:B------:R-:W-:-:S02]  /*3460*/  IMAD R15, R34, UR5, R15 ;  /* 0x00000005220f7c24 */ /* 0x000fc4000f8e020f */
[----:B------:R-:W-:Y:S01]  /*3470*/  IMAD.WIDE.U32 R12, R34, UR4, R12 ;  /* 0x00000004220c7c25 */ /* 0x000fe2000f8e000c */
[----:B------:R-:W-:-:S03]  /*3480*/  ULDC.64 UR4, c[0x0][0x308] ;  /* 0x0000c20000047ab9 */ /* 0x000fc60000000a00 */
[----:B------:R-:W-:Y:S02]  /*3490*/  IMAD.IADD R13, R13, 0x1, R15 ;  /* 0x000000010d0d7824 */ /* 0x000fe400078e020f */
[----:B------:R-:W-:Y:S02]  /*34a0*/  IMAD R37, R11, R102, R14 ;  /* 0x000000660b257224 */ /* 0x000fe400078e020e */
[----:B------:R-:W-:-:S04]  /*34b0*/  IMAD.WIDE.U32 R12, R226, UR4, R12 ;  /* 0x00000004e20c7c25 */ /* 0x000fc8000f8e000c */
[----:B------:R-:W-:Y:S01]  /*34c0*/  IMAD R119, R226, UR5, R13 ;  /* 0x00000005e2777c24 */ /* 0x000fe2000f8e020d */
[----:B------:R-:W-:Y:S01]  /*34d0*/  ULDC.64 UR4, c[0x0][0x2e8] ;  /* 0x0000ba0000047ab9 */ /* 0x000fe20000000a00 */
[-C--:B------:R-:W-:Y:S01]  /*34e0*/  IMAD R13, R122, R24.reuse, RZ ;  /* 0x000000187a0d7224 */ /* 0x080fe200078e02ff */
[----:B------:R-:W-:Y:S01]  /*34f0*/  IADD3 R120, P2, R12, UR4, RZ ;  /* 0x000000040c787c10 */ /* 0x000fe2000ff5e0ff */
[----:B------:R-:W-:Y:S01]  /*3500*/  ULDC.U8 UR4, c[0x0][0x410] ;  /* 0x0001040000047ab9 */ /* 0x000fe20000000000 */
[----:B------:R-:W-:Y:S02]  /*3510*/  IMAD.WIDE.U32 R14, R102, R24, RZ ;  /* 0x00000018660e7225 */ /* 0x000fe400078e00ff */
[----:B------:R-:W-:Y:S02]  /*3520*/  IADD3.X R119, R119, UR5, RZ, P2, !PT ;  /* 0x0000000577777c10 */ /* 0x000fe400097fe4ff */
[----:B------:R-:W-:Y:S01]  /*3530*/  ISETP.NE.AND P2, PT, RZ, UR4, PT ;  /* 0x00000004ff007c0c */ /* 0x000fe2000bf45270 */
[----:B------:R-:W-:-:S02]  /*3540*/  IMAD R39, R11, R100, R13 ;  /* 0x000000640b277224 */ /* 0x000fc400078e020d */
[----:B------:R-:W-:-:S04]  /*3550*/  IMAD.WIDE.U32 R12, R100, R24, RZ ;  /* 0x00000018640c7225 */ /* 0x000fc800078e00ff */
[----:B------:R-:W-:Y:S01]  /*3560*/  IMAD.IADD R11, R15, 0x1, R37 ;  /* 0x000000010f0b7824 */ /* 0x000fe200078e0225 */
[----:B------:R-:W-:-:S05]  /*3570*/  IADD3 R86, R13, R39, RZ ;  /* 0x000000270d567210 */ /* 0x000fca0007ffe0ff */
[----:B------:R-:W-:Y:S05]  /*3580*/  @!P2 BRA `(.L_x_2761) ;  /* 0x0000006000d8a947 */ /* 0x000fea0003800000 */
[----:B------:R0:W5:Y:S04]  /*3590*/  LDL R132, [R1+0x18] ;  /* 0x0000180001847983 */ /* 0x0001680000100800 */
[----:B------:R0:W5:Y:S04]  /*35a0*/  LDL R131, [R1+0x20] ;  /* 0x0000200001837983 */ /* 0x0001680000100800 */
[----:B------:R0:W5:Y:S04]  /*35b0*/  LDL R94, [R1+0x24] ;  /* 0x00002400015e7983 */ /* 0x0001680000100800 */
[----:B------:R0:W5:Y:S04]  /*35c0*/  LDL R93, [R1+0x1c] ;  /* 0x00001c00015d7983 */ /* 0x0001680000100800 */
[----:B------:R0:W5:Y:S01]  /*35d0*/  LDL R87, [R1+0x28] ;  /* 0x0000280001577983 */ /* 0x0001620000100800 */
[----:B------:R-:W1:Y:S01]  /*35e0*/  S2R R36, SR_TID.X ;  /* 0x0000000000247919 */ /* 0x000e620000002100 */
[----:B------:R-:W-:Y:S01]  /*35f0*/  BSSY B1, `(.L_x_2762) ;  /* 0x0000043000017945 */ /* 0x000fe20003800000 */
[----:B------:R-:W-:-:S02]  /*3600*/  CS2R R60, SRZ ;  /* 0x00000000003c7805 */ /* 0x000fc4000001ff00 */
[----:B------:R-:W-:Y:S01]  /*3610*/  CS2R R64, SRZ ;  /* 0x0000000000407805 */ /* 0x000fe2000001ff00 */
[C---:B-1----:R-:W-:Y:S02]  /*3620*/  VIADD R38, R36.reuse, 0xffffff80 ;  /* 0xffffff8024267836 */ /* 0x042fe40000000000 */
[----:B------:R-:W-:-:S05]  /*3630*/  VIADD R36, R36, 0xffffff80 ;  /* 0xffffff8024247836 */ /* 0x000fca0000000000 */
[----:B------:R-:W-:-:S04]  /*3640*/  LEA.HI R36, R36, R38, RZ, 0x1 ;  /* 0x0000002624247211 */ /* 0x000fc800078f08ff */
[----:B------:R-:W-:-:S04]  /*3650*/  SHF.R.S32.HI R36, RZ, 0x1, R36 ;  /* 0x00000001ff247819 */ /* 0x000fc80000011424 */
[----:B------:R-:W-:Y:S02]  /*3660*/  ISETP.GE.AND P3, PT, R36, R92, PT ;  /* 0x0000005c2400720c */ /* 0x000fe40003f66270 */
        /* <DEDUP_REMOVED lines=22> */
[----:B0-----:R-:W-:Y:S06]  /*37d0*/  @P3 BRA `(.L_x_2763) ;  /* 0x0000000000903947 */ /* 0x001fec0003800000 */
        /* <DEDUP_REMOVED lines=29> */
[----:B------:R-:W-:-:S11]  /*39b0*/  CS2R R60, SRZ ;  /* 0x00000000003c7805 */ /* 0x000fd6000001ff00 */
[----:B------:R-:W5:Y:S04]  /*39c0*/  @!P2 LDG.E.64 R64, desc[UR54][R62.64+0x40] ;  /* 0x000040363e40a981 */ /* 0x000f68000c1e1b00 */
[----:B------:R-:W5:Y:S01]  /*39d0*/  @!P2 LDG.E.64 R66, desc[UR54][R84.64+0x40] ;  /* 0x000040365442a981 */ /* 0x000f62000c1e1b00 */
[----:B------:R-:W-:-:S13]  /*39e0*/  ISETP.GE.AND P2, PT, R87, R113, PT ;  /* 0x000000715700720c */ /* 0x000fda0003f46270 */
[----:B------:R0:W5:Y:S02]  /*39f0*/  @!P2 LDG.E.64 R60, desc[UR54][R62.64+0x50] ;  /* 0x000050363e3ca981 */ /* 0x000164000c1e1b00 */
[----:B0-----:R-:W-:-:S06]  /*3a00*/  CS2R R62, SRZ ;  /* 0x00000000003e7805 */ /* 0x001fcc000001ff00 */
[----:B------:R0:W5:Y:S02]  /*3a10*/  @!P2 LDG.E.64 R62, desc[UR54][R84.64+0x50] ;  /* 0x00005036543ea981 */ /* 0x000164000c1e1b00 */
.L_x_2763:
[----:B------:R-:W-:Y:S05]  /*3a20*/  BSYNC B1 ;  /* 0x0000000000017941 */ /* 0x000fea0003800000 */
.L_x_2762:
[----:B0-----:R-:W0:Y:S01]  /*3a30*/  S2R R84, SR_TID.X ;  /* 0x0000000000547919 */ /* 0x001e220000002100 */
[----:B------:R-:W-:Y:S01]  /*3a40*/  BSSY B1, `(.L_x_2764) ;  /* 0x0000030000017945 */ /* 0x000fe20003800000 */
[C---:B0-----:R-:W-:Y:S02]  /*3a50*/  VIADD R85, R84.reuse, 0xffffff80 ;  /* 0xffffff8054557836 */ /* 0x041fe40000000000 */
[----:B------:R-:W-:-:S05]  /*3a60*/  VIADD R84, R84, 0xffffff80 ;  /* 0xffffff8054547836 */ /* 0x000fca0000000000 */
        /* <DEDUP_REMOVED lines=19> */
[----:B------:R-:W-:-:S09]  /*3ba0*/  CS2R R54, SRZ ;  /* 0x0000000000367805 */ /* 0x000fd2000001ff00 */
        /* <DEDUP_REMOVED lines=25> */
.L_x_2765:
[----:B------:R-:W-:Y:S05]  /*3d40*/  BSYNC B1 ;  /* 0x0000000000017941 */ /* 0x000fea0003800000 */
.L_x_2764:
[----:B------:R-:W-:Y:S01]  /*3d50*/  UISETP.NE.AND UP0, UPT, UR49, 0x3, UPT ;  /* 0x000000033100788c */ /* 0x000fe2000bf05270 */
[----:B-----5:R-:W-:Y:S01]  /*3d60*/  MOV R141, R60 ;  /* 0x0000003c008d7202 */ /* 0x020fe20000000f00 */
[----:B------:R-:W-:Y:S01]  /*3d70*/  IMAD.MOV.U32 R144, RZ, RZ, R64 ;  /* 0x000000ffff907224 */ /* 0x000fe200078e0040 */
[----:B------:R-:W-:Y:S01]  /*3d80*/  MOV R142, R62 ;  /* 0x0000003e008e7202 */ /* 0x000fe20000000f00 */
[----:B------:R-:W-:Y:S01]  /*3d90*/  IMAD.MOV.U32 R146, RZ, RZ, R68 ;  /* 0x000000ffff927224 */ /* 0x000fe200078e0044 */
[----:B------:R-:W-:Y:S01]  /*3da0*/  MOV R84, R36 ;  /* 0x0000002400547202 */ /* 0x000fe20000000f00 */
[----:B------:R-:W-:Y:S01]  /*3db0*/  IMAD.MOV.U32 R148, RZ, RZ, R72 ;  /* 0x000000ffff947224 */ /* 0x000fe200078e0048 */
[----:B------:R-:W-:Y:S01]  /*3dc0*/  PLOP3.LUT P2, PT, PT, PT, UP0, 0x80, 0x0 ;  /* 0x000000000000781c */ /* 0x000fe20003f4f008 */
        /* <DEDUP_REMOVED lines=17> */
[----:B------:R-:W-:Y:S01]  /*3ee0*/  IMAD.MOV.U32 R140, RZ, RZ, R58 ;  /* 0x000000ffff8c7224 */ /* 0x000fe200078e003a */
[----:B------:R-:W-:Y:S06]  /*3ef0*/  @!P2 BRA `(.L_x_2766) ;  /* 0x000000000004a947 */ /* 0x000fec0003800000 */
[----:B------:R-:W-:Y:S01]  /*3f00*/  BPT.TRAP 0x1 ;  /* 0x000000040000795c */ /* 0x000fe20000300000 */
.L_x_2766:
[----:B------:R-:W2:Y:S01]  /*3f10*/  LDL R11, [R1+0x14] ;  /* 0x00001400010b7983 */ /* 0x000ea20000100800 */
[----:B------:R-:W-:Y:S01]  /*3f20*/  LEA R93, R19, R18, 0x3 ;  /* 0x00000012135d7211 */ /* 0x000fe200078e18ff */
[----:B------:R-:W-:Y:S01]  /*3f30*/  BSSY B1, `(.L_x_2767) ;  /* 0x0000004000017945 */ /* 0x000fe20003800000 */
[----:B--2---:R-:W-:-:S04]  /*3f40*/  SHF.L.U32 R94, R11, 0x1f, RZ ;  /* 0x0000001f0b5e7819 */ /* 0x004fc800000006ff */
[----:B------:R-:W1:Y:S02]  /*3f50*/  SYNCS.PHASECHK.TRANS64.TRYWAIT P5, [R93+URZ+0x33490], R94 ;  /* 0x0334905e5d0075a7 */ /* 0x000e6400080a017f */
[----:B-1----:R-:W-:Y:S05]  /*3f60*/  @!P5 BRA `(.L_x_2768) ;  /* 0x0000031800dcd947 */ /* 0x002fea0003800000 */
.L_x_3122:
[----:B------:R-:W-:Y:S05]  /*3f70*/  BSYNC B1 ;  /* 0x0000000000017941 */ /* 0x000fea0003800000 */
.L_x_2767:
[----:B------:R-:W-:-:S03]  /*3f80*/  UMOV UR4, 0xffffffff ;  /* 0xffffffff00047882 */ /* 0x000fc60000000000 */
[----:B------:R-:W-:Y:S05]  /*3f90*/  BRA.DIV UR4, `(.L_x_2769) ;  /* 0x0000031a04e47947 */ /* 0x000fea000b800000 */
[----:B------:R2:W3:Y:S04]  /*3fa0*/  SHFL.IDX PT, R143, R119, RZ, 0x1e1f ;  /* 0x001e1fff778f7589 */ /* 0x0004e800000e0000 */
[----:B------:R2:W4:Y:S02]  /*3fb0*/  SHFL.IDX PT, R11, R120, RZ, 0x1e1f ;  /* 0x001e1fff780b7589 */ /* 0x00052400000e0000 */
.L_x_3126:
        /* <DEDUP_REMOVED lines=13> */
[----:B------:R-:W-:Y:S01]  /*4090*/  SHF.R.U32.HI R155, RZ, 0x8, R83 ;  /* 0x00000008ff9b7819 */ /* 0x000fe20000011653 */
[----:B------:R-:W-:Y:S01]  /*40a0*/  IMAD.U32 R82, R82, 0x10000, RZ ;  /* 0x0001000052527824 */ /* 0x000fe200078e00ff */
[----:B------:R-:W-:Y:S02]  /*40b0*/  LOP3.LUT R156, R83, 0xff0000ff, RZ, 0xc0, !PT ;  /* 0xff0000ff539c7812 */ /* 0x000fe400078ec0ff */
[----:B------:R-:W-:Y:S01]  /*40c0*/  LOP3.LUT R81, R81, 0xff00, R154, 0xf8, !PT ;  /* 0x0000ff0051517812 */ /* 0x000fe200078ef89a */
[----:B------:R-:W-:Y:S01]  /*40d0*/  IMAD.SHL.U32 R155, R155, 0x100, RZ ;  /* 0x000001009b9b7824 */ /* 0x000fe200078e00ff */
[----:B0-----:R-:W-:-:S02]  /*40e0*/  F2FP.F16.E4M3.UNPACK_B R154, R13 ;  /* 0x0000000dff9a723e */ /* 0x001fc400020006ff */
[----:B------:R-:W-:Y:S02]  /*40f0*/  LOP3.LUT R81, R81, 0xff0000, R82, 0xf8, !PT ;  /* 0x00ff000051517812 */ /* 0x000fe400078ef852 */
[-C--:B------:R-:W-:Y:S02]  /*4100*/  F2FP.F16.E4M3.UNPACK_B R82, R153.reuse.H1 ;  /* 0x00000099ff52723e */ /* 0x080fe400030006ff */
[----:B------:R-:W-:Y:S01]  /*4110*/  SHF.R.U32.HI R80, RZ, 0x10, R83 ;  /* 0x00000010ff507819 */ /* 0x000fe20000011653 */
[----:B------:R-:W-:Y:S01]  /*4120*/  HADD2.F32 R83, -RZ, R154.H1_H1 ;  /* 0x3000009aff537230 */ /* 0x000fe20000004100 */
[----:B------:R-:W-:Y:S01]  /*4130*/  LOP3.LUT R156, R156, 0xff00, R155, 0xf8, !PT ;  /* 0x0000ff009c9c7812 */ /* 0x000fe200078ef89b */
[----:B------:R-:W-:Y:S01]  /*4140*/  HADD2.F32 R158, -RZ, R82.H0_H0 ;  /* 0x20000052ff9e7230 */ /* 0x000fe20000004100 */
        /* <DEDUP_REMOVED lines=79> */
[----:B------:R-:W-:Y:S01]  /*4640*/  F2FP.F16.E4M3.UNPACK_B R15, R12 ;  /* 0x0000000cff0f723e */ /* 0x000fe200020006ff */
[----:B------:R-:W-:-:S03]  /*4650*/  IMAD.MOV.U32 R14, RZ, RZ, R155 ;  /* 0x000000ffff0e7224 */ /* 0x000fc600078e009b */
        /* <DEDUP_REMOVED lines=8> */
[----:B------:R-:W-:-:S04]  /*46e0*/  F2FP.SATFINITE.E4M3.F32.PACK_AB_MERGE_C R81, R153, R81, R154 ;  /* 0x000000519951723e */ /* 0x000fc8000480709a */
[----:B------:R-:W-:-:S07]  /*46f0*/  MOV R12, R81 ;  /* 0x00000051000c7202 */ /* 0x000fce0000000f00 */
.L_x_2775:
[----:B------:R-:W-:Y:S05]  /*4700*/  BSYNC B3 ;  /* 0x0000000000037941 */ /* 0x000fea0003800000 */
.L_x_2774:
[----:B----4-:R-:W-:-:S05]  /*4710*/  IADD3 R80, P3, R16, R11, RZ ;  /* 0x0000000b10507210 */ /* 0x010fca0007f7e0ff */
[----:B---3--:R-:W-:-:S05]  /*4720*/  IMAD.X R81, R143, 0x1, R17, P3 ;  /* 0x000000018f517824 */ /* 0x008fca00018e0611 */
[----:B0-----:R0:W-:Y:S03]  /*4730*/  ST.E.128 desc[UR54][R80.64], R12 ;  /* 0x0000000c50007985 */ /* 0x0011e6000c101d36 */
.L_x_2773:
[----:B------:R-:W-:Y:S05]  /*4740*/  BSYNC B2 ;  /* 0x0000000000027941 */ /* 0x000fea0003800000 */
.L_x_2772:
        /* <DEDUP_REMOVED lines=13> */
[----:B------:R-:W-:Y:S01]  /*4820*/  LOP3.LUT R82, R79, 0xff0000ff, RZ, 0xc0, !PT ;  /* 0xff0000ff4f527812 */ /* 0x000fe200078ec0ff */
[----:B------:R-:W-:Y:S01]  /*4830*/  IMAD.U32 R77, R77, 0x10000, RZ ;  /* 0x000100004d4d7824 */ /* 0x000fe200078e00ff */
[----:B------:R-:W-:-:S02]  /*4840*/  LOP3.LUT R78, R78, 0xff00, R80, 0xf8, !PT ;  /* 0x0000ff004e4e7812 */ /* 0x000fc400078ef850 */
[----:B------:R-:W-:Y:S02]  /*4850*/  SHF.L.U32 R81, R81, 0x8, RZ ;  /* 0x0000000851517819 */ /* 0x000fe400000006ff */
        /* <DEDUP_REMOVED lines=98> */
.L_x_2779:
[----:B------:R-:W-:Y:S05]  /*4e80*/  BSYNC B3 ;  /* 0x0000000000037941 */ /* 0x000fea0003800000 */
.L_x_2778:
[----:B------:R-:W-:-:S05]  /*4e90*/  IMAD.SHL.U32 R77, R227, 0x10, RZ ;  /* 0x00000010e34d7824 */ /* 0x000fca00078e00ff */
[----:B----4-:R-:W-:-:S04]  /*4ea0*/  IADD3 R76, P3, R11, R77, RZ ;  /* 0x0000004d0b4c7210 */ /* 0x010fc80007f7e0ff */
[----:B---3--:R-:W-:-:S05]  /*4eb0*/  LEA.HI.X.SX32 R77, R77, R143, 0x1, P3 ;  /* 0x0000008f4d4d7211 */ /* 0x008fca00018f0eff */
[----:B------:R0:W-:Y:S04]  /*4ec0*/  ST.E.128 desc[UR54][R76.64], R12 ;  /* 0x0000000c4c007985 */ /* 0x0001e8000c101d36 */
.L_x_2777:
[----:B------:R-:W-:Y:S05]  /*4ed0*/  BSYNC B2 ;  /* 0x0000000000027941 */ /* 0x000fea0003800000 */
.L_x_2776:
        /* <DEDUP_REMOVED lines=17> */
[----:B------:R-:W-:-:S02]  /*4ff0*/  F2FP.F16.E4M3.UNPACK_B R76, R13 ;  /* 0x0000000dff4c723e */ /* 0x000fc400020006ff */
        /* <DEDUP_REMOVED lines=24> */
[----:B------:R-:W-:Y:S01]  /*5180*/  SHF.L.U32 R13, R72, 0x10, RZ ;  /* 0x00000010480d7819 */ /* 0x000fe200000006ff */
[----:B------:R-:W-:Y:S01]  /*5190*/  IMAD.MOV.U32 R72, RZ, RZ, R15 ;  /* 0x000000ffff487224 */ /* 0x000fe200078e000f */
[----:B------:R-:W-:Y:S02]  /*51a0*/  F2FP.F16.E4M3.UNPACK_B R15, R73.H1 ;  /* 0x00000049ff0f723e */ /* 0x000fe400030006ff */
[----:B------:R-:W-:-:S02]  /*51b0*/  LOP3.LUT R13, R78, 0xff0000, R13, 0xf8, !PT ;  /* 0x00ff00004e0d7812 */ /* 0x000fc400078ef80d */
        /* <DEDUP_REMOVED lines=69> */
.L_x_2783:
[----:B------:R-:W-:Y:S05]  /*5610*/  BSYNC B3 ;  /* 0x0000000000037941 */ /* 0x000fea0003800000 */
.L_x_2782:
[----:B------:R-:W-:-:S04]  /*5620*/  SHF.L.U32 R73, R228, 0x4, RZ ;  /* 0x00000004e4497819 */ /* 0x000fc800000006ff */
[----:B----4-:R-:W-:-:S04]  /*5630*/  IADD3 R72, P3, R11, R73, RZ ;  /* 0x000000490b487210 */ /* 0x010fc80007f7e0ff */
[----:B---3--:R-:W-:-:S05]  /*5640*/  LEA.HI.X.SX32 R73, R73, R143, 0x1, P3 ;  /* 0x0000008f49497211 */ /* 0x008fca00018f0eff */
[----:B------:R0:W-:Y:S04]  /*5650*/  ST.E.128 desc[UR54][R72.64], R12 ;  /* 0x0000000c48007985 */ /* 0x0001e8000c101d36 */
.L_x_2781:
[----:B------:R-:W-:Y:S05]  /*5660*/  BSYNC B2 ;  /* 0x0000000000027941 */ /* 0x000fea0003800000 */
.L_x_2780:
        /* <DEDUP_REMOVED lines=99> */
[----:B------:R-:W-:Y:S01]  /*5ca0*/  MOV R13, R71 ;  /* 0x00000047000d7202 */ /* 0x000fe20000000f00 */
[-C--:B------:R-:W-:Y:S02]  /*5cb0*/  FFMA.FTZ R72, R70, R69.reuse, -R72 ;  /* 0x0000004546487223 */ /* 0x080fe40000010848 */
        /* <DEDUP_REMOVED lines=11> */
.L_x_2787:
[----:B------:R-:W-:Y:S05]  /*5d70*/  BSYNC B3 ;  /* 0x0000000000037941 */ /* 0x000fea0003800000 */
.L_x_2786:
[----:B------:R-:W3:Y:S01]  /*5d80*/  LDL R70, [R1+0x8] ;  /* 0x0000080001467983 */ /* 0x000ee20000100800 */
[----:B----4-:R-:W-:-:S05]  /*5d90*/  IADD3 R68, P3, R23, R11, RZ ;  /* 0x0000000b17447210 */ /* 0x010fca0007f7e0ff */
[----:B---3--:R-:W-:-:S05]  /*5da0*/  IMAD.X R69, R143, 0x1, R70, P3 ;  /* 0x000000018f457824 */ /* 0x008fca00018e0646 */
[----:B------:R0:W-:Y:S03]  /*5db0*/  ST.E.128 desc[UR54][R68.64], R12 ;  /* 0x0000000c44007985 */ /* 0x0001e6000c101d36 */
.L_x_2785:
[----:B------:R-:W-:Y:S05]  /*5dc0*/  BSYNC B2 ;  /* 0x0000000000027941 */ /* 0x000fea0003800000 */
.L_x_2784:
        /* <DEDUP_REMOVED lines=12> */
[----:B------:R-:W-:Y:S01]  /*5e90*/  SHF.R.U32.HI R65, RZ, 0x10, R67 ;  /* 0x00000010ff417819 */ /* 0x000fe20000011643 */
[----:B------:R-:W-:Y:S01]  /*5ea0*/  IMAD.SHL.U32 R68, R68, 0x100, RZ ;  /* 0x0000010044447824 */ /* 0x000fe200078e00ff */
[----:B------:R-:W-:Y:S01]  /*5eb0*/  LOP3.LUT R64, R67, 0xff0000ff, RZ, 0xc0, !PT ;  /* 0xff0000ff43407812 */ /* 0x000fe200078ec0ff */
[----:B------:R-:W-:Y:S01]  /*5ec0*/  IMAD.SHL.U32 R67, R70, 0x100, RZ ;  /* 0x0000010046437824 */ /* 0x000fe200078e00ff */
[----:B------:R-:W-:-:S02]  /*5ed0*/  F2FP.F16.E4M3.UNPACK_B R70, R13 ;  /* 0x0000000dff46723e */ /* 0x000fc400020006ff */
[----:B------:R-:W-:Y:S02]  /*5ee0*/  LOP3.LUT R68, R69, 0xff00, R68, 0xf8, !PT ;  /* 0x0000ff0045447812 */ /* 0x000fe400078ef844 */
[----:B------:R-:W-:Y:S01]  /*5ef0*/  LOP3.LUT R67, R64, 0xff00, R67, 0xf8, !PT ;  /* 0x0000ff0040437812 */ /* 0x000fe200078ef843 */
[--C-:B------:R-:W-:Y:S01]  /*5f00*/  HADD2.F32 R69, -RZ, R70.reuse.H1_H1 ;  /* 0x30000046ff457230 */ /* 0x100fe20000004100 */
[-C--:B------:R-:W-:Y:S01]  /*5f10*/  F2FP.F16.E4M3.UNPACK_B R64, R145.reuse.H1 ;  /* 0x00000091ff40723e */ /* 0x080fe200030006ff */
[----:B------:R-:W-:Y:S01]  /*5f20*/  HADD2.F32 R70, -RZ, R70.H0_H0 ;  /* 0x20000046ff467230 */ /* 0x000fe20000004100 */
[-C--:B------:R-:W-:Y:S02]  /*5f30*/  F2FP.F16.E4M3.UNPACK_B R71, R144.reuse.H1 ;  /* 0x00000090ff47723e */ /* 0x080fe400030006ff */
[----:B------:R-:W-:Y:S01]  /*5f40*/  F2FP.F16.E4M3.UNPACK_B R145, R145 ;  /* 0x00000091ff91723e */ /* 0x000fe200020006ff */
[----:B------:R-:W-:Y:S01]  /*5f50*/  HADD2.F32 R73, -RZ, R64.H0_H0 ;  /* 0x20000040ff497230 */ /* 0x000fe20000004100 */
[----:B------:R-:W-:Y:S01]  /*5f60*/  F2FP.F16.E4M3.UNPACK_B R144, R144 ;  /* 0x00000090ff90723e */ /* 0x000fe200020006ff */
[----:B------:R-:W-:-:S02]  /*5f70*/  HADD2.F32 R72, -RZ, R71.H0_H0 ;  /* 0x20000047ff487230 */ /* 0x000fc40000004100 */
[----:B------:R-:W-:Y:S02]  /*5f80*/  HADD2.F32 R71, -RZ, R71.H1_H1 ;  /* 0x30000047ff477230 */ /* 0x000fe40000004100 */
[-C--:B------:R-:W-:Y:S01]  /*5f90*/  FMUL.FTZ R74, R69, R73.reuse ;  /* 0x00000049454a7220 */ /* 0x080fe20000410000 */
[----:B------:R-:W-:-:S03]  /*5fa0*/  FMUL.FTZ R73, R70, R73 ;  /* 0x0000004946497220 */ /* 0x000fc60000410000 */
[-C--:B------:R-:W-:Y:S01]  /*5fb0*/  FFMA.FTZ R70, R70, R72.reuse, -R74 ;  /* 0x0000004846467223 */ /* 0x080fe2000001084a */
        /* <DEDUP_REMOVED lines=79> */
.L_x_2791:
[----:B------:R-:W-:Y:S05]  /*64b0*/  BSYNC B3 ;  /* 0x0000000000037941 */ /* 0x000fea0003800000 */
.L_x_2790:
[----:B------:R-:W3:Y:S01]  /*64c0*/  LDL R66, [R1+0x4] ;  /* 0x0000040001427983 */ /* 0x000ee20000100800 */
[----:B----4-:R-:W-:-:S04]  /*64d0*/  IADD3 R64, P3, R22, R11, RZ ;  /* 0x0000000b16407210 */ /* 0x010fc80007f7e0ff */
[----:B---3--:R-:W-:-:S05]  /*64e0*/  IADD3.X R65, R143, R66, RZ, P3, !PT ;  /* 0x000000428f417210 */ /* 0x008fca0001ffe4ff */
[----:B------:R0:W-:Y:S04]  /*64f0*/  ST.E.128 desc[UR54][R64.64], R12 ;  /* 0x0000000c40007985 */ /* 0x0001e8000c101d36 */
.L_x_2789:
[----:B------:R-:W-:Y:S05]  /*6500*/  BSYNC B2 ;  /* 0x0000000000027941 */ /* 0x000fea0003800000 */
.L_x_2788:
[----:B------:R-:W-:-:S13]  /*6510*/  ISETP.NE.AND P3, PT, R33, RZ, PT ;  /* 0x000000ff2100720c */ /* 0x000fda0003f65270 */
[----:B------:R-:W-:Y:S05]  /*6520*/  @!P3 BRA `(.L_x_2771) ;  /* 0x0000000400d4b947 */ /* 0x000fea0003800000 */
[----:B0-----:R-:W3:Y:S04]  /*6530*/  LDL R12, [R1] ;  /* 0x00000000010c7983 */ /* 0x001ee80000100800 */
[----:B------:R-:W5:Y:S01]  /*6540*/  LDL R66, [R1+0x28] ;  /* 0x0000280001427983 */ /* 0x000f620000100800 */
[----:B----4-:R-:W-:Y:S01]  /*6550*/  IADD3 R64, P3, R220, R11, RZ ;  /* 0x0000000bdc407210 */ /* 0x010fe20007f7e0ff */
[----:B------:R-:W-:Y:S04]  /*6560*/  BSSY B2, `(.L_x_2792) ;  /* 0x0000070000027945 */ /* 0x000fe80003800000 */
[----:B---3--:R-:W-:-:S02]  /*6570*/  IMAD.X R65, R143, 0x1, R12, P3 ;  /* 0x000000018f417824 */ /* 0x008fc400018e060c */
[----:B------:R0:W3:Y:S01]  /*6580*/  LDS.128 R12, [R89+0x29200] ;  /* 0x02920000590c7984 */ /* 0x0000e20000000c00 */
[----:B-----5:R-:W-:-:S13]  /*6590*/  ISETP.GE.AND P3, PT, R66, R113, PT ;  /* 0x000000714200720c */ /* 0x020fda0003f66270 */
[----:B0-----:R-:W-:Y:S05]  /*65a0*/  @P3 BRA `(.L_x_2793) ;  /* 0x0000000400ac3947 */ /* 0x001fea0003800000 */
[----:B---3--:R-:W-:Y:S01]  /*65b0*/  IMAD.MOV.U32 R60, RZ, RZ, R13 ;  /* 0x000000ffff3c7224 */ /* 0x008fe200078e000d */
        /* <DEDUP_REMOVED lines=19> */
[-C--:B------:R-:W-:Y:S01]  /*66f0*/  FFMA.FTZ R13, R66, R11.reuse, -R69 ;  /* 0x0000000b420d7223 */ /* 0x080fe20000010845 */
[----:B------:R-:W-:Y:S01]  /*6700*/  F2FP.F16.E4M3.UNPACK_B R69, R142 ;  /* 0x0000008eff45723e */ /* 0x000fe200020006ff */
[----:B------:R-:W-:Y:S01]  /*6710*/  FFMA.FTZ R68, R68, R11, R71 ;  /* 0x0000000b44447223 */ /* 0x000fe20000010047 */
[-C--:B------:R-:W-:Y:S02]  /*6720*/  F2FP.F16.E4M3.UNPACK_B R11, R60.reuse.H1 ;  /* 0x0000003cff0b723e */ /* 0x080fe400030006ff */
        /* <DEDUP_REMOVED lines=83> */
.L_x_2793:
[----:B------:R-:W-:Y:S05]  /*6c60*/  BSYNC B2 ;  /* 0x0000000000027941 */ /* 0x000fea0003800000 */
.L_x_2792:
[----:B---3--:R0:W-:Y:S02]  /*6c70*/  ST.E.128 desc[UR54][R64.64], R12 ;  /* 0x0000000c40007985 */ /* 0x0081e4000c101d36 */
.L_x_2771:
[----:B------:R-:W-:Y:S05]  /*6c80*/  BSYNC B1 ;  /* 0x0000000000017941 */ /* 0x000fea0003800000 */
.L_x_2770:
[----:B------:R-:W-:-:S03]  /*6c90*/  UMOV UR4, 0xffffffff ;  /* 0xffffffff00047882 */ /* 0x000fc60000000000 */
[----:B------:R-:W-:Y:S05]  /*6ca0*/  BRA.DIV UR4, `(.L_x_2794) ;  /* 0x000002ee04ec7947 */ /* 0x000fea000b800000 */
[----:B--2---:R-:W2:Y:S04]  /*6cb0*/  SHFL.IDX PT, R119, R119, 0x1, 0x1e1f ;  /* 0x003e1f0077777f89 */ /* 0x004ea800000e0000 */
[----:B------:R-:W0:Y:S02]  /*6cc0*/  SHFL.IDX PT, R120, R120, 0x1, 0x1e1f ;  /* 0x003e1f0078787f89 */ /* 0x000e2400000e0000 */
.L_x_3130:
[----:B------:R-:W-:Y:S05]  /*6cd0*/  @P4 BRA `(.L_x_2795) ;  /* 0x0000009800904947 */ /* 0x000fea0003800000 */
[----:B------:R-:W-:Y:S01]  /*6ce0*/  ISETP.NE.AND P3, PT, R28, RZ, PT ;  /* 0x000000ff1c00720c */ /* 0x000fe20003f65270 */
[----:B------:R-:W-:-:S12]  /*6cf0*/  BSSY B1, `(.L_x_2796) ;  /* 0x0000073000017945 */ /* 0x000fd80003800000 */
[----:B------:R-:W-:Y:S05]  /*6d00*/  @!P3 BRA `(.L_x_2797) ;  /* 0x0000000400c4b947 */ /* 0x000fea0003800000 */
[----:B0-----:R0:W0:Y:S01]  /*6d10*/  LDS.128 R12, [R88+0x26200] ;  /* 0x02620000580c7984 */ /* 0x0010220000000c00 */
[----:B------:R-:W-:Y:S01]  /*6d20*/  IADD3 R60, P3, R16, R120, RZ ;  /* 0x00000078103c7210 */ /* 0x000fe20007f7e0ff */
[----:B------:R-:W-:Y:S04]  /*6d30*/  BSSY B2, `(.L_x_2798) ;  /* 0x000006d000027945 */ /* 0x000fe80003800000 */
[----:B--2---:R-:W-:Y:S01]  /*6d40*/  IMAD.X R61, R119, 0x1, R17, P3 ;  /* 0x00000001773d7824 */ /* 0x004fe200018e0611 */
        /* <DEDUP_REMOVED lines=13> */
[----:B------:R-:W-:Y:S01]  /*6e20*/  MOV R62, R12 ;  /* 0x0000000c003e7202 */ /* 0x000fe20000000f00 */
        /* <DEDUP_REMOVED lines=43> */
[----:B------:R-:W-:Y:S01]  /*70e0*/  LOP3.LUT R57, R59, 0xff00, R64, 0xf8, !PT ;  /* 0x0000ff003b397812 */ /* 0x000fe200078ef840 */
[----:B------:R-:W-:Y:S01]  /*70f0*/  IMAD.U32 R64, R68, 0x10000, RZ ;  /* 0x0001000044407824 */ /* 0x000fe200078e00ff */
[----:B------:R-:W-:Y:S01]  /*7100*/  LOP3.LUT R59, R67, 0xff0000, R66, 0xf8, !PT ;  /* 0x00ff0000433b7812 */ /* 0x000fe200078ef842 */
[----:B------:R-:W-:-:S03]  /*7110*/  IMAD.MOV.U32 R66, RZ, RZ, R15 ;  /* 0x000000ffff427224 */ /* 0x000fc600078e000f */
[----:B------:R-:W-:Y:S02]  /*7120*/  LOP3.LUT R57, R57, 0xff0000, R64, 0xf8, !PT ;  /* 0x00ff000039397812 */ /* 0x000fe400078ef840 */
[----:B------:R-:W-:Y:S02]  /*7130*/  F2FP.F16.E4M3.UNPACK_B R15, R66 ;  /* 0x00000042ff0f723e */ /* 0x000fe400020006ff */
[----:B------:R-:W-:Y:S02]  /*7140*/  F2FP.F16.E4M3.UNPACK_B R68, R59.H1 ;  /* 0x0000003bff44723e */ /* 0x000fe400030006ff */
[----:B------:R-:W-:Y:S01]  /*7150*/  F2FP.F16.E4M3.UNPACK_B R69, R57.H1 ;  /* 0x00000039ff45723e */ /* 0x000fe200030006ff */
[--C-:B------:R-:W-:Y:S02]  /*7160*/  HADD2.F32 R64, -RZ, R15.reuse.H1_H1 ;  /* 0x3000000fff407230 */ /* 0x100fe40000004100 */
[----:B------:R-:W-:Y:S02]  /*7170*/  HADD2.F32 R70, -RZ, R68.H0_H0 ;  /* 0x20000044ff467230 */ /* 0x000fe40000004100 */
[----:B------:R-:W-:-:S02]  /*7180*/  HADD2.F32 R15, -RZ, R15.H0_H0 ;  /* 0x2000000fff0f7230 */ /* 0x000fc40000004100 */
[--C-:B------:R-:W-:Y:S02]  /*7190*/  HADD2.F32 R67, -RZ, R69.reuse.H0_H0 ;  /* 0x20000045ff437230 */ /* 0x100fe40000004100 */
[-C--:B------:R-:W-:Y:S01]  /*71a0*/  FMUL.FTZ R72, R64, R70.reuse ;  /* 0x0000004640487220 */ /* 0x080fe20000410000 */
[----:B------:R-:W-:Y:S02]  /*71b0*/  HADD2.F32 R69, -RZ, R69.H1_H1 ;  /* 0x30000045ff457230 */ /* 0x000fe40000004100 */
[C---:B------:R-:W-:Y:S01]  /*71c0*/  FMUL.FTZ R71, R15.reuse, R70 ;  /* 0x000000460f477220 */ /* 0x040fe20000410000 */
[----:B------:R-:W-:-:S03]  /*71d0*/  FFMA.FTZ R15, R15, R67, -R72 ;  /* 0x000000430f0f7223 */ /* 0x000fc60000010848 */
[----:B------:R-:W-:Y:S01]  /*71e0*/  FFMA.FTZ R64, R64, R67, R71 ;  /* 0x0000004340407223 */ /* 0x000fe20000010047 */
[----:B------:R-:W-:Y:S02]  /*71f0*/  F2FP.F16.E4M3.UNPACK_B R67, R66.H1 ;  /* 0x00000042ff43723e */ /* 0x000fe400030006ff */
[----:B------:R-:W-:Y:S01]  /*7200*/  MOV R66, R14 ;  /* 0x0000000e00427202 */ /* 0x000fe20000000f00 */
[----:B------:R-:W-:Y:S02]  /*7210*/  HADD2.F32 R14, -RZ, R68.H1_H1 ;  /* 0x30000044ff0e7230 */ /* 0x000fe40000004100 */
        /* <DEDUP_REMOVED lines=30> */
.L_x_2799:
[----:B------:R-:W-:Y:S05]  /*7400*/  BSYNC B2 ;  /* 0x0000000000027941 */ /* 0x000fea0003800000 */
.L_x_2798:
[----:B0-----:R0:W-:Y:S02]  /*7410*/  ST.E.128 desc[UR54][R60.64], R12 ;  /* 0x0000000c3c007985 */ /* 0x0011e4000c101d36 */
.L_x_2797:
[----:B------:R-:W-:Y:S05]  /*7420*/  BSYNC B1 ;  /* 0x0000000000017941 */ /* 0x000fea0003800000 */
.L_x_2796:
        /* <DEDUP_REMOVED lines=13> */
[--C-:B------:R-:W-:Y:S02]  /*7500*/  SHF.R.U32.HI R54, RZ, 0x8, R55.reuse ;  /* 0x00000008ff367819 */ /* 0x100fe40000011637 */
[----:B------:R-:W-:Y:S01]  /*7510*/  LOP3.LUT R59, R53, 0xff0000ff, RZ, 0xc0, !PT ;  /* 0xff0000ff353b7812 */ /* 0x000fe200078ec0ff */
[----:B------:R-:W-:Y:S01]  /*7520*/  IMAD.SHL.U32 R52, R52, 0x100, RZ ;  /* 0x0000010034347824 */ /* 0x000fe200078e00ff */
[----:B------:R-:W-:Y:S01]  /*7530*/  SHF.R.U32.HI R58, RZ, 0x10, R55 ;  /* 0x00000010ff3a7819 */ /* 0x000fe20000011637 */
[----:B------:R-:W-:Y:S01]  /*7540*/  IMAD.SHL.U32 R54, R54, 0x100, RZ ;  /* 0x0000010036367824 */ /* 0x000fe200078e00ff */
[----:B------:R-:W-:Y:S02]  /*7550*/  LOP3.LUT R55, R55, 0xff0000ff, RZ, 0xc0, !PT ;  /* 0xff0000ff37377812 */ /* 0x000fe400078ec0ff */
[----:B------:R-:W-:Y:S01]  /*7560*/  SHF.R.U32.HI R60, RZ, 0x10, R53 ;  /* 0x00000010ff3c7819 */ /* 0x000fe20000011635 */
[----:B------:R-:W-:Y:S01]  /*7570*/  IMAD.MOV.U32 R53, RZ, RZ, R12 ;  /* 0x000000ffff357224 */ /* 0x000fe200078e000c */
[----:B------:R-:W-:-:S02]  /*7580*/  LOP3.LUT R52, R59, 0xff00, R52, 0xf8, !PT ;  /* 0x0000ff003b347812 */ /* 0x000fc400078ef834 */
[----:B------:R-:W-:Y:S01]  /*7590*/  LOP3.LUT R59, R55, 0xff00, R54, 0xf8, !PT ;  /* 0x0000ff00373b7812 */ /* 0x000fe200078ef836 */
[----:B------:R-:W-:Y:S01]  /*75a0*/  IMAD.U32 R54, R58, 0x10000, RZ ;  /* 0x000100003a367824 */ /* 0x000fe200078e00ff */
[----:B------:R-:W-:Y:S02]  /*75b0*/  SHF.L.U32 R13, R60, 0x10, RZ ;  /* 0x000000103c0d7819 */ /* 0x000fe400000006ff */
        /* <DEDUP_REMOVED lines=22> */
[----:B------:R-:W-:-:S02]  /*7720*/  HADD2.F32 R61, -RZ, R138.H0_H0 ;  /* 0x2000008aff3d7230 */ /* 0x000fc40000004100 */
        /* <DEDUP_REMOVED lines=9> */
[----:B------:R-:W-:-:S02]  /*77c0*/  HADD2.F32 R58, -RZ, R53.H1_H1 ;  /* 0x30000035ff3a7230 */ /* 0x000fc40000004100 */
[C---:B------:R-:W-:Y:S01]  /*77d0*/  FMUL.FTZ R62, R55.reuse, R62 ;  /* 0x0000003e373e7220 */ /* 0x040fe20000410000 */
[----:B------:R-:W-:Y:S02]  /*77e0*/  HADD2.F32 R54, -RZ, R53.H0_H0 ;  /* 0x20000035ff367230 */ /* 0x000fe40000004100 */
[-C--:B------:R-:W-:Y:S01]  /*77f0*/  FFMA.FTZ R64, R55, R60.reuse, -R64 ;  /* 0x0000003c37407223 */ /* 0x080fe20000010840 */
[----:B------:R-:W-:Y:S02]  /*7800*/  HADD2.F32 R135, -RZ, R135.H0_H0 ;  /* 0x20000087ff877230 */ /* 0x000fe40000004100 */
[----:B------:R-:W-:Y:S01]  /*7810*/  FFMA.FTZ R63, R59, R60, R62 ;  /* 0x0000003c3b3f7223 */ /* 0x000fe2000001003e */
[----:B------:R-:W-:Y:S01]  /*7820*/  F2FP.F16.E4M3.UNPACK_B R59, R15.H1 ;  /* 0x0000000fff3b723e */ /* 0x000fe200030006ff */
[-C--:B------:R-:W-:Y:S01]  /*7830*/  FMUL.FTZ R53, R58, R61.reuse ;  /* 0x0000003d3a357220 */ /* 0x080fe20000410000 */
[----:B------:R-:W-:Y:S01]  /*7840*/  FMUL.FTZ R61, R54, R61 ;  /* 0x0000003d363d7220 */ /* 0x000fe20000410000 */
[----:B------:R-:W-:-:S02]  /*7850*/  F2FP.F16.E4M3.UNPACK_B R62, R52.H1 ;  /* 0x00000034ff3e723e */ /* 0x000fc400030006ff */
[----:B------:R-:W-:Y:S01]  /*7860*/  F2FP.SATFINITE.E4M3.F32.PACK_AB_MERGE_C R55, R66, R65, RZ ;  /* 0x000000414237723e */ /* 0x000fe200048070ff */
[--C-:B------:R-:W-:Y:S02]  /*7870*/  HADD2.F32 R65, -RZ, R59.reuse.H0_H0 ;  /* 0x2000003bff417230 */ /* 0x100fe40000004100 */
[----:B------:R-:W-:Y:S01]  /*7880*/  FFMA.FTZ R58, R58, R135, R61 ;  /* 0x000000873a3a7223 */ /* 0x000fe2000001003d */
[----:B------:R-:W-:Y:S01]  /*7890*/  HADD2.F32 R66, -RZ, R59.H1_H1 ;  /* 0x3000003bff427230 */ /* 0x000fe20000004100 */
[----:B------:R-:W-:Y:S01]  /*78a0*/  F2FP.F16.E4M3.UNPACK_B R59, R13.H1 ;  /* 0x0000000dff3b723e */ /* 0x000fe200030006ff */
[----:B------:R-:W-:Y:S01]  /*78b0*/  HADD2.F32 R67, -RZ, R62.H1_H1 ;  /* 0x3000003eff437230 */ /* 0x000fe20000004100 */
[----:B------:R-:W-:Y:S01]  /*78c0*/  F2FP.F16.E4M3.UNPACK_B R60, R14.H1 ;  /* 0x0000000eff3c723e */ /* 0x000fe200030006ff */
[----:B------:R-:W-:Y:S01]  /*78d0*/  FFMA.FTZ R53, R54, R135, -R53 ;  /* 0x0000008736357223 */ /* 0x000fe20000010835 */
[----:B------:R-:W-:Y:S01]  /*78e0*/  F2FP.F16.E4M3.UNPACK_B R61, R52 ;  /* 0x00000034ff3d723e */ /* 0x000fe200020006ff */
[----:B------:R-:W-:Y:S01]  /*78f0*/  HADD2.F32 R68, -RZ, R59.H1_H1 ;  /* 0x3000003bff447230 */ /* 0x000fe20000004100 */
[----:B------:R-:W-:Y:S01]  /*7900*/  F2FP.SATFINITE.E4M3.F32.PACK_AB_MERGE_C R54, R63, R64, RZ ;  /* 0x000000403f36723e */ /* 0x000fe200048070ff */
[----:B------:R-:W-:Y:S01]  /*7910*/  HADD2.F32 R64, -RZ, R60.H1_H1 ;  /* 0x3000003cff407230 */ /* 0x000fe20000004100 */
[----:B------:R-:W-:Y:S01]  /*7920*/  F2FP.F16.E4M3.UNPACK_B R52, R13 ;  /* 0x0000000dff34723e */ /* 0x000fe200020006ff */
[----:B------:R-:W-:Y:S01]  /*7930*/  FMUL.FTZ R70, R66, R67 ;  /* 0x0000004342467220 */ /* 0x000fe20000410000 */
[----:B------:R-:W-:-:S02]  /*7940*/  HADD2.F32 R69, -RZ, R61.H1_H1 ;  /* 0x3000003dff457230 */ /* 0x000fc40000004100 */
        /* <DEDUP_REMOVED lines=8> */
[----:B------:R-:W-:Y:S02]  /*79d0*/  HADD2.F32 R66, -RZ, R62.H0_H0 ;  /* 0x2000003eff427230 */ /* 0x000fe40000004100 */
[C---:B------:R-:W-:Y:S01]  /*79e0*/  FMUL.FTZ R69, R63.reuse, R69 ;  /* 0x000000453f457220 */ /* 0x040fe20000410000 */
[----:B------:R-:W-:Y:S01]  /*79f0*/  FFMA.FTZ R15, R63, R67, -R70 ;  /* 0x000000433f0f7223 */ /* 0x000fe20000010846 */
[----:B------:R-:W-:Y:S01]  /*7a00*/  HADD2.F32 R62, -RZ, R14.H0_H0 ;  /* 0x2000000eff3e7230 */ /* 0x000fe20000004100 */
[----:B------:R-:W-:Y:S01]  /*7a10*/  F2FP.SATFINITE.E4M3.F32.PACK_AB_MERGE_C R60, R60, R13, RZ ;  /* 0x0000000d3c3c723e */ /* 0x000fe200048070ff */
[----:B------:R-:W-:-:S02]  /*7a20*/  HADD2.F32 R63, -RZ, R65.H0_H0 ;  /* 0x20000041ff3f7230 */ /* 0x000fc40000004100 */
[----:B------:R-:W-:Y:S01]  /*7a30*/  FFMA.FTZ R68, R64, R67, R69 ;  /* 0x0000004340447223 */ /* 0x000fe20000010045 */
[----:B------:R-:W-:Y:S01]  /*7a40*/  HADD2.F32 R14, -RZ, R14.H1_H1 ;  /* 0x3000000eff0e7230 */ /* 0x000fe20000004100 */
[----:B------:R-:W-:Y:S01]  /*7a50*/  F2FP.SATFINITE.E4M3.F32.PACK_AB_MERGE_C R13, R12, R11, R55 ;  /* 0x0000000b0c0d723e */ /* 0x000fe20004807037 */
[----:B------:R-:W-:Y:S01]  /*7a60*/  HADD2.F32 R61, -RZ, R61.H0_H0 ;  /* 0x2000003dff3d7230 */ /* 0x000fe20000004100 */
[----:B------:R-:W-:Y:S01]  /*7a70*/  F2FP.SATFINITE.E4M3.F32.PACK_AB_MERGE_C R12, R58, R53, R54 ;  /* 0x000000353a0c723e */ /* 0x000fe20004807036 */
[----:B------:R-:W-:Y:S01]  /*7a80*/  HADD2.F32 R65, -RZ, R65.H1_H1 ;  /* 0x30000041ff417230 */ /* 0x000fe20000004100 */
[----:B------:R-:W-:Y:S01]  /*7a90*/  F2FP.SATFINITE.E4M3.F32.PACK_AB_MERGE_C R15, R68, R15, RZ ;  /* 0x0000000f440f723e */ /* 0x000fe200048070ff */
        /* <DEDUP_REMOVED lines=12> */
.L_x_2803:
[----:B------:R-:W-:Y:S05]  /*7b60*/  BSYNC B2 ;  /* 0x0000000000027941 */ /* 0x000fea0003800000 */
.L_x_2802:
[----:B------:R0:W-:Y:S02]  /*7b70*/  ST.E.128 desc[UR54][R56.64], R12 ;  /* 0x0000000c38007985 */ /* 0x0001e4000c101d36 */
.L_x_2801:
[----:B------:R-:W-:Y:S05]  /*7b80*/  BSYNC B1 ;  /* 0x0000000000017941 */ /* 0x000fea0003800000 */
.L_x_2800:
        /* <DEDUP_REMOVED lines=20> */
[----:B------:R-:W-:-:S02]  /*7cd0*/  LOP3.LUT R13, R48, 0xff00, R51, 0xf8, !PT ;  /* 0x0000ff00300d7812 */ /* 0x000fc400078ef833 */
[----:B------:R-:W-:Y:S01]  /*7ce0*/  LOP3.LUT R50, R50, 0xff00, R55, 0xf8, !PT ;  /* 0x0000ff0032327812 */ /* 0x000fe200078ef837 */
[----:B------:R-:W-:Y:S01]  /*7cf0*/  IMAD.U32 R48, R56, 0x10000, RZ ;  /* 0x0001000038307824 */ /* 0x000fe200078e00ff */
[----:B------:R-:W-:Y:S01]  /*7d00*/  MOV R49, R12 ;  /* 0x0000000c00317202 */ /* 0x000fe20000000f00 */
        /* <DEDUP_REMOVED lines=91> */
.L_x_2807:
[----:B------:R-:W-:Y:S05]  /*82c0*/  BSYNC B2 ;  /* 0x0000000000027941 */ /* 0x000fea0003800000 */
.L_x_2806:
[----:B------:R0:W-:Y:S02]  /*82d0*/  ST.E.128 desc[UR54][R52.64], R12 ;  /* 0x0000000c34007985 */ /* 0x0001e4000c101d36 */
.L_x_2805:
[----:B------:R-:W-:Y:S05]  /*82e0*/  BSYNC B1 ;  /* 0x0000000000017941 */ /* 0x000fea0003800000 */
.L_x_2804:
[----:B------:R-:W-:Y:S01]  /*82f0*/  ISETP.NE.AND P3, PT, R31, RZ, PT ;  /* 0x000000ff1f00720c */ /* 0x000fe20003f65270 */
[----:B------:R-:W-:-:S12]  /*8300*/  BSSY B1, `(.L_x_2808) ;  /* 0x0000074000017945 */ /* 0x000fd80003800000 */
[----:B------:R-:W-:Y:S05]  /*8310*/  @!P3 BRA `(.L_x_2809) ;  /* 0x0000000400c8b947 */ /* 0x000fea0003800000 */
[----:B0-----:R-:W2:Y:S04]  /*8320*/  LDL R12, [R1+0x8] ;  /* 0x00000800010c7983 */ /* 0x001ea80000100800 */
        /* <DEDUP_REMOVED lines=111> */
.L_x_2811:
[----:B------:R-:W-:Y:S05]  /*8a20*/  BSYNC B2 ;  /* 0x0000000000027941 */ /* 0x000fea0003800000 */
.L_x_2810:
[----:B--2---:R0:W-:Y:S02]  /*8a30*/  ST.E.128 desc[UR54][R48.64], R12 ;  /* 0x0000000c30007985 */ /* 0x0041e4000c101d36 */
.L_x_2809:
[----:B------:R-:W-:Y:S05]  /*8a40*/  BSYNC B1 ;  /* 0x0000000000017941 */ /* 0x000fea0003800000 */
.L_x_2808:
        /* <DEDUP_REMOVED lines=12> */
[--C-:B------:R-:W-:Y:S02]  /*8b10*/  SHF.R.U32.HI R47, RZ, 0x8, R43.reuse ;  /* 0x00000008ff2f7819 */ /* 0x100fe4000001162b */
[----:B------:R-:W-:Y:S02]  /*8b20*/  LOP3.LUT R42, R43, 0xff0000ff, RZ, 0xc0, !PT ;  /* 0xff0000ff2b2a7812 */ /* 0x000fe400078ec0ff */
[----:B------:R-:W-:Y:S01]  /*8b30*/  SHF.R.U32.HI R46, RZ, 0x10, R43 ;  /* 0x00000010ff2e7819 */ /* 0x000fe2000001162b */
[----:B------:R-:W-:Y:S01]  /*8b40*/  IMAD.SHL.U32 R43, R11, 0x100, RZ ;  /* 0x000001000b2b7824 */ /* 0x000fe200078e00ff */
[----:B------:R-:W-:Y:S01]  /*8b50*/  LOP3.LUT R40, R41, 0xff0000ff, RZ, 0xc0, !PT ;  /* 0xff0000ff29287812 */ /* 0x000fe200078ec0ff */
[----:B--2---:R-:W-:Y:S01]  /*8b60*/  IMAD.MOV.U32 R11, RZ, RZ, R13 ;  /* 0x000000ffff0b7224 */ /* 0x004fe200078e000d */
[----:B------:R-:W-:Y:S01]  /*8b70*/  SHF.R.U32.HI R48, RZ, 0x10, R41 ;  /* 0x00000010ff307819 */ /* 0x000fe20000011629 */
[----:B------:R-:W-:Y:S01]  /*8b80*/  IMAD.MOV.U32 R41, RZ, RZ, R12 ;  /* 0x000000ffff297224 */ /* 0x000fe200078e000c */
[----:B------:R-:W-:-:S02]  /*8b90*/  SHF.L.U32 R47, R47, 0x8, RZ ;  /* 0x000000082f2f7819 */ /* 0x000fc400000006ff */
[----:B------:R-:W-:Y:S01]  /*8ba0*/  LOP3.LUT R13, R40, 0xff00, R43, 0xf8, !PT ;  /* 0x0000ff00280d7812 */ /* 0x000fe200078ef82b */
[----:B------:R-:W-:Y:S01]  /*8bb0*/  IMAD.U32 R40, R48, 0x10000, RZ ;  /* 0x0001000030287824 */ /* 0x000fe200078e00ff */
[----:B------:R-:W-:Y:S01]  /*8bc0*/  LOP3.LUT R42, R42, 0xff00, R47, 0xf8, !PT ;  /* 0x0000ff002a2a7812 */ /* 0x000fe200078ef82f */
[----:B------:R-:W-:Y:S01]  /*8bd0*/  IMAD.U32 R47, R46, 0x10000, RZ ;  /* 0x000100002e2f7824 */ /* 0x000fe200078e00ff */
        /* <DEDUP_REMOVED lines=90> */
.L_x_2815:
[----:B------:R-:W-:Y:S05]  /*9180*/  BSYNC B2 ;  /* 0x0000000000027941 */ /* 0x000fea0003800000 */
.L_x_2814:
[----:B--2---:R0:W-:Y:S02]  /*9190*/  ST.E.128 desc[UR54][R44.64], R12 ;  /* 0x0000000c2c007985 */ /* 0x0041e4000c101d36 */
.L_x_2813:
[----:B------:R-:W-:Y:S05]  /*91a0*/  BSYNC B1 ;  /* 0x0000000000017941 */ /* 0x000fea0003800000 */
.L_x_2812:
[----:B------:R-:W-:-:S13]  /*91b0*/  ISETP.NE.AND P3, PT, R33, RZ, PT ;  /* 0x000000ff2100720c */ /* 0x000fda0003f65270 */
        /* <DEDUP_REMOVED lines=12> */
[----:B------:R-:W-:Y:S02]  /*9280*/  SHF.R.U32.HI R44, RZ, 0x10, R39 ;  /* 0x00000010ff2c7819 */ /* 0x000fe40000011627 */
[----:B------:R-:W-:Y:S01]  /*9290*/  LOP3.LUT R42, R39, 0xff0000ff, RZ, 0xc0, !PT ;  /* 0xff0000ff272a7812 */ /* 0x000fe200078ec0ff */
[----:B------:R-:W-:Y:S01]  /*92a0*/  IMAD.SHL.U32 R39, R36, 0x100, RZ ;  /* 0x0000010024277824 */ /* 0x000fe200078e00ff */
[----:B------:R-:W-:Y:S01]  /*92b0*/  SHF.L.U32 R11, R11, 0x8, RZ ;  /* 0x000000080b0b7819 */ /* 0x000fe200000006ff */
[----:B--2---:R-:W-:Y:S01]  /*92c0*/  IMAD.MOV.U32 R36, RZ, RZ, R12 ;  /* 0x000000ffff247224 */ /* 0x004fe200078e000c */
[----:B------:R-:W-:-:S02]  /*92d0*/  SHF.R.U32.HI R45, RZ, 0x10, R37 ;  /* 0x00000010ff2d7819 */ /* 0x000fc40000011625 */
[----:B------:R-:W-:Y:S01]  /*92e0*/  LOP3.LUT R37, R38, 0xff00, R11, 0xf8, !PT ;  /* 0x0000ff0026257812 */ /* 0x000fe200078ef80b */
[----:B------:R-:W-:Y:S01]  /*92f0*/  IMAD.U32 R38, R44, 0x10000, RZ ;  /* 0x000100002c267824 */ /* 0x000fe200078e00ff */
[----:B------:R-:W-:Y:S01]  /*9300*/  LOP3.LUT R43, R42, 0xff00, R39, 0xf8, !PT ;  /* 0x0000ff002a2b7812 */ /* 0x000fe200078ef827 */
[----:B------:R-:W-:Y:S01]  /*9310*/  IMAD.U32 R12, R45, 0x10000, RZ ;  /* 0x000100002d0c7824 */ /* 0x000fe200078e00ff */
        /* <DEDUP_REMOVED lines=90> */
.L_x_2817:
[----:B------:R-:W-:Y:S05]  /*98c0*/  BSYNC B1 ;  /* 0x0000000000017941 */ /* 0x000fea0003800000 */
.L_x_2816:
[----:B--2---:R0:W-:Y:S01]  /*98d0*/  ST.E.128 desc[UR54][R40.64], R12 ;  /* 0x0000000c28007985 */ /* 0x0041e2000c101d36 */
[----:B------:R-:W-:Y:S05]  /*98e0*/  BRA `(.L_x_2795) ;  /* 0x0000006c008c7947 */ /* 0x000fea0003800000 */
.L_x_2761:
        /* <DEDUP_REMOVED lines=19> */
[C---:B0-----:R-:W-:Y:S01]  /*9a20*/  VIADD R37, R36.reuse, 0xffffff80 ;  /* 0xffffff8024257836 */ /* 0x041fe20000000000 */
[----:B------:R-:W-:-:S04]  /*9a30*/  IADD3 R36, R36, -0x80, RZ ;  /* 0xffffff8024247810 */ /* 0x000fc80007ffe0ff */
[----:B------:R-:W-:-:S04]  /*9a40*/  LEA.HI R36, R36, R37, RZ, 0x1 ;  /* 0x0000002524247211 */ /* 0x000fc800078f08ff */
[----:B------:R-:W-:-:S04]  /*9a50*/  SHF.R.S32.HI R36, RZ, 0x1, R36 ;  /* 0x00000001ff247819 */ /* 0x000fc80000011424 */
[----:B------:R-:W-:Y:S02]  /*9a60*/  ISETP.GE.AND P3, PT, R36, R92, PT ;  /* 0x0000005c2400720c */ /* 0x000fe40003f66270 */
[----:B------:R-:W-:-:S11]  /*9a70*/  CS2R R36, SRZ ;  /* 0x0000000000247805 */ /* 0x000fd6000001ff00 */
        /* <DEDUP_REMOVED lines=28> */
.L_x_2819:
[----:B------:R-:W-:Y:S05]  /*9c40*/  BSYNC B1 ;  /* 0x0000000000017941 */ /* 0x000fea0003800000 */
.L_x_2818:
[----:B------:R-:W1:Y:S01]  /*9c50*/  S2R R78, SR_TID.X ;  /* 0x00000000004e7919 */ /* 0x000e620000002100 */
[----:B------:R-:W-:Y:S01]  /*9c60*/  BSSY B1, `(.L_x_2820) ;  /* 0x000002d000017945 */ /* 0x000fe20003800000 */
[----:B0-----:R-:W-:Y:S02]  /*9c70*/  CS2R R72, SRZ ;  /* 0x0000000000487805 */ /* 0x001fe4000001ff00 */
[----:B------:R-:W-:Y:S02]  /*9c80*/  CS2R R74, SRZ ;  /* 0x00000000004a7805 */ /* 0x000fe4000001ff00 */
[----:B------:R-:W-:Y:S02]  /*9c90*/  CS2R R76, SRZ ;  /* 0x00000000004c7805 */ /* 0x000fe4000001ff00 */
[----:B------:R-:W-:Y:S02]  /*9ca0*/  CS2R R80, SRZ ;  /* 0x0000000000507805 */ /* 0x000fe4000001ff00 */
[----:B------:R-:W-:Y:S01]  /*9cb0*/  CS2R R82, SRZ ;  /* 0x0000000000527805 */ /* 0x000fe2000001ff00 */
[----:B-1----:R-:W-:-:S02]  /*9cc0*/  VIADD R85, R78, 0xffffff80 ;  /* 0xffffff804e557836 */ /* 0x002fc40000000000 */
[----:B------:R-:W-:Y:S01]  /*9cd0*/  VIADD R84, R78, 0xffffff80 ;  /* 0xffffff804e547836 */ /* 0x000fe20000000000 */
[----:B------:R-:W-:-:S04]  /*9ce0*/  CS2R R78, SRZ ;  /* 0x00000000004e7805 */ /* 0x000fc8000001ff00 */
        /* <DEDUP_REMOVED lines=36> */
.L_x_2821:
[----:B------:R-:W-:Y:S05]  /*9f30*/  BSYNC B1 ;  /* 0x0000000000017941 */ /* 0x000fea0003800000 */
.L_x_2820:
        /* <DEDUP_REMOVED lines=26> */
[----:B------:R-:W-:Y:S06]  /*a0e0*/  @!P2 BRA `(.L_x_2822) ;  /* 0x000000000004a947 */ /* 0x000fec0003800000 */
[----:B------:R-:W-:Y:S01]  /*a0f0*/  BPT.TRAP 0x1 ;  /* 0x000000040000795c */ /* 0x000fe20000300000 */
.L_x_2822:
[----:B------:R-:W2:Y:S01]  /*a100*/  LDL R11, [R1+0x14] ;  /* 0x00001400010b7983 */ /* 0x000ea20000100800 */
[----:B------:R-:W-:Y:S01]  /*a110*/  IMAD R93, R19, 0x8, R18 ;  /* 0x00000008135d7824 */ /* 0x000fe200078e0212 */
[----:B------:R-:W-:Y:S01]  /*a120*/  BSSY B1, `(.L_x_2823) ;  /* 0x0000004000017945 */ /* 0x000fe20003800000 */
[----:B--2---:R-:W-:-:S04]  /*a130*/  SHF.L.U32 R94, R11, 0x1f, RZ ;  /* 0x0000001f0b5e7819 */ /* 0x004fc800000006ff */
[----:B------:R-:W1:Y:S02]  /*a140*/  SYNCS.PHASECHK.TRANS64.TRYWAIT P5, [R93+URZ+0x33490], R94 ;  /* 0x0334905e5d0075a7 */ /* 0x000e6400080a017f */
[----:B-1----:R-:W-:Y:S05]  /*a150*/  @!P5 BRA `(.L_x_2824) ;  /* 0x000002bc000cd947 */ /* 0x002fea0003800000 */
.L_x_3131:
[----:B------:R-:W-:Y:S05]  /*a160*/  BSYNC B1 ;  /* 0x0000000000017941 */ /* 0x000fea0003800000 */
.L_x_2823:
[----:B------:R-:W2:Y:S01]  /*a170*/  LDC R131, c[0x0][0x2f4] ;  /* 0x0000bd00ff837b82 */ /* 0x000ea20000000800 */
[----:B------:R-:W-:Y:S01]  /*a180*/  UMOV UR4, 0xffffffff ;  /* 0xffffffff00047882 */ /* 0x000fe20000000000 */
[----:B--2---:R-:W-:Y:S02]  /*a190*/  IMAD.IADD R138, R131, 0x1, -R114 ;  /* 0x00000001838a7824 */ /* 0x004fe400078e0a72 */
[----:B------:R-:W-:Y:S05]  /*a1a0*/  BRA.DIV UR4, `(.L_x_2825) ;  /* 0x000002be040c7947 */ /* 0x000fea000b800000 */
[----:B------:R2:W3:Y:S04]  /*a1b0*/  SHFL.IDX PT, R147, R119, RZ, 0x1e1f ;  /* 0x001e1fff77937589 */ /* 0x0004e800000e0000 */
[----:B------:R2:W4:Y:S02]  /*a1c0*/  SHFL.IDX PT, R11, R120, RZ, 0x1e1f ;  /* 0x001e1fff780b7589 */ /* 0x00052400000e0000 */
.L_x_3135:
        /* <DEDUP_REMOVED lines=13> */
[----:B------:R-:W-:Y:S02]  /*a2a0*/  LEA.HI R13, R13, R160, RZ, 0x2 ;  /* 0x000000a00d0d7211 */ /* 0x000fe400078f10ff */
[----:B------:R-:W-:Y:S02]  /*a2b0*/  SHF.L.U32 R160, R160, 0x4, RZ ;  /* 0x00000004a0a07819 */ /* 0x000fe400000006ff */
        /* <DEDUP_REMOVED lines=24> */
[----:B------:R-:W-:Y:S01]  /*a440*/  SHF.R.U32.HI R162, RZ, 0x10, R37 ;  /* 0x00000010ffa27819 */ /* 0x000fe20000011625 */
[----:B------:R-:W-:Y:S01]  /*a450*/  IMAD.U32 R48, R48, 0x10000, RZ ;  /* 0x0001000030307824 */ /* 0x000fe200078e00ff */
[----:B------:R-:W-:Y:S02]  /*a460*/  LOP3.LUT R164, R37, 0xff0000ff, RZ, 0xc0, !PT ;  /* 0xff0000ff25a47812 */ /* 0x000fe400078ec0ff */
[--C-:B------:R-:W-:Y:S01]  /*a470*/  SHF.R.U32.HI R37, RZ, 0x10, R39.reuse ;  /* 0x00000010ff257819 */ /* 0x100fe20000011627 */
[----:B------:R-:W-:Y:S01]  /*a480*/  IMAD.U32 R162, R162, 0x10000, RZ ;  /* 0x00010000a2a27824 */ /* 0x000fe200078e00ff */
[----:B------:R-:W-:Y:S02]  /*a490*/  SHF.R.U32.HI R38, RZ, 0x8, R39 ;  /* 0x00000008ff267819 */ /* 0x000fe40000011627 */
[----:B------:R-:W-:Y:S01]  /*a4a0*/  LOP3.LUT R49, R39, 0xff0000ff, RZ, 0xc0, !PT ;  /* 0xff0000ff27317812 */ /* 0x000fe200078ec0ff */
[----:B------:R-:W-:Y:S01]  /*a4b0*/  IMAD.U32 R37, R37, 0x10000, RZ ;  /* 0x0001000025257824 */ /* 0x000fe200078e00ff */
[----:B------:R-:W-:Y:S01]  /*a4c0*/  SHF.L.U32 R39, R51, 0x8, RZ ;  /* 0x0000000833277819 */ /* 0x000fe200000006ff */
[----:B------:R-:W-:Y:S01]  /*a4d0*/  IMAD.SHL.U32 R38, R38, 0x100, RZ ;  /* 0x0000010026267824 */ /* 0x000fe200078e00ff */
[----:B------:R-:W-:-:S02]  /*a4e0*/  LOP3.LUT R50, R50, 0xff00, R165, 0xf8, !PT ;  /* 0x0000ff0032327812 */ /* 0x000fc400078ef8a5 */
[----:B------:R-:W-:Y:S02]  /*a4f0*/  LOP3.LUT R39, R164, 0xff00, R39, 0xf8, !PT ;  /* 0x0000ff00a4277812 */ /* 0x000fe400078ef827 */
[----:B------:R-:W-:Y:S02]  /*a500*/  LOP3.LUT R51, R163, 0xff00, R161, 0xf8, !PT ;  /* 0x0000ff00a3337812 */ /* 0x000fe400078ef8a1 */
[----:B------:R-:W-:Y:S02]  /*a510*/  LOP3.LUT R163, R50, 0xff0000, R48, 0xf8, !PT ;  /* 0x00ff000032a37812 */ /* 0x000fe400078ef830 */
[----:B------:R-:W-:Y:S02]  /*a520*/  LOP3.LUT R50, R39, 0xff0000, R162, 0xf8, !PT ;  /* 0x00ff000027327812 */ /* 0x000fe400078ef8a2 */
[----:B0-----:R-:W-:Y:S02]  /*a530*/  F2FP.F16.E4M3.UNPACK_B R161, R85 ;  /* 0x00000055ffa1723e */ /* 0x001fe400020006ff */
[----:B------:R-:W-:-:S02]  /*a540*/  F2FP.F16.E4M3.UNPACK_B R164, R50 ;  /* 0x00000032ffa4723e */ /* 0x000fc400020006ff */
[----:B--2---:R-:W-:Y:S01]  /*a550*/  F2FP.F16.E4M3.UNPACK_B R39, R13 ;  /* 0x0000000dff27723e */ /* 0x004fe200020006ff */
[----:B------:R-:W-:Y:S01]  /*a560*/  HADD2.F32 R48, -RZ, R161.H0_H0 ;  /* 0x200000a1ff307230 */ /* 0x000fe20000004100 */
[----:B------:R-:W-:Y:S01]  /*a570*/  F2FP.F16.E4M3.UNPACK_B R165, R163 ;  /* 0x000000a3ffa5723e */ /* 0x000fe200020006ff */
[--C-:B------:R-:W-:Y:S01]  /*a580*/  HADD2.F32 R167, -RZ, R164.reuse.H0_H0 ;  /* 0x200000a4ffa77230 */ /* 0x100fe20000004100 */
        /* <DEDUP_REMOVED lines=12> */
[----:B------:R-:W-:Y:S02]  /*a650*/  LOP3.LUT R49, R49, 0xff00, R38, 0xf8, !PT ;  /* 0x0000ff0031317812 */ /* 0x000fe400078ef826 */
[----:B------:R-:W-:-:S02]  /*a660*/  LOP3.LUT R51, R51, 0xff0000, R36, 0xf8, !PT ;  /* 0x00ff000033337812 */ /* 0x000fc400078ef824 */
        /* <DEDUP_REMOVED lines=161> */
[----:B------:R-:W-:Y:S02]  /*b080*/  IMAD.MOV.U32 R84, RZ, RZ, R36 ;  /* 0x000000ffff547224 */ /* 0x000fe400078e0024 */
[----:B------:R-:W-:Y:S01]  /*b090*/  FFMA.FTZ R51, R49, R159, -R51 ;  /* 0x0000009f31337223 */ /* 0x000fe20000010833 */
[----:B------:R-:W-:Y:S01]  /*b0a0*/  MOV R85, R39 ;  /* 0x0000002700557202 */ /* 0x000fe20000000f00 */
[----:B------:R-:W-:Y:S01]  /*b0b0*/  FFMA.FTZ R158, R86, R159, R158 ;  /* 0x0000009f569e7223 */ /* 0x000fe2000001009e */
[----:B------:R-:W-:-:S02]  /*b0c0*/  IMAD.MOV.U32 R87, RZ, RZ, R37 ;  /* 0x000000ffff577224 */ /* 0x000fc400078e0025 */
[----:B------:R-:W-:Y:S02]  /*b0d0*/  F2FP.SATFINITE.E4M3.F32.PACK_AB_MERGE_C R50, R51, R156, R50 ;  /* 0x0000009c3332723e */ /* 0x000fe40004807032 */
[----:B------:R-:W-:-:S03]  /*b0e0*/  F2FP.SATFINITE.E4M3.F32.PACK_AB_MERGE_C R157, R158, R157, R14 ;  /* 0x0000009d9e9d723e */ /* 0x000fc6000480700e */
[----:B------:R-:W-:Y:S02]  /*b0f0*/  IMAD.MOV.U32 R14, RZ, RZ, R50 ;  /* 0x000000ffff0e7224 */ /* 0x000fe400078e0032 */
[----:B------:R-:W-:-:S07]  /*b100*/  IMAD.MOV.U32 R86, RZ, RZ, R157 ;  /* 0x000000ffff567224 */ /* 0x000fce00078e009d */
.L_x_2831:
[----:B------:R-:W-:Y:S05]  /*b110*/  BSYNC B3 ;  /* 0x0000000000037941 */ /* 0x000fea0003800000 */
.L_x_2830:
[----:B----4-:R-:W-:-:S05]  /*b120*/  IADD3 R36, P3, R21, R11, RZ ;  /* 0x0000000b15247210 */ /* 0x010fca0007f7e0ff */
[----:B------:R-:W-:Y:S01]  /*b130*/  IMAD.X R37, R147, 0x1, R108, P3 ;  /* 0x0000000193257824 */ /* 0x000fe200018e066c */
[----:B------:R-:W-:-:S04]  /*b140*/  ISETP.GE.AND P3, PT, R160, R131, PT ;  /* 0x00000083a000720c */ /* 0x000fc80003f66270 */
[----:B--2---:R2:W-:Y:S09]  /*b150*/  ST.E.128 desc[UR54][R36.64], R12 ;  /* 0x0000000c24007985 */ /* 0x0045f2000c101d36 */
[----:B------:R-:W-:-:S04]  /*b160*/  @!P3 IADD3 R38, P5, R11, R160, RZ ;  /* 0x000000a00b26b210 */ /* 0x000fc80007fbe0ff */
[----:B------:R-:W-:-:S05]  /*b170*/  @!P3 LEA.HI.X.SX32 R39, R160, R147, 0x1, P5 ;  /* 0x00000093a027b211 */ /* 0x000fca00028f0eff */
[----:B0-----:R2:W-:Y:S04]  /*b180*/  @!P3 ST.E.128 desc[UR54][R38.64], R84 ;  /* 0x000000542600b985 */ /* 0x0015e8000c101d36 */
.L_x_2829:
[----:B------:R-:W-:Y:S05]  /*b190*/  BSYNC B2 ;  /* 0x0000000000027941 */ /* 0x000fea0003800000 */
.L_x_2828:
        /* <DEDUP_REMOVED lines=27> */
[--C-:B------:R-:W-:Y:S02]  /*b350*/  SHF.R.U32.HI R50, RZ, 0x8, R53.reuse ;  /* 0x00000008ff327819 */ /* 0x100fe40000011635 */
[----:B------:R-:W-:Y:S02]  /*b360*/  LOP3.LUT R42, R53, 0xff0000ff, RZ, 0xc0, !PT ;  /* 0xff0000ff352a7812 */ /* 0x000fe400078ec0ff */
[----:B------:R-:W-:Y:S02]  /*b370*/  SHF.R.U32.HI R49, RZ, 0x10, R53 ;  /* 0x00000010ff317819 */ /* 0x000fe40000011635 */
[----:B------:R-:W-:Y:S02]  /*b380*/  SHF.R.U32.HI R51, RZ, 0x8, R55 ;  /* 0x00000008ff337819 */ /* 0x000fe40000011637 */
[----:B------:R-:W-:Y:S01]  /*b390*/  SHF.R.U32.HI R54, RZ, 0x8, R41 ;  /* 0x00000008ff367819 */ /* 0x000fe20000011629 */
[----:B------:R-:W-:Y:S01]  /*b3a0*/  IMAD.U32 R49, R49, 0x10000, RZ ;  /* 0x0001000031317824 */ /* 0x000fe200078e00ff */
[----:B------:R-:W-:Y:S01]  /*b3b0*/  LOP3.LUT R84, R55, 0xff0000ff, RZ, 0xc0, !PT ;  /* 0xff0000ff37547812 */ /* 0x000fe200078ec0ff */
[----:B------:R-:W-:Y:S01]  /*b3c0*/  IMAD.SHL.U32 R51, R51, 0x100, RZ ;  /* 0x0000010033337824 */ /* 0x000fe200078e00ff */
[----:B------:R-:W-:Y:S01]  /*b3d0*/  SHF.R.U32.HI R40, RZ, 0x10, R55 ;  /* 0x00000010ff287819 */ /* 0x000fe20000011637 */
[----:B------:R-:W-:Y:S01]  /*b3e0*/  IMAD.SHL.U32 R55, R50, 0x100, RZ ;  /* 0x0000010032377824 */ /* 0x000fe200078e00ff */
[----:B------:R-:W-:-:S02]  /*b3f0*/  LOP3.LUT R53, R41, 0xff0000ff, RZ, 0xc0, !PT ;  /* 0xff0000ff29357812 */ /* 0x000fc400078ec0ff */
[----:B------:R-:W-:Y:S01]  /*b400*/  SHF.R.U32.HI R41, RZ, 0x10, R41 ;  /* 0x00000010ff297819 */ /* 0x000fe20000011629 */
[----:B------:R-:W-:Y:S01]  /*b410*/  IMAD.U32 R40, R40, 0x10000, RZ ;  /* 0x0001000028287824 */ /* 0x000fe200078e00ff */
[----:B------:R-:W-:Y:S02]  /*b420*/  SHF.L.U32 R54, R54, 0x8, RZ ;  /* 0x0000000836367819 */ /* 0x000fe400000006ff */
[----:B------:R-:W-:Y:S01]  /*b430*/  LOP3.LUT R42, R42, 0xff00, R55, 0xf8, !PT ;  /* 0x0000ff002a2a7812 */ /* 0x000fe200078ef837 */
[----:B------:R-:W-:Y:S01]  /*b440*/  IMAD.U32 R41, R41, 0x10000, RZ ;  /* 0x0001000029297824 */ /* 0x000fe200078e00ff */
[----:B------:R-:W-:Y:S02]  /*b450*/  LOP3.LUT R53, R53, 0xff00, R54, 0xf8, !PT ;  /* 0x0000ff0035357812 */ /* 0x000fe400078ef836 */
[----:B------:R-:W-:Y:S02]  /*b460*/  LOP3.LUT R84, R84, 0xff00, R51, 0xf8, !PT ;  /* 0x0000ff0054547812 */ /* 0x000fe400078ef833 */
[----:B------:R-:W-:-:S02]  /*b470*/  LOP3.LUT R51, R42, 0xff0000, R49, 0xf8, !PT ;  /* 0x00ff00002a337812 */ /* 0x000fc400078ef831 */
        /* <DEDUP_REMOVED lines=48> */
[----:B------:R-:W-:Y:S02]  /*b780*/  LOP3.LUT R37, R52, 0xff00, R37, 0xf8, !PT ;  /* 0x0000ff0034257812 */ /* 0x000fe400078ef825 */
[----:B------:R-:W-:Y:S01]  /*b790*/  MOV R52, R15 ;  /* 0x0000000f00347202 */ /* 0x000fe20000000f00 */
[----:B------:R-:W-:Y:S01]  /*b7a0*/  HADD2.F32 R86, -RZ, R40.H0_H0 ;  /* 0x20000028ff567230 */ /* 0x000fe20000004100 */
[----:B------:R-:W-:Y:S02]  /*b7b0*/  LOP3.LUT R37, R37, 0xff0000, R43, 0xf8, !PT ;  /* 0x00ff000025257812 */ /* 0x000fe400078ef82b */
[----:B------:R-:W-:Y:S02]  /*b7c0*/  F2FP.F16.E4M3.UNPACK_B R15, R52 ;  /* 0x00000034ff0f723e */ /* 0x000fe400020006ff */
[----:B------:R-:W-:-:S02]  /*b7d0*/  F2FP.F16.E4M3.UNPACK_B R84, R37 ;  /* 0x00000025ff54723e */ /* 0x000fc400020006ff */
[-C--:B------:R-:W-:Y:S01]  /*b7e0*/  F2FP.F16.E4M3.UNPACK_B R85, R50.reuse ;  /* 0x00000032ff55723e */ /* 0x080fe200020006ff */
[----:B------:R-:W-:Y:S01]  /*b7f0*/  HADD2.F32 R156, -RZ, R15.H0_H0 ;  /* 0x2000000fff9c7230 */ /* 0x000fe20000004100 */
[----:B------:R-:W-:Y:S01]  /*b800*/  F2FP.F16.E4M3.UNPACK_B R39, R39.H1 ;  /* 0x00000027ff27723e */ /* 0x000fe200030006ff */
[--C-:B------:R-:W-:Y:S01]  /*b810*/  HADD2.F32 R43, -RZ, R84.reuse.H0_H0 ;  /* 0x20000054ff2b7230 */ /* 0x100fe20000004100 */
[----:B------:R-:W-:Y:S01]  /*b820*/  F2FP.F16.E4M3.UNPACK_B R37, R37.H1 ;  /* 0x00000025ff25723e */ /* 0x000fe200030006ff */
[----:B------:R-:W-:Y:S01]  /*b830*/  HADD2.F32 R87, -RZ, R85.H0_H0 ;  /* 0x20000055ff577230 */ /* 0x000fe20000004100 */
[----:B------:R-:W-:Y:S01]  /*b840*/  F2FP.F16.E4M3.UNPACK_B R50, R50.H1 ;  /* 0x00000032ff32723e */ /* 0x000fe200030006ff */
[----:B------:R-:W-:Y:S02]  /*b850*/  HADD2.F32 R84, -RZ, R84.H1_H1 ;  /* 0x30000054ff547230 */ /* 0x000fe40000004100 */
[-C--:B------:R-:W-:Y:S01]  /*b860*/  FMUL.FTZ R157, R86, R43.reuse ;  /* 0x0000002b569d7220 */ /* 0x080fe20000410000 */
[----:B------:R-:W-:Y:S01]  /*b870*/  FMUL.FTZ R43, R156, R43 ;  /* 0x0000002b9c2b7220 */ /* 0x000fe20000410000 */
[----:B------:R-:W-:Y:S01]  /*b880*/  HADD2.F32 R15, -RZ, R15.H1_H1 ;  /* 0x3000000fff0f7230 */ /* 0x000fe20000004100 */
[----:B------:R-:W-:Y:S01]  /*b890*/  F2FP.SATFINITE.E4M3.F32.PACK_AB_MERGE_C R49, R55, R49, RZ ;  /* 0x000000313731723e */ /* 0x000fe200048070ff */
[----:B------:R-:W-:-:S02]  /*b8a0*/  HADD2.F32 R85, -RZ, R85.H1_H1 ;  /* 0x30000055ff557230 */ /* 0x000fc40000004100 */
[-C--:B------:R-:W-:Y:S01]  /*b8b0*/  FFMA.FTZ R86, R86, R87.reuse, R43 ;  /* 0x0000005756567223 */ /* 0x080fe2000001002b */
[----:B------:R-:W-:Y:S02]  /*b8c0*/  HADD2.F32 R43, -RZ, R40.H1_H1 ;  /* 0x30000028ff2b7230 */ /* 0x000fe40000004100 */
[----:B------:R-:W-:Y:S01]  /*b8d0*/  FFMA.FTZ R157, R156, R87, -R157 ;  /* 0x000000579c9d7223 */ /* 0x000fe2000001089d */
[--C-:B------:R-:W-:Y:S01]  /*b8e0*/  HADD2.F32 R87, -RZ, R37.reuse.H0_H0 ;  /* 0x20000025ff577230 */ /* 0x100fe20000004100 */
[----:B------:R-:W-:Y:S01]  /*b8f0*/  F2FP.SATFINITE.E4M3.F32.PACK_AB_MERGE_C R53, R53, R54, R49 ;  /* 0x000000363535723e */ /* 0x000fe20004807031 */
[----:B------:R-:W-:Y:S02]  /*b900*/  HADD2.F32 R37, -RZ, R37.H1_H1 ;  /* 0x30000025ff257230 */ /* 0x000fe40000004100 */
[----:B------:R-:W-:Y:S01]  /*b910*/  FMUL.FTZ R40, R43, R84 ;  /* 0x000000542b287220 */ /* 0x000fe20000410000 */
[----:B------:R-:W-:Y:S02]  /*b920*/  F2FP.F16.E4M3.UNPACK_B R49, R36.H1 ;  /* 0x00000024ff31723e */ /* 0x000fe400030006ff */
[----:B------:R-:W-:Y:S01]  /*b930*/  F2FP.SATFINITE.E4M3.F32.PACK_AB_MERGE_C R13, R51, R13, RZ ;  /* 0x0000000d330d723e */ /* 0x000fe200048070ff */
[C---:B------:R-:W-:Y:S01]  /*b940*/  FFMA.FTZ R40, R15.reuse, R85, -R40 ;  /* 0x000000550f287223 */ /* 0x040fe20000010828 */
[----:B------:R-:W-:Y:S01]  /*b950*/  FMUL.FTZ R15, R15, R84 ;  /* 0x000000540f0f7220 */ /* 0x000fe20000410000 */
[--C-:B------:R-:W-:Y:S01]  /*b960*/  HADD2.F32 R84, -RZ, R50.reuse.H0_H0 ;  /* 0x20000032ff547230 */ /* 0x100fe20000004100 */
[----:B------:R-:W-:Y:S01]  /*b970*/  F2FP.F16.E4M3.UNPACK_B R51, R154.H1 ;  /* 0x0000009aff33723e */ /* 0x000fe200030006ff */
[----:B------:R-:W-:-:S02]  /*b980*/  HADD2.F32 R50, -RZ, R50.H1_H1 ;  /* 0x30000032ff327230 */ /* 0x000fc40000004100 */
[----:B------:R-:W-:Y:S01]  /*b990*/  FFMA.FTZ R15, R43, R85, R15 ;  /* 0x000000552b0f7223 */ /* 0x000fe2000001000f */
[----:B------:R-:W-:Y:S01]  /*b9a0*/  F2FP.F16.E4M3.UNPACK_B R43, R52.H1 ;  /* 0x00000034ff2b723e */ /* 0x000fe200030006ff */
[--C-:B------:R-:W-:Y:S01]  /*b9b0*/  HADD2.F32 R52, -RZ, R39.reuse.H0_H0 ;  /* 0x20000027ff347230 */ /* 0x100fe20000004100 */
[----:B------:R-:W-:Y:S01]  /*b9c0*/  F2FP.F16.E4M3.UNPACK_B R36, R36 ;  /* 0x00000024ff24723e */ /* 0x000fe200020006ff */
[----:B------:R-:W-:Y:S01]  /*b9d0*/  HADD2.F32 R39, -RZ, R39.H1_H1 ;  /* 0x30000027ff277230 */ /* 0x000fe20000004100 */
[----:B------:R-:W-:Y:S01]  /*b9e0*/  F2FP.F16.E4M3.UNPACK_B R154, R154 ;  /* 0x0000009aff9a723e */ /* 0x000fe200020006ff */
[--C-:B------:R-:W-:Y:S02]  /*b9f0*/  HADD2.F32 R85, -RZ, R43.reuse.H0_H0 ;  /* 0x2000002bff557230 */ /* 0x100fe40000004100 */
[----:B------:R-:W-:Y:S01]  /*ba00*/  FMUL.FTZ R156, R52, R87 ;  /* 0x00000057349c7220 */ /* 0x000fe20000410000 */
[----:B------:R-:W-:Y:S01]  /*ba10*/  HADD2.F32 R43, -RZ, R43.H1_H1 ;  /* 0x3000002bff2b7230 */ /* 0x000fe20000004100 */
[----:B------:R-:W-:Y:S01]  /*ba20*/  F2FP.SATFINITE.E4M3.F32.PACK_AB_MERGE_C R41, R41, R42, R13 ;  /* 0x0000002a2929723e */ /* 0x000fe2000480700d */
[----:B------:R-:W-:-:S02]  /*ba30*/  HADD2.F32 R55, -RZ, R51.H0_H0 ;  /* 0x20000033ff377230 */ /* 0x000fc40000004100 */
[CC--:B------:R-:W-:Y:S01]  /*ba40*/  FFMA.FTZ R156, R85.reuse, R84.reuse, -R156 ;  /* 0x00000054559c7223 */ /* 0x0c0fe2000001089c */
[----:B------:R-:W-:Y:S01]  /*ba50*/  FMUL.FTZ R85, R85, R87 ;  /* 0x0000005755557220 */ /* 0x000fe20000410000 */
[----:B------:R-:W-:Y:S02]  /*ba60*/  HADD2.F32 R51, -RZ, R51.H1_H1 ;  /* 0x30000033ff337230 */ /* 0x000fe40000004100 */
[----:B------:R-:W-:Y:S02]  /*ba70*/  IMAD.MOV.U32 R13, RZ, RZ, R53 ;  /* 0x000000ffff0d7224 */ /* 0x000fe400078e0035 */
        /* <DEDUP_REMOVED lines=47> */
[----:B------:R-:W-:Y:S01]  /*bd70*/  IMAD.MOV.U32 R36, RZ, RZ, R14 ;  /* 0x000000ffff247224 */ /* 0x000fe200078e000e */
[-C--:B------:R-:W-:Y:S01]  /*bd80*/  F2FP.F16.E4M3.UNPACK_B R14, R153.reuse.H1 ;  /* 0x00000099ff0e723e */ /* 0x080fe200030006ff */
[--C-:B------:R-:W-:Y:S01]  /*bd90*/  HADD2.F32 R152, -RZ, R51.reuse.H0_H0 ;  /* 0x20000033ff987230 */ /* 0x100fe20000004100 */
[----:B------:R-:W-:Y:S01]  /*bda0*/  F2FP.SATFINITE.E4M3.F32.PACK_AB_MERGE_C R54, R49, R54, R43 ;  /* 0x000000363136723e */ /* 0x000fe2000480702b */
[----:B------:R-:W-:Y:S01]  /*bdb0*/  HADD2.F32 R51, -RZ, R51.H1_H1 ;  /* 0x30000033ff337230 */ /* 0x000fe20000004100 */
        /* <DEDUP_REMOVED lines=8> */
[----:B------:R-:W-:Y:S01]  /*be40*/  F2FP.F16.E4M3.UNPACK_B R36, R36 ;  /* 0x00000024ff24723e */ /* 0x000fe200020006ff */
[----:B------:R-:W-:-:S02]  /*be50*/  HADD2.F32 R49, -RZ, R49.H1_H1 ;  /* 0x30000031ff317230 */ /* 0x000fc40000004100 */
[-C--:B------:R-:W-:Y:S01]  /*be60*/  FMUL.FTZ R154, R50, R156.reuse ;  /* 0x0000009c329a7220 */ /* 0x080fe20000410000 */
[----:B------:R-:W-:Y:S02]  /*be70*/  HADD2.F32 R43, -RZ, R43.H1_H1 ;  /* 0x3000002bff2b7230 */ /* 0x000fe40000004100 */
[----:B------:R-:W-:Y:S01]  /*be80*/  FMUL.FTZ R156, R84, R156 ;  /* 0x0000009c549c7220 */ /* 0x000fe20000410000 */
[----:B------:R-:W-:Y:S01]  /*be90*/  F2FP.SATFINITE.E4M3.F32.PACK_AB_MERGE_C R37, R12, R55, R37 ;  /* 0x000000370c25723e */ /* 0x000fe20004807025 */
        /* <DEDUP_REMOVED lines=21> */
[----:B------:R-:W-:Y:S01]  /*bff0*/  F2FP.SATFINITE.E4M3.F32.PACK_AB_MERGE_C R14, R14, R156, RZ ;  /* 0x0000009c0e0e723e */ /* 0x000fe200048070ff */
[C---:B------:R-:W-:Y:S01]  /*c000*/  FMUL.FTZ R153, R36.reuse, R153 ;  /* 0x0000009924997220 */ /* 0x040fe20000410000 */
[----:B------:R-:W-:Y:S02]  /*c010*/  IMAD.MOV.U32 R15, RZ, RZ, R40 ;  /* 0x000000ffff0f7224 */ /* 0x000fe400078e0028 */
[----:B------:R-:W-:Y:S01]  /*c020*/  FFMA.FTZ R49, R36, R155, -R49 ;  /* 0x0000009b24317223 */ /* 0x000fe20000010831 */
[----:B------:R-:W-:-:S02]  /*c030*/  IMAD.MOV.U32 R36, RZ, RZ, R37 ;  /* 0x000000ffff247224 */ /* 0x000fc400078e0025 */
[----:B------:R-:W-:Y:S01]  /*c040*/  FFMA.FTZ R153, R38, R155, R153 ;  /* 0x0000009b26997223 */ /* 0x000fe20000010099 */
[----:B------:R-:W-:Y:S01]  /*c050*/  IMAD.MOV.U32 R37, RZ, RZ, R41 ;  /* 0x000000ffff257224 */ /* 0x000fe200078e0029 */
[----:B------:R-:W-:-:S03]  /*c060*/  F2FP.SATFINITE.E4M3.F32.PACK_AB_MERGE_C R43, R49, R84, R43 ;  /* 0x00000054312b723e */ /* 0x000fc6000480702b */
[----:B------:R-:W-:Y:S02]  /*c070*/  F2FP.SATFINITE.E4M3.F32.PACK_AB_MERGE_C R152, R153, R152, R14 ;  /* 0x000000989998723e */ /* 0x000fe4000480700e */
[----:B------:R-:W-:-:S03]  /*c080*/  MOV R14, R43 ;  /* 0x0000002b000e7202 */ /* 0x000fc60000000f00 */
[----:B------:R-:W-:-:S07]  /*c090*/  IMAD.MOV.U32 R38, RZ, RZ, R152 ;  /* 0x000000ffff267224 */ /* 0x000fce00078e0098 */
.L_x_2835:
[----:B------:R-:W-:Y:S05]  /*c0a0*/  BSYNC B3 ;  /* 0x0000000000037941 */ /* 0x000fea0003800000 */
.L_x_2834:
[----:B----4-:R-:W-:-:S05]  /*c0b0*/  IADD3 R40, P3, R25, R11, RZ ;  /* 0x0000000b19287210 */ /* 0x010fca0007f7e0ff */
[----:B------:R-:W-:Y:S01]  /*c0c0*/  IMAD.X R41, R147, 0x1, R95, P3 ;  /* 0x0000000193297824 */ /* 0x000fe200018e065f */
[----:B------:R-:W-:-:S04]  /*c0d0*/  ISETP.GE.AND P3, PT, R48, R131, PT ;  /* 0x000000833000720c */ /* 0x000fc80003f66270 */
[----:B--2---:R2:W-:Y:S09]  /*c0e0*/  ST.E.128 desc[UR54][R40.64], R12 ;  /* 0x0000000c28007985 */ /* 0x0045f2000c101d36 */
[----:B------:R-:W-:-:S04]  /*c0f0*/  @!P3 IADD3 R42, P5, R11, R48, RZ ;  /* 0x000000300b2ab210 */ /* 0x000fc80007fbe0ff */
[----:B------:R-:W-:-:S05]  /*c100*/  @!P3 LEA.HI.X.SX32 R43, R48, R147, 0x1, P5 ;  /* 0x00000093302bb211 */ /* 0x000fca00028f0eff */
[----:B0-----:R2:W-:Y:S04]  /*c110*/  @!P3 ST.E.128 desc[UR54][R42.64], R36 ;  /* 0x000000242a00b985 */ /* 0x0015e8000c101d36 */
.L_x_2833:
[----:B------:R-:W-:Y:S05]  /*c120*/  BSYNC B2 ;  /* 0x0000000000027941 */ /* 0x000fea0003800000 */
.L_x_2832:
        /* <DEDUP_REMOVED lines=10> */
[----:B-----5:R-:W-:Y:S02]  /*c1d0*/  IMAD.MOV.U32 R36, RZ, RZ, R15 ;  /* 0x000000ffff247224 */ /* 0x020fe400078e000f */
[----:B---3--:R-:W-:Y:S01]  /*c1e0*/  IMAD.MOV.U32 R15, RZ, RZ, R14 ;  /* 0x000000ffff0f7224 */ /* 0x008fe200078e000e */
[----:B----4-:R-:W-:Y:S02]  /*c1f0*/  MOV R14, R13 ;  /* 0x0000000d000e7202 */ /* 0x010fe40000000f00 */
        /* <DEDUP_REMOVED lines=24> */
[----:B------:R-:W-:Y:S01]  /*c380*/  SHF.R.U32.HI R42, RZ, 0x10, R69 ;  /* 0x00000010ff2a7819 */ /* 0x000fe20000011645 */
[----:B------:R-:W-:Y:S01]  /*c390*/  IMAD.U32 R50, R50, 0x10000, RZ ;  /* 0x0001000032327824 */ /* 0x000fe200078e00ff */
[----:B------:R-:W-:-:S02]  /*c3a0*/  SHF.R.U32.HI R49, RZ, 0x8, R71 ;  /* 0x00000008ff317819 */ /* 0x000fc40000011647 */
[----:B------:R-:W-:Y:S01]  /*c3b0*/  LOP3.LUT R43, R69, 0xff0000ff, RZ, 0xc0, !PT ;  /* 0xff0000ff452b7812 */ /* 0x000fe200078ec0ff */
[----:B------:R-:W-:Y:S01]  /*c3c0*/  IMAD.U32 R42, R42, 0x10000, RZ ;  /* 0x000100002a2a7824 */ /* 0x000fe200078e00ff */
[----:B------:R-:W-:Y:S02]  /*c3d0*/  LOP3.LUT R45, R45, 0xff00, R51, 0xf8, !PT ;  /* 0x0000ff002d2d7812 */ /* 0x000fe400078ef833 */
[----:B------:R-:W-:Y:S02]  /*c3e0*/  LOP3.LUT R52, R71, 0xff0000ff, RZ, 0xc0, !PT ;  /* 0xff0000ff47347812 */ /* 0x000fe400078ec0ff */
[----:B------:R-:W-:Y:S02]  /*c3f0*/  SHF.L.U32 R49, R49, 0x8, RZ ;  /* 0x0000000831317819 */ /* 0x000fe400000006ff */
[----:B------:R-:W-:Y:S02]  /*c400*/  LOP3.LUT R43, R43, 0xff00, R53, 0xf8, !PT ;  /* 0x0000ff002b2b7812 */ /* 0x000fe400078ef835 */
[----:B------:R-:W-:-:S02]  /*c410*/  LOP3.LUT R45, R45, 0xff0000, R50, 0xf8, !PT ;  /* 0x00ff00002d2d7812 */ /* 0x000fc400078ef832 */
[--C-:B------:R-:W-:Y:S02]  /*c420*/  SHF.R.U32.HI R44, RZ, 0x10, R47.reuse ;  /* 0x00000010ff2c7819 */ /* 0x100fe4000001162f */
[----:B------:R-:W-:Y:S02]  /*c430*/  SHF.R.U32.HI R46, RZ, 0x8, R47 ;  /* 0x00000008ff2e7819 */ /* 0x000fe4000001162f */
[----:B------:R-:W-:Y:S02]  /*c440*/  LOP3.LUT R48, R47, 0xff0000ff, RZ, 0xc0, !PT ;  /* 0xff0000ff2f307812 */ /* 0x000fe400078ec0ff */
        /* <DEDUP_REMOVED lines=20> */
[----:B------:R-:W-:Y:S02]  /*c590*/  SHF.R.U32.HI R40, RZ, 0x10, R71 ;  /* 0x00000010ff287819 */ /* 0x000fe40000011647 */
[----:B------:R-:W-:-:S02]  /*c5a0*/  SHF.L.U32 R44, R44, 0x10, RZ ;  /* 0x000000102c2c7819 */ /* 0x000fc400000006ff */
        /* <DEDUP_REMOVED lines=161> */
[C---:B------:R-:W-:Y:S02]  /*cfc0*/  FMUL.FTZ R149, R36.reuse, R149 ;  /* 0x0000009524957220 */ /* 0x040fe40000410000 */
[----:B------:R-:W-:Y:S01]  /*cfd0*/  FFMA.FTZ R45, R36, R151, -R45 ;  /* 0x00000097242d7223 */ /* 0x000fe2000001082d */
[----:B------:R-:W-:-:S02]  /*cfe0*/  IMAD.MOV.U32 R36, RZ, RZ, R37 ;  /* 0x000000ffff247224 */ /* 0x000fc400078e0025 */
[----:B------:R-:W-:Y:S01]  /*cff0*/  FFMA.FTZ R149, R38, R151, R149 ;  /* 0x0000009726957223 */ /* 0x000fe20000010095 */
[----:B------:R-:W-:Y:S02]  /*d000*/  MOV R37, R42 ;  /* 0x0000002a00257202 */ /* 0x000fe40000000f00 */
[----:B------:R-:W-:Y:S02]  /*d010*/  F2FP.SATFINITE.E4M3.F32.PACK_AB_MERGE_C R44, R45, R52, R44 ;  /* 0x000000342d2c723e */ /* 0x000fe4000480702c */
[----:B------:R-:W-:Y:S02]  /*d020*/  F2FP.SATFINITE.E4M3.F32.PACK_AB_MERGE_C R68, R149, R68, R14 ;  /* 0x000000449544723e */ /* 0x000fe4000480700e */
[----:B------:R-:W-:Y:S01]  /*d030*/  F2FP.SATFINITE.E4M3.F32.PACK_AB_MERGE_C R45, R40, R69, R48 ;  /* 0x00000045282d723e */ /* 0x000fe20004807030 */
[----:B------:R-:W-:Y:S02]  /*d040*/  IMAD.MOV.U32 R14, RZ, RZ, R44 ;  /* 0x000000ffff0e7224 */ /* 0x000fe400078e002c */
[----:B------:R-:W-:-:S02]  /*d050*/  IMAD.MOV.U32 R38, RZ, RZ, R68 ;  /* 0x000000ffff267224 */ /* 0x000fc400078e0044 */
[----:B------:R-:W-:-:S07]  /*d060*/  IMAD.MOV.U32 R15, RZ, RZ, R45 ;  /* 0x000000ffff0f7224 */ /* 0x000fce00078e002d */
.L_x_2837:
[----:B------:R-:W-:Y:S05]  /*d070*/  BSYNC B2 ;  /* 0x0000000000027941 */ /* 0x000fea0003800000 */
.L_x_2836:
[----:B------:R-:W-:-:S13]  /*d080*/  ISETP.GE.AND P3, PT, R41, R131, PT ;  /* 0x000000832900720c */ /* 0x000fda0003f66270 */
[----:B------:R-:W-:-:S04]  /*d090*/  @!P3 IADD3 R40, P5, R11, R41, RZ ;  /* 0x000000290b28b210 */ /* 0x000fc80007fbe0ff */
[----:B------:R-:W-:Y:S02]  /*d0a0*/  @!P3 LEA.HI.X.SX32 R41, R41, R147, 0x1, P5 ;  /* 0x000000932929b211 */ /* 0x000fe400028f0eff */
[----:B------:R-:W-:-:S05]  /*d0b0*/  IADD3 R42, P5, R26, R11, RZ ;  /* 0x0000000b1a2a7210 */ /* 0x000fca0007fbe0ff */
[----:B------:R-:W-:-:S05]  /*d0c0*/  IMAD.X R43, R147, 0x1, R27, P5 ;  /* 0x00000001932b7824 */ /* 0x000fca00028e061b */
[----:B0-----:R0:W-:Y:S04]  /*d0d0*/  ST.E.128 desc[UR54][R42.64], R12 ;  /* 0x0000000c2a007985 */ /* 0x0011e8000c101d36 */
[----:B--2---:R0:W-:Y:S02]  /*d0e0*/  @!P3 ST.E.128 desc[UR54][R40.64], R36 ;  /* 0x000000242800b985 */ /* 0x0041e4000c101d36 */
.L_x_2827:
[----:B------:R-:W-:Y:S05]  /*d0f0*/  BSYNC B1 ;  /* 0x0000000000017941 */ /* 0x000fea0003800000 */
.L_x_2826:
[----:B------:R-:W-:-:S03]  /*d100*/  UMOV UR4, 0xffffffff ;  /* 0xffffffff00047882 */ /* 0x000fc60000000000 */
[----:B------:R-:W-:Y:S05]  /*d110*/  BRA.DIV UR4, `(.L_x_2838) ;  /* 0x0000028e047c7947 */ /* 0x000fea000b800000 */
[----:B--2---:R-:W2:Y:S04]  /*d120*/  SHFL.IDX PT, R119, R119, 0x1, 0x1e1f ;  /* 0x003e1f0077777f89 */ /* 0x004ea800000e0000 */
[----:B------:R-:W0:Y:S02]  /*d130*/  SHFL.IDX PT, R120, R120, 0x1, 0x1e1f ;  /* 0x003e1f0078787f89 */ /* 0x000e2400000e0000 */
.L_x_3139:
        /* <DEDUP_REMOVED lines=33> */
[----:B------:R-:W-:Y:S01]  /*d350*/  SHF.R.U32.HI R46, RZ, 0x10, R57 ;  /* 0x00000010ff2e7819 */ /* 0x000fe20000011639 */
[----:B------:R-:W-:Y:S01]  /*d360*/  IMAD.SHL.U32 R45, R45, 0x100, RZ ;  /* 0x000001002d2d7824 */ /* 0x000fe200078e00ff */
[----:B------:R-:W-:Y:S02]  /*d370*/  LOP3.LUT R44, R57, 0xff0000ff, RZ, 0xc0, !PT ;  /* 0xff0000ff392c7812 */ /* 0x000fe400078ec0ff */
[----:B------:R-:W-:-:S02]  /*d380*/  SHF.R.U32.HI R47, RZ, 0x10, R73 ;  /* 0x00000010ff2f7819 */ /* 0x000fc40000011649 */
[----:B------:R-:W-:Y:S01]  /*d390*/  LOP3.LUT R42, R42, 0xff00, R43, 0xf8, !PT ;  /* 0x0000ff002a2a7812 */ /* 0x000fe200078ef82b */
[----:B------:R-:W-:Y:S01]  /*d3a0*/  IMAD.U32 R43, R46, 0x10000, RZ ;  /* 0x000100002e2b7824 */ /* 0x000fe200078e00ff */
[----:B------:R-:W-:Y:S02]  /*d3b0*/  LOP3.LUT R44, R44, 0xff00, R45, 0xf8, !PT ;  /* 0x0000ff002c2c7812 */ /* 0x000fe400078ef82d */
[----:B------:R-:W-:Y:S01]  /*d3c0*/  SHF.L.U32 R45, R47, 0x10, RZ ;  /* 0x000000102f2d7819 */ /* 0x000fe200000006ff */
[----:B--2---:R-:W-:Y:S01]  /*d3d0*/  IMAD.MOV.U32 R47, RZ, RZ, R37 ;  /* 0x000000ffff2f7224 */ /* 0x004fe200078e0025 */
[----:B------:R-:W-:Y:S02]  /*d3e0*/  LOP3.LUT R46, R44, 0xff0000, R43, 0xf8, !PT ;  /* 0x00ff00002c2e7812 */ /* 0x000fe400078ef82b */
[----:B0-----:R-:W-:Y:S02]  /*d3f0*/  F2FP.F16.E4M3.UNPACK_B R43, R13 ;  /* 0x0000000dff2b723e */ /* 0x001fe400020006ff */
[----:B------:R-:W-:-:S02]  /*d400*/  F2FP.F16.E4M3.UNPACK_B R49, R47 ;  /* 0x0000002fff31723e */ /* 0x000fc400020006ff */
        /* <DEDUP_REMOVED lines=43> */
[----:B------:R-:W-:Y:S01]  /*d6c0*/  LOP3.LUT R48, R59, 0xff0000ff, RZ, 0xc0, !PT ;  /* 0xff0000ff3b307812 */ /* 0x000fe200078ec0ff */
[----:B------:R-:W-:Y:S01]  /*d6d0*/  IMAD.SHL.U32 R49, R49, 0x100, RZ ;  /* 0x0000010031317824 */ /* 0x000fe200078e00ff */
[----:B------:R-:W-:Y:S02]  /*d6e0*/  SHF.R.U32.HI R50, RZ, 0x10, R59 ;  /* 0x00000010ff327819 */ /* 0x000fe4000001163b */
[----:B------:R-:W-:Y:S02]  /*d6f0*/  SHF.R.U32.HI R51, RZ, 0x10, R75 ;  /* 0x00000010ff337819 */ /* 0x000fe4000001164b */
[----:B------:R-:W-:-:S02]  /*d700*/  LOP3.LUT R46, R46, 0xff00, R47, 0xf8, !PT ;  /* 0x0000ff002e2e7812 */ /* 0x000fc400078ef82f */
[----:B------:R-:W-:Y:S01]  /*d710*/  LOP3.LUT R48, R48, 0xff00, R49, 0xf8, !PT ;  /* 0x0000ff0030307812 */ /* 0x000fe200078ef831 */
[----:B------:R-:W-:Y:S01]  /*d720*/  IMAD.U32 R51, R51, 0x10000, RZ ;  /* 0x0001000033337824 */ /* 0x000fe200078e00ff */
[----:B------:R-:W-:Y:S02]  /*d730*/  SHF.L.U32 R47, R50, 0x10, RZ ;  /* 0x00000010322f7819 */ /* 0x000fe400000006ff */
        /* <DEDUP_REMOVED lines=140> */
.L_x_2842:
[----:B------:R-:W-:Y:S05]  /*e000*/  BSYNC B2 ;  /* 0x0000000000027941 */ /* 0x000fea0003800000 */
.L_x_2841:
[----:B------:R-:W-:Y:S01]  /*e010*/  ISETP.GE.AND P3, PT, R11, R131, PT ;  /* 0x000000830b00720c */ /* 0x000fe20003f66270 */
[----:B0-----:R0:W-:-:S12]  /*e020*/  ST.E.128 desc[UR54][R40.64], R12 ;  /* 0x0000000c28007985 */ /* 0x0011d8000c101d36 */
[----:B------:R-:W-:-:S04]  /*e030*/  @!P3 IADD3 R42, P4, R11, R120, RZ ;  /* 0x000000780b2ab210 */ /* 0x000fc80007f9e0ff */
[----:B------:R-:W-:-:S05]  /*e040*/  @!P3 LEA.HI.X.SX32 R43, R11, R119, 0x1, P4 ;  /* 0x000000770b2bb211 */ /* 0x000fca00020f0eff */
[----:B--2---:R0:W-:Y:S04]  /*e050*/  @!P3 ST.E.128 desc[UR54][R42.64], R36 ;  /* 0x000000242a00b985 */ /* 0x0041e8000c101d36 */
.L_x_2840:
[----:B------:R-:W-:Y:S05]  /*e060*/  BSYNC B1 ;  /* 0x0000000000017941 */ /* 0x000fea0003800000 */
.L_x_2839:
        /* <DEDUP_REMOVED lines=22> */
[----:B------:R-:W-:-:S03]  /*e1d0*/  IMAD R13, R19, 0x7800, R12 ;  /* 0x00007800130d7824 */ /* 0x000fc600078e020c */
[C---:B------:R-:W-:Y:S01]  /*e1e0*/  IADD3 R11, R18.reuse, R11, RZ ;  /* 0x0000000b120b7210 */ /* 0x040fe20007ffe0ff */
[----:B------:R-:W-:-:S04]  /*e1f0*/  IMAD.IADD R36, R18, 0x1, R13 ;  /* 0x0000000112247824 */ /* 0x000fc800078e020d */
[----:B------:R0:W2:Y:S04]  /*e200*/  LDS.128 R12, [R11+0x24200] ;  /* 0x024200000b0c7984 */ /* 0x0000a80000000c00 */
[----:B------:R-:W3:Y:S01]  /*e210*/  LDS.128 R36, [R36+0x24200] ;  /* 0x0242000024247984 */ /* 0x000ee20000000c00 */
[----:B------:R-:W-:Y:S05]  /*e220*/  @P3 BRA `(.L_x_2846) ;  /* 0x0000000c004c3947 */ /* 0x000fea0003800000 */
[----:B------:R-:W-:Y:S01]  /*e230*/  SHF.R.U32.HI R42, RZ, 0x8, R77 ;  /* 0x00000008ff2a7819 */ /* 0x000fe2000001164d */
[----:B--2---:R-:W-:Y:S01]  /*e240*/  IMAD.MOV.U32 R46, RZ, RZ, R12 ;  /* 0x000000ffff2e7224 */ /* 0x004fe200078e000c */
[----:B------:R-:W-:Y:S01]  /*e250*/  LOP3.LUT R51, R77, 0xff0000ff, RZ, 0xc0, !PT ;  /* 0xff0000ff4d337812 */ /* 0x000fe200078ec0ff */
[----:B---3--:R-:W-:Y:S01]  /*e260*/  IMAD.MOV.U32 R47, RZ, RZ, R36 ;  /* 0x000000ffff2f7224 */ /* 0x008fe200078e0024 */
[----:B------:R-:W-:Y:S01]  /*e270*/  SHF.R.U32.HI R54, RZ, 0x8, R79 ;  /* 0x00000008ff367819 */ /* 0x000fe2000001164f */
[----:B------:R-:W-:Y:S01]  /*e280*/  IMAD.SHL.U32 R12, R42, 0x100, RZ ;  /* 0x000001002a0c7824 */ /* 0x000fe200078e00ff */
[----:B------:R-:W-:Y:S01]  /*e290*/  SHF.R.U32.HI R49, RZ, 0x10, R77 ;  /* 0x00000010ff317819 */ /* 0x000fe2000001164d */
[----:B------:R-:W-:Y:S01]  /*e2a0*/  IMAD.MOV.U32 R42, RZ, RZ, R14 ;  /* 0x000000ffff2a7224 */ /* 0x000fe200078e000e */
[----:B------:R-:W-:Y:S02]  /*e2b0*/  SHF.R.U32.HI R52, RZ, 0x8, R61 ;  /* 0x00000008ff347819 */ /* 0x000fe4000001163d */
[----:B------:R-:W-:Y:S01]  /*e2c0*/  LOP3.LUT R51, R51, 0xff00, R12, 0xf8, !PT ;  /* 0x0000ff0033337812 */ /* 0x000fe200078ef80c */
[----:B------:R-:W-:Y:S01]  /*e2d0*/  IMAD.SHL.U32 R12, R54, 0x100, RZ ;  /* 0x00000100360c7824 */ /* 0x000fe200078e00ff */
[----:B------:R-:W-:Y:S01]  /*e2e0*/  LOP3.LUT R53, R79, 0xff0000ff, RZ, 0xc0, !PT ;  /* 0xff0000ff4f357812 */ /* 0x000fe200078ec0ff */
[----:B------:R-:W-:Y:S01]  /*e2f0*/  IMAD.U32 R14, R49, 0x10000, RZ ;  /* 0x00010000310e7824 */ /* 0x000fe200078e00ff */
[----:B------:R-:W-:Y:S01]  /*e300*/  SHF.R.U32.HI R50, RZ, 0x8, R63 ;  /* 0x00000008ff327819 */ /* 0x000fe2000001163f */
[----:B------:R-:W-:Y:S01]  /*e310*/  IMAD.SHL.U32 R36, R52, 0x100, RZ ;  /* 0x0000010034247824 */ /* 0x000fe200078e00ff */
[----:B------:R-:W-:-:S02]  /*e320*/  MOV R43, R38 ;  /* 0x00000026002b7202 */ /* 0x000fc40000000f00 */
[----:B------:R-:W-:Y:S01]  /*e330*/  LOP3.LUT R12, R53, 0xff00, R12, 0xf8, !PT ;  /* 0x0000ff00350c7812 */ /* 0x000fe200078ef80c */
[----:B------:R-:W-:Y:S01]  /*e340*/  IMAD.SHL.U32 R38, R50, 0x100, RZ ;  /* 0x0000010032267824 */ /* 0x000fe200078e00ff */
[----:B------:R-:W-:Y:S02]  /*e350*/  LOP3.LUT R55, R61, 0xff0000ff, RZ, 0xc0, !PT ;  /* 0xff0000ff3d377812 */ /* 0x000fe400078ec0ff */
[----:B------:R-:W-:Y:S02]  /*e360*/  F2FP.F16.E4M3.UNPACK_B R53, R139.H1 ;  /* 0x0000008bff35723e */ /* 0x000fe400030006ff */
[----:B------:R-:W-:Y:S02]  /*e370*/  F2FP.F16.E4M3.UNPACK_B R52, R47.H1 ;  /* 0x0000002fff34723e */ /* 0x000fe400030006ff */
[----:B------:R-:W-:Y:S02]  /*e380*/  LOP3.LUT R59, R63, 0xff0000ff, RZ, 0xc0, !PT ;  /* 0xff0000ff3f3b7812 */ /* 0x000fe400078ec0ff */
[----:B------:R-:W-:Y:S01]  /*e390*/  F2FP.F16.E4M3.UNPACK_B R49, R46.H1 ;  /* 0x0000002eff31723e */ /* 0x000fe200030006ff */
[----:B------:R-:W-:Y:S01]  /*e3a0*/  HADD2.F32 R50, -RZ, R52.H0_H0 ;  /* 0x20000034ff327230 */ /* 0x000fe20000004100 */
[----:B------:R-:W-:-:S02]  /*e3b0*/  LOP3.LUT R14, R51, 0xff0000, R14, 0xf8, !PT ;  /* 0x00ff0000330e7812 */ /* 0x000fc400078ef80e */
[----:B------:R-:W-:Y:S02]  /*e3c0*/  SHF.R.U32.HI R45, RZ, 0x10, R61 ;  /* 0x00000010ff2d7819 */ /* 0x000fe4000001163d */
[----:B------:R-:W-:Y:S01]  /*e3d0*/  LOP3.LUT R57, R55, 0xff00, R36, 0xf8, !PT ;  /* 0x0000ff0037397812 */ /* 0x000fe200078ef824 */
[----:B------:R-:W-:Y:S01]  /*e3e0*/  HADD2.F32 R55, -RZ, R53.H0_H0 ;  /* 0x20000035ff377230 */ /* 0x000fe20000004100 */
[----:B------:R-:W-:Y:S02]  /*e3f0*/  F2FP.F16.E4M3.UNPACK_B R51, R141.H1 ;  /* 0x0000008dff33723e */ /* 0x000fe400030006ff */
[----:B------:R-:W-:Y:S01]  /*e400*/  LOP3.LUT R59, R59, 0xff00, R38, 0xf8, !PT ;  /* 0x0000ff003b3b7812 */ /* 0x000fe200078ef826 */
[----:B------:R-:W-:Y:S01]  /*e410*/  HADD2.F32 R38, -RZ, R49.H0_H0 ;  /* 0x20000031ff267230 */ /* 0x000fe20000004100 */
[----:B0-----:R-:W-:Y:S01]  /*e420*/  SHF.R.U32.HI R11, RZ, 0x10, R79 ;  /* 0x00000010ff0b7819 */ /* 0x001fe2000001164f */
[----:B------:R-:W-:Y:S01]  /*e430*/  FMUL.FTZ R61, R50, R55 ;  /* 0x00000037323d7220 */ /* 0x000fe20000410000 */
[----:B------:R-:W-:Y:S01]  /*e440*/  SHF.L.U32 R36, R45, 0x10, RZ ;  /* 0x000000102d247819 */ /* 0x000fe200000006ff */
[----:B------:R-:W-:-:S02]  /*e450*/  HADD2.F32 R45, -RZ, R51.H0_H0 ;  /* 0x20000033ff2d7230 */ /* 0x000fc40000004100 */
[C---:B------:R-:W-:Y:S01]  /*e460*/  FMUL.FTZ R55, R38.reuse, R55 ;  /* 0x0000003726377220 */ /* 0x040fe20000410000 */
[----:B------:R-:W-:Y:S01]  /*e470*/  IMAD.U32 R11, R11, 0x10000, RZ ;  /* 0x000100000b0b7824 */ /* 0x000fe200078e00ff */
[----:B------:R-:W-:Y:S01]  /*e480*/  SHF.R.U32.HI R48, RZ, 0x10, R63 ;  /* 0x00000010ff307819 */ /* 0x000fe2000001163f */
[----:B------:R-:W-:Y:S02]  /*e490*/  HADD2.F32 R54, -RZ, R51.H1_H1 ;  /* 0x30000033ff367230 */ /* 0x000fe40000004100 */
        /* <DEDUP_REMOVED lines=59> */
[----:B------:R-:W-:Y:S01]  /*e850*/  HADD2.F32 R54, -RZ, R42.H0_H0 ;  /* 0x2000002aff367230 */ /* 0x000fe20000004100 */
        /* <DEDUP_REMOVED lines=112> */
.L_x_2846:
[----:B------:R-:W-:Y:S05]  /*ef60*/  BSYNC B2 ;  /* 0x0000000000027941 */ /* 0x000fea0003800000 */
.L_x_2845:
[----:B------:R-:W-:Y:S01]  /*ef70*/  ISETP.GE.AND P3, PT, R44, R131, PT ;  /* 0x000000832c00720c */ /* 0x000fe20003f66270 */
[----:B--2---:R2:W-:-:S12]  /*ef80*/  ST.E.128 desc[UR54][R40.64], R12 ;  /* 0x0000000c28007985 */ /* 0x0045d8000c101d36 */
[----:B------:R-:W-:-:S04]  /*ef90*/  @!P3 IADD3 R42, P4, R44, R120, RZ ;  /* 0x000000782c2ab210 */ /* 0x000fc80007f9e0ff */
[----:B------:R-:W-:-:S05]  /*efa0*/  @!P3 LEA.HI.X.SX32 R43, R44, R119, 0x1, P4 ;  /* 0x000000772c2bb211 */ /* 0x000fca00020f0eff */
[----:B---3--:R2:W-:Y:S04]  /*efb0*/  @!P3 ST.E.128 desc[UR54][R42.64], R36 ;  /* 0x000000242a00b985 */ /* 0x0085e8000c101d36 */
.L_x_2844:
[----:B------:R-:W-:Y:S05]  /*efc0*/  BSYNC B1 ;  /* 0x0000000000017941 */ /* 0x000fea0003800000 */
.L_x_2843:
        /* <DEDUP_REMOVED lines=10> */
[----:B------:R-:W-:-:S04]  /*f070*/  SEL R138, R114, R138, !P4 ;  /* 0x0000008a728a7207 */ /* 0x000fc80006000000 */
[----:B------:R-:W-:-:S04]  /*f080*/  SHF.R.S32.HI R11, RZ, 0x1f, R138 ;  /* 0x0000001fff0b7819 */ /* 0x000fc8000001148a */
[----:B------:R-:W-:Y:S01]  /*f090*/  LEA.HI R11, R11, R138, RZ, 0x5 ;  /* 0x0000008a0b0b7211 */ /* 0x000fe200078f28ff */
[----:B--2---:R-:W-:-:S03]  /*f0a0*/  IMAD.MOV.U32 R14, RZ, RZ, R13 ;  /* 0x000000ffff0e7224 */ /* 0x004fc600078e000d */
[----:B------:R-:W-:Y:S02]  /*f0b0*/  LEA.HI.SX32 R11, R11, R110, 0x1b ;  /* 0x0000006e0b0b7211 */ /* 0x000fe400078fdaff */
[----:B-----5:R-:W-:Y:S02]  /*f0c0*/  MOV R13, R12 ;  /* 0x0000000c000d7202 */ /* 0x020fe40000000f00 */
        /* <DEDUP_REMOVED lines=11> */
[----:B------:R-:W-:-:S03]  /*f180*/  IMAD.IADD R36, R18, 0x1, R13 ;  /* 0x0000000112247824 */ /* 0x000fc600078e020d */
[----:B------:R0:W2:Y:S04]  /*f190*/  LDS.128 R12, [R11+0x24200] ;  /* 0x024200000b0c7984 */ /* 0x0000a80000000c00 */
[----:B------:R-:W4:Y:S01]  /*f1a0*/  LDS.128 R36, [R36+0x24200] ;  /* 0x0242000024247984 */ /* 0x000f220000000c00 */
[----:B------:R-:W-:Y:S05]  /*f1b0*/  @P3 BRA `(.L_x_2848) ;  /* 0x0000000c004c3947 */ /* 0x000fea0003800000 */
[--C-:B------:R-:W-:Y:S01]  /*f1c0*/  SHF.R.U32.HI R43, RZ, 0x8, R81.reuse ;  /* 0x00000008ff2b7819 */ /* 0x100fe20000011651 */
[----:B----4-:R-:W-:Y:S01]  /*f1d0*/  IMAD.MOV.U32 R47, RZ, RZ, R36 ;  /* 0x000000ffff2f7224 */ /* 0x010fe200078e0024 */
[----:B------:R-:W-:Y:S01]  /*f1e0*/  SHF.R.U32.HI R56, RZ, 0x10, R81 ;  /* 0x00000010ff387819 */ /* 0x000fe20000011651 */
[----:B------:R-:W-:Y:S01]  /*f1f0*/  IMAD.MOV.U32 R44, RZ, RZ, R38 ;  /* 0x000000ffff2c7224 */ /* 0x000fe200078e0026 */
[----:B--2---:R-:W-:Y:S01]  /*f200*/  MOV R46, R12 ;  /* 0x0000000c002e7202 */ /* 0x004fe20000000f00 */
[----:B------:R-:W-:Y:S01]  /*f210*/  IMAD.SHL.U32 R12, R43, 0x100, RZ ;  /* 0x000001002b0c7824 */ /* 0x000fe200078e00ff */
[----:B------:R-:W-:Y:S01]  /*f220*/  SHF.R.U32.HI R51, RZ, 0x8, R67 ;  /* 0x00000008ff337819 */ /* 0x000fe20000011643 */
[----:B------:R-:W-:Y:S01]  /*f230*/  IMAD.MOV.U32 R43, RZ, RZ, R14 ;  /* 0x000000ffff2b7224 */ /* 0x000fe200078e000e */
[----:B0-----:R-:W-:Y:S01]  /*f240*/  LOP3.LUT R11, R81, 0xff0000ff, RZ, 0xc0, !PT ;  /* 0xff0000ff510b7812 */ /* 0x001fe200078ec0ff */
[----:B------:R-:W-:Y:S01]  /*f250*/  IMAD.U32 R14, R56, 0x10000, RZ ;  /* 0x00010000380e7824 */ /* 0x000fe200078e00ff */
[----:B------:R-:W-:Y:S01]  /*f260*/  SHF.R.U32.HI R54, RZ, 0x8, R83 ;  /* 0x00000008ff367819 */ /* 0x000fe20000011653 */
[----:B------:R-:W-:Y:S01]  /*f270*/  IMAD.SHL.U32 R51, R51, 0x100, RZ ;  /* 0x0000010033337824 */ /* 0x000fe200078e00ff */
[----:B------:R-:W-:-:S02]  /*f280*/  SHF.R.U32.HI R49, RZ, 0x8, R65 ;  /* 0x00000008ff317819 */ /* 0x000fc40000011641 */
[----:B------:R-:W-:Y:S02]  /*f290*/  SHF.R.U32.HI R52, RZ, 0x10, R83 ;  /* 0x00000010ff347819 */ /* 0x000fe40000011653 */
[----:B------:R-:W-:Y:S01]  /*f2a0*/  LOP3.LUT R11, R11, 0xff00, R12, 0xf8, !PT ;  /* 0x0000ff000b0b7812 */ /* 0x000fe200078ef80c */
[----:B------:R-:W-:Y:S01]  /*f2b0*/  IMAD.SHL.U32 R12, R54, 0x100, RZ ;  /* 0x00000100360c7824 */ /* 0x000fe200078e00ff */
[----:B------:R-:W-:Y:S02]  /*f2c0*/  LOP3.LUT R48, R65, 0xff0000ff, RZ, 0xc0, !PT ;  /* 0xff0000ff41307812 */ /* 0x000fe400078ec0ff */
[----:B------:R-:W-:Y:S02]  /*f2d0*/  LOP3.LUT R50, R67, 0xff0000ff, RZ, 0xc0, !PT ;  /* 0xff0000ff43327812 */ /* 0x000fe400078ec0ff */
[----:B------:R-:W-:Y:S02]  /*f2e0*/  SHF.L.U32 R49, R49, 0x8, RZ ;  /* 0x0000000831317819 */ /* 0x000fe400000006ff */
        /* <DEDUP_REMOVED lines=181> */
[----:B------:R-:W-:-:S02]  /*fe40*/  F2FP.SATFINITE.E4M3.F32.PACK_AB_MERGE_C R14, R49, R14, RZ ;  /* 0x0000000e310e723e */ /* 0x000fc400048070ff */
[----:B------:R-:W-:Y:S02]  /*fe50*/  F2FP.SATFINITE.E4M3.F32.PACK_AB_MERGE_C R37, R62, R37, RZ ;  /* 0x000000253e25723e */ /* 0x000fe400048070ff */
[----:B------:R-:W-:Y:S02]  /*fe60*/  F2FP.SATFINITE.E4M3.F32.PACK_AB_MERGE_C R56, R56, R61, RZ ;  /* 0x0000003d3838723e */ /* 0x000fe400048070ff */
[----:B------:R-:W-:Y:S02]  /*fe70*/  F2FP.SATFINITE.E4M3.F32.PACK_AB_MERGE_C R39, R39, R66, RZ ;  /* 0x000000422727723e */ /* 0x000fe400048070ff */
[----:B------:R-:W-:Y:S01]  /*fe80*/  F2FP.SATFINITE.E4M3.F32.PACK_AB_MERGE_C R13, R13, R46, R14 ;  /* 0x0000002e0d0d723e */ /* 0x000fe2000480700e */
[----:B------:R-:W-:Y:S01]  /*fe90*/  IMAD.MOV.U32 R14, RZ, RZ, R43 ;  /* 0x000000ffff0e7224 */ /* 0x000fe200078e002b */
[----:B------:R-:W-:Y:S01]  /*fea0*/  F2FP.SATFINITE.E4M3.F32.PACK_AB_MERGE_C R37, R36, R47, R37 ;  /* 0x0000002f2425723e */ /* 0x000fe20004807025 */
[----:B------:R-:W-:Y:S01]  /*feb0*/  IMAD.MOV.U32 R36, RZ, RZ, R44 ;  /* 0x000000ffff247224 */ /* 0x000fe200078e002c */
[----:B------:R-:W-:-:S02]  /*fec0*/  F2FP.SATFINITE.E4M3.F32.PACK_AB_MERGE_C R15, R11, R64, R56 ;  /* 0x000000400b0f723e */ /* 0x000fc40004807038 */
[----:B------:R-:W-:Y:S02]  /*fed0*/  F2FP.SATFINITE.E4M3.F32.PACK_AB_MERGE_C R39, R51, R60, R39 ;  /* 0x0000003c3327723e */ /* 0x000fe40004807027 */
[----:B------:R-:W-:-:S07]  /*fee0*/  MOV R12, R45 ;  /* 0x0000002d000c7202 */ /* 0x000fce0000000f00 */
.L_x_2848:
[----:B------:R-:W-:Y:S05]  /*fef0*/  BSYNC B1 ;  /* 0x0000000000017941 */ /* 0x000fea0003800000 */
.L_x_2847:
[----:B--2---:R2:W-:Y:S01]  /*ff00*/  ST.E.128 desc[UR54][R40.64], R12 ;  /* 0x0000000c28007985 */ /* 0x0045e2000c101d36 */
[----:B------:R-:W-:-:S13]  /*ff10*/  ISETP.GE.AND P3, PT, R42, R131, PT ;  /* 0x000000832a00720c */ /* 0x000fda0003f66270 */
[----:B------:R-:W-:Y:S05]  /*ff20*/  @P3 BRA `(.L_x_2795) ;  /* 0x0000000400fc3947 */ /* 0x000fea0003800000 */
[----:B--2---:R-:W-:-:S04]  /*ff30*/  IADD3 R12, P3, R42, R120, RZ ;  /* 0x000000782a0c7210 */ /* 0x004fc80007f7e0ff */
[----:B------:R-:W-:-:S05]  /*ff40*/  LEA.HI.X.SX32 R13, R42, R119, 0x1, P3 ;  /* 0x000000772a0d7211 */ /* 0x000fca00018f0eff */
[----:B----4-:R2:W-:Y:S01]  /*ff50*/  ST.E.128 desc[UR54][R12.64], R36 ;  /* 0x000000240c007985 */ /* 0x0105e2000c101d36 */
[----:B------:R-:W-:Y:S05]  /*ff60*/  BRA `(.L_x_2795) ;  /* 0x0000000400ec7947 */ /* 0x000fea0003800000 */
.L_x_2760:
[----:B------:R-:W-:-:S06]  /*ff70*/  UISETP.NE.AND UP0, UPT, UR49, 0x3, UPT ;  /* 0x000000033100788c */ /* 0x000fcc000bf05270 */
[----:B------:R-:W-:-:S13]  /*ff80*/  PLOP3.LUT P2, PT, PT, PT, UP0, 0x80, 0x0 ;  /* 0x000000000000781c */ /* 0x000fda0003f4f008 */
[----:B------:R-:W-:Y:S05]  /*ff90*/  @!P2 BRA `(.L_x_2849) ;  /* 0x000000000004a947 */ /* 0x000fea0003800000 */
[----:B------:R-:W-:Y:S01]  /*ffa0*/  BPT.TRAP 0x1 ;  /* 0x000000040000795c */ /* 0x000fe20000300000 */
.L_x_2849:
[----:B------:R-:W2:Y:S01]  /*ffb0*/  LDL R11, [R1+0x14] ;  /* 0x00001400010b7983 */ /* 0x000ea20000100800 */
[----:B------:R-:W-:Y:S01]  /*ffc0*/  IMAD R93, R19, 0x8, R18 ;  /* 0x00000008135d7824 */ /* 0x000fe200078e0212 */
[----:B------:R-:W-:Y:S01]  /*ffd0*/  BSSY B1, `(.L_x_2850) ;  /* 0x0000005000017945 */ /* 0x000fe20003800000 */
[----:B------:R-:W-:Y:S02]  /*ffe0*/  SHF.R.S32.HI R90, RZ, 0x1f, R35 ;  /* 0x0000001fff5a7819 */ /* 0x000fe40000011423 */
[----:B--2---:R-:W-:-:S04]  /*fff0*/  SHF.L.U32 R94, R11, 0x1f, RZ ;  /* 0x0000001f0b5e7819 */ /* 0x004fc800000006ff */
[----:B------:R-:W0:Y:S02]  /*10000*/  SYNCS.PHASECHK.TRANS64.TRYWAIT P3, [R93+URZ+0x33490], R94 ;  /* 0x0334905e5d0075a7 */ /* 0x000e24000806017f */
[----:B0-----:R-:W-:Y:S05]  /*10010*/  @!P3 BRA `(.L_x_2851) ;  /* 0x000002600008b947 */ /* 0x001fea0003800000 */
.L_x_3140:
[----:B------:R-:W-:Y:S05]  /*10020*/  BSYNC B1 ;  /* 0x0000000000017941 */ /* 0x000fea0003800000 */
.L_x_2850:
        /* <DEDUP_REMOVED lines=30> */
.L_x_3144:
[----:B------:R-:W-:Y:S04]  /*10210*/  BSSY B1, `(.L_x_2853) ;  /* 0x0000026000017945 */ /* 0x000fe80003800000 */
[----:B------:R-:W-:Y:S05]  /*10220*/  @!P3 BRA `(.L_x_2854) ;  /* 0x000000000090b947 */ /* 0x000fea0003800000 */
[----:B------:R-:W4:Y:S01]  /*10230*/  LDL R13, [R1+0x8] ;  /* 0x00000800010d7983 */ /* 0x000f220000100800 */
[----:B------:R-:W-:-:S03]  /*10240*/  ULDC UR4, c[0x0][0x2f4] ;  /* 0x0000bd0000047ab9 */ /* 0x000fc60000000800 */
[----:B------:R-:W5:Y:S01]  /*10250*/  LDL R12, [R1+0x4] ;  /* 0x00000400010c7983 */ /* 0x000f620000100800 */
[----:B------:R-:W-:-:S03]  /*10260*/  ISETP.GE.AND P5, PT, R16, UR4, PT ;  /* 0x0000000410007c0c */ /* 0x000fc6000bfa6270 */
[----:B------:R-:W5:Y:S10]  /*10270*/  LDL R11, [R1] ;  /* 0x00000000010b7983 */ /* 0x000f740000100800 */
[----:B---3--:R-:W-:-:S05]  /*10280*/  @!P5 IADD3 R40, P3, R16, R45, RZ ;  /* 0x0000002d1028d210 */ /* 0x008fca0007f7e0ff */
[----:B--2---:R-:W-:Y:S01]  /*10290*/  @!P5 IMAD.X R41, R43, 0x1, R17, P3 ;  /* 0x000000012b29d824 */ /* 0x004fe200018e0611 */
[----:B------:R-:W-:-:S13]  /*102a0*/  ISETP.GE.AND P3, PT, R23, UR4, PT ;  /* 0x0000000417007c0c */ /* 0x000fda000bf66270 */
[----:B------:R-:W-:-:S05]  /*102b0*/  @!P3 IADD3 R38, P4, R23, R45, RZ ;  /* 0x0000002d1726b210 */ /* 0x000fca0007f9e0ff */
[----:B----4-:R-:W-:Y:S01]  /*102c0*/  @!P3 IMAD.X R39, R43, 0x1, R13, P4 ;  /* 0x000000012b27b824 */ /* 0x010fe200020e060d */
[----:B------:R-:W-:-:S13]  /*102d0*/  ISETP.GE.AND P4, PT, R22, UR4, PT ;  /* 0x0000000416007c0c */ /* 0x000fda000bf86270 */
[----:B------:R-:W-:-:S05]  /*102e0*/  @!P4 IADD3 R36, P6, R22, R45, RZ ;  /* 0x0000002d1624c210 */ /* 0x000fca0007fde0ff */
[----:B-----5:R-:W-:Y:S02]  /*102f0*/  @!P4 IMAD.X R37, R43, 0x1, R12, P6 ;  /* 0x000000012b25c824 */ /* 0x020fe400030e060c */
[----:B------:R-:W2:Y:S04]  /*10300*/  @!P5 LDS.128 R12, [R88+0x24200] ;  /* 0x02420000580cd984 */ /* 0x000ea80000000c00 */
[----:B--2---:R2:W-:Y:S01]  /*10310*/  @!P5 ST.E.128 desc[UR54][R40.64], R12 ;  /* 0x0000000c2800d985 */ /* 0x0045e2000c101d36 */
[----:B------:R-:W-:-:S13]  /*10320*/  ISETP.GE.AND P5, PT, R222, UR4, PT ;  /* 0x00000004de007c0c */ /* 0x000fda000bfa6270 */
[----:B------:R-:W3:Y:S01]  /*10330*/  @!P5 LDS.128 R12, [R89+0x24200] ;  /* 0x02420000590cd984 */ /* 0x000ee20000000c00 */
[----:B------:R-:W-:-:S04]  /*10340*/  @!P5 SHF.L.U32 R46, R227, 0x4, RZ ;  /* 0x00000004e32ed819 */ /* 0x000fc800000006ff */
        /* <DEDUP_REMOVED lines=18> */
.L_x_2854:
[----:B------:R-:W-:Y:S05]  /*10470*/  BSYNC B1 ;  /* 0x0000000000017941 */ /* 0x000fea0003800000 */
.L_x_2853:
[----:B------:R-:W-:-:S03]  /*10480*/  UMOV UR4, 0xffffffff ;  /* 0xffffffff00047882 */ /* 0x000fc60000000000 */
[----:B------:R-:W-:Y:S05]  /*10490*/  BRA.DIV UR4, `(.L_x_2855) ;  /* 0x0000025e04487947 */ /* 0x000fea000b800000 */
[----:B--2---:R2:W0:Y:S04]  /*104a0*/  SHFL.IDX PT, R43, R44, 0x1, 0x1e1f ;  /* 0x003e1f002c2b7f89 */ /* 0x00442800000e0000 */
[----:B---3--:R2:W3:Y:S02]  /*104b0*/  SHFL.IDX PT, R45, R42, 0x1, 0x1e1f ;  /* 0x003e1f002a2d7f89 */ /* 0x0084e400000e0000 */
.L_x_3148:
[----:B------:R-:W-:-:S13]  /*104c0*/  ISETP.GE.AND P3, PT, R47, 0x81, PT ;  /* 0x000000812f00780c */ /* 0x000fda0003f66270 */
[----:B------:R-:W-:Y:S05]  /*104d0*/  @!P3 BRA `(.L_x_2795) ;  /* 0x000000000090b947 */ /* 0x000fea0003800000 */
[----:B----4-:R-:W4:Y:S01]  /*104e0*/  LDL R13, [R1+0x8] ;  /* 0x00000800010d7983 */ /* 0x010f220000100800 */
[----:B------:R-:W-:-:S03]  /*104f0*/  ULDC UR4, c[0x0][0x2f4] ;  /* 0x0000bd0000047ab9 */ /* 0x000fc60000000800 */
[----:B------:R-:W5:Y:S01]  /*10500*/  LDL R12, [R1+0x4] ;  /* 0x00000400010c7983 */ /* 0x000f620000100800 */
[----:B------:R-:W-:-:S03]  /*10510*/  ISETP.GE.AND P5, PT, R16, UR4, PT ;  /* 0x0000000410007c0c */ /* 0x000fc6000bfa6270 */
[----:B------:R-:W2:Y:S10]  /*10520*/  LDL R11, [R1] ;  /* 0x00000000010b7983 */ /* 0x000eb40000100800 */
[----:B---3--:R-:W-:-:S05]  /*10530*/  @!P5 IADD3 R40, P3, R16, R45, RZ ;  /* 0x0000002d1028d210 */ /* 0x008fca0007f7e0ff */
[----:B0-----:R-:W-:Y:S01]  /*10540*/  @!P5 IMAD.X R41, R43, 0x1, R17, P3 ;  /* 0x000000012b29d824 */ /* 0x001fe200018e0611 */
[----:B------:R-:W-:-:S13]  /*10550*/  ISETP.GE.AND P3, PT, R23, UR4, PT ;  /* 0x0000000417007c0c */ /* 0x000fda000bf66270 */
[----:B------:R-:W-:-:S05]  /*10560*/  @!P3 IADD3 R38, P4, R23, R45, RZ ;  /* 0x0000002d1726b210 */ /* 0x000fca0007f9e0ff */
[----:B----4-:R-:W-:Y:S01]  /*10570*/  @!P3 IMAD.X R39, R43, 0x1, R13, P4 ;  /* 0x000000012b27b824 */ /* 0x010fe200020e060d */
[----:B------:R-:W-:-:S13]  /*10580*/  ISETP.GE.AND P4, PT, R22, UR4, PT ;  /* 0x0000000416007c0c */ /* 0x000fda000bf86270 */
[----:B------:R-:W-:-:S05]  /*10590*/  @!P4 IADD3 R36, P6, R22, R45, RZ ;  /* 0x0000002d1624c210 */ /* 0x000fca0007fde0ff */
[----:B-----5:R-:W-:Y:S02]  /*105a0*/  @!P4 IMAD.X R37, R43, 0x1, R12, P6 ;  /* 0x000000012b25c824 */ /* 0x020fe400030e060c */
[----:B------:R-:W0:Y:S04]  /*105b0*/  @!P5 LDS.128 R12, [R88+0x26200] ;  /* 0x02620000580cd984 */ /* 0x000e280000000c00 */
[----:B0-----:R0:W-:Y:S01]  /*105c0*/  @!P5 ST.E.128 desc[UR54][R40.64], R12 ;  /* 0x0000000c2800d985 */ /* 0x0011e2000c101d36 */
[----:B------:R-:W-:-:S13]  /*105d0*/  ISETP.GE.AND P5, PT, R222, UR4, PT ;  /* 0x00000004de007c0c */ /* 0x000fda000bfa6270 */
[----:B------:R-:W3:Y:S01]  /*105e0*/  @!P5 LDS.128 R12, [R89+0x26200] ;  /* 0x02620000590cd984 */ /* 0x000ee20000000c00 */
[----:B-12---:R-:W-:-:S04]  /*105f0*/  @!P5 SHF.L.U32 R42, R227, 0x4, RZ ;  /* 0x00000004e32ad819 */ /* 0x006fc800000006ff */
        /* <DEDUP_REMOVED lines=18> */
.L_x_2795:
[----:B------:R-:W-:Y:S05]  /*10720*/  BSYNC B0 ;  /* 0x0000000000007941 */ /* 0x000fea0003800000 */
.L_x_2759:
        /* <DEDUP_REMOVED lines=11> */
[----:B------:R-:W-:-:S05]  /*107e0*/  @!P3 VIADD R11, R93, 0x334a0 ;  /* 0x000334a05d0bb836 */ /* 0x000fca0000000000 */
[----:B------:R-:W-:-:S04]  /*107f0*/  @!P3 PRMT R11, RZ, 0x654, R11 ;  /* 0x00000654ff0bb816 */ /* 0x000fc8000000000b */
[----:B------:R4:W-:Y:S01]  /*10800*/  @!P3 SYNCS.ARRIVE.TRANS64.RED.A1T0 RZ, [R11+URZ], RZ ;  /* 0x000000ff0bffb9a7 */ /* 0x0009e2000810043f */
[----:B------:R-:W-:Y:S05]  /*10810*/  @!P2 BRA `(.L_x_2857) ;  /* 0x000000000004a947 */ /* 0x000fea0003800000 */
[----:B------:R-:W-:Y:S01]  /*10820*/  BPT.TRAP 0x1 ;  /* 0x000000040000795c */ /* 0x000fe20000300000 */
.L_x_2857:
[----:B------:R-:W-:Y:S05]  /*10830*/  BSYNC B0 ;  /* 0x0000000000007941 */ /* 0x000fea0003800000 */
.L_x_2856:
[----:B------:R-:W0:Y:S01]  /*10840*/  SYNCS.PHASECHK.TRANS64.TRYWAIT P2, [R93+URZ+0x334b0], R94 ;  /* 0x0334b05e5d0075a7 */ /* 0x000e22000804017f */
[----:B------:R-:W-:Y:S01]  /*10850*/  ULDC UR39, c[0x0][0x2f4] ;  /* 0x0000bd0000277ab9 */ /* 0x000fe20000000800 */
[----:B------:R-:W-:Y:S04]  /*10860*/  BSSY B0, `(.L_x_2858) ;  /* 0x0000002000007945 */ /* 0x000fe80003800000 */
[----:B0-----:R-:W-:Y:S05]  /*10870*/  @!P2 BRA `(.L_x_2859) ;  /* 0x00000258009ca947 */ /* 0x001fea0003800000 */
.L_x_3149:
[----:B------:R-:W-:Y:S05]  /*10880*/  BSYNC B0 ;  /* 0x0000000000007941 */ /* 0x000fea0003800000 */
.L_x_2858:
[----:B------:R0:W5:Y:S01]  /*10890*/  LDL R46, [R1+0x8] ;  /* 0x00000800012e7983 */ /* 0x0001620000100800 */
[----:B------:R-:W-:Y:S01]  /*108a0*/  ULDC.64 UR4, c[0x0][0x328] ;  /* 0x0000ca0000047ab9 */ /* 0x000fe20000000a00 */
[----:B------:R-:W-:Y:S02]  /*108b0*/  ULDC.64 UR6, c[0x0][0x318] ;  /* 0x0000c60000067ab9 */ /* 0x000fe40000000a00 */
[----:B---3--:R0:W5:Y:S01]  /*108c0*/  LDL R45, [R1+0x4] ;  /* 0x00000400012d7983 */ /* 0x0081620000100800 */
[----:B------:R-:W-:Y:S02]  /*108d0*/  IMAD R90, R90, UR4, RZ ;  /* 0x000000045a5a7c24 */ /* 0x000fe4000f8e02ff */
[C---:B--2---:R-:W-:Y:S01]  /*108e0*/  IMAD.WIDE.U32 R12, R35.reuse, UR4, RZ ;  /* 0x00000004230c7c25 */ /* 0x044fe2000f8e00ff */
[----:B-1----:R0:W5:Y:S03]  /*108f0*/  LDL R44, [R1] ;  /* 0x00000000012c7983 */ /* 0x0021660000100800 */
[----:B------:R-:W-:Y:S01]  /*10900*/  IMAD R35, R35, UR5, R90 ;  /* 0x0000000523237c24 */ /* 0x000fe2000f8e025a */
[----:B----4-:R-:W1:Y:S01]  /*10910*/  S2R R11, SR_TID.X ;  /* 0x00000000000b7919 */ /* 0x010e620000002100 */
        /* <DEDUP_REMOVED lines=9> */
[C---:B-1----:R-:W-:Y:S01]  /*109b0*/  VIADD R14, R11.reuse, 0xffffff80 ;  /* 0xffffff800b0e7836 */ /* 0x042fe20000000000 */
[----:B------:R-:W-:Y:S01]  /*109c0*/  IADD3 R15, R11, -0x80, RZ ;  /* 0xffffff800b0f7810 */ /* 0x000fe20007ffe0ff */
[----:B------:R-:W-:-:S03]  /*109d0*/  IMAD R11, R226, UR5, R13 ;  /* 0x00000005e20b7c24 */ /* 0x000fc6000f8e020d */
[----:B------:R-:W-:Y:S02]  /*109e0*/  LEA.HI R14, R14, R15, RZ, 0x1 ;  /* 0x0000000f0e0e7211 */ /* 0x000fe400078f08ff */
[----:B------:R-:W-:Y:S02]  /*109f0*/  IADD3.X R11, R11, UR7, RZ, P2, !PT ;  /* 0x000000070b0b7c10 */ /* 0x000fe400097fe4ff */
[----:B------:R-:W-:-:S05]  /*10a00*/  SHF.R.S32.HI R14, RZ, 0x1, R14 ;  /* 0x00000001ff0e7819 */ /* 0x000fca000001140e */
[----:B------:R-:W-:-:S05]  /*10a10*/  IMAD.IADD R92, R92, 0x1, -R14 ;  /* 0x000000015c5c7824 */ /* 0x000fca00078e0a0e */
[----:B------:R-:W-:Y:S01]  /*10a20*/  ISETP.GE.AND P2, PT, R92, 0x1, PT ;  /* 0x000000015c00780c */ /* 0x000fe20003f46270 */
[----:B------:R0:W1:Y:S01]  /*10a30*/  SHFL.IDX PT, R43, R40, RZ, 0x1e1f ;  /* 0x001e1fff282b7589 */ /* 0x00006200000e0000 */
[----:B------:R-:W-:Y:S03]  /*10a40*/  BSSY B0, `(.L_x_2860) ;  /* 0x0000023000007945 */ /* 0x000fe60003800000 */
[----:B------:R0:W2:Y:S08]  /*10a50*/  SHFL.IDX PT, R41, R11, RZ, 0x1e1f ;  /* 0x001e1fff0b297589 */ /* 0x0000b000000e0000 */
[----:B0-----:R-:W-:Y:S05]  /*10a60*/  @!P2 BRA `(.L_x_2861) ;  /* 0x000000000080a947 */ /* 0x001fea0003800000 */
[----:B------:R-:W-:-:S13]  /*10a70*/  ISETP.GE.AND P5, PT, R16, UR39, PT ;  /* 0x0000002710007c0c */ /* 0x000fda000bfa6270 */
[----:B------:R-:W0:Y:S01]  /*10a80*/  @!P5 LDS.128 R12, [R88+0xf200] ;  /* 0x00f20000580cd984 */ /* 0x000e220000000c00 */
[----:B-1----:R-:W-:-:S05]  /*10a90*/  @!P5 IADD3 R38, P2, R16, R43, RZ ;  /* 0x0000002b1026d210 */ /* 0x002fca0007f5e0ff */
        /* <DEDUP_REMOVED lines=29> */
.L_x_2861:
[----:B------:R-:W-:Y:S05]  /*10c70*/  BSYNC B0 ;  /* 0x0000000000007941 */ /* 0x000fea0003800000 */
.L_x_2860:
[----:B------:R-:W-:Y:S01]  /*10c80*/  ISETP.GE.AND P2, PT, R92, 0x81, PT ;  /* 0x000000815c00780c */ /* 0x000fe20003f46270 */
[----:B------:R-:W3:Y:S01]  /*10c90*/  SHFL.IDX PT, R11, R11, 0x1, 0x1e1f ;  /* 0x003e1f000b0b7f89 */ /* 0x000ee200000e0000 */
[----:B------:R-:W-:Y:S03]  /*10ca0*/  BSSY B0, `(.L_x_2862) ;  /* 0x0000023000007945 */ /* 0x000fe60003800000 */
[----:B--2---:R2:W4:Y:S08]  /*10cb0*/  SHFL.IDX PT, R41, R40, 0x1, 0x1e1f ;  /* 0x003e1f0028297f89 */ /* 0x00453000000e0000 */
[----:B--2---:R-:W-:Y:S05]  /*10cc0*/  @!P2 BRA `(.L_x_2863) ;  /* 0x000000000080a947 */ /* 0x004fea0003800000 */
[----:B------:R-:W-:-:S13]  /*10cd0*/  ISETP.GE.AND P5, PT, R16, UR39, PT ;  /* 0x0000002710007c0c */ /* 0x000fda000bfa6270 */
[----:B0-----:R-:W0:Y:S01]  /*10ce0*/  @!P5 LDS.128 R12, [R88+0x11200] ;  /* 0x01120000580cd984 */ /* 0x001e220000000c00 */
[----:B----4-:R-:W-:-:S05]  /*10cf0*/  @!P5 IADD3 R38, P2, R16, R41, RZ ;  /* 0x000000291026d210 */ /* 0x010fca0007f5e0ff */
[----:B---3--:R-:W-:Y:S01]  /*10d00*/  @!P5 IMAD.X R39, R11, 0x1, R17, P2 ;  /* 0x000000010b27d824 */ /* 0x008fe200010e0611 */
        /* <DEDUP_REMOVED lines=8> */
[----:B------:R-:W2:Y:S01]  /*10d90*/  @!P5 LDS.128 R12, [R89+0x11200] ;  /* 0x01120000590cd984 */ /* 0x000ea20000000c00 */
[----:B------:R-:W-:-:S04]  /*10da0*/  @!P5 SHF.L.U32 R40, R227, 0x4, RZ ;  /* 0x00000004e328d819 */ /* 0x000fc800000006ff */
[----:B0-----:R-:W-:-:S04]  /*10db0*/  @!P5 IADD3 R38, P6, R40, R41, RZ ;  /* 0x000000292826d210 */ /* 0x001fc80007fde0ff */
[----:B------:R-:W-:-:S05]  /*10dc0*/  @!P5 LEA.HI.X.SX32 R39, R40, R11, 0x1, P6 ;  /* 0x0000000b2827d211 */ /* 0x000fca00030f0eff */
[----:B--2---:R0:W-:Y:S01]  /*10dd0*/  @!P5 ST.E.128 desc[UR54][R38.64], R12 ;  /* 0x0000000c2600d985 */ /* 0x0041e2000c101d36 */
[----:B------:R-:W-:-:S13]  /*10de0*/  ISETP.GE.AND P5, PT, R223, UR39, PT ;  /* 0x00000027df007c0c */ /* 0x000fda000bfa6270 */
[----:B------:R-:W2:Y:S01]  /*10df0*/  @!P5 LDS.128 R12, [R88+0x13a00] ;  /* 0x013a0000580cd984 */ /* 0x000ea20000000c00 */
[----:B------:R-:W-:-:S05]  /*10e00*/  @!P5 IMAD.SHL.U32 R40, R228, 0x10, RZ ;  /* 0x00000010e428d824 */ /* 0x000fca00078e00ff */
[----:B0-----:R-:W-:-:S04]  /*10e10*/  @!P5 IADD3 R38, P6, R40, R41, RZ ;  /* 0x000000292826d210 */ /* 0x001fc80007fde0ff */
[----:B------:R-:W-:-:S05]  /*10e20*/  @!P5 LEA.HI.X.SX32 R39, R40, R11, 0x1, P6 ;  /* 0x0000000b2827d211 */ /* 0x000fca00030f0eff */
[----:B--2---:R0:W-:Y:S01]  /*10e30*/  @!P5 ST.E.128 desc[UR54][R38.64], R12 ;  /* 0x0000000c2600d985 */ /* 0x0041e2000c101d36 */
[----:B------:R-:W-:-:S03]  /*10e40*/  ISETP.GE.AND P5, PT, R220, UR39, PT ;  /* 0x00000027dc007c0c */ /* 0x000fc6000bfa6270 */
[----:B------:R-:W2:Y:S10]  /*10e50*/  @!P2 LDS.128 R12, [R89+0x13a00] ;  /* 0x013a0000590ca984 */ /* 0x000eb40000000c00 */
[----:B0-----:R-:W-:-:S05]  /*10e60*/  @!P5 IADD3 R38, P6, R220, R41, RZ ;  /* 0x00000029dc26d210 */ /* 0x001fca0007fde0ff */
[----:B------:R-:W-:Y:S01]  /*10e70*/  @!P5 IMAD.X R39, R11, 0x1, R44, P6 ;  /* 0x000000010b27d824 */ /* 0x000fe200030e062c */
[----:B--2---:R-:W-:Y:S04]  /*10e80*/  @!P2 ST.E.128 desc[UR54][R36.64], R12 ;  /* 0x0000000c2400a985 */ /* 0x004fe8000c101d36 */
[----:B------:R-:W0:Y:S04]  /*10e90*/  @!P4 LDS.128 R12, [R88+0x16200] ;  /* 0x01620000580cc984 */ /* 0x000e280000000c00 */
[----:B0-----:R-:W-:Y:S04]  /*10ea0*/  @!P4 ST.E.128 desc[UR54][R34.64], R12 ;  /* 0x0000000c2200c985 */ /* 0x001fe8000c101d36 */
[----:B------:R-:W0:Y:S04]  /*10eb0*/  @!P5 LDS.128 R12, [R89+0x16200] ;  /* 0x01620000590cd984 */ /* 0x000e280000000c00 */
[----:B0-----:R2:W-:Y:S02]  /*10ec0*/  @!P5 ST.E.128 desc[UR54][R38.64], R12 ;  /* 0x0000000c2600d985 */ /* 0x0015e4000c101d36 */
.L_x_2863:
[----:B------:R-:W-:Y:S05]  /*10ed0*/  BSYNC B0 ;  /* 0x0000000000007941 */ /* 0x000fea0003800000 */
.L_x_2862:
[----:B---3--:R-:W3:Y:S04]  /*10ee0*/  LDL R11, [R1+0xc] ;  /* 0x00000c00010b7983 */ /* 0x008ee80000100800 */
        /* <DEDUP_REMOVED lines=24> */
.L_x_2754:
[----:B------:R-:W2:Y:S01]  /*11070*/  LDL R2, [R1+0x48] ;  /* 0x0000480001027983 */ /* 0x000ea20000100800 */
[----:B------:R-:W0:Y:S01]  /*11080*/  LDC R0, c[0x0][0x448] ;  /* 0x00011200ff007b82 */ /* 0x000e220000000800 */
[----:B------:R-:W-:Y:S01]  /*11090*/  IMAD.MOV.U32 R106, RZ, RZ, RZ ;  /* 0x000000ffff6a7224 */ /* 0x000fe200078e00ff */
[----:B0-----:R-:W-:-:S13]  /*110a0*/  ISETP.NE.AND P1, PT, R0, 0x1, PT ;  /* 0x000000010000780c */ /* 0x001fda0003f25270 */
[----:B------:R-:W0:Y:S08]  /*110b0*/  @P1 LDC R0, c[0x0][0x44c] ;  /* 0x00011300ff001b82 */ /* 0x000e300000000800 */
[----:B------:R-:W3:Y:S01]  /*110c0*/  @P1 LDC R5, c[0x0][0x450] ;  /* 0x00011400ff051b82 */ /* 0x000ee20000000800 */
[----:B--2---:R-:W-:-:S04]  /*110d0*/  VIADD R3, R2, 0x7f ;  /* 0x0000007f02037836 */ /* 0x004fc80000000000 */
[----:B0-----:R-:W-:-:S05]  /*110e0*/  @P1 IMAD.HI.U32 R0, R3, R0, RZ ;  /* 0x0000000003001227 */ /* 0x001fca00078e00ff */
[----:B---3--:R-:W-:-:S04]  /*110f0*/  @P1 SHF.R.U32.HI R3, RZ, R5, R0 ;  /* 0x00000005ff031219 */ /* 0x008fc80000011600 */
[----:B------:R-:W-:-:S05]  /*11100*/  IADD3 R3, R136, R3, RZ ;  /* 0x0000000388037210 */ /* 0x000fca0007ffe0ff */
[----:B------:R-:W-:-:S05]  /*11110*/  IMAD.HI R3, R3, 0x66666667, RZ ;  /* 0x6666666703037827 */ /* 0x000fca00078e02ff */
[----:B------:R-:W-:-:S04]  /*11120*/  SHF.R.U32.HI R0, RZ, 0x1f, R3 ;  /* 0x0000001fff007819 */ /* 0x000fc80000011603 */
[----:B------:R-:W-:-:S04]  /*11130*/  LEA.HI.SX32 R0, R3, R0, 0x1a ;  /* 0x0000000003007211 */ /* 0x000fc800078fd2ff */
[----:B------:R-:W-:-:S04]  /*11140*/  VIMNMX R137, R137, R0, PT ;  /* 0x0000000089897248 */ /* 0x000fc80003fe0100 */
[----:B------:R-:W-:Y:S01]  /*11150*/  ISETP.GE.AND P1, PT, R137, 0x1, PT ;  /* 0x000000018900780c */ /* 0x000fe20003f26270 */
[----:B------:R-:W-:-:S12]  /*11160*/  @P0 BRA `(.L_x_2865) ;  /* 0x00000000000c0947 */ /* 0x000fd80003800000 */
[----:B------:R-:W0:Y:S01]  /*11170*/  FENCE.VIEW.ASYNC.G ;  /* 0x00000000000073c6 */ /* 0x000e220000000100 */
[----:B------:R-:W-:Y:S05]  /*11180*/  WARPSYNC.ALL ;  /* 0x0000000000007948 */ /* 0x000fea0003800000 */
[----:B0-----:R-:W-:Y:S06]  /*11190*/  BAR.ARV 0xc, 0x180 ;  /* 0x0306000000007b1d */ /* 0x001fec0000002000 */
.L_x_2865:
[----:B------:R-:W-:Y:S04]  /*111a0*/  BSSY B0, `(.L_x_2866) ;  /* 0x0000021000007945 */ /* 0x000fe80003800000 */
[----:B------:R-:W-:Y:S05]  /*111b0*/  @!P1 BRA `(.L_x_2867) ;  /* 0x00000000007c9947 */ /* 0x000fea0003800000 */
[----:B------:R-:W2:Y:S01]  /*111c0*/  LDL R0, [R1+0x64] ;  /* 0x0000640001007983 */ /* 0x000ea20000100800 */
[----:B------:R-:W-:Y:S01]  /*111d0*/  ULDC UR4, c[0x0][0x9f0] ;  /* 0x00027c0000047ab9 */ /* 0x000fe20000000800 */
[----:B--2---:R-:W-:-:S04]  /*111e0*/  ISETP.NE.AND P0, PT, R0, RZ, PT ;  /* 0x000000ff0000720c */ /* 0x004fc80003f05270 */
[----:B------:R-:W-:-:S04]  /*111f0*/  SEL R6, R0, UR4, P0 ;  /* 0x0000000400067c07 */ /* 0x000fc80008000000 */
        /* <DEDUP_REMOVED lines=9> */
[----:B------:R0:W2:Y:S01]  /*11290*/  F2I.FTZ.U32.TRUNC.NTZ R3, R2 ;  /* 0x0000000200037305 */ /* 0x0000a2000021f000 */
[----:B------:R-:W-:Y:S01]  /*112a0*/  ISETP.GE.AND P2, PT, R0, RZ, PT ;  /* 0x000000ff0000720c */ /* 0x000fe20003f46270 */
[----:B0-----:R-:W-:Y:S02]  /*112b0*/  IMAD.MOV.U32 R2, RZ, RZ, RZ ;  /* 0x000000ffff027224 */ /* 0x001fe400078e00ff */
[----:B--2---:R-:W-:-:S04]  /*112c0*/  IMAD.MOV R8, RZ, RZ, -R3 ;  /* 0x000000ffff087224 */ /* 0x004fc800078e0a03 */
        /* <DEDUP_REMOVED lines=14> */
.L_x_2867:
[----:B------:R-:W-:Y:S05]  /*113b0*/  BSYNC B0 ;  /* 0x0000000000007941 */ /* 0x000fea0003800000 */
.L_x_2866:
[----:B------:R-:W2:Y:S01]  /*113c0*/  LDL R0, [R1+0x74] ;  /* 0x0000740001007983 */ /* 0x000ea20000100800 */
[----:B------:R-:W-:Y:S01]  /*113d0*/  PLOP3.LUT P0, PT, PT, PT, PT, 0x80, 0x0 ;  /* 0x000000000000781c */ /* 0x000fe20003f0f070 */
[----:B------:R-:W-:Y:S01]  /*113e0*/  IMAD.MOV.U32 R152, RZ, RZ, RZ ;  /* 0x000000ffff987224 */ /* 0x000fe200078e00ff */
[----:B------:R-:W-:Y:S01]  /*113f0*/  MOV R149, RZ ;  /* 0x000000ff00957202 */ /* 0x000fe20000000f00 */
[----:B------:R-:W-:Y:S01]  /*11400*/  IMAD.MOV.U32 R151, RZ, RZ, RZ ;  /* 0x000000ffff977224 */ /* 0x000fe200078e00ff */
        /* <DEDUP_REMOVED lines=23> */
[----:B------:R-:W-:Y:S02]  /*11580*/  CS2R R88, SRZ ;  /* 0x0000000000587805 */ /* 0x000fe4000001ff00 */
[----:B------:R-:W-:-:S02]  /*11590*/  MOV R12, RZ ;  /* 0x000000ff000c7202 */ /* 0x000fc40000000f00 */
[----:B-----5:R-:W-:Y:S02]  /*115a0*/  CS2R R46, SRZ ;  /* 0x00000000002e7805 */ /* 0x020fe4000001ff00 */
        /* <DEDUP_REMOVED lines=11> */
[----:B-1----:R-:W-:-:S02]  /*11660*/  CS2R R42, SRZ ;  /* 0x00000000002a7805 */ /* 0x002fc4000001ff00 */
[----:B------:R-:W-:Y:S02]  /*11670*/  CS2R R110, SRZ ;  /* 0x00000000006e7805 */ /* 0x000fe4000001ff00 */
[----:B----4-:R-:W-:Y:S01]  /*11680*/  CS2R R40, SRZ ;  /* 0x0000000000287805 */ /* 0x010fe2000001ff00 */
[----:B------:R-:W-:Y:S01]  /*11690*/  IMAD.MOV.U32 R98, RZ, RZ, RZ ;  /* 0x000000ffff627224 */ /* 0x000fe200078e00ff */
        /* <DEDUP_REMOVED lines=10> */
[----:B--2---:R-:W-:-:S05]  /*11740*/  IMAD R0, R0, R106, RZ ;  /* 0x0000006a00007224 */ /* 0x004fca00078e02ff */
[----:B------:R0:W-:Y:S01]  /*11750*/  STL [R1+0x44], R0 ;  /* 0x0000440001007387 */ /* 0x0001e20000100800 */
[----:B------:R-:W-:Y:S02]  /*11760*/  VIADDMNMX R106, R0, R106, R137, PT ;  /* 0x0000006a006a7246 */ /* 0x000fe40003800189 */
[----:B------:R-:W-:Y:S02]  /*11770*/  CS2R R136, SRZ ;  /* 0x0000000000887805 */ /* 0x000fe4000001ff00 */
[----:B------:R-:W-:-:S13]  /*11780*/  ISETP.GT.AND P1, PT, R106, R0, PT ;  /* 0x000000006a00720c */ /* 0x000fda0003f24270 */
[----:B0-----:R-:W-:Y:S05]  /*11790*/  @!P1 BRA `(.L_x_2868) ;  /* 0x0000015400509947 */ /* 0x001fea0003800000 */
[----:B------:R-:W0:Y:S01]  /*117a0*/  S2R R0, SR_TID.X ;  /* 0x0000000000007919 */ /* 0x000e220000002100 */
[----:B------:R-:W-:Y:S01]  /*117b0*/  UMOV UR4, 0xffffffff ;  /* 0xffffffff00047882 */ /* 0x000fe20000000000 */
[----:B0-----:R-:W-:-:S04]  /*117c0*/  IADD3 R48, R0, -0x80, RZ ;  /* 0xffffff8000307810 */ /* 0x001fc80007ffe0ff */
[----:B------:R-:W-:-:S04]  /*117d0*/  SHF.R.S32.HI R41, RZ, 0x1f, R48 ;  /* 0x0000001fff297819 */ /* 0x000fc80000011430 */
[----:B------:R-:W-:-:S04]  /*117e0*/  LEA.HI R13, R41, R48, RZ, 0x7 ;  /* 0x00000030290d7211 */ /* 0x000fc800078f38ff */
[----:B------:R-:W-:Y:S01]  /*117f0*/  SHF.R.S32.HI R13, RZ, 0x7, R13 ;  /* 0x00000007ff0d7819 */ /* 0x000fe2000001140d */
[----:B------:R-:W-:Y:S06]  /*11800*/  BRA.DIV UR4, `(.L_x_2869) ;  /* 0x0000024a04cc7947 */ /* 0x000fec000b800000 */
[----:B------:R-:W0:Y:S04]  /*11810*/  SHFL.IDX PT, R0, R13, RZ, 0x1f ;  /* 0x00001fff0d007589 */ /* 0x000e2800000e0000 */
[----:B0-----:R1:W-:Y:S02]  /*11820*/  STL [R1+0x2c], R0 ;  /* 0x00002c0001007387 */ /* 0x0013e40000100800 */
.L_x_3152:
[----:B------:R-:W1:Y:S01]  /*11830*/  LDL R2, [R1+0x2c] ;  /* 0x00002c0001027983 */ /* 0x000e620000100800 */
[----:B------:R-:W-:-:S06]  /*11840*/  ULOP3.LUT UP0, URZ, UR48, 0x9f, URZ, 0xc0, !UPT ;  /* 0x0000009f303f7892 */ /* 0x000fcc000f80c03f */
[----:B------:R-:W-:Y:S02]  /*11850*/  PLOP3.LUT P0, PT, PT, PT, UP0, 0x80, 0x0 ;  /* 0x000000000000781c */ /* 0x000fe40003f0f008 */
[----:B-1----:R-:W-:-:S04]  /*11860*/  LEA.HI R0, R2, R2, RZ, 0x1 ;  /* 0x0000000202007211 */ /* 0x002fc800078f08ff */
[----:B------:R-:W-:-:S05]  /*11870*/  LOP3.LUT R0, R0, 0x3e, RZ, 0xc0, !PT ;  /* 0x0000003e00007812 */ /* 0x000fca00078ec0ff */
        /* <DEDUP_REMOVED lines=10> */
[----:B------:R-:W1:Y:S01]  /*11920*/  LDC.64 R2, c[0x4][R2] ;  /* 0x0100000002027b82 */ /* 0x000e620000000a00 */
        /* <DEDUP_REMOVED lines=10> */
.L_x_2870:
        /* <DEDUP_REMOVED lines=9> */
[----:B------:R-:W1:Y:S08]  /*11a60*/  @P0 LDC.64 R10, c[0x0][0x9a8] ;  /* 0x00026a00ff0a0b82 */ /* 0x000e700000000a00 */
[----:B------:R-:W4:Y:S08]  /*11a70*/  @P1 LDC.64 R2, c[0x0][0x9c0] ;  /* 0x00027000ff021b82 */ /* 0x000f300000000a00 */
[----:B------:R-:W5:Y:S01]  /*11a80*/  @P0 LDC.64 R4, c[0x0][0x9b0] ;  /* 0x00026c00ff040b82 */ /* 0x000f620000000a00 */
[----:B--2---:R-:W-:-:S02]  /*11a90*/  @P1 IMAD R6, R21, R12, RZ ;  /* 0x0000000c15061224 */ /* 0x004fc400078e02ff */
[----:B-1----:R-:W-:Y:S02]  /*11aa0*/  @P0 IMAD R0, R21, R10, RZ ;  /* 0x0000000a15000224 */ /* 0x002fe400078e02ff */
[C---:B---3--:R-:W-:Y:S02]  /*11ab0*/  @P1 IMAD R13, R20.reuse, R13, R6 ;  /* 0x0000000d140d1224 */ /* 0x048fe400078e0206 */
[----:B------:R-:W-:-:S04]  /*11ac0*/  @P1 IMAD.WIDE.U32 R8, R20, R12, RZ ;  /* 0x0000000c14081225 */ /* 0x000fc800078e00ff */
[C---:B------:R-:W-:Y:S01]  /*11ad0*/  @P0 IMAD R11, R20.reuse, R11, R0 ;  /* 0x0000000b140b0224 */ /* 0x040fe200078e0200 */
[----:B------:R-:W-:Y:S01]  /*11ae0*/  @P1 IADD3 R9, R9, R13, RZ ;  /* 0x0000000d09091210 */ /* 0x000fe20007ffe0ff */
[----:B------:R-:W-:-:S04]  /*11af0*/  @P0 IMAD.WIDE.U32 R6, R20, R10, RZ ;  /* 0x0000000a14060225 */ /* 0x000fc800078e00ff */
[----:B------:R-:W-:Y:S02]  /*11b00*/  @P0 IMAD.IADD R7, R7, 0x1, R11 ;  /* 0x0000000107070824 */ /* 0x000fe400078e020b */
[----:B----4-:R-:W-:-:S04]  /*11b10*/  @P1 IMAD.WIDE.U32 R8, R226, R2, R8 ;  /* 0x00000002e2081225 */ /* 0x010fc800078e0008 */
[----:B-----5:R-:W-:Y:S01]  /*11b20*/  @P0 IMAD.WIDE.U32 R6, R226, R4, R6 ;  /* 0x00000004e2060225 */ /* 0x020fe200078e0006 */
[----:B------:R-:W-:-:S03]  /*11b30*/  @P1 LEA R10, P3, R8, UR6, 0x2 ;  /* 0x00000006080a1c11 */ /* 0x000fc6000f8610ff */
[----:B------:R-:W-:Y:S01]  /*11b40*/  @P1 IMAD R3, R226, R3, R9 ;  /* 0x00000003e2031224 */ /* 0x000fe200078e0209 */
[----:B------:R-:W-:Y:S01]  /*11b50*/  @P0 LEA R4, P2, R6, UR4, 0x2 ;  /* 0x0000000406040c11 */ /* 0x000fe2000f8410ff */
[----:B------:R-:W-:Y:S01]  /*11b60*/  @P0 IMAD R5, R226, R5, R7 ;  /* 0x00000005e2050224 */ /* 0x000fe200078e0207 */
[----:B------:R-:W-:Y:S01]  /*11b70*/  ULDC UR4, c[0x0][0x3f4] ;  /* 0x0000fd0000047ab9 */ /* 0x000fe20000000800 */
        /* <DEDUP_REMOVED lines=21> */
.L_x_2874:
[----:B--2---:R2:W3:Y:S02]  /*11cd0*/  SYNCS.PHASECHK.TRANS64.TRYWAIT P0, [R18+URZ+0x33400], R3 ;  /* 0x03340003120075a7 */ /* 0x0044e4000800017f */
[----:B---3--:R-:W-:Y:S05]  /*11ce0*/  @!P0 NANOSLEEP.SYNCS 0x989680 ;  /* 0x009896800000895d */ /* 0x008fea0003900000 */
[----:B------:R-:W3:Y:S02]  /*11cf0*/  @!P0 SYNCS.PHASECHK.TRANS64 P0, [R18+URZ+0x33400], R3 ;  /* 0x03340003120085a7 */ /* 0x000ee4000800007f */
[----:B---3--:R-:W-:Y:S05]  /*11d00*/  @!P0 BRA `(.L_x_2874) ;  /* 0xfffffffc00f08947 */ /* 0x008fea000383ffff */
.L_x_2873:
[----:B------:R-:W-:Y:S05]  /*11d10*/  BSYNC B0 ;  /* 0x0000000000007941 */ /* 0x000fea0003800000 */
.L_x_2872:
[----:B------:R-:W-:Y:S05]  /*11d20*/  BRA `(.L_x_2875) ;  /* 0x0000007000487947 */ /* 0x000fea0003800000 */
.L_x_2871:
[----:B------:R-:W-:Y:S01]  /*11d30*/  ULOP3.LUT UP0, URZ, UR48, 0x1bf, URZ, 0xc0, !UPT ;  /* 0x000001bf303f7892 */ /* 0x000fe2000f80c03f */
[----:B------:R-:W-:Y:S01]  /*11d40*/  SHF.R.S32.HI R0, RZ, 0x1f, R129 ;  /* 0x0000001fff007819 */ /* 0x000fe20000011481 */
        /* <DEDUP_REMOVED lines=12> */
[----:B0-----:R-:W-:Y:S01]  /*11e10*/  MOV R14, 0x0 ;  /* 0x00000000000e7802 */ /* 0x001fe20000000f00 */
[----:B------:R-:W-:Y:S01]  /*11e20*/  ULDC.64 UR4, c[0x4][0xc0] ;  /* 0x0100300000047ab9 */ /* 0x000fe20000000a00 */
[----:B------:R-:W-:Y:S01]  /*11e30*/  ULDC.64 UR6, c[0x4][0xc8] ;  /* 0x0100320000067ab9 */ /* 0x000fe20000000a00 */
[----:B------:R-:W-:Y:S01]  /*11e40*/  MOV R4, UR4 ;  /* 0x0000000400047c02 */ /* 0x000fe20008000f00 */
[----:B------:R-:W-:Y:S01]  /*11e50*/  IMAD.U32 R5, RZ, RZ, UR5 ;  /* 0x00000005ff057e24 */ /* 0x000fe2000f8e00ff */
        /* <DEDUP_REMOVED lines=10> */
[----:B0-----:R-:W-:Y:S05]  /*11f00*/  CALL.ABS.NOINC R14 ;  /* 0x000000000e007343 */ /* 0x001fea0003c00000 */
.L_x_2876:
[----:B------:R-:W2:Y:S01]  /*11f10*/  LDL R45, [R1+0x48] ;  /* 0x00004800012d7983 */ /* 0x000ea20000100800 */
[----:B------:R-:W-:Y:S01]  /*11f20*/  ULDC.U8 UR4, c[0x0][0x410] ;  /* 0x0001040000047ab9 */ /* 0x000fe20000000000 */
[----:B------:R-:W1:Y:S01]  /*11f30*/  S2R R20, SR_TID.X ;  /* 0x0000000000147919 */ /* 0x000e620000002100 */
[----:B------:R-:W-:Y:S01]  /*11f40*/  ISETP.NE.AND P0, PT, RZ, UR4, PT ;  /* 0x00000004ff007c0c */ /* 0x000fe2000bf05270 */
[----:B------:R-:W-:Y:S01]  /*11f50*/  BSSY B0, `(.L_x_2877) ;  /* 0x00006e7000007945 */ /* 0x000fe20003800000 */
[C---:B-1----:R-:W-:Y:S02]  /*11f60*/  VIADD R42, R20.reuse, 0xffffff80 ;  /* 0xffffff80142a7836 */ /* 0x042fe40000000000 */
[----:B------:R-:W-:-:S05]  /*11f70*/  VIADD R40, R20, 0xffffff80 ;  /* 0xffffff8014287836 */ /* 0x000fca0000000000 */
[----:B------:R-:W-:-:S04]  /*11f80*/  LEA.HI R40, R40, R42, RZ, 0x1 ;  /* 0x0000002a28287211 */ /* 0x000fc800078f08ff */
[----:B------:R-:W-:-:S05]  /*11f90*/  SHF.R.S32.HI R40, RZ, 0x1, R40 ;  /* 0x00000001ff287819 */ /* 0x000fca0000011428 */
[----:B--2---:R-:W-:Y:S01]  /*11fa0*/  IMAD.IADD R10, R40, 0x1, R45 ;  /* 0x00000001280a7824 */ /* 0x004fe200078e022d */
[----:B------:R-:W-:Y:S06]  /*11fb0*/  @!P0 BRA `(.L_x_2878) ;  /* 0x0000003400e08947 */ /* 0x000fec0003800000 */
[----:B------:R-:W1:Y:S01]  /*11fc0*/  LDC R43, c[0x0][0x448] ;  /* 0x00011200ff2b7b82 */ /* 0x000e620000000800 */
[----:B------:R-:W-:Y:S01]  /*11fd0*/  IMAD.MOV.U32 R8, RZ, RZ, R24 ;  /* 0x000000ffff087224 */ /* 0x000fe200078e0018 */
[----:B------:R-:W-:Y:S01]  /*11fe0*/  ULDC.64 UR4, c[0x0][0x3f8] ;  /* 0x0000fe0000047ab9 */ /* 0x000fe20000000a00 */
[----:B------:R-:W-:Y:S01]  /*11ff0*/  IMAD.MOV.U32 R9, RZ, RZ, R29 ;  /* 0x000000ffff097224 */ /* 0x000fe200078e001d */
[----:B------:R-:W-:Y:S01]  /*12000*/  ULDC.64 UR6, c[0x0][0x408] ;  /* 0x0001020000067ab9 */ /* 0x000fe20000000a00 */
[----:B------:R-:W-:Y:S01]  /*12010*/  IMAD.MOV.U32 R4, RZ, RZ, R26 ;  /* 0x000000ffff047224 */ /* 0x000fe200078e001a */
[----:B------:R-:W-:Y:S01]  /*12020*/  ULDC.64 UR8, c[0x0][0x400] ;  /* 0x0001000000087ab9 */ /* 0x000fe20000000a00 */
[----:B-1----:R-:W-:-:S13]  /*12030*/  ISETP.NE.AND P0, PT, R43, 0x1, PT ;  /* 0x000000012b00780c */ /* 0x002fda0003f05270 */
[----:B------:R-:W1:Y:S08]  /*12040*/  @P0 LDC R3, c[0x0][0x44c] ;  /* 0x00011300ff030b82 */ /* 0x000e700000000800 */
[----:B------:R-:W2:Y:S01]  /*12050*/  @P0 LDC R5, c[0x0][0x450] ;  /* 0x00011400ff050b82 */ /* 0x000ea20000000800 */
[----:B-1----:R-:W-:Y:S01]  /*12060*/  @P0 IMAD.HI.U32 R0, R10, R3, RZ ;  /* 0x000000030a000227 */ /* 0x002fe200078e00ff */
[----:B------:R-:W-:-:S04]  /*12070*/  MOV R3, R10 ;  /* 0x0000000a00037202 */ /* 0x000fc80000000f00 */
[----:B--2---:R-:W-:Y:S01]  /*12080*/  @P0 SHF.R.U32.HI R3, RZ, R5, R0 ;  /* 0x00000005ff030219 */ /* 0x004fe20000011600 */
        /* <DEDUP_REMOVED lines=15> */
[----:B------:R1:W2:Y:S04]  /*12180*/  SHFL.IDX PT, R0, R13, RZ, 0x1e1f ;  /* 0x001e1fff0d007589 */ /* 0x0002a800000e0000 */
[----:B------:R-:W3:Y:S04]  /*12190*/  SHFL.IDX PT, R7, R7, RZ, 0x1e1f ;  /* 0x001e1fff07077589 */ /* 0x000ee800000e0000 */
[----:B------:R-:W4:Y:S04]  /*121a0*/  SHFL.IDX PT, R3, R3, RZ, 0x1e1f ;  /* 0x001e1fff03037589 */ /* 0x000f2800000e0000 */
[----:B-1----:R-:W0:Y:S02]  /*121b0*/  SHFL.IDX PT, R39, R39, RZ, 0x1e1f ;  /* 0x001e1fff27277589 */ /* 0x002e2400000e0000 */
.L_x_3158:
[----:B------:R-:W5:Y:S01]  /*121c0*/  LDL R4, [R1+0x4c] ;  /* 0x00004c0001047983 */ /* 0x000f620000100800 */
[----:B------:R-:W-:Y:S01]  /*121d0*/  BSSY B1, `(.L_x_2880) ;  /* 0x0000052000017945 */ /* 0x000fe20003800000 */
[----:B------:R-:W-:Y:S02]  /*121e0*/  CS2R R8, SRZ ;  /* 0x0000000000087805 */ /* 0x000fe4000001ff00 */
[----:B------:R-:W-:Y:S02]  /*121f0*/  CS2R R12, SRZ ;  /* 0x00000000000c7805 */ /* 0x000fe4000001ff00 */
[----:B------:R-:W-:Y:S02]  /*12200*/  CS2R R20, SRZ ;  /* 0x0000000000147805 */ /* 0x000fe4000001ff00 */
[----:B------:R-:W-:Y:S02]  /*12210*/  CS2R R26, SRZ ;  /* 0x00000000001a7805 */ /* 0x000fe4000001ff00 */
[----:B------:R-:W-:-:S02]  /*12220*/  CS2R R30, SRZ ;  /* 0x00000000001e7805 */ /* 0x000fc4000001ff00 */
[----:B------:R-:W-:Y:S02]  /*12230*/  CS2R R36, SRZ ;  /* 0x0000000000247805 */ /* 0x000fe4000001ff00 */
[----:B0-----:R-:W-:Y:S02]  /*12240*/  CS2R R14, SRZ ;  /* 0x00000000000e7805 */ /* 0x001fe4000001ff00 */
[----:B------:R-:W-:Y:S02]  /*12250*/  CS2R R24, SRZ ;  /* 0x0000000000187805 */ /* 0x000fe4000001ff00 */
[----:B------:R-:W-:Y:S02]  /*12260*/  CS2R R28, SRZ ;  /* 0x00000000001c7805 */ /* 0x000fe4000001ff00 */
[----:B------:R-:W-:Y:S02]  /*12270*/  CS2R R32, SRZ ;  /* 0x0000000000207805 */ /* 0x000fe4000001ff00 */
[----:B------:R-:W-:Y:S01]  /*12280*/  CS2R R34, SRZ ;  /* 0x0000000000227805 */ /* 0x000fe2000001ff00 */
[----:B-----5:R-:W-:-:S05]  /*12290*/  IMAD R43, R4, R43, RZ ;  /* 0x0000002b042b7224 */ /* 0x020fca00078e02ff */
[----:B------:R-:W-:Y:S02]  /*122a0*/  ISETP.GE.AND P0, PT, R10, R43, PT ;  /* 0x0000002b0a00720c */ /* 0x000fe40003f06270 */
[----:B------:R-:W-:-:S11]  /*122b0*/  CS2R R10, SRZ ;  /* 0x00000000000a7805 */ /* 0x000fd6000001ff00 */
[----:B------:R-:W-:Y:S05]  /*122c0*/  @P0 BRA `(.L_x_2881) ;  /* 0x0000000400080947 */ /* 0x000fea0003800000 */
        /* <DEDUP_REMOVED lines=20> */
[----:B------:R-:W-:-:S03]  /*12410*/  SHF.R.S32.HI R10, RZ, 0x1f, R47 ;  /* 0x0000001fff0a7819 */ /* 0x000fc6000001142f */
[----:B------:R1:W5:Y:S01]  /*12420*/  @!P4 LD.E.64 R32, desc[UR54][R8.64] ;  /* 0x000000360820c980 */ /* 0x000362000c101b00 */
[C---:B------:R-:W-:Y:S02]  /*12430*/  @!P3 IADD3 R20, P4, R47.reuse, R7, RZ ;  /* 0x000000072f14b210 */ /* 0x040fe40007f9e0ff */
[----:B------:R-:W-:Y:S02]  /*12440*/  @!P3 IADD3 R24, P5, R47, R39, RZ ;  /* 0x000000272f18b210 */ /* 0x000fe40007fbe0ff */
[----:B------:R-:W-:Y:S01]  /*12450*/  SHF.R.S32.HI R11, RZ, 0x1f, R46 ;  /* 0x0000001fff0b7819 */ /* 0x000fe2000001142e */
[--C-:B------:R-:W-:Y:S01]  /*12460*/  @!P3 IMAD.X R21, R0, 0x1, R10.reuse, P4 ;  /* 0x000000010015b824 */ /* 0x100fe200020e060a */
[----:B------:R-:W-:Y:S01]  /*12470*/  ISETP.GE.AND P0, PT, R224, UR4, PT ;  /* 0x00000004e0007c0c */ /* 0x000fe2000bf06270 */
[C---:B------:R-:W-:Y:S01]  /*12480*/  @!P3 IMAD.X R25, R3.reuse, 0x1, R10, P5 ;  /* 0x000000010319b824 */ /* 0x040fe200028e060a */
[C---:B------:R-:W-:Y:S02]  /*12490*/  @!P2 IADD3 R12, P4, R46.reuse, R7, RZ ;  /* 0x000000072e0ca210 */ /* 0x040fe40007f9e0ff */
[----:B------:R-:W-:Y:S01]  /*124a0*/  @!P2 IADD3 R14, P5, R46, R39, RZ ;  /* 0x000000272e0ea210 */ /* 0x000fe20007fbe0ff */
[----:B------:R2:W5:Y:S01]  /*124b0*/  @!P3 LD.E.64 R26, desc[UR54][R20.64] ;  /* 0x00000036141ab980 */ /* 0x000562000c101b00 */
[----:B------:R-:W-:Y:S01]  /*124c0*/  SHF.R.S32.HI R6, RZ, 0x1f, R42 ;  /* 0x0000001fff067819 */ /* 0x000fe2000001142a */
[--C-:B------:R-:W-:Y:S01]  /*124d0*/  @!P2 IMAD.X R13, R0, 0x1, R11.reuse, P4 ;  /* 0x00000001000da824 */ /* 0x100fe200020e060b */
[C---:B------:R-:W-:Y:S01]  /*124e0*/  @!P1 IADD3 R34, P4, R42.reuse, R7, RZ ;  /* 0x000000072a229210 */ /* 0x040fe20007f9e0ff */
[----:B------:R-:W-:Y:S01]  /*124f0*/  @!P2 IMAD.X R15, R3, 0x1, R11, P5 ;  /* 0x00000001030fa824 */ /* 0x000fe200028e060b */
[----:B------:R-:W-:-:S02]  /*12500*/  @!P1 IADD3 R10, P5, R42, R39, RZ ;  /* 0x000000272a0a9210 */ /* 0x000fc40007fbe0ff */
[----:B------:R-:W-:Y:S01]  /*12510*/  SHF.R.S32.HI R28, RZ, 0x1f, R38 ;  /* 0x0000001fff1c7819 */ /* 0x000fe20000011426 */
[----:B------:R-:W-:Y:S01]  /*12520*/  @!P1 IMAD.X R35, R0, 0x1, R6, P4 ;  /* 0x0000000100239824 */ /* 0x000fe200020e0606 */
[----:B------:R-:W-:Y:S02]  /*12530*/  ISETP.GE.AND P4, PT, R38, UR4, PT ;  /* 0x0000000426007c0c */ /* 0x000fe4000bf86270 */
[----:B------:R-:W-:Y:S02]  /*12540*/  @!P1 IADD3.X R11, R3, R6, RZ, P5, !PT ;  /* 0x00000006030b9210 */ /* 0x000fe40002ffe4ff */
[----:B0-----:R-:W-:Y:S02]  /*12550*/  @!P0 SHF.R.S32.HI R5, RZ, 0x1f, R224 ;  /* 0x0000001fff058819 */ /* 0x001fe400000114e0 */
[----:B-1----:R-:W-:-:S05]  /*12560*/  @!P0 IADD3 R8, P5, R224, R7, RZ ;  /* 0x00000007e0088210 */ /* 0x002fca0007fbe0ff */
        /* <DEDUP_REMOVED lines=8> */
[----:B------:R-:W-:-:S05]  /*125f0*/  @!P4 IADD3 R38, P5, R38, R39, RZ ;  /* 0x000000272626c210 */ /* 0x000fca0007fbe0ff */
[----:B------:R-:W-:Y:S01]  /*12600*/  @!P4 IMAD.X R39, R3, 0x1, R28, P5 ;  /* 0x000000010327c824 */ /* 0x000fe200028e061c */
        /* <DEDUP_REMOVED lines=14> */
.L_x_2881:
[----:B------:R-:W-:Y:S05]  /*126f0*/  BSYNC B1 ;  /* 0x0000000000017941 */ /* 0x000fea0003800000 */
.L_x_2880:
        /* <DEDUP_REMOVED lines=8> */
[----:B------:R-:W1:Y:S02]  /*12780*/  SYNCS.PHASECHK.TRANS64.TRYWAIT P0, [R18+URZ+0x33400], R3 ;  /* 0x03340003120075a7 */ /* 0x000e64000800017f */
[----:B-1----:R-:W-:Y:S05]  /*12790*/  @!P0 BRA `(.L_x_2883) ;  /* 0x0000023c00808947 */ /* 0x002fea0003800000 */
.L_x_3159:
[----:B------:R-:W-:Y:S05]  /*127a0*/  BSYNC B1 ;  /* 0x0000000000017941 */ /* 0x000fea0003800000 */
.L_x_2882:
[----:B------:R-:W-:Y:S05]  /*127b0*/  @P1 BRA `(.L_x_2884) ;  /* 0x0000006400801947 */ /* 0x000fea0003800000 */
[----:B------:R-:W1:Y:S01]  /*127c0*/  LDL R40, [R1+0x58] ;  /* 0x0000580001287983 */ /* 0x000e620000100800 */
[----:B------:R-:W2:Y:S03]  /*127d0*/  LDC R5, c[0x0][0x3f4] ;  /* 0x0000fd00ff057b82 */ /* 0x000ea60000000800 */
[----:B0-----:R-:W4:Y:S04]  /*127e0*/  LDL R39, [R1+0x18] ;  /* 0x0000180001277983 */ /* 0x001f280000100800 */
[----:B------:R-:W4:Y:S04]  /*127f0*/  LDL R38, [R1+0x20] ;  /* 0x0000200001267983 */ /* 0x000f280000100800 */
[----:B---3--:R-:W3:Y:S04]  /*12800*/  LDL R7, [R1+0x24] ;  /* 0x0000240001077983 */ /* 0x008ee80000100800 */
[----:B------:R-:W3:Y:S04]  /*12810*/  LDL R6, [R1+0x1c] ;  /* 0x00001c0001067983 */ /* 0x000ee80000100800 */
[----:B------:R-:W3:Y:S01]  /*12820*/  LDL R4, [R1+0x28] ;  /* 0x0000280001047983 */ /* 0x000ee20000100800 */
[----:B------:R-:W-:Y:S01]  /*12830*/  LEA.HI R41, R41, R48, RZ, 0x2 ;  /* 0x0000003029297211 */ /* 0x000fe200078f10ff */
[----:B------:R-:W-:Y:S03]  /*12840*/  BSSY B1, `(.L_x_2885) ;  /* 0x0000086000017945 */ /* 0x000fe60003800000 */
[----:B------:R-:W-:-:S02]  /*12850*/  SHF.R.S32.HI R0, RZ, 0x2, R41 ;  /* 0x00000002ff007819 */ /* 0x000fc40000011429 */
[----:B------:R-:W-:Y:S02]  /*12860*/  SHF.R.S32.HI R41, RZ, 0x1f, R41 ;  /* 0x0000001fff297819 */ /* 0x000fe40000011429 */
[----:B--2---:R-:W-:Y:S02]  /*12870*/  ISETP.GE.AND P6, PT, R224, R5, PT ;  /* 0x00000005e000720c */ /* 0x004fe40003fc6270 */
[----:B------:R-:W-:-:S04]  /*12880*/  LEA.HI R41, R41, R0, RZ, 0x2 ;  /* 0x0000000029297211 */ /* 0x000fc800078f10ff */
[----:B------:R-:W-:-:S05]  /*12890*/  LOP3.LUT R41, R41, 0xfffffffc, RZ, 0xc0, !PT ;  /* 0xfffffffc29297812 */ /* 0x000fca00078ec0ff */
[----:B------:R-:W-:-:S05]  /*128a0*/  IMAD.IADD R41, R0, 0x1, -R41 ;  /* 0x0000000100297824 */ /* 0x000fca00078e0a29 */
[----:B------:R-:W-:Y:S02]  /*128b0*/  LOP3.LUT P0, RZ, R41, 0x2, RZ, 0xc0, !PT ;  /* 0x0000000229ff7812 */ /* 0x000fe4000780c0ff */
[----:B-1----:R-:W-:Y:S02]  /*128c0*/  IADD3 R3, R18, R40, RZ ;  /* 0x0000002812037210 */ /* 0x002fe40007ffe0ff */
[----:B----4-:R-:W-:-:S03]  /*128d0*/  ISETP.GE.AND P1, PT, R39, R5, PT ;  /* 0x000000052700720c */ /* 0x010fc60003f26270 */
[----:B------:R-:W-:Y:S01]  /*128e0*/  VIADD R0, R3, 0x20 ;  /* 0x0000002003007836 */ /* 0x000fe20000000000 */
[-C--:B------:R-:W-:Y:S02]  /*128f0*/  ISETP.GE.AND P2, PT, R38, R5.reuse, PT ;  /* 0x000000052600720c */ /* 0x080fe40003f46270 */
[-C--:B---3--:R-:W-:Y:S02]  /*12900*/  ISETP.GE.AND P3, PT, R7, R5.reuse, PT ;  /* 0x000000050700720c */ /* 0x088fe40003f66270 */
        /* <DEDUP_REMOVED lines=30> */
[----:B------:R-:W-:Y:S01]  /*12af0*/  LOP3.LUT R43, R43, 0xff0000, R34, 0xf8, !PT ;  /* 0x00ff00002b2b7812 */ /* 0x000fe200078ef822 */
[--C-:B------:R-:W-:Y:S01]  /*12b00*/  HADD2.F32 R37, -RZ, R38.reuse.H0_H0 ;  /* 0x20000026ff257230 */ /* 0x100fe20000004100 */
[----:B------:R-:W-:Y:S01]  /*12b10*/  F2FP.F16.E4M3.UNPACK_B R47, R46 ;  /* 0x0000002eff2f723e */ /* 0x000fe200020006ff */
[----:B------:R-:W-:Y:S01]  /*12b20*/  HADD2.F32 R38, -RZ, R38.H1_H1 ;  /* 0x30000026ff267230 */ /* 0x000fe20000004100 */
[----:B------:R-:W-:-:S02]  /*12b30*/  F2FP.F16.E4M3.UNPACK_B R42, R41 ;  /* 0x00000029ff2a723e */ /* 0x000fc400020006ff */
        /* <DEDUP_REMOVED lines=86> */
.L_x_2886:
[----:B------:R-:W-:Y:S05]  /*130a0*/  BSYNC B1 ;  /* 0x0000000000017941 */ /* 0x000fea0003800000 */
.L_x_2885:
        /* <DEDUP_REMOVED lines=125> */
.L_x_2888:
[----:B------:R-:W-:Y:S05]  /*13880*/  BSYNC B1 ;  /* 0x0000000000017941 */ /* 0x000fea0003800000 */
.L_x_2887:
[----:B------:R-:W-:Y:S04]  /*13890*/  BSSY B1, `(.L_x_2889) ;  /* 0x0000078000017945 */ /* 0x000fe80003800000 */
[----:B------:R-:W-:Y:S05]  /*138a0*/  @P2 BRA `(.L_x_2890) ;  /* 0x0000000400d82947 */ /* 0x000fea0003800000 */
[----:B01----:R-:W0:Y:S01]  /*138b0*/  LDS.128 R4, [R3+0x20200] ;  /* 0x0202000003047984 */ /* 0x003e220000000c00 */
        /* <DEDUP_REMOVED lines=117> */
.L_x_2890:
[----:B------:R-:W-:Y:S05]  /*14010*/  BSYNC B1 ;  /* 0x0000000000017941 */ /* 0x000fea0003800000 */
.L_x_2889:
        /* <DEDUP_REMOVED lines=124> */
.L_x_2892:
[----:B------:R-:W-:Y:S05]  /*147e0*/  BSYNC B1 ;  /* 0x0000000000017941 */ /* 0x000fea0003800000 */
.L_x_2891:
        /* <DEDUP_REMOVED lines=120> */
.L_x_2894:
[----:B------:R-:W-:Y:S05]  /*14f70*/  BSYNC B1 ;  /* 0x0000000000017941 */ /* 0x000fea0003800000 */
.L_x_2893:
        /* <DEDUP_REMOVED lines=124> */
.L_x_2878:
        /* <DEDUP_REMOVED lines=10> */
[----:B-1----:R-:W-:-:S04]  /*157e0*/  @P0 IMAD.HI.U32 R0, R10, R3, RZ ;  /* 0x000000030a000227 */ /* 0x002fc800078e00ff */
[----:B------:R-:W-:Y:S01]  /*157f0*/  IMAD.MOV.U32 R3, RZ, RZ, R10 ;  /* 0x000000ffff037224 */ /* 0x000fe200078e000a */
[----:B--2---:R-:W-:Y:S02]  /*15800*/  @P0 SHF.R.U32.HI R3, RZ, R5, R0 ;  /* 0x00000005ff030219 */ /* 0x004fe40000011600 */
[----:B------:R-:W-:Y:S02]  /*15810*/  MOV R5, R29 ;  /* 0x0000001d00057202 */ /* 0x000fe40000000f00 */
        /* <DEDUP_REMOVED lines=18> */
.L_x_3165:
[----:B------:R-:W5:Y:S01]  /*15940*/  LDL R0, [R1+0x4c] ;  /* 0x00004c0001007983 */ /* 0x000f620000100800 */
[----:B------:R-:W-:Y:S01]  /*15950*/  BSSY B1, `(.L_x_2896) ;  /* 0x0000036000017945 */ /* 0x000fe20003800000 */
[----:B------:R-:W-:Y:S02]  /*15960*/  CS2R R4, SRZ ;  /* 0x0000000000047805 */ /* 0x000fe4000001ff00 */
[----:B------:R-:W-:Y:S02]  /*15970*/  CS2R R6, SRZ ;  /* 0x0000000000067805 */ /* 0x000fe4000001ff00 */
[----:B------:R-:W-:Y:S02]  /*15980*/  CS2R R12, SRZ ;  /* 0x00000000000c7805 */ /* 0x000fe4000001ff00 */
[----:B0-----:R-:W-:Y:S02]  /*15990*/  CS2R R14, SRZ ;  /* 0x00000000000e7805 */ /* 0x001fe4000001ff00 */
[----:B------:R-:W-:-:S02]  /*159a0*/  CS2R R24, SRZ ;  /* 0x0000000000187805 */ /* 0x000fc4000001ff00 */
[----:B------:R-:W-:Y:S02]  /*159b0*/  CS2R R26, SRZ ;  /* 0x00000000001a7805 */ /* 0x000fe4000001ff00 */
[----:B------:R-:W-:Y:S02]  /*159c0*/  CS2R R28, SRZ ;  /* 0x00000000001c7805 */ /* 0x000fe4000001ff00 */
[----:B------:R-:W-:Y:S02]  /*159d0*/  CS2R R30, SRZ ;  /* 0x00000000001e7805 */ /* 0x000fe4000001ff00 */
[----:B------:R-:W-:Y:S02]  /*159e0*/  CS2R R32, SRZ ;  /* 0x0000000000207805 */ /* 0x000fe4000001ff00 */
[----:B------:R-:W-:Y:S01]  /*159f0*/  CS2R R34, SRZ ;  /* 0x0000000000227805 */ /* 0x000fe2000001ff00 */
[----:B-----5:R-:W-:Y:S01]  /*15a00*/  IMAD R49, R0, R9, RZ ;  /* 0x0000000900317224 */ /* 0x020fe200078e02ff */
[----:B------:R-:W-:-:S04]  /*15a10*/  CS2R R8, SRZ ;  /* 0x0000000000087805 */ /* 0x000fc8000001ff00 */
[----:B------:R-:W-:Y:S02]  /*15a20*/  ISETP.GE.AND P0, PT, R10, R49, PT ;  /* 0x000000310a00720c */ /* 0x000fe40003f06270 */
[----:B------:R-:W-:-:S11]  /*15a30*/  CS2R R10, SRZ ;  /* 0x00000000000a7805 */ /* 0x000fd6000001ff00 */
[----:B------:R-:W-:Y:S05]  /*15a40*/  @P0 BRA `(.L_x_2897) ;  /* 0x0000000000980947 */ /* 0x000fea0003800000 */
        /* <DEDUP_REMOVED lines=11> */
[----:B---3--:R-:W-:-:S04]  /*15b00*/  @!P2 IADD3 R40, P3, R16, R37, RZ ;  /* 0x000000251028a210 */ /* 0x008fc80007f7e0ff */
[----:B------:R-:W-:Y:S01]  /*15b10*/  @!P0 IMAD.SHL.U32 R38, R228, 0x10, RZ ;  /* 0x00000010e4268824 */ /* 0x000fe200078e00ff */
[----:B------:R-:W-:Y:S02]  /*15b20*/  @!P1 SHF.R.S32.HI R0, RZ, 0x1f, R20 ;  /* 0x0000001fff009819 */ /* 0x000fe40000011414 */
[C---:B------:R-:W-:Y:S01]  /*15b30*/  @!P1 IADD3 R42, P5, R20.reuse, R37, RZ ;  /* 0x00000025142a9210 */ /* 0x040fe20007fbe0ff */
[----:B--2---:R-:W-:Y:S01]  /*15b40*/  @!P2 IMAD.X R41, R3, 0x1, R17, P3 ;  /* 0x000000010329a824 */ /* 0x004fe200018e0611 */
[----:B------:R-:W-:Y:S02]  /*15b50*/  @!P1 IADD3 R20, P4, R20, R47, RZ ;  /* 0x0000002f14149210 */ /* 0x000fe40007f9e0ff */
[----:B------:R-:W-:Y:S02]  /*15b60*/  @!P0 IADD3 R36, P3, R38, R37, RZ ;  /* 0x0000002526248210 */ /* 0x000fe40007f7e0ff */
[----:B------:R-:W-:Y:S01]  /*15b70*/  @!P0 SHF.R.S32.HI R8, RZ, 0x1f, R38 ;  /* 0x0000001fff088819 */ /* 0x000fe20000011426 */
[----:B----4-:R-:W-:Y:S01]  /*15b80*/  @!P1 IMAD.X R21, R45, 0x1, R0, P4 ;  /* 0x000000012d159824 */ /* 0x010fe200020e0600 */
        /* <DEDUP_REMOVED lines=18> */
.L_x_2897:
[----:B------:R-:W-:Y:S05]  /*15cb0*/  BSYNC B1 ;  /* 0x0000000000017941 */ /* 0x000fea0003800000 */
.L_x_2896:
[----:B------:R-:W3:Y:S01]  /*15cc0*/  LDL R0, [R1+0x48] ;  /* 0x0000480001007983 */ /* 0x000ee20000100800 */
[----:B------:R-:W-:Y:S01]  /*15cd0*/  ULEA.HI UR4, UR37, UR37, URZ, 0x1 ;  /* 0x0000002525047291 */ /* 0x000fe2000f8f083f */
[----:B------:R-:W-:Y:S01]  /*15ce0*/  BSSY B1, `(.L_x_2898) ;  /* 0x000000e000017945 */ /* 0x000fe20003800000 */
[----:B0-----:R-:W0:Y:S02]  /*15cf0*/  S2R R20, SR_TID.X ;  /* 0x0000000000147919 */ /* 0x001e240000002100 */
[----:B------:R-:W-:-:S04]  /*15d00*/  ULOP3.LUT UR4, UR4, 0xfffffffe, URZ, 0xc0, !UPT ;  /* 0xfffffffe04047892 */ /* 0x000fc8000f8ec03f */
[----:B------:R-:W-:-:S06]  /*15d10*/  UIADD3 UR4, UR37, -UR4, URZ ;  /* 0x8000000425047290 */ /* 0x000fcc000fffe03f */
[----:B--2---:R-:W-:-:S05]  /*15d20*/  IMAD.U32 R3, RZ, RZ, UR4 ;  /* 0x00000004ff037e24 */ /* 0x004fca000f8e00ff */
[----:B------:R-:W-:-:S04]  /*15d30*/  SHF.L.U32 R3, R3, 0x1f, RZ ;  /* 0x0000001f03037819 */ /* 0x000fc800000006ff */
[----:B------:R-:W1:Y:S01]  /*15d40*/  SYNCS.PHASECHK.TRANS64.TRYWAIT P0, [R18+URZ+0x33400], R3 ;  /* 0x03340003120075a7 */ /* 0x000e62000800017f */
[C---:B0-----:R-:W-:Y:S01]  /*15d50*/  IADD3 R21, R20.reuse, -0x80, RZ ;  /* 0xffffff8014157810 */ /* 0x041fe20007ffe0ff */
[----:B------:R-:W-:-:S05]  /*15d60*/  VIADD R20, R20, 0xffffff80 ;  /* 0xffffff8014147836 */ /* 0x000fca0000000000 */
[----:B------:R-:W-:-:S04]  /*15d70*/  LEA.HI R20, R20, R21, RZ, 0x1 ;  /* 0x0000001514147211 */ /* 0x000fc800078f08ff */
[----:B------:R-:W-:Y:S02]  /*15d80*/  SHF.R.S32.HI R20, RZ, 0x1, R20 ;  /* 0x00000001ff147819 */ /* 0x000fe40000011414 */
[----:B---3--:R-:W-:-:S04]  /*15d90*/  VIADDMNMX R0, R49, -R0, 0x80, PT ;  /* 0x0000008031007446 */ /* 0x008fc80003800900 */
[----:B------:R-:W-:Y:S01]  /*15da0*/  ISETP.GE.AND P1, PT, R20, R0, PT ;  /* 0x000000001400720c */ /* 0x000fe20003f26270 */
[----:B-1----:R-:W-:-:S12]  /*15db0*/  @!P0 BRA `(.L_x_2899) ;  /* 0x00000208007c8947 */ /* 0x002fd80003800000 */
.L_x_3166:
[----:B------:R-:W-:Y:S05]  /*15dc0*/  BSYNC B1 ;  /* 0x0000000000017941 */ /* 0x000fea0003800000 */
.L_x_2898:
        /* <DEDUP_REMOVED lines=10> */
[----:B------:R-:W2:Y:S01]  /*15e70*/  LDL R70, [R1+0x13c] ;  /* 0x00013c0001467983 */ /* 0x000ea20000100800 */
[----:B------:R-:W-:Y:S02]  /*15e80*/  LEA.HI R0, R48, R48, RZ, 0x1 ;  /* 0x0000003030007211 */ /* 0x000fe400078f08ff */
[----:B-----5:R-:W-:Y:S02]  /*15e90*/  LOP3.LUT R20, R24, 0xff, RZ, 0xc0, !PT ;  /* 0x000000ff18147812 */ /* 0x020fe400078ec0ff */
[----:B------:R-:W-:Y:S02]  /*15ea0*/  LOP3.LUT R21, R0, 0xfffffffe, RZ, 0xc0, !PT ;  /* 0xfffffffe00157812 */ /* 0x000fe400078ec0ff */
[----:B------:R-:W-:Y:S02]  /*15eb0*/  SHF.R.U32.HI R0, RZ, 0x8, R24 ;  /* 0x00000008ff007819 */ /* 0x000fe40000011618 */
[----:B------:R-:W-:Y:S01]  /*15ec0*/  SHF.R.U32.HI R37, RZ, 0x8, R25 ;  /* 0x00000008ff257819 */ /* 0x000fe20000011619 */
[----:B------:R-:W-:Y:S01]  /*15ed0*/  IMAD.IADD R48, R48, 0x1, -R21 ;  /* 0x0000000130307824 */ /* 0x000fe200078e0a15 */
[----:B------:R-:W-:-:S02]  /*15ee0*/  LOP3.LUT R21, R0, 0xff, RZ, 0xc0, !PT ;  /* 0x000000ff00157812 */ /* 0x000fc400078ec0ff */
[----:B------:R-:W-:Y:S02]  /*15ef0*/  SHF.R.U32.HI R39, RZ, 0x8, R26 ;  /* 0x00000008ff277819 */ /* 0x000fe4000001161a */
[----:B------:R-:W-:Y:S02]  /*15f00*/  LEA.HI R0, R3, R48, RZ, 0x1c ;  /* 0x0000003003007211 */ /* 0x000fe400078fe0ff */
[----:B----4-:R-:W-:Y:S02]  /*15f10*/  PRMT R45, R21, 0x7604, R20 ;  /* 0x00007604152d7816 */ /* 0x010fe40000000014 */
        /* <DEDUP_REMOVED lines=12> */
[----:B------:R-:W-:Y:S02]  /*15fe0*/  IADD3 R21, R0, R67, R21 ;  /* 0x0000004300157210 */ /* 0x000fe40007ffe015 */
[----:B------:R-:W-:Y:S02]  /*15ff0*/  PRMT R49, R39, 0x7604, R38 ;  /* 0x0000760427317816 */ /* 0x000fe40000000026 */
[----:B------:R-:W-:Y:S01]  /*16000*/  SHF.R.U32.HI R37, RZ, 0x8, R27 ;  /* 0x00000008ff257819 */ /* 0x000fe2000001161b */
[----:B------:R-:W-:Y:S01]  /*16010*/  IMAD.IADD R0, R18, 0x1, R21 ;  /* 0x0000000112007824 */ /* 0x000fe200078e0215 */
[----:B------:R-:W-:Y:S02]  /*16020*/  SHF.R.U32.HI R39, RZ, 0x8, R4 ;  /* 0x00000008ff277819 */ /* 0x000fe40000011604 */
[----:B------:R-:W-:Y:S02]  /*16030*/  LOP3.LUT R36, R27, 0xff, RZ, 0xc0, !PT ;  /* 0x000000ff1b247812 */ /* 0x000fe400078ec0ff */
[----:B------:R-:W-:Y:S01]  /*16040*/  LOP3.LUT R38, R4, 0xff, RZ, 0xc0, !PT ;  /* 0x000000ff04267812 */ /* 0x000fe200078ec0ff */
[----:B------:R-:W0:Y:S01]  /*16050*/  LDS.128 R40, [R0+0x1e200] ;  /* 0x01e2000000287984 */ /* 0x000e220000000c00 */
[----:B------:R-:W-:-:S02]  /*16060*/  LOP3.LUT R37, R37, 0xff, RZ, 0xc0, !PT ;  /* 0x000000ff25257812 */ /* 0x000fc400078ec0ff */
[----:B------:R-:W-:Y:S02]  /*16070*/  LOP3.LUT R39, R39, 0xff, RZ, 0xc0, !PT ;  /* 0x000000ff27277812 */ /* 0x000fe400078ec0ff */
[----:B------:R-:W-:Y:S02]  /*16080*/  PRMT R46, R37, 0x7604, R36 ;  /* 0x00007604252e7816 */ /* 0x000fe40000000024 */
[----:B------:R-:W-:Y:S02]  /*16090*/  PRMT R53, R39, 0x7604, R38 ;  /* 0x0000760427357816 */ /* 0x000fe40000000026 */
[----:B------:R-:W-:Y:S02]  /*160a0*/  SHF.R.U32.HI R48, RZ, 0x8, R5 ;  /* 0x00000008ff307819 */ /* 0x000fe40000011605 */
[----:B------:R-:W-:Y:S02]  /*160b0*/  SHF.R.U32.HI R52, RZ, 0x8, R7 ;  /* 0x00000008ff347819 */ /* 0x000fe40000011607 */
[----:B------:R-:W-:-:S02]  /*160c0*/  LOP3.LUT R47, R5, 0xff, RZ, 0xc0, !PT ;  /* 0x000000ff052f7812 */ /* 0x000fc400078ec0ff */
[----:B------:R-:W-:Y:S02]  /*160d0*/  SHF.R.U32.HI R50, RZ, 0x8, R6 ;  /* 0x00000008ff327819 */ /* 0x000fe40000011606 */
[----:B------:R-:W-:Y:S02]  /*160e0*/  LOP3.LUT R48, R48, 0xff, RZ, 0xc0, !PT ;  /* 0x000000ff30307812 */ /* 0x000fe400078ec0ff */
[----:B------:R-:W-:Y:S02]  /*160f0*/  LOP3.LUT R51, R7, 0xff, RZ, 0xc0, !PT ;  /* 0x000000ff07337812 */ /* 0x000fe400078ec0ff */
[----:B------:R-:W-:Y:S02]  /*16100*/  LOP3.LUT R52, R52, 0xff, RZ, 0xc0, !PT ;  /* 0x000000ff34347812 */ /* 0x000fe400078ec0ff */
[----:B------:R-:W-:Y:S02]  /*16110*/  SHF.R.U32.HI R55, RZ, 0x10, R5 ;  /* 0x00000010ff377819 */ /* 0x000fe40000011605 */
[----:B------:R-:W-:-:S02]  /*16120*/  LOP3.LUT R21, R6, 0xff, RZ, 0xc0, !PT ;  /* 0x000000ff06157812 */ /* 0x000fc400078ec0ff */
[----:B------:R-:W-:Y:S01]  /*16130*/  LOP3.LUT R50, R50, 0xff, RZ, 0xc0, !PT ;  /* 0x000000ff32327812 */ /* 0x000fe200078ec0ff */
[----:B------:R-:W-:Y:S01]  /*16140*/  IMAD.U32 R55, R55, 0x10000, RZ ;  /* 0x0001000037377824 */ /* 0x000fe200078e00ff */
[----:B------:R-:W-:Y:S02]  /*16150*/  PRMT R48, R48, 0x7604, R47 ;  /* 0x0000760430307816 */ /* 0x000fe4000000002f */
[----:B------:R-:W-:Y:S02]  /*16160*/  SHF.R.U32.HI R47, RZ, 0x10, R25 ;  /* 0x00000010ff2f7819 */ /* 0x000fe40000011619 */
[----:B------:R-:W-:Y:S02]  /*16170*/  PRMT R52, R52, 0x7604, R51 ;  /* 0x0000760434347816 */ /* 0x000fe40000000033 */
[----:B------:R-:W-:Y:S02]  /*16180*/  SHF.R.U32.HI R51, RZ, 0x10, R27 ;  /* 0x00000010ff337819 */ /* 0x000fe4000001161b */
[----:B------:R-:W-:-:S02]  /*16190*/  PRMT R57, R50, 0x7604, R21 ;  /* 0x0000760432397816 */ /* 0x000fc40000000015 */
[----:B------:R-:W-:Y:S01]  /*161a0*/  SHF.L.U32 R21, R47, 0x10, RZ ;  /* 0x000000102f157819 */ /* 0x000fe200000006ff */
[----:B------:R-:W-:Y:S01]  /*161b0*/  IMAD.U32 R51, R51, 0x10000, RZ ;  /* 0x0001000033337824 */ /* 0x000fe200078e00ff */
[----:B------:R-:W-:Y:S02]  /*161c0*/  LOP3.LUT R55, R48, 0xff0000, R55, 0xf8, !PT ;  /* 0x00ff000030377812 */ /* 0x000fe400078ef837 */
[----:B------:R-:W-:Y:S02]  /*161d0*/  LOP3.LUT R47, R20, 0xff0000, R21, 0xf8, !PT ;  /* 0x00ff0000142f7812 */ /* 0x000fe400078ef815 */
[----:B------:R-:W-:Y:S02]  /*161e0*/  LOP3.LUT R49, R49, 0xff0000, R26, 0xf8, !PT ;  /* 0x00ff000031317812 */ /* 0x000fe400078ef81a */
[----:B------:R-:W-:Y:S02]  /*161f0*/  LOP3.LUT R51, R46, 0xff0000, R51, 0xf8, !PT ;  /* 0x00ff00002e337812 */ /* 0x000fe400078ef833 */
[----:B------:R-:W-:-:S02]  /*16200*/  LOP3.LUT R54, R55, 0xff000000, R5, 0xf8, !PT ;  /* 0xff00000037367812 */ /* 0x000fc400078ef805 */
[----:B------:R-:W-:Y:S02]  /*16210*/  LOP3.LUT R47, R47, 0xff000000, R25, 0xf8, !PT ;  /* 0xff0000002f2f7812 */ /* 0x000fe400078ef819 */
[----:B------:R-:W-:Y:S02]  /*16220*/  SHF.R.U32.HI R59, RZ, 0x10, R7 ;  /* 0x00000010ff3b7819 */ /* 0x000fe40000011607 */
[----:B------:R-:W-:Y:S02]  /*16230*/  LOP3.LUT R21, R45, 0xff0000, R24, 0xf8, !PT ;  /* 0x00ff00002d157812 */ /* 0x000fe400078ef818 */
[----:B------:R-:W-:Y:S01]  /*16240*/  LOP3.LUT R45, R53, 0xff0000, R4, 0xf8, !PT ;  /* 0x00ff0000352d7812 */ /* 0x000fe200078ef804 */
[----:B------:R-:W-:Y:S01]  /*16250*/  IMAD.U32 R59, R59, 0x10000, RZ ;  /* 0x000100003b3b7824 */ /* 0x000fe200078e00ff */
[----:B------:R-:W-:Y:S02]  /*16260*/  LOP3.LUT R20, R49, 0xff000000, R26, 0xf8, !PT ;  /* 0xff00000031147812 */ /* 0x000fe400078ef81a */
[----:B------:R-:W-:-:S02]  /*16270*/  LOP3.LUT R57, R57, 0xff0000, R6, 0xf8, !PT ;  /* 0x00ff000039397812 */ /* 0x000fc400078ef806 */
[----:B------:R-:W-:Y:S02]  /*16280*/  LOP3.LUT R51, R51, 0xff000000, R27, 0xf8, !PT ;  /* 0xff00000033337812 */ /* 0x000fe400078ef81b */
[----:B------:R-:W-:Y:S02]  /*16290*/  F2FP.F16.E4M3.UNPACK_B R56, R54 ;  /* 0x00000036ff38723e */ /* 0x000fe400020006ff */
[----:B0-----:R-:W-:Y:S02]  /*162a0*/  F2FP.F16.E4M3.UNPACK_B R26, R41 ;  /* 0x00000029ff1a723e */ /* 0x001fe400020006ff */
[----:B------:R-:W-:Y:S02]  /*162b0*/  F2FP.F16.E4M3.UNPACK_B R27, R47 ;  /* 0x0000002fff1b723e */ /* 0x000fe400020006ff */
[----:B------:R-:W-:Y:S02]  /*162c0*/  LOP3.LUT R21, R21, 0xff000000, R24, 0xf8, !PT ;  /* 0xff00000015157812 */ /* 0x000fe400078ef818 */
[----:B------:R-:W-:-:S02]  /*162d0*/  LOP3.LUT R45, R45, 0xff000000, R4, 0xf8, !PT ;  /* 0xff0000002d2d7812 */ /* 0x000fc400078ef804 */
[----:B------:R-:W-:Y:S01]  /*162e0*/  LOP3.LUT R4, R57, 0xff000000, R6, 0xf8, !PT ;  /* 0xff00000039047812 */ /* 0x000fe200078ef806 */
[----:B------:R-:W-:Y:S01]  /*162f0*/  HADD2.F32 R57, -RZ, R56.H0_H0 ;  /* 0x20000038ff397230 */ /* 0x000fe20000004100 */
[----:B------:R-:W-:Y:S01]  /*16300*/  LOP3.LUT R59, R52, 0xff0000, R59, 0xf8, !PT ;  /* 0x00ff0000343b7812 */ /* 0x000fe200078ef83b */
[--C-:B------:R-:W-:Y:S01]  /*16310*/  HADD2.F32 R6, -RZ, R26.reuse.H0_H0 ;  /* 0x2000001aff067230 */ /* 0x100fe20000004100 */
[----:B------:R-:W-:Y:S01]  /*16320*/  F2FP.F16.E4M3.UNPACK_B R52, R40.H1 ;  /* 0x00000028ff34723e */ /* 0x000fe200030006ff */
[----:B------:R-:W-:Y:S01]  /*16330*/  HADD2.F32 R26, -RZ, R26.H1_H1 ;  /* 0x3000001aff1a7230 */ /* 0x000fe20000004100 */
[----:B------:R-:W-:Y:S02]  /*16340*/  F2FP.F16.E4M3.UNPACK_B R54, R54.H1 ;  /* 0x00000036ff36723e */ /* 0x000fe400030006ff */
[----:B------:R-:W-:Y:S02]  /*16350*/  F2FP.F16.E4M3.UNPACK_B R47, R47.H1 ;  /* 0x0000002fff2f723e */ /* 0x000fe400030006ff */
[----:B------:R-:W-:-:S02]  /*16360*/  F2FP.F16.E4M3.UNPACK_B R49, R43 ;  /* 0x0000002bff31723e */ /* 0x000fc400020006ff */
[----:B------:R-:W-:Y:S01]  /*16370*/  F2FP.F16.E4M3.UNPACK_B R55, R43.H1 ;  /* 0x0000002bff37723e */ /* 0x000fe200030006ff */
[----:B------:R-:W-:Y:S01]  /*16380*/  HADD2.F32 R43, -RZ, R27.H1_H1 ;  /* 0x3000001bff2b7230 */ /* 0x000fe20000004100 */
[----:B------:R-:W-:Y:S02]  /*16390*/  LOP3.LUT R59, R59, 0xff000000, R7, 0xf8, !PT ;  /* 0xff0000003b3b7812 */ /* 0x000fe400078ef807 */
[-C--:B------:R-:W-:Y:S02]  /*163a0*/  F2FP.F16.E4M3.UNPACK_B R7, R42.reuse ;  /* 0x0000002aff07723e */ /* 0x080fe400020006ff */
[----:B------:R-:W-:Y:S01]  /*163b0*/  F2FP.F16.E4M3.UNPACK_B R42, R42.H1 ;  /* 0x0000002aff2a723e */ /* 0x000fe200030006ff */
[----:B--2---:R-:W0:Y:S02]  /*163c0*/  LDS.128 R36, [R70+0x1e200] ;  /* 0x01e2000046247984 */ /* 0x004e240000000c00 */
[-C--:B0-----:R-:W-:Y:S02]  /*163d0*/  F2FP.F16.E4M3.UNPACK_B R24, R37.reuse ;  /* 0x00000025ff18723e */ /* 0x081fe400020006ff */
[----:B------:R-:W-:-:S02]  /*163e0*/  F2FP.F16.E4M3.UNPACK_B R46, R37.H1 ;  /* 0x00000025ff2e723e */ /* 0x000fc400030006ff */
[-C--:B------:R-:W-:Y:S01]  /*163f0*/  F2FP.F16.E4M3.UNPACK_B R37, R36.reuse ;  /* 0x00000024ff25723e */ /* 0x080fe200020006ff */
[--C-:B------:R-:W-:Y:S01]  /*16400*/  HADD2.F32 R25, -RZ, R24.reuse.H0_H0 ;  /* 0x20000018ff197230 */ /* 0x100fe20000004100 */
[----:B------:R-:W-:Y:S01]  /*16410*/  F2FP.F16.E4M3.UNPACK_B R50, R36.H1 ;  /* 0x00000024ff32723e */ /* 0x000fe200030006ff */
[----:B------:R-:W-:Y:S01]  /*16420*/  HADD2.F32 R36, -RZ, R27.H0_H0 ;  /* 0x2000001bff247230 */ /* 0x000fe20000004100 */
[-C--:B------:R-:W-:Y:S01]  /*16430*/  F2FP.F16.E4M3.UNPACK_B R48, R39.reuse ;  /* 0x00000027ff30723e */ /* 0x080fe200020006ff */
[----:B------:R-:W-:Y:S01]  /*16440*/  HADD2.F32 R24, -RZ, R24.H1_H1 ;  /* 0x30000018ff187230 */ /* 0x000fe20000004100 */
[----:B------:R-:W-:Y:S02]  /*16450*/  F2FP.F16.E4M3.UNPACK_B R53, R39.H1 ;  /* 0x00000027ff35723e */ /* 0x000fe400030006ff */
[----:B------:R-:W-:Y:S01]  /*16460*/  F2FP.F16.E4M3.UNPACK_B R39, R41.H1 ;  /* 0x00000029ff27723e */ /* 0x000fe200030006ff */
[C---:B------:R-:W-:Y:S01]  /*16470*/  FMUL.FTZ R58, R6.reuse, R36 ;  /* 0x00000024063a7220 */ /* 0x040fe20000410000 */
[----:B------:R-:W-:Y:S01]  /*16480*/  F2FP.F16.E4M3.UNPACK_B R41, R40 ;  /* 0x00000028ff29723e */ /* 0x000fe200020006ff */
[-C--:B------:R-:W-:Y:S01]  /*16490*/  FMUL.FTZ R40, R6, R57.reuse ;  /* 0x0000003906287220 */ /* 0x080fe20000410000 */
[-C--:B------:R-:W-:Y:S01]  /*164a0*/  F2FP.F16.E4M3.UNPACK_B R5, R38.reuse ;  /* 0x00000026ff05723e */ /* 0x080fe200020006ff */
[----:B------:R-:W-:Y:S01]  /*164b0*/  HADD2.F32 R27, -RZ, R39.H0_H0 ;  /* 0x20000027ff1b7230 */ /* 0x000fe20000004100 */
[----:B------:R-:W-:Y:S01]  /*164c0*/  F2FP.F16.E4M3.UNPACK_B R38, R38.H1 ;  /* 0x00000026ff26723e */ /* 0x000fe200030006ff */
[C---:B------:R-:W-:Y:S01]  /*164d0*/  FFMA.FTZ R6, R25.reuse, R36, -R40 ;  /* 0x0000002419067223 */ /* 0x040fe20000010828 */
[----:B------:R-:W-:Y:S01]  /*164e0*/  FFMA.FTZ R25, R25, R57, R58 ;  /* 0x0000003919197223 */ /* 0x000fe2000001003a */
[----:B------:R-:W-:Y:S01]  /*164f0*/  HADD2.F32 R57, -RZ, R56.H1_H1 ;  /* 0x30000038ff397230 */ /* 0x000fe20000004100 */
[----:B------:R-:W-:Y:S01]  /*16500*/  F2FP.F16.E4M3.UNPACK_B R58, R59 ;  /* 0x0000003bff3a723e */ /* 0x000fe200020006ff */
[----:B------:R-:W-:-:S02]  /*16510*/  HADD2.F32 R56, -RZ, R54.H0_H0 ;  /* 0x20000036ff387230 */ /* 0x000fc40000004100 */
[----:B------:R-:W-:Y:S02]  /*16520*/  HADD2.F32 R40, -RZ, R47.H0_H0 ;  /* 0x2000002fff287230 */ /* 0x000fe40000004100 */
[C---:B------:R-:W-:Y:S01]  /*16530*/  FMUL.FTZ R61, R26.reuse, R57 ;  /* 0x000000391a3d7220 */ /* 0x040fe20000410000 */
[-C--:B------:R-:W-:Y:S01]  /*16540*/  FMUL.FTZ R26, R26, R43.reuse ;  /* 0x0000002b1a1a7220 */ /* 0x080fe20000410000 */
[C---:B------:R-:W-:Y:S01]  /*16550*/  FMUL.FTZ R63, R27.reuse, R56 ;  /* 0x000000381b3f7220 */ /* 0x040fe20000410000 */
[----:B------:R-:W-:Y:S02]  /*16560*/  HADD2.F32 R36, -RZ, R46.H0_H0 ;  /* 0x2000002eff247230 */ /* 0x000fe40000004100 */
[----:B------:R-:W-:Y:S01]  /*16570*/  FMUL.FTZ R65, R27, R40 ;  /* 0x000000281b417220 */ /* 0x000fe20000410000 */
[C---:B------:R-:W-:Y:S01]  /*16580*/  FFMA.FTZ R27, R24.reuse, R43, -R61 ;  /* 0x0000002b181b7223 */ /* 0x040fe2000001083d */
[----:B------:R-:W-:Y:S01]  /*16590*/  FFMA.FTZ R24, R24, R57, R26 ;  /* 0x0000003918187223 */ /* 0x000fe2000001001a */
[----:B------:R-:W-:Y:S01]  /*165a0*/  HADD2.F32 R57, -RZ, R54.H1_H1 ;  /* 0x30000036ff397230 */ /* 0x000fe20000004100 */
[----:B------:R-:W-:Y:S01]  /*165b0*/  F2FP.F16.E4M3.UNPACK_B R54, R51 ;  /* 0x00000033ff36723e */ /* 0x000fe200020006ff */
[----:B------:R-:W-:-:S02]  /*165c0*/  HADD2.F32 R39, -RZ, R39.H1_H1 ;  /* 0x30000027ff277230 */ /* 0x000fc40000004100 */
[C---:B------:R-:W-:Y:S01]  /*165d0*/  FFMA.FTZ R26, R36.reuse, R40, -R63 ;  /* 0x00000028241a7223 */ /* 0x040fe2000001083f */
[----:B------:R-:W-:Y:S02]  /*165e0*/  HADD2.F32 R60, -RZ, R58.H0_H0 ;  /* 0x2000003aff3c7230 */ /* 0x000fe40000004100 */
[----:B------:R-:W-:Y:S01]  /*165f0*/  FFMA.FTZ R36, R36, R56, R65 ;  /* 0x0000003824247223 */ /* 0x000fe20000010041 */
[----:B------:R-:W-:Y:S02]  /*16600*/  HADD2.F32 R43, -RZ, R49.H0_H0 ;  /* 0x20000031ff2b7230 */ /* 0x000fe40000004100 */
[----:B------:R-:W-:Y:S01]  /*16610*/  FMUL.FTZ R61, R39, R57 ;  /* 0x00000039273d7220 */ /* 0x000fe20000410000 */
[----:B------:R-:W-:Y:S02]  /*16620*/  HADD2.F32 R47, -RZ, R47.H1_H1 ;  /* 0x3000002fff2f7230 */ /* 0x000fe40000004100 */
[----:B------:R-:W-:Y:S02]  /*16630*/  HADD2.F32 R46, -RZ, R46.H1_H1 ;  /* 0x3000002eff2e7230 */ /* 0x000fe40000004100 */
[----:B------:R-:W-:Y:S01]  /*16640*/  FMUL.FTZ R63, R43, R60 ;  /* 0x0000003c2b3f7220 */ /* 0x000fe20000410000 */
[----:B------:R-:W-:-:S02]  /*16650*/  HADD2.F32 R56, -RZ, R54.H0_H0 ;  /* 0x20000036ff387230 */ /* 0x000fc40000004100 */
[-C--:B------:R-:W-:Y:S01]  /*16660*/  FMUL.FTZ R62, R39, R47.reuse ;  /* 0x0000002f273e7220 */ /* 0x080fe20000410000 */
[----:B------:R-:W-:Y:S02]  /*16670*/  HADD2.F32 R40, -RZ, R48.H0_H0 ;  /* 0x20000030ff287230 */ /* 0x000fe40000004100 */
[----:B------:R-:W-:Y:S01]  /*16680*/  FFMA.FTZ R39, R46, R47, -R61 ;  /* 0x0000002f2e277223 */ /* 0x000fe2000001083d */
[----:B------:R-:W-:Y:S01]  /*16690*/  F2FP.F16.E4M3.UNPACK_B R61, R59.H1 ;  /* 0x0000003bff3d723e */ /* 0x000fe200030006ff */
[-C--:B------:R-:W-:Y:S01]  /*166a0*/  FMUL.FTZ R65, R43, R56.reuse ;  /* 0x000000382b417220 */ /* 0x080fe20000410000 */
[----:B------:R-:W-:Y:S02]  /*166b0*/  HADD2.F32 R58, -RZ, R58.H1_H1 ;  /* 0x3000003aff3a7230 */ /* 0x000fe40000004100 */
[----:B------:R-:W-:Y:S01]  /*166c0*/  FFMA.FTZ R43, R40, R56, -R63 ;  /* 0x00000038282b7223 */ /* 0x000fe2000001083f */
[----:B------:R-:W-:Y:S01]  /*166d0*/  HADD2.F32 R56, -RZ, R54.H1_H1 ;  /* 0x30000036ff387230 */ /* 0x000fe20000004100 */
[----:B------:R-:W-:Y:S01]  /*166e0*/  F2FP.F16.E4M3.UNPACK_B R54, R51.H1 ;  /* 0x00000033ff36723e */ /* 0x000fe200030006ff */
[----:B------:R-:W-:-:S02]  /*166f0*/  HADD2.F32 R49, -RZ, R49.H1_H1 ;  /* 0x30000031ff317230 */ /* 0x000fc40000004100 */
[----:B------:R-:W-:Y:S01]  /*16700*/  FFMA.FTZ R47, R46, R57, R62 ;  /* 0x000000392e2f7223 */ /* 0x000fe2000001003e */
[----:B------:R-:W-:Y:S02]  /*16710*/  HADD2.F32 R59, -RZ, R61.H0_H0 ;  /* 0x2000003dff3b7230 */ /* 0x000fe40000004100 */
[----:B------:R-:W-:Y:S01]  /*16720*/  FFMA.FTZ R40, R40, R60, R65 ;  /* 0x0000003c28287223 */ /* 0x000fe20000010041 */
[----:B------:R-:W-:Y:S02]  /*16730*/  HADD2.F32 R46, -RZ, R55.H0_H0 ;  /* 0x20000037ff2e7230 */ /* 0x000fe40000004100 */
[C---:B------:R-:W-:Y:S01]  /*16740*/  FMUL.FTZ R63, R49.reuse, R58 ;  /* 0x0000003a313f7220 */ /* 0x040fe20000410000 */
[----:B------:R-:W-:Y:S02]  /*16750*/  HADD2.F32 R57, -RZ, R54.H0_H0 ;  /* 0x20000036ff397230 */ /* 0x000fe40000004100 */
[----:B------:R-:W-:Y:S01]  /*16760*/  FMUL.FTZ R49, R49, R56 ;  /* 0x0000003831317220 */ /* 0x000fe20000410000 */
[----:B------:R-:W-:-:S02]  /*16770*/  HADD2.F32 R48, -RZ, R48.H1_H1 ;  /* 0x30000030ff307230 */ /* 0x000fc40000004100 */
[C---:B------:R-:W-:Y:S01]  /*16780*/  FMUL.FTZ R60, R46.reuse, R59 ;  /* 0x0000003b2e3c7220 */ /* 0x040fe20000410000 */
[----:B------:R-:W-:Y:S02]  /*16790*/  HADD2.F32 R51, -RZ, R53.H0_H0 ;  /* 0x20000035ff337230 */ /* 0x000fe40000004100 */
[-C--:B------:R-:W-:Y:S01]  /*167a0*/  FMUL.FTZ R62, R46, R57.reuse ;  /* 0x000000392e3e7220 */ /* 0x080fe20000410000 */
[----:B------:R-:W-:Y:S02]  /*167b0*/  HADD2.F32 R61, -RZ, R61.H1_H1 ;  /* 0x3000003dff3d7230 */ /* 0x000fe40000004100 */
[C---:B------:R-:W-:Y:S01]  /*167c0*/  FFMA.FTZ R46, R48.reuse, R56, -R63 ;  /* 0x00000038302e7223 */ /* 0x040fe2000001083f */
[----:B------:R-:W-:Y:S01]  /*167d0*/  FFMA.FTZ R49, R48, R58, R49 ;  /* 0x0000003a30317223 */ /* 0x000fe20000010031 */
[C---:B------:R-:W-:Y:S01]  /*167e0*/  FFMA.FTZ R48, R51.reuse, R57, -R60 ;  /* 0x0000003933307223 */ /* 0x040fe2000001083c */
        /* <DEDUP_REMOVED lines=10> */
[----:B------:R-:W-:Y:S02]  /*16890*/  HADD2.F32 R58, -RZ, R57.H0_H0 ;  /* 0x20000039ff3a7230 */ /* 0x000fe40000004100 */
[----:B------:R-:W-:Y:S01]  /*168a0*/  FMUL.FTZ R64, R56, R59 ;  /* 0x0000003b38407220 */ /* 0x000fe20000410000 */
[----:B------:R-:W-:Y:S02]  /*168b0*/  HADD2.F32 R54, -RZ, R53.H1_H1 ;  /* 0x30000035ff367230 */ /* 0x000fe40000004100 */
[----:B------:R-:W-:Y:S01]  /*168c0*/  FMUL.FTZ R56, R55, R62 ;  /* 0x0000003e37387220 */ /* 0x000fe20000410000 */
[----:B------:R-:W-:-:S02]  /*168d0*/  HADD2.F32 R53, -RZ, R50.H0_H0 ;  /* 0x20000032ff357230 */ /* 0x000fc40000004100 */
[----:B------:R-:W-:Y:S01]  /*168e0*/  FMUL.FTZ R55, R55, R58 ;  /* 0x0000003a37377220 */ /* 0x000fe20000410000 */
[----:B------:R-:W-:Y:S02]  /*168f0*/  HADD2.F32 R52, -RZ, R52.H1_H1 ;  /* 0x30000034ff347230 */ /* 0x000fe40000004100 */
[C---:B------:R-:W-:Y:S01]  /*16900*/  FFMA.FTZ R63, R54.reuse, R59, -R63 ;  /* 0x0000003b363f7223 */ /* 0x040fe2000001083f */
[----:B------:R-:W-:Y:S02]  /*16910*/  HADD2.F32 R57, -RZ, R57.H1_H1 ;  /* 0x30000039ff397230 */ /* 0x000fe40000004100 */
[C---:B------:R-:W-:Y:S01]  /*16920*/  FFMA.FTZ R62, R53.reuse, R62, R55 ;  /* 0x0000003e353e7223 */ /* 0x040fe20000010037 */
[----:B------:R-:W-:Y:S02]  /*16930*/  HADD2.F32 R55, -RZ, R60.H1_H1 ;  /* 0x3000003cff377230 */ /* 0x000fe40000004100 */
[----:B------:R-:W-:Y:S01]  /*16940*/  FFMA.FTZ R66, R54, R61, R64 ;  /* 0x0000003d36427223 */ /* 0x000fe20000010040 */
[----:B------:R-:W-:Y:S01]  /*16950*/  FFMA.FTZ R59, R53, R58, -R56 ;  /* 0x0000003a353b7223 */ /* 0x000fe20000010838 */
[----:B------:R-:W-:Y:S01]  /*16960*/  F2FP.F16.E4M3.UNPACK_B R54, R45 ;  /* 0x0000002dff36723e */ /* 0x000fe200020006ff */
        /* <DEDUP_REMOVED lines=16> */
[----:B------:R-:W-:Y:S02]  /*16a70*/  HADD2.F32 R50, -RZ, R53.H1_H1 ;  /* 0x30000035ff327230 */ /* 0x000fe40000004100 */
[----:B------:R-:W-:Y:S01]  /*16a80*/  FFMA.FTZ R58, R21, R52, R58 ;  /* 0x00000034153a7223 */ /* 0x000fe2000001003a */
[----:B------:R-:W-:Y:S01]  /*16a90*/  HADD2.F32 R37, -RZ, R37.H1_H1 ;  /* 0x30000025ff257230 */ /* 0x000fe20000004100 */
[----:B------:R-:W-:Y:S01]  /*16aa0*/  F2FP.F16.E4M3.UNPACK_B R45, R4.H1 ;  /* 0x00000004ff2d723e */ /* 0x000fe200030006ff */
[C---:B------:R-:W-:Y:S01]  /*16ab0*/  FMUL.FTZ R60, R41.reuse, R54 ;  /* 0x00000036293c7220 */ /* 0x040fe20000410000 */
[----:B------:R-:W-:Y:S01]  /*16ac0*/  F2FP.F16.E4M3.UNPACK_B R21, R20.H1 ;  /* 0x00000014ff15723e */ /* 0x000fe200030006ff */
[-C--:B------:R-:W-:Y:S01]  /*16ad0*/  FMUL.FTZ R55, R41, R50.reuse ;  /* 0x0000003229377220 */ /* 0x080fe20000410000 */
[----:B------:R-:W-:Y:S02]  /*16ae0*/  HADD2.F32 R41, -RZ, R42.H0_H0 ;  /* 0x2000002aff297230 */ /* 0x000fe40000004100 */
[----:B------:R-:W-:Y:S01]  /*16af0*/  FFMA.FTZ R53, R37, R50, -R60 ;  /* 0x0000003225357223 */ /* 0x000fe2000001083c */
[----:B------:R-:W-:-:S02]  /*16b00*/  HADD2.F32 R52, -RZ, R45.H0_H0 ;  /* 0x2000002dff347230 */ /* 0x000fc40000004100 */
[----:B------:R-:W-:Y:S01]  /*16b10*/  FFMA.FTZ R55, R37, R54, R55 ;  /* 0x0000003625377223 */ /* 0x000fe20000010037 */
[----:B------:R-:W-:Y:S01]  /*16b20*/  HADD2.F32 R50, -RZ, R21.H0_H0 ;  /* 0x20000015ff327230 */ /* 0x000fe20000004100 */
[----:B------:R-:W-:Y:S01]  /*16b30*/  F2FP.F16.E4M3.UNPACK_B R20, R20 ;  /* 0x00000014ff14723e */ /* 0x000fe200020006ff */
[----:B------:R-:W-:Y:S02]  /*16b40*/  HADD2.F32 R45, -RZ, R45.H1_H1 ;  /* 0x3000002dff2d7230 */ /* 0x000fe40000004100 */
[C---:B------:R-:W-:Y:S01]  /*16b50*/  FMUL.FTZ R54, R41.reuse, R52 ;  /* 0x0000003429367220 */ /* 0x040fe20000410000 */
[----:B------:R-:W-:Y:S02]  /*16b60*/  HADD2.F32 R42, -RZ, R42.H1_H1 ;  /* 0x3000002aff2a7230 */ /* 0x000fe40000004100 */
[----:B------:R-:W-:Y:S01]  /*16b70*/  FMUL.FTZ R60, R41, R50 ;  /* 0x00000032293c7220 */ /* 0x000fe20000410000 */
[----:B------:R-:W-:Y:S01]  /*16b80*/  HADD2.F32 R37, -RZ, R21.H1_H1 ;  /* 0x30000015ff257230 */ /* 0x000fe20000004100 */
[----:B------:R-:W-:Y:S01]  /*16b90*/  F2FP.F16.E4M3.UNPACK_B R4, R4 ;  /* 0x00000004ff04723e */ /* 0x000fe200020006ff */
[----:B------:R-:W-:-:S02]  /*16ba0*/  HADD2.F32 R21, -RZ, R38.H0_H0 ;  /* 0x20000026ff157230 */ /* 0x000fc40000004100 */
[C---:B------:R-:W-:Y:S01]  /*16bb0*/  FMUL.FTZ R41, R42.reuse, R45 ;  /* 0x0000002d2a297220 */ /* 0x040fe20000410000 */
[----:B------:R-:W-:Y:S02]  /*16bc0*/  HADD2.F32 R38, -RZ, R38.H1_H1 ;  /* 0x30000026ff267230 */ /* 0x000fe40000004100 */
[-C--:B------:R-:W-:Y:S01]  /*16bd0*/  FMUL.FTZ R42, R42, R37.reuse ;  /* 0x000000252a2a7220 */ /* 0x080fe20000410000 */
[----:B------:R-:W-:Y:S01]  /*16be0*/  F2FP.SATFINITE.E4M3.F32.PACK_AB_MERGE_C R57, R57, R62, RZ ;  /* 0x0000003e3939723e */ /* 0x000fe200048070ff */
[C---:B------:R-:W-:Y:S01]  /*16bf0*/  FFMA.FTZ R54, R21.reuse, R50, -R54 ;  /* 0x0000003215367223 */ /* 0x040fe20000010836 */
[----:B------:R-:W-:Y:S01]  /*16c00*/  FFMA.FTZ R60, R21, R52, R60 ;  /* 0x00000034153c7223 */ /* 0x000fe2000001003c */
[C---:B------:R-:W-:Y:S01]  /*16c10*/  FFMA.FTZ R61, R38.reuse, R37, -R41 ;  /* 0x00000025263d7223 */ /* 0x040fe20000010829 */
[----:B------:R-:W-:Y:S01]  /*16c20*/  FFMA.FTZ R45, R38, R45, R42 ;  /* 0x0000002d262d7223 */ /* 0x000fe2000001002a */
[--C-:B------:R-:W-:Y:S01]  /*16c30*/  HADD2.F32 R21, -RZ, R20.reuse.H0_H0 ;  /* 0x20000014ff157230 */ /* 0x100fe20000004100 */
[----:B------:R-:W-:Y:S01]  /*16c40*/  F2FP.SATFINITE.E4M3.F32.PACK_AB_MERGE_C R24, R55, R58, R57 ;  /* 0x0000003a3718723e */ /* 0x000fe20004807039 */
[----:B------:R-:W-:Y:S01]  /*16c50*/  HADD2.F32 R38, -RZ, R20.H1_H1 ;  /* 0x30000014ff267230 */ /* 0x000fe20000004100 */
[----:B------:R-:W-:Y:S01]  /*16c60*/  F2FP.SATFINITE.E4M3.F32.PACK_AB_MERGE_C R54, R61, R54, RZ ;  /* 0x000000363d36723e */ /* 0x000fe200048070ff */
[----:B------:R-:W-:-:S02]  /*16c70*/  HADD2.F32 R20, -RZ, R7.H0_H0 ;  /* 0x20000007ff147230 */ /* 0x000fc40000004100 */
[--C-:B------:R-:W-:Y:S02]  /*16c80*/  HADD2.F32 R37, -RZ, R4.reuse.H0_H0 ;  /* 0x20000004ff257230 */ /* 0x100fe40000004100 */
[----:B------:R-:W-:Y:S02]  /*16c90*/  HADD2.F32 R42, -RZ, R4.H1_H1 ;  /* 0x30000004ff2a7230 */ /* 0x000fe40000004100 */
[----:B------:R-:W-:Y:S02]  /*16ca0*/  HADD2.F32 R7, -RZ, R7.H1_H1 ;  /* 0x30000007ff077230 */ /* 0x000fe40000004100 */
[C---:B------:R-:W-:Y:S01]  /*16cb0*/  FMUL.FTZ R41, R20.reuse, R37 ;  /* 0x0000002514297220 */ /* 0x040fe20000410000 */
[--C-:B------:R-:W-:Y:S02]  /*16cc0*/  HADD2.F32 R4, -RZ, R5.reuse.H0_H0 ;  /* 0x20000005ff047230 */ /* 0x100fe40000004100 */
[----:B------:R-:W-:Y:S01]  /*16cd0*/  FMUL.FTZ R20, R20, R21 ;  /* 0x0000001514147220 */ /* 0x000fe20000410000 */
[----:B------:R-:W-:-:S02]  /*16ce0*/  HADD2.F32 R5, -RZ, R5.H1_H1 ;  /* 0x30000005ff057230 */ /* 0x000fc40000004100 */
[C---:B------:R-:W-:Y:S01]  /*16cf0*/  FMUL.FTZ R50, R7.reuse, R42 ;  /* 0x0000002a07327220 */ /* 0x040fe20000410000 */
[-C--:B------:R-:W-:Y:S01]  /*16d00*/  FMUL.FTZ R7, R7, R38.reuse ;  /* 0x0000002607077220 */ /* 0x080fe20000410000 */
[C---:B------:R-:W-:Y:S01]  /*16d10*/  FFMA.FTZ R41, R4.reuse, R21, -R41 ;  /* 0x0000001504297223 */ /* 0x040fe20000010829 */
[----:B------:R-:W-:Y:S01]  /*16d20*/  FFMA.FTZ R20, R4, R37, R20 ;  /* 0x0000002504147223 */ /* 0x000fe20000010014 */
[C---:B------:R-:W-:Y:S01]  /*16d30*/  FFMA.FTZ R50, R5.reuse, R38, -R50 ;  /* 0x0000002605327223 */ /* 0x040fe20000010832 */
[----:B------:R-:W-:Y:S01]  /*16d40*/  FFMA.FTZ R21, R5, R42, R7 ;  /* 0x0000002a05157223 */ /* 0x000fe20000010007 */
[----:B------:R-:W-:Y:S02]  /*16d50*/  F2FP.SATFINITE.E4M3.F32.PACK_AB_MERGE_C R5, R39, R26, RZ ;  /* 0x0000001a2705723e */ /* 0x000fe400048070ff */
[----:B------:R-:W-:Y:S02]  /*16d60*/  F2FP.SATFINITE.E4M3.F32.PACK_AB_MERGE_C R7, R63, R48, RZ ;  /* 0x000000303f07723e */ /* 0x000fe400048070ff */
[----:B------:R-:W-:-:S02]  /*16d70*/  F2FP.SATFINITE.E4M3.F32.PACK_AB_MERGE_C R4, R64, R59, RZ ;  /* 0x0000003b4004723e */ /* 0x000fc400048070ff */
[----:B------:R-:W-:Y:S02]  /*16d80*/  F2FP.SATFINITE.E4M3.F32.PACK_AB_MERGE_C R26, R45, R60, RZ ;  /* 0x0000003c2d1a723e */ /* 0x000fe400048070ff */
[----:B------:R-:W-:Y:S02]  /*16d90*/  F2FP.SATFINITE.E4M3.F32.PACK_AB_MERGE_C R5, R27, R6, R5 ;  /* 0x000000061b05723e */ /* 0x000fe40004807005 */
[----:B------:R-:W-:Y:S02]  /*16da0*/  F2FP.SATFINITE.E4M3.F32.PACK_AB_MERGE_C R7, R46, R43, R7 ;  /* 0x0000002b2e07723e */ /* 0x000fe40004807007 */
[----:B------:R-:W-:Y:S02]  /*16db0*/  F2FP.SATFINITE.E4M3.F32.PACK_AB_MERGE_C R4, R53, R56, R4 ;  /* 0x000000383504723e */ /* 0x000fe40004807004 */
[----:B------:R-:W-:Y:S02]  /*16dc0*/  F2FP.SATFINITE.E4M3.F32.PACK_AB_MERGE_C R6, R50, R41, R54 ;  /* 0x000000293206723e */ /* 0x000fe40004807036 */
[----:B------:R-:W-:-:S02]  /*16dd0*/  F2FP.SATFINITE.E4M3.F32.PACK_AB_MERGE_C R27, R49, R40, R51 ;  /* 0x00000028311b723e */ /* 0x000fc40004807033 */
[----:B------:R-:W-:Y:S01]  /*16de0*/  F2FP.SATFINITE.E4M3.F32.PACK_AB_MERGE_C R26, R21, R20, R26 ;  /* 0x00000014151a723e */ /* 0x000fe2000480701a */
[----:B------:R0:W-:Y:S04]  /*16df0*/  STS.128 [R70+0x1e200], R4 ;  /* 0x01e2000446007388 */ /* 0x0001e80000000c00 */
[----:B------:R0:W-:Y:S02]  /*16e00*/  STS.128 [R0+0x1e200], R24 ;  /* 0x01e2001800007388 */ /* 0x0001e40000000c00 */
.L_x_2901:
[----:B------:R-:W-:Y:S05]  /*16e10*/  BSYNC B1 ;  /* 0x0000000000017941 */ /* 0x000fea0003800000 */
.L_x_2900:
[----:B------:R-:W-:Y:S04]  /*16e20*/  BSSY B1, `(.L_x_2902) ;  /* 0x0000101000017945 */ /* 0x000fe80003800000 */
[----:B------:R-:W-:Y:S05]  /*16e30*/  @P1 BRA `(.L_x_2903) ;  /* 0x0000000c00fc1947 */ /* 0x000fea0003800000 */
[----:B------:R-:W2:Y:S01]  /*16e40*/  LDL R61, [R1+0x138] ;  /* 0x00013800013d7983 */ /* 0x000ea20000100800 */
[----:B0----5:R-:W-:Y:S02]  /*16e50*/  SHF.R.U32.HI R0, RZ, 0x8, R28 ;  /* 0x00000008ff007819 */ /* 0x021fe4000001161c */
[----:B------:R-:W-:Y:S02]  /*16e60*/  LOP3.LUT R5, R28, 0xff, RZ, 0xc0, !PT ;  /* 0x000000ff1c057812 */ /* 0x000fe400078ec0ff */
[----:B------:R-:W-:Y:S02]  /*16e70*/  LOP3.LUT R4, R0, 0xff, RZ, 0xc0, !PT ;  /* 0x000000ff00047812 */ /* 0x000fe400078ec0ff */
[----:B------:R-:W-:Y:S02]  /*16e80*/  LEA.HI R0, R3, R227, RZ, 0x1c ;  /* 0x000000e303007211 */ /* 0x000fe400078fe0ff */
[----:B------:R-:W-:Y:S02]  /*16e90*/  PRMT R37, R4, 0x7604, R5 ;  /* 0x0000760404257816 */ /* 0x000fe40000000005 */
[----:B------:R-:W-:-:S02]  /*16ea0*/  SHF.R.U32.HI R6, RZ, 0x8, R29 ;  /* 0x00000008ff067819 */ /* 0x000fc4000001161d */
[----:B------:R-:W-:Y:S02]  /*16eb0*/  SHF.R.S32.HI R5, RZ, 0x1f, R0 ;  /* 0x0000001fff057819 */ /* 0x000fe40000011400 */
[----:B------:R-:W-:Y:S02]  /*16ec0*/  LOP3.LUT R7, R29, 0xff, RZ, 0xc0, !PT ;  /* 0x000000ff1d077812 */ /* 0x000fe400078ec0ff */
[----:B------:R-:W-:Y:S02]  /*16ed0*/  LOP3.LUT R6, R6, 0xff, RZ, 0xc0, !PT ;  /* 0x000000ff06067812 */ /* 0x000fe400078ec0ff */
[----:B------:R-:W-:Y:S01]  /*16ee0*/  LEA.HI R5, R5, R0, RZ, 0x2 ;  /* 0x0000000005057211 */ /* 0x000fe200078f10ff */
[----:B------:R-:W-:Y:S01]  /*16ef0*/  IMAD.SHL.U32 R0, R0, 0x10, RZ ;  /* 0x0000001000007824 */ /* 0x000fe200078e00ff */
[----:B------:R-:W-:Y:S02]  /*16f00*/  PRMT R39, R6, 0x7604, R7 ;  /* 0x0000760406277816 */ /* 0x000fe40000000007 */
[----:B------:R-:W-:Y:S01]  /*16f10*/  SHF.R.U32.HI R6, RZ, 0x8, R31 ;  /* 0x00000008ff067819 */ /* 0x000fe2000001161f */
[----:B------:R-:W-:Y:S01]  /*16f20*/  IMAD.SHL.U32 R5, R5, 0x800, RZ ;  /* 0x0000080005057824 */ /* 0x000fe200078e00ff */
[----:B------:R-:W-:-:S02]  /*16f30*/  LOP3.LUT R0, R69, 0x30, R0, 0xf8, !PT ;  /* 0x0000003045007812 */ /* 0x000fc400078ef800 */
[----:B------:R-:W-:Y:S02]  /*16f40*/  LOP3.LUT R21, R31, 0xff, RZ, 0xc0, !PT ;  /* 0x000000ff1f157812 */ /* 0x000fe400078ec0ff */
[----:B------:R-:W-:Y:S02]  /*16f50*/  LOP3.LUT R6, R6, 0xff, RZ, 0xc0, !PT ;  /* 0x000000ff06067812 */ /* 0x000fe400078ec0ff */
[----:B------:R-:W-:Y:S02]  /*16f60*/  SHF.R.U32.HI R20, RZ, 0x8, R8 ;  /* 0x00000008ff147819 */ /* 0x000fe40000011608 */
[----:B------:R-:W-:Y:S02]  /*16f70*/  LOP3.LUT R0, R0, R68, RZ, 0x3c, !PT ;  /* 0x0000004400007212 */ /* 0x000fe400078e3cff */
[----:B------:R-:W-:Y:S02]  /*16f80*/  LOP3.LUT R5, R5, 0xffffe000, RZ, 0xc0, !PT ;  /* 0xffffe00005057812 */ /* 0x000fe400078ec0ff */
[----:B------:R-:W-:-:S02]  /*16f90*/  PRMT R43, R6, 0x7604, R21 ;  /* 0x00007604062b7816 */ /* 0x000fc40000000015 */
[----:B------:R-:W-:Y:S02]  /*16fa0*/  LOP3.LUT R25, R8, 0xff, RZ, 0xc0, !PT ;  /* 0x000000ff08197812 */ /* 0x000fe400078ec0ff */
[----:B------:R-:W-:Y:S02]  /*16fb0*/  LOP3.LUT R20, R20, 0xff, RZ, 0xc0, !PT ;  /* 0x000000ff14147812 */ /* 0x000fe400078ec0ff */
[----:B------:R-:W-:Y:S02]  /*16fc0*/  IADD3 R21, R0, R67, R5 ;  /* 0x0000004300157210 */ /* 0x000fe40007ffe005 */
[----:B------:R-:W-:Y:S02]  /*16fd0*/  SHF.R.U32.HI R0, RZ, 0x8, R9 ;  /* 0x00000008ff007819 */ /* 0x000fe40000011609 */
[----:B----4-:R-:W-:Y:S02]  /*16fe0*/  PRMT R45, R20, 0x7604, R25 ;  /* 0x00007604142d7816 */ /* 0x010fe40000000019 */
[----:B------:R-:W-:-:S02]  /*16ff0*/  LOP3.LUT R25, R9, 0xff, RZ, 0xc0, !PT ;  /* 0x000000ff09197812 */ /* 0x000fc400078ec0ff */
[----:B------:R-:W-:Y:S02]  /*17000*/  SHF.R.U32.HI R24, RZ, 0x8, R11 ;  /* 0x00000008ff187819 */ /* 0x000fe4000001160b */
[----:B------:R-:W-:Y:S02]  /*17010*/  LOP3.LUT R0, R0, 0xff, RZ, 0xc0, !PT ;  /* 0x000000ff00007812 */ /* 0x000fe400078ec0ff */
[----:B------:R-:W-:Y:S02]  /*17020*/  SHF.R.U32.HI R20, RZ, 0x8, R10 ;  /* 0x00000008ff147819 */ /* 0x000fe4000001160a */
[----:B------:R-:W-:Y:S02]  /*17030*/  SHF.R.U32.HI R4, RZ, 0x8, R30 ;  /* 0x00000008ff047819 */ /* 0x000fe4000001161e */
[----:B------:R-:W-:Y:S02]  /*17040*/  LOP3.LUT R27, R10, 0xff, RZ, 0xc0, !PT ;  /* 0x000000ff0a1b7812 */ /* 0x000fe400078ec0ff */
[----:B------:R-:W-:-:S02]  /*17050*/  LOP3.LUT R24, R24, 0xff, RZ, 0xc0, !PT ;  /* 0x000000ff18187812 */ /* 0x000fc400078ec0ff */
[----:B------:R-:W-:Y:S02]  /*17060*/  PRMT R47, R0, 0x7604, R25 ;  /* 0x00007604002f7816 */ /* 0x000fe40000000019 */
[----:B------:R-:W-:Y:S02]  /*17070*/  LOP3.LUT R20, R20, 0xff, RZ, 0xc0, !PT ;  /* 0x000000ff14147812 */ /* 0x000fe400078ec0ff */
[----:B------:R-:W-:Y:S02]  /*17080*/  LOP3.LUT R51, R11, 0xff, RZ, 0xc0, !PT ;  /* 0x000000ff0b337812 */ /* 0x000fe400078ec0ff */
[----:B------:R-:W-:Y:S02]  /*17090*/  IADD3 R0, R18, R21, RZ ;  /* 0x0000001512007210 */ /* 0x000fe40007ffe0ff */
[----:B------:R-:W-:Y:S02]  /*170a0*/  LOP3.LUT R7, R30, 0xff, RZ, 0xc0, !PT ;  /* 0x000000ff1e077812 */ /* 0x000fe400078ec0ff */
[----:B------:R-:W-:-:S02]  /*170b0*/  LOP3.LUT R4, R4, 0xff, RZ, 0xc0, !PT ;  /* 0x000000ff04047812 */ /* 0x000fc400078ec0ff */
[----:B------:R-:W-:Y:S02]  /*170c0*/  PRMT R49, R20, 0x7604, R27 ;  /* 0x0000760414317816 */ /* 0x000fe4000000001b */
[----:B------:R-:W-:Y:S02]  /*170d0*/  PRMT R51, R24, 0x7604, R51 ;  /* 0x0000760418337816 */ /* 0x000fe40000000033 */
[----:B------:R-:W0:Y:S01]  /*170e0*/  LDS.128 R24, [R0+0x1e200] ;  /* 0x01e2000000187984 */ /* 0x000e220000000c00 */
[----:B------:R-:W-:Y:S02]  /*170f0*/  PRMT R41, R4, 0x7604, R7 ;  /* 0x0000760404297816 */ /* 0x000fe40000000007 */
        /* <DEDUP_REMOVED lines=10> */
[----:B------:R-:W-:Y:S02]  /*171a0*/  SHF.R.U32.HI R20, RZ, 0x10, R8 ;  /* 0x00000010ff147819 */ /* 0x000fe40000011608 */
[----:B------:R-:W-:Y:S02]  /*171b0*/  SHF.R.U32.HI R36, RZ, 0x10, R9 ;  /* 0x00000010ff247819 */ /* 0x000fe40000011609 */
[----:B------:R-:W-:Y:S02]  /*171c0*/  PRMT R43, R40, 0x7054, R43 ;  /* 0x00007054282b7816 */ /* 0x000fe4000000002b */
[----:B------:R-:W-:Y:S02]  /*171d0*/  SHF.R.U32.HI R37, RZ, 0x10, R10 ;  /* 0x00000010ff257819 */ /* 0x000fe4000001160a */
[----:B------:R-:W-:-:S02]  /*171e0*/  SHF.R.U32.HI R40, RZ, 0x10, R11 ;  /* 0x00000010ff287819 */ /* 0x000fc4000001160b */
[----:B------:R-:W-:Y:S02]  /*171f0*/  LOP3.LUT R20, R20, 0xff, RZ, 0xc0, !PT ;  /* 0x000000ff14147812 */ /* 0x000fe400078ec0ff */
[----:B------:R-:W-:Y:S02]  /*17200*/  LOP3.LUT R36, R36, 0xff, RZ, 0xc0, !PT ;  /* 0x000000ff24247812 */ /* 0x000fe400078ec0ff */
[----:B------:R-:W-:Y:S02]  /*17210*/  PRMT R41, R38, 0x7054, R41 ;  /* 0x0000705426297816 */ /* 0x000fe40000000029 */
        /* <DEDUP_REMOVED lines=17> */
[----:B------:R-:W-:Y:S01]  /*17330*/  LOP3.LUT R20, R41, 0xff000000, R30, 0xf8, !PT ;  /* 0xff00000029147812 */ /* 0x000fe200078ef81e */
[--C-:B------:R-:W-:Y:S01]  /*17340*/  HADD2.F32 R46, -RZ, R40.reuse.H0_H0 ;  /* 0x20000028ff2e7230 */ /* 0x100fe20000004100 */
[-C--:B------:R-:W-:Y:S01]  /*17350*/  F2FP.F16.E4M3.UNPACK_B R31, R24.reuse ;  /* 0x00000018ff1f723e */ /* 0x080fe200020006ff */
[----:B------:R-:W-:Y:S01]  /*17360*/  HADD2.F32 R40, -RZ, R40.H1_H1 ;  /* 0x30000028ff287230 */ /* 0x000fe20000004100 */
[----:B------:R-:W-:-:S02]  /*17370*/  F2FP.F16.E4M3.UNPACK_B R43, R24.H1 ;  /* 0x00000018ff2b723e */ /* 0x000fc400030006ff */
[----:B------:R-:W-:Y:S02]  /*17380*/  F2FP.F16.E4M3.UNPACK_B R30, R25.H1 ;  /* 0x00000019ff1e723e */ /* 0x000fe400030006ff */
[----:B------:R-:W-:Y:S02]  /*17390*/  F2FP.F16.E4M3.UNPACK_B R48, R48.H1 ;  /* 0x00000030ff30723e */ /* 0x000fe400030006ff */
[----:B------:R-:W-:Y:S02]  /*173a0*/  F2FP.F16.E4M3.UNPACK_B R36, R36.H1 ;  /* 0x00000024ff24723e */ /* 0x000fe400030006ff */
[-C--:B------:R-:W-:Y:S02]  /*173b0*/  F2FP.F16.E4M3.UNPACK_B R42, R27.reuse ;  /* 0x0000001bff2a723e */ /* 0x080fe400020006ff */
[----:B------:R-:W-:Y:S01]  /*173c0*/  F2FP.F16.E4M3.UNPACK_B R45, R27.H1 ;  /* 0x0000001bff2d723e */ /* 0x000fe200030006ff */
[----:B------:R-:W-:Y:S01]  /*173d0*/  HADD2.F32 R27, -RZ, R36.H0_H0 ;  /* 0x20000024ff1b7230 */ /* 0x000fe20000004100 */
[----:B------:R-:W-:Y:S01]  /*173e0*/  LOP3.LUT R21, R21, 0xff000000, R28, 0xf8, !PT ;  /* 0xff00000015157812 */ /* 0x000fe200078ef81c */
[----:B--2---:R-:W0:Y:S02]  /*173f0*/  LDS.128 R4, [R61+0x1e200] ;  /* 0x01e200003d047984 */ /* 0x004e240000000c00 */
        /* <DEDUP_REMOVED lines=9> */
[----:B------:R-:W-:Y:S01]  /*17490*/  HADD2.F32 R10, -RZ, R10.H1_H1 ;  /* 0x3000000aff0a7230 */ /* 0x000fe20000004100 */
[----:B------:R-:W-:Y:S01]  /*174a0*/  F2FP.F16.E4M3.UNPACK_B R39, R4.H1 ;  /* 0x00000004ff27723e */ /* 0x000fe200030006ff */
[----:B------:R-:W-:Y:S01]  /*174b0*/  FFMA.FTZ R5, R9, R46, -R24 ;  /* 0x0000002e09057223 */ /* 0x000fe20000010818 */
[----:B------:R-:W-:-:S02]  /*174c0*/  HADD2.F32 R46, -RZ, R48.H0_H0 ;  /* 0x20000030ff2e7230 */ /* 0x000fc40000004100 */
[----:B------:R-:W-:Y:S01]  /*174d0*/  FFMA.FTZ R9, R9, R50, R25 ;  /* 0x0000003209097223 */ /* 0x000fe20000010019 */
[--C-:B------:R-:W-:Y:S02]  /*174e0*/  HADD2.F32 R24, -RZ, R30.reuse.H0_H0 ;  /* 0x2000001eff187230 */ /* 0x100fe40000004100 */
[C---:B------:R-:W-:Y:S01]  /*174f0*/  FMUL.FTZ R53, R11.reuse, R49 ;  /* 0x000000310b357220 */ /* 0x040fe20000410000 */
[----:B------:R-:W-:Y:S02]  /*17500*/  HADD2.F32 R25, -RZ, R29.H0_H0 ;  /* 0x2000001dff197230 */ /* 0x000fe40000004100 */
[----:B------:R-:W-:Y:S01]  /*17510*/  FMUL.FTZ R50, R11, R40 ;  /* 0x000000280b327220 */ /* 0x000fe20000410000 */
[----:B------:R-:W-:Y:S02]  /*17520*/  HADD2.F32 R30, -RZ, R30.H1_H1 ;  /* 0x3000001eff1e7230 */ /* 0x000fe40000004100 */
[C---:B------:R-:W-:Y:S01]  /*17530*/  FMUL.FTZ R52, R24.reuse, R46 ;  /* 0x0000002e18347220 */ /* 0x040fe20000410000 */
[----:B------:R-:W-:Y:S01]  /*17540*/  FMUL.FTZ R55, R24, R27 ;  /* 0x0000001b18377220 */ /* 0x000fe20000410000 */
[C---:B------:R-:W-:Y:S01]  /*17550*/  FFMA.FTZ R24, R10.reuse, R40, -R53 ;  /* 0x000000280a187223 */ /* 0x040fe20000010835 */
[----:B------:R-:W-:Y:S01]  /*17560*/  FFMA.FTZ R10, R10, R49, R50 ;  /* 0x000000310a0a7223 */ /* 0x000fe20000010032 */
[C---:B------:R-:W-:Y:S01]  /*17570*/  FFMA.FTZ R11, R25.reuse, R27, -R52 ;  /* 0x0000001b190b7223 */ /* 0x040fe20000010834 */
[----:B------:R-:W-:Y:S01]  /*17580*/  FFMA.FTZ R25, R25, R46, R55 ;  /* 0x0000002e19197223 */ /* 0x000fe20000010037 */
[----:B------:R-:W-:Y:S01]  /*17590*/  F2FP.F16.E4M3.UNPACK_B R50, R51 ;  /* 0x00000033ff32723e */ /* 0x000fe200020006ff */
[----:B------:R-:W-:Y:S01]  /*175a0*/  HADD2.F32 R40, -RZ, R36.H1_H1 ;  /* 0x30000024ff287230 */ /* 0x000fe20000004100 */
[-C--:B------:R-:W-:Y:S01]  /*175b0*/  F2FP.F16.E4M3.UNPACK_B R46, R47.reuse ;  /* 0x0000002fff2e723e */ /* 0x080fe200020006ff */
[----:B------:R-:W-:Y:S01]  /*175c0*/  HADD2.F32 R49, -RZ, R48.H1_H1 ;  /* 0x30000030ff317230 */ /* 0x000fe20000004100 */
[----:B------:R-:W-:Y:S01]  /*175d0*/  F2FP.F16.E4M3.UNPACK_B R47, R47.H1 ;  /* 0x0000002fff2f723e */ /* 0x000fe200030006ff */
[----:B------:R-:W-:-:S02]  /*175e0*/  HADD2.F32 R52, -RZ, R50.H0_H0 ;  /* 0x20000032ff347230 */ /* 0x000fc40000004100 */
[C---:B------:R-:W-:Y:S01]  /*175f0*/  FMUL.FTZ R56, R30.reuse, R40 ;  /* 0x000000281e387220 */ /* 0x040fe20000410000 */
[----:B------:R-:W-:Y:S02]  /*17600*/  HADD2.F32 R36, -RZ, R42.H0_H0 ;  /* 0x2000002aff247230 */ /* 0x000fe40000004100 */
[-C--:B------:R-:W-:Y:S01]  /*17610*/  FMUL.FTZ R54, R30, R49.reuse ;  /* 0x000000311e367220 */ /* 0x080fe20000410000 */
[----:B------:R-:W-:Y:S01]  /*17620*/  HADD2.F32 R48, -RZ, R46.H0_H0 ;  /* 0x2000002eff307230 */ /* 0x000fe20000004100 */
[----:B------:R-:W-:Y:S01]  /*17630*/  F2FP.F16.E4M3.UNPACK_B R28, R4 ;  /* 0x00000004ff1c723e */ /* 0x000fe200020006ff */
[----:B------:R-:W-:Y:S02]  /*17640*/  HADD2.F32 R29, -RZ, R29.H1_H1 ;  /* 0x3000001dff1d7230 */ /* 0x000fe40000004100 */
[C---:B------:R-:W-:Y:S01]  /*17650*/  FMUL.FTZ R58, R36.reuse, R52 ;  /* 0x00000034243a7220 */ /* 0x040fe20000410000 */
[--C-:B------:R-:W-:Y:S02]  /*17660*/  HADD2.F32 R27, -RZ, R38.reuse.H0_H0 ;  /* 0x20000026ff1b7230 */ /* 0x100fe40000004100 */
[----:B------:R-:W-:Y:S01]  /*17670*/  FMUL.FTZ R53, R36, R48 ;  /* 0x0000003024357220 */ /* 0x000fe20000410000 */
[----:B------:R-:W-:Y:S01]  /*17680*/  F2FP.F16.E4M3.UNPACK_B R4, R6 ;  /* 0x00000006ff04723e */ /* 0x000fe200020006ff */
[C---:B------:R-:W-:Y:S01]  /*17690*/  FFMA.FTZ R30, R29.reuse, R40, -R54 ;  /* 0x000000281d1e7223 */ /* 0x040fe20000010836 */
[----:B------:R-:W-:Y:S01]  /*176a0*/  FFMA.FTZ R36, R29, R49, R56 ;  /* 0x000000311d247223 */ /* 0x000fe20000010038 */
[C---:B------:R-:W-:Y:S01]  /*176b0*/  FFMA.FTZ R29, R27.reuse, R48, -R58 ;  /* 0x000000301b1d7223 */ /* 0x040fe2000001083a */
[----:B------:R-:W-:Y:S01]  /*176c0*/  FFMA.FTZ R27, R27, R52, R53 ;  /* 0x000000341b1b7223 */ /* 0x000fe20000010035 */
[----:B------:R-:W-:Y:S01]  /*176d0*/  F2FP.F16.E4M3.UNPACK_B R48, R51.H1 ;  /* 0x00000033ff30723e */ /* 0x000fe200030006ff */
[----:B------:R-:W-:Y:S01]  /*176e0*/  HADD2.F32 R40, -RZ, R38.H1_H1 ;  /* 0x30000026ff287230 */ /* 0x000fe20000004100 */
[----:B------:R-:W-:Y:S01]  /*176f0*/  F2FP.F16.E4M3.UNPACK_B R7, R6.H1 ;  /* 0x00000006ff07723e */ /* 0x000fe200030006ff */
[----:B------:R-:W-:Y:S01]  /*17700*/  HADD2.F32 R53, -RZ, R50.H1_H1 ;  /* 0x30000032ff357230 */ /* 0x000fe20000004100 */
[-C--:B------:R-:W-:Y:S01]  /*17710*/  F2FP.F16.E4M3.UNPACK_B R6, R26.reuse ;  /* 0x0000001aff06723e */ /* 0x080fe200020006ff */
[----:B------:R-:W-:Y:S01]  /*17720*/  HADD2.F32 R38, -RZ, R42.H1_H1 ;  /* 0x3000002aff267230 */ /* 0x000fe20000004100 */
[----:B------:R-:W-:Y:S01]  /*17730*/  F2FP.F16.E4M3.UNPACK_B R26, R26.H1 ;  /* 0x0000001aff1a723e */ /* 0x000fe200030006ff */
[----:B------:R-:W-:Y:S01]  /*17740*/  HADD2.F32 R49, -RZ, R46.H1_H1 ;  /* 0x3000002eff317230 */ /* 0x000fe20000004100 */
[----:B------:R-:W-:Y:S01]  /*17750*/  F2FP.SATFINITE.E4M3.F32.PACK_AB_MERGE_C R11, R30, R11, RZ ;  /* 0x0000000b1e0b723e */ /* 0x000fe200048070ff */
[----:B------:R-:W-:-:S02]  /*17760*/  HADD2.F32 R55, -RZ, R48.H0_H0 ;  /* 0x20000030ff377230 */ /* 0x000fc40000004100 */
[C---:B------:R-:W-:Y:S01]  /*17770*/  FMUL.FTZ R57, R38.reuse, R53 ;  /* 0x0000003526397220 */ /* 0x040fe20000410000 */
[----:B------:R-:W-:Y:S02]  /*17780*/  HADD2.F32 R46, -RZ, R45.H0_H0 ;  /* 0x2000002dff2e7230 */ /* 0x000fe40000004100 */
[-C--:B------:R-:W-:Y:S01]  /*17790*/  FMUL.FTZ R50, R38, R49.reuse ;  /* 0x0000003126327220 */ /* 0x080fe20000410000 */
[----:B------:R-:W-:Y:S02]  /*177a0*/  HADD2.F32 R51, -RZ, R47.H0_H0 ;  /* 0x2000002fff337230 */ /* 0x000fe40000004100 */
[----:B------:R-:W-:Y:S01]  /*177b0*/  FFMA.FTZ R38, R40, R49, -R57 ;  /* 0x0000003128267223 */ /* 0x000fe20000010839 */
[----:B------:R-:W-:Y:S02]  /*177c0*/  HADD2.F32 R42, -RZ, R41.H0_H0 ;  /* 0x20000029ff2a7230 */ /* 0x000fe40000004100 */
[----:B------:R-:W-:Y:S01]  /*177d0*/  FMUL.FTZ R59, R46, R55 ;  /* 0x000000372e3b7220 */ /* 0x000fe20000410000 */
[----:B------:R-:W-:Y:S01]  /*177e0*/  FFMA.FTZ R40, R40, R53, R50 ;  /* 0x0000003528287223 */ /* 0x000fe20000010032 */
[----:B------:R-:W-:Y:S01]  /*177f0*/  FMUL.FTZ R46, R46, R51 ;  /* 0x000000332e2e7220 */ /* 0x000fe20000410000 */
[----:B------:R-:W-:Y:S01]  /*17800*/  HADD2.F32 R49, -RZ, R47.H1_H1 ;  /* 0x3000002fff317230 */ /* 0x000fe20000004100 */
[----:B------:R-:W-:Y:S01]  /*17810*/  F2FP.F16.E4M3.UNPACK_B R50, R37.H1 ;  /* 0x00000025ff32723e */ /* 0x000fe200030006ff */
[C---:B------:R-:W-:Y:S01]  /*17820*/  FFMA.FTZ R59, R42.reuse, R51, -R59 ;  /* 0x000000332a3b7223 */ /* 0x040fe2000001083b */
[----:B------:R-:W-:Y:S01]  /*17830*/  F2FP.F16.E4M3.UNPACK_B R47, R21.H1 ;  /* 0x00000015ff2f723e */ /* 0x000fe200030006ff */
[----:B------:R-:W-:Y:S01]  /*17840*/  FFMA.FTZ R55, R42, R55, R46 ;  /* 0x000000372a377223 */ /* 0x000fe2000001002e */
[----:B------:R-:W-:Y:S01]  /*17850*/  HADD2.F32 R51, -RZ, R48.H1_H1 ;  /* 0x30000030ff337230 */ /* 0x000fe20000004100 */
[----:B------:R-:W-:Y:S01]  /*17860*/  F2FP.SATFINITE.E4M3.F32.PACK_AB_MERGE_C R25, R36, R25, RZ ;  /* 0x000000192419723e */ /* 0x000fe200048070ff */
[----:B------:R-:W-:Y:S01]  /*17870*/  HADD2.F32 R46, -RZ, R45.H1_H1 ;  /* 0x3000002dff2e7230 */ /* 0x000fe20000004100 */
[----:B------:R-:W-:Y:S01]  /*17880*/  F2FP.SATFINITE.E4M3.F32.PACK_AB_MERGE_C R5, R24, R5, R11 ;  /* 0x000000051805723e */ /* 0x000fe2000480700b */
[----:B------:R-:W-:Y:S01]  /*17890*/  HADD2.F32 R52, -RZ, R50.H0_H0 ;  /* 0x20000032ff347230 */ /* 0x000fe20000004100 */
[----:B------:R-:W-:Y:S01]  /*178a0*/  F2FP.SATFINITE.E4M3.F32.PACK_AB_MERGE_C R9, R10, R9, R25 ;  /* 0x000000090a09723e */ /* 0x000fe20004807019 */
[----:B------:R-:W-:-:S02]  /*178b0*/  HADD2.F32 R45, -RZ, R43.H0_H0 ;  /* 0x2000002bff2d7230 */ /* 0x000fc40000004100 */
[C---:B------:R-:W-:Y:S01]  /*178c0*/  FMUL.FTZ R53, R46.reuse, R51 ;  /* 0x000000332e357220 */ /* 0x040fe20000410000 */
[----:B------:R-:W-:Y:S02]  /*178d0*/  HADD2.F32 R48, -RZ, R47.H0_H0 ;  /* 0x2000002fff307230 */ /* 0x000fe40000004100 */
[----:B------:R-:W-:Y:S01]  /*178e0*/  FMUL.FTZ R54, R46, R49 ;  /* 0x000000312e367220 */ /* 0x000fe20000410000 */
[----:B------:R-:W-:Y:S02]  /*178f0*/  HADD2.F32 R42, -RZ, R41.H1_H1 ;  /* 0x30000029ff2a7230 */ /* 0x000fe40000004100 */
[C---:B------:R-:W-:Y:S01]  /*17900*/  FMUL.FTZ R46, R45.reuse, R52 ;  /* 0x000000342d2e7220 */ /* 0x040fe20000410000 */
[----:B------:R-:W-:Y:S02]  /*17910*/  HADD2.F32 R41, -RZ, R39.H0_H0 ;  /* 0x20000027ff297230 */ /* 0x000fe40000004100 */
[----:B------:R-:W-:Y:S01]  /*17920*/  FMUL.FTZ R45, R45, R48 ;  /* 0x000000302d2d7220 */ /* 0x000fe20000410000 */
[----:B------:R-:W-:-:S02]  /*17930*/  HADD2.F32 R50, -RZ, R50.H1_H1 ;  /* 0x30000032ff327230 */ /* 0x000fc40000004100 */
[C---:B------:R-:W-:Y:S01]  /*17940*/  FFMA.FTZ R58, R42.reuse, R49, -R53 ;  /* 0x000000312a3a7223 */ /* 0x040fe20000010835 */
[----:B------:R-:W-:Y:S02]  /*17950*/  HADD2.F32 R43, -RZ, R43.H1_H1 ;  /* 0x3000002bff2b7230 */ /* 0x000fe40000004100 */
[----:B------:R-:W-:Y:S01]  /*17960*/  FFMA.FTZ R60, R42, R51, R54 ;  /* 0x000000332a3c7223 */ /* 0x000fe20000010036 */
[C---:B------:R-:W-:Y:S01]  /*17970*/  FFMA.FTZ R49, R41.reuse, R48, -R46 ;  /* 0x0000003029317223 */ /* 0x040fe2000001082e */
[----:B------:R-:W-:Y:S01]  /*17980*/  FFMA.FTZ R52, R41, R52, R45 ;  /* 0x0000003429347223 */ /* 0x000fe2000001002d */
[----:B------:R-:W-:Y:S01]  /*17990*/  HADD2.F32 R42, -RZ, R47.H1_H1 ;  /* 0x3000002fff2a7230 */ /* 0x000fe20000004100 */
[----:B------:R-:W-:Y:S01]  /*179a0*/  F2FP.F16.E4M3.UNPACK_B R45, R37 ;  /* 0x00000025ff2d723e */ /* 0x000fe200020006ff */
[----:B------:R-:W-:Y:S01]  /*179b0*/  HADD2.F32 R39, -RZ, R39.H1_H1 ;  /* 0x30000027ff277230 */ /* 0x000fe20000004100 */
[----:B------:R-:W-:Y:S01]  /*179c0*/  F2FP.F16.E4M3.UNPACK_B R41, R21 ;  /* 0x00000015ff29723e */ /* 0x000fe200020006ff */
[C---:B------:R-:W-:Y:S01]  /*179d0*/  FMUL.FTZ R48, R43.reuse, R50 ;  /* 0x000000322b307220 */ /* 0x040fe20000410000 */
[-C--:B------:R-:W-:Y:S01]  /*179e0*/  FMUL.FTZ R43, R43, R42.reuse ;  /* 0x0000002a2b2b7220 */ /* 0x080fe20000410000 */
[----:B------:R-:W-:Y:S01]  /*179f0*/  HADD2.F32 R46, -RZ, R45.H0_H0 ;  /* 0x2000002dff2e7230 */ /* 0x000fe20000004100 */
[----:B------:R-:W-:Y:S01]  /*17a00*/  F2FP.SATFINITE.E4M3.F32.PACK_AB_MERGE_C R55, R60, R55, RZ ;  /* 0x000000373c37723e */ /* 0x000fe200048070ff */
[----:B------:R-:W-:Y:S01]  /*17a10*/  FFMA.FTZ R54, R39, R42, -R48 ;  /* 0x0000002a27367223 */ /* 0x000fe20000010830 */
[----:B------:R-:W-:-:S02]  /*17a20*/  HADD2.F32 R37, -RZ, R31.H0_H0 ;  /* 0x2000001fff257230 */ /* 0x000fc40000004100 */
[----:B------:R-:W-:Y:S01]  /*17a30*/  FFMA.FTZ R43, R39, R50, R43 ;  /* 0x00000032272b7223 */ /* 0x000fe2000001002b */
[----:B------:R-:W-:Y:S01]  /*17a40*/  HADD2.F32 R42, -RZ, R41.H0_H0 ;  /* 0x20000029ff2a7230 */ /* 0x000fe20000004100 */
[----:B------:R-:W-:Y:S01]  /*17a50*/  F2FP.F16.E4M3.UNPACK_B R39, R8.H1 ;  /* 0x00000008ff27723e */ /* 0x000fe200030006ff */
        /* <DEDUP_REMOVED lines=10> */
[-C--:B------:R-:W-:Y:S01]  /*17b00*/  F2FP.F16.E4M3.UNPACK_B R21, R20.reuse.H1 ;  /* 0x00000014ff15723e */ /* 0x080fe200030006ff */
[-C--:B------:R-:W-:Y:S01]  /*17b10*/  FMUL.FTZ R46, R31, R41.reuse ;  /* 0x000000291f2e7220 */ /* 0x080fe20000410000 */
[----:B------:R-:W-:Y:S02]  /*17b20*/  HADD2.F32 R42, -RZ, R39.H0_H0 ;  /* 0x20000027ff2a7230 */ /* 0x000fe40000004100 */
[C---:B------:R-:W-:Y:S01]  /*17b30*/  FFMA.FTZ R41, R28.reuse, R41, -R37 ;  /* 0x000000291c297223 */ /* 0x040fe20000010825 */
[----:B------:R-:W-:Y:S02]  /*17b40*/  HADD2.F32 R31, -RZ, R26.H0_H0 ;  /* 0x2000001aff1f7230 */ /* 0x000fe40000004100 */
[----:B------:R-:W-:Y:S01]  /*17b50*/  FFMA.FTZ R45, R28, R45, R46 ;  /* 0x0000002d1c2d7223 */ /* 0x000fe2000001002e */
[--C-:B------:R-:W-:Y:S01]  /*17b60*/  HADD2.F32 R28, -RZ, R21.reuse.H0_H0 ;  /* 0x20000015ff1c7230 */ /* 0x100fe20000004100 */
[----:B------:R-:W-:Y:S01]  /*17b70*/  F2FP.F16.E4M3.UNPACK_B R20, R20 ;  /* 0x00000014ff14723e */ /* 0x000fe200020006ff */
[----:B------:R-:W-:-:S02]  /*17b80*/  HADD2.F32 R37, -RZ, R21.H1_H1 ;  /* 0x30000015ff257230 */ /* 0x000fc40000004100 */
[C---:B------:R-:W-:Y:S01]  /*17b90*/  FMUL.FTZ R46, R31.reuse, R42 ;  /* 0x0000002a1f2e7220 */ /* 0x040fe20000410000 */
[----:B------:R-:W-:Y:S02]  /*17ba0*/  HADD2.F32 R21, -RZ, R7.H0_H0 ;  /* 0x20000007ff157230 */ /* 0x000fe40000004100 */
[----:B------:R-:W-:Y:S01]  /*17bb0*/  FMUL.FTZ R56, R31, R28 ;  /* 0x0000001c1f387220 */ /* 0x000fe20000410000 */
[----:B------:R-:W-:Y:S01]  /*17bc0*/  HADD2.F32 R39, -RZ, R39.H1_H1 ;  /* 0x30000027ff277230 */ /* 0x000fe20000004100 */
[----:B------:R-:W-:Y:S01]  /*17bd0*/  F2FP.F16.E4M3.UNPACK_B R8, R8 ;  /* 0x00000008ff08723e */ /* 0x000fe200020006ff */
[----:B------:R-:W-:Y:S02]  /*17be0*/  HADD2.F32 R26, -RZ, R26.H1_H1 ;  /* 0x3000001aff1a7230 */ /* 0x000fe40000004100 */
[C---:B------:R-:W-:Y:S01]  /*17bf0*/  FFMA.FTZ R46, R21.reuse, R28, -R46 ;  /* 0x0000001c152e7223 */ /* 0x040fe2000001082e */
[----:B------:R-:W-:Y:S02]  /*17c00*/  HADD2.F32 R7, -RZ, R7.H1_H1 ;  /* 0x30000007ff077230 */ /* 0x000fe40000004100 */
[----:B------:R-:W-:Y:S01]  /*17c10*/  FFMA.FTZ R56, R21, R42, R56 ;  /* 0x0000002a15387223 */ /* 0x000fe20000010038 */
[----:B------:R-:W-:-:S02]  /*17c20*/  HADD2.F32 R21, -RZ, R20.H0_H0 ;  /* 0x20000014ff157230 */ /* 0x000fc40000004100 */
[C---:B------:R-:W-:Y:S01]  /*17c30*/  FMUL.FTZ R28, R26.reuse, R39 ;  /* 0x000000271a1c7220 */ /* 0x040fe20000410000 */
[----:B------:R-:W-:Y:S01]  /*17c40*/  FMUL.FTZ R26, R26, R37 ;  /* 0x000000251a1a7220 */ /* 0x000fe20000410000 */
[----:B------:R-:W-:Y:S01]  /*17c50*/  HADD2.F32 R31, -RZ, R20.H1_H1 ;  /* 0x30000014ff1f7230 */ /* 0x000fe20000004100 */
[----:B------:R-:W-:Y:S01]  /*17c60*/  F2FP.SATFINITE.E4M3.F32.PACK_AB_MERGE_C R11, R40, R27, R55 ;  /* 0x0000001b280b723e */ /* 0x000fe20004807037 */
[C---:B------:R-:W-:Y:S01]  /*17c70*/  FFMA.FTZ R51, R7.reuse, R37, -R28 ;  /* 0x0000002507337223 */ /* 0x040fe2000001081c */
[----:B------:R-:W-:Y:S01]  /*17c80*/  FFMA.FTZ R53, R7, R39, R26 ;  /* 0x0000002707357223 */ /* 0x000fe2000001001a */
[----:B------:R-:W-:Y:S02]  /*17c90*/  HADD2.F32 R20, -RZ, R8.H0_H0 ;  /* 0x20000008ff147230 */ /* 0x000fe40000004100 */
[----:B------:R-:W-:Y:S01]  /*17ca0*/  HADD2.F32 R7, -RZ, R6.H0_H0 ;  /* 0x20000006ff077230 */ /* 0x000fe20000004100 */
[----:B------:R-:W-:Y:S01]  /*17cb0*/  F2FP.SATFINITE.E4M3.F32.PACK_AB_MERGE_C R46, R51, R46, RZ ;  /* 0x0000002e332e723e */ /* 0x000fe200048070ff */
[----:B------:R-:W-:Y:S01]  /*17cc0*/  HADD2.F32 R37, -RZ, R8.H1_H1 ;  /* 0x30000008ff257230 */ /* 0x000fe20000004100 */
[----:B------:R-:W-:Y:S01]  /*17cd0*/  F2FP.SATFINITE.E4M3.F32.PACK_AB_MERGE_C R53, R53, R56, RZ ;  /* 0x000000383535723e */ /* 0x000fe200048070ff */
[----:B------:R-:W-:-:S02]  /*17ce0*/  HADD2.F32 R8, -RZ, R6.H1_H1 ;  /* 0x30000006ff087230 */ /* 0x000fc40000004100 */
[CC--:B------:R-:W-:Y:S01]  /*17cf0*/  FMUL.FTZ R39, R7.reuse, R20.reuse ;  /* 0x0000001407277220 */ /* 0x0c0fe20000410000 */
[--C-:B------:R-:W-:Y:S02]  /*17d00*/  HADD2.F32 R6, -RZ, R4.reuse.H0_H0 ;  /* 0x20000004ff067230 */ /* 0x100fe40000004100 */
        /* <DEDUP_REMOVED lines=18> */
.L_x_2903:
[----:B------:R-:W-:Y:S05]  /*17e30*/  BSYNC B1 ;  /* 0x0000000000017941 */ /* 0x000fea0003800000 */
.L_x_2902:
[----:B------:R-:W-:Y:S05]  /*17e40*/  @P2 BRA `(.L_x_2884) ;  /* 0x0000000c00dc2947 */ /* 0x000fea0003800000 */
[----:B------:R-:W2:Y:S01]  /*17e50*/  LDL R49, [R1+0x134] ;  /* 0x0001340001317983 */ /* 0x000ea20000100800 */
[----:B01---5:R-:W-:Y:S02]  /*17e60*/  SHF.R.U32.HI R4, RZ, 0x8, R32 ;  /* 0x00000008ff047819 */ /* 0x023fe40000011620 */
[----:B------:R-:W-:Y:S02]  /*17e70*/  LOP3.LUT R0, R32, 0xff, RZ, 0xc0, !PT ;  /* 0x000000ff20007812 */ /* 0x000fe400078ec0ff */
        /* <DEDUP_REMOVED lines=8> */
[----:B------:R-:W-:Y:S01]  /*17f00*/  SHF.R.U32.HI R8, RZ, 0x8, R34 ;  /* 0x00000008ff087819 */ /* 0x000fe20000011622 */
[----:B------:R-:W-:Y:S01]  /*17f10*/  IMAD.SHL.U32 R0, R0, 0x800, RZ ;  /* 0x0000080000007824 */ /* 0x000fe200078e00ff */
[----:B------:R-:W-:Y:S02]  /*17f20*/  LOP3.LUT R3, R69, 0x30, R3, 0xf8, !PT ;  /* 0x0000003045037812 */ /* 0x000fe400078ef803 */
[----:B------:R-:W-:-:S02]  /*17f30*/  LOP3.LUT R7, R7, 0xff, RZ, 0xc0, !PT ;  /* 0x000000ff07077812 */ /* 0x000fc400078ec0ff */
[----:B------:R-:W-:Y:S02]  /*17f40*/  LOP3.LUT R3, R3, R68, RZ, 0x3c, !PT ;  /* 0x0000004403037212 */ /* 0x000fe400078e3cff */
[----:B------:R-:W-:Y:S02]  /*17f50*/  LOP3.LUT R0, R0, 0xffffe000, RZ, 0xc0, !PT ;  /* 0xffffe00000007812 */ /* 0x000fe400078ec0ff */
[----:B------:R-:W-:Y:S02]  /*17f60*/  LOP3.LUT R4, R34, 0xff, RZ, 0xc0, !PT ;  /* 0x000000ff22047812 */ /* 0x000fe400078ec0ff */
[----:B------:R-:W-:Y:S02]  /*17f70*/  IADD3 R3, R3, R67, R0 ;  /* 0x0000004303037210 */ /* 0x000fe40007ffe000 */
[----:B------:R-:W-:Y:S02]  /*17f80*/  LOP3.LUT R9, R8, 0xff, RZ, 0xc0, !PT ;  /* 0x000000ff08097812 */ /* 0x000fe400078ec0ff */
[----:B------:R-:W-:Y:S01]  /*17f90*/  PRMT R20, R7, 0x7604, R6 ;  /* 0x0000760407147816 */ /* 0x000fe20000000006 */
[----:B------:R-:W-:Y:S01]  /*17fa0*/  IMAD.IADD R0, R18, 0x1, R3 ;  /* 0x0000000112007824 */ /* 0x000fe200078e0203 */
[----:B------:R-:W-:-:S02]  /*17fb0*/  SHF.R.U32.HI R5, RZ, 0x8, R35 ;  /* 0x00000008ff057819 */ /* 0x000fc40000011623 */
[----:B------:R-:W-:Y:S02]  /*17fc0*/  SHF.R.U32.HI R7, RZ, 0x8, R12 ;  /* 0x00000008ff077819 */ /* 0x000fe4000001160c */
[----:B------:R-:W-:Y:S02]  /*17fd0*/  SHF.R.U32.HI R8, RZ, 0x8, R13 ;  /* 0x00000008ff087819 */ /* 0x000fe4000001160d */
[----:B------:R-:W-:Y:S02]  /*17fe0*/  PRMT R25, R9, 0x7604, R4 ;  /* 0x0000760409197816 */ /* 0x000fe40000000004 */
[----:B------:R-:W-:Y:S02]  /*17ff0*/  LOP3.LUT R4, R35, 0xff, RZ, 0xc0, !PT ;  /* 0x000000ff23047812 */ /* 0x000fe400078ec0ff */
[----:B------:R-:W-:Y:S02]  /*18000*/  LOP3.LUT R6, R12, 0xff, RZ, 0xc0, !PT ;  /* 0x000000ff0c067812 */ /* 0x000fe400078ec0ff */
[----:B------:R-:W-:-:S02]  /*18010*/  LOP3.LUT R5, R5, 0xff, RZ, 0xc0, !PT ;  /* 0x000000ff05057812 */ /* 0x000fc400078ec0ff */
[----:B------:R-:W-:Y:S02]  /*18020*/  LOP3.LUT R7, R7, 0xff, RZ, 0xc0, !PT ;  /* 0x000000ff07077812 */ /* 0x000fe400078ec0ff */
[----:B------:R-:W-:Y:S02]  /*18030*/  LOP3.LUT R3, R8, 0xff, RZ, 0xc0, !PT ;  /* 0x000000ff08037812 */ /* 0x000fe400078ec0ff */
[----:B------:R-:W0:Y:S01]  /*18040*/  LDS.128 R8, [R0+0x1e200] ;  /* 0x01e2000000087984 */ /* 0x000e220000000c00 */
[----:B------:R-:W-:Y:S02]  /*18050*/  PRMT R24, R5, 0x7604, R4 ;  /* 0x0000760405187816 */ /* 0x000fe40000000004 */
[----:B------:R-:W-:Y:S02]  /*18060*/  PRMT R29, R7, 0x7604, R6 ;  /* 0x00007604071d7816 */ /* 0x000fe40000000006 */
[----:B------:R-:W-:Y:S02]  /*18070*/  SHF.R.U32.HI R31, RZ, 0x8, R15 ;  /* 0x00000008ff1f7819 */ /* 0x000fe4000001160f */
[----:B------:R-:W-:-:S02]  /*18080*/  LOP3.LUT R26, R13, 0xff, RZ, 0xc0, !PT ;  /* 0x000000ff0d1a7812 */ /* 0x000fc400078ec0ff */
[----:B------:R-:W-:Y:S02]  /*18090*/  LOP3.LUT R30, R15, 0xff, RZ, 0xc0, !PT ;  /* 0x000000ff0f1e7812 */ /* 0x000fe400078ec0ff */
[----:B------:R-:W-:Y:S02]  /*180a0*/  LOP3.LUT R31, R31, 0xff, RZ, 0xc0, !PT ;  /* 0x000000ff1f1f7812 */ /* 0x000fe400078ec0ff */
[----:B------:R-:W-:Y:S02]  /*180b0*/  SHF.R.U32.HI R28, RZ, 0x8, R14 ;  /* 0x00000008ff1c7819 */ /* 0x000fe4000001160e */
[----:B------:R-:W-:Y:S02]  /*180c0*/  PRMT R26, R3, 0x7604, R26 ;  /* 0x00007604031a7816 */ /* 0x000fe4000000001a */
[----:B------:R-:W-:Y:S02]  /*180d0*/  SHF.R.U32.HI R3, RZ, 0x10, R33 ;  /* 0x00000010ff037819 */ /* 0x000fe40000011621 */
[----:B------:R-:W-:-:S02]  /*180e0*/  PRMT R30, R31, 0x7604, R30 ;  /* 0x000076041f1e7816 */ /* 0x000fc4000000001e */
[----:B------:R-:W-:Y:S01]  /*180f0*/  LOP3.LUT R27, R14, 0xff, RZ, 0xc0, !PT ;  /* 0x000000ff0e1b7812 */ /* 0x000fe200078ec0ff */
[----:B------:R-:W-:Y:S01]  /*18100*/  IMAD.U32 R3, R3, 0x10000, RZ ;  /* 0x0001000003037824 */ /* 0x000fe200078e00ff */
[----:B------:R-:W-:Y:S02]  /*18110*/  LOP3.LUT R28, R28, 0xff, RZ, 0xc0, !PT ;  /* 0x000000ff1c1c7812 */ /* 0x000fe400078ec0ff */
[----:B------:R-:W-:Y:S02]  /*18120*/  SHF.R.U32.HI R31, RZ, 0x10, R13 ;  /* 0x00000010ff1f7819 */ /* 0x000fe4000001160d */
[----:B------:R-:W-:Y:S02]  /*18130*/  PRMT R37, R28, 0x7604, R27 ;  /* 0x000076041c257816 */ /* 0x000fe4000000001b */
[----:B------:R-:W-:Y:S02]  /*18140*/  SHF.L.U32 R31, R31, 0x10, RZ ;  /* 0x000000101f1f7819 */ /* 0x000fe400000006ff */
[----:B------:R-:W-:-:S02]  /*18150*/  SHF.R.U32.HI R27, RZ, 0x10, R35 ;  /* 0x00000010ff1b7819 */ /* 0x000fc40000011623 */
[----:B------:R-:W-:Y:S02]  /*18160*/  SHF.R.U32.HI R39, RZ, 0x10, R15 ;  /* 0x00000010ff277819 */ /* 0x000fe4000001160f */
[--C-:B------:R-:W-:Y:S01]  /*18170*/  LOP3.LUT R21, R21, 0xff0000, R32.reuse, 0xf8, !PT ;  /* 0x00ff000015157812 */ /* 0x100fe200078ef820 */
[----:B------:R-:W-:Y:S01]  /*18180*/  IMAD.U32 R27, R27, 0x10000, RZ ;  /* 0x000100001b1b7824 */ /* 0x000fe200078e00ff */
[----:B------:R-:W-:Y:S01]  /*18190*/  LOP3.LUT R31, R26, 0xff0000, R31, 0xf8, !PT ;  /* 0x00ff00001a1f7812 */ /* 0x000fe200078ef81f */
[----:B------:R-:W-:Y:S01]  /*181a0*/  IMAD.U32 R39, R39, 0x10000, RZ ;  /* 0x0001000027277824 */ /* 0x000fe200078e00ff */
[----:B------:R-:W-:Y:S02]  /*181b0*/  LOP3.LUT R3, R20, 0xff0000, R3, 0xf8, !PT ;  /* 0x00ff000014037812 */ /* 0x000fe400078ef803 */
[----:B------:R-:W-:Y:S02]  /*181c0*/  LOP3.LUT R20, R21, 0xff000000, R32, 0xf8, !PT ;  /* 0xff00000015147812 */ /* 0x000fe400078ef820 */
[----:B------:R-:W-:-:S02]  /*181d0*/  LOP3.LUT R21, R37, 0xff0000, R14, 0xf8, !PT ;  /* 0x00ff000025157812 */ /* 0x000fc400078ef80e */
[----:B------:R-:W-:Y:S02]  /*181e0*/  LOP3.LUT R37, R31, 0xff000000, R13, 0xf8, !PT ;  /* 0xff0000001f257812 */ /* 0x000fe400078ef80d */
[----:B------:R-:W-:Y:S02]  /*181f0*/  LOP3.LUT R26, R3, 0xff000000, R33, 0xf8, !PT ;  /* 0xff000000031a7812 */ /* 0x000fe400078ef821 */
[----:B------:R-:W-:Y:S02]  /*18200*/  LOP3.LUT R27, R24, 0xff0000, R27, 0xf8, !PT ;  /* 0x00ff0000181b7812 */ /* 0x000fe400078ef81b */
[----:B------:R-:W-:Y:S02]  /*18210*/  LOP3.LUT R41, R30, 0xff0000, R39, 0xf8, !PT ;  /* 0x00ff00001e297812 */ /* 0x000fe400078ef827 */
[----:B------:R-:W-:Y:S02]  /*18220*/  F2FP.F16.E4M3.UNPACK_B R38, R37 ;  /* 0x00000025ff26723e */ /* 0x000fe400020006ff */
[----:B0-----:R-:W-:-:S02]  /*18230*/  F2FP.F16.E4M3.UNPACK_B R24, R9 ;  /* 0x00000009ff18723e */ /* 0x001fc400020006ff */
[----:B------:R-:W-:Y:S01]  /*18240*/  F2FP.F16.E4M3.UNPACK_B R30, R26 ;  /* 0x0000001aff1e723e */ /* 0x000fe200020006ff */
[--C-:B------:R-:W-:Y:S01]  /*18250*/  HADD2.F32 R40, -RZ, R38.reuse.H0_H0 ;  /* 0x20000026ff287230 */ /* 0x100fe20000004100 */
[----:B------:R-:W-:Y:S01]  /*18260*/  LOP3.LUT R29, R29, 0xff0000, R12, 0xf8, !PT ;  /* 0x00ff00001d1d7812 */ /* 0x000fe200078ef80c */
[----:B------:R-:W-:Y:S01]  /*18270*/  HADD2.F32 R38, -RZ, R38.H1_H1 ;  /* 0x30000026ff267230 */ /* 0x000fe20000004100 */
[----:B------:R-:W-:Y:S02]  /*18280*/  LOP3.LUT R41, R41, 0xff000000, R15, 0xf8, !PT ;  /* 0xff00000029297812 */ /* 0x000fe400078ef80f */
[----:B------:R-:W-:Y:S02]  /*18290*/  LOP3.LUT R25, R25, 0xff0000, R34, 0xf8, !PT ;  /* 0x00ff000019197812 */ /* 0x000fe400078ef822 */
[----:B------:R-:W-:Y:S01]  /*182a0*/  LOP3.LUT R36, R27, 0xff000000, R35, 0xf8, !PT ;  /* 0xff0000001b247812 */ /* 0x000fe200078ef823 */
[--C-:B------:R-:W-:Y:S01]  /*182b0*/  HADD2.F32 R35, -RZ, R30.reuse.H0_H0 ;  /* 0x2000001eff237230 */ /* 0x100fe20000004100 */
[----:B------:R-:W-:Y:S01]  /*182c0*/  LOP3.LUT R39, R29, 0xff000000, R12, 0xf8, !PT ;  /* 0xff0000001d277812 */ /* 0x000fe200078ef80c */
[----:B------:R-:W-:Y:S01]  /*182d0*/  HADD2.F32 R30, -RZ, R30.H1_H1 ;  /* 0x3000001eff1e7230 */ /* 0x000fe20000004100 */
[----:B------:R-:W-:-:S02]  /*182e0*/  LOP3.LUT R3, R25, 0xff000000, R34, 0xf8, !PT ;  /* 0xff00000019037812 */ /* 0x000fc400078ef822 */
[----:B------:R-:W-:Y:S02]  /*182f0*/  LOP3.LUT R12, R21, 0xff000000, R14, 0xf8, !PT ;  /* 0xff000000150c7812 */ /* 0x000fe400078ef80e */
[----:B------:R-:W-:Y:S02]  /*18300*/  F2FP.F16.E4M3.UNPACK_B R25, R9.H1 ;  /* 0x00000009ff19723e */ /* 0x000fe400030006ff */
[-C--:B------:R-:W-:Y:S02]  /*18310*/  F2FP.F16.E4M3.UNPACK_B R31, R11.reuse ;  /* 0x0000000bff1f723e */ /* 0x080fe400020006ff */
[----:B------:R-:W-:Y:S02]  /*18320*/  F2FP.F16.E4M3.UNPACK_B R34, R11.H1 ;  /* 0x0000000bff22723e */ /* 0x000fe400030006ff */
[----:B------:R-:W-:Y:S02]  /*18330*/  F2FP.F16.E4M3.UNPACK_B R26, R26.H1 ;  /* 0x0000001aff1a723e */ /* 0x000fe400030006ff */
[----:B------:R-:W-:-:S02]  /*18340*/  F2FP.F16.E4M3.UNPACK_B R32, R8 ;  /* 0x00000008ff20723e */ /* 0x000fc400020006ff */
[----:B------:R-:W-:Y:S01]  /*18350*/  F2FP.F16.E4M3.UNPACK_B R33, R8.H1 ;  /* 0x00000008ff21723e */ /* 0x000fe200030006ff */
[----:B------:R-:W-:Y:S01]  /*18360*/  HADD2.F32 R8, -RZ, R24.H1_H1 ;  /* 0x30000018ff087230 */ /* 0x000fe20000004100 */
[----:B------:R-:W-:-:S04]  /*18370*/  F2FP.F16.E4M3.UNPACK_B R37, R37.H1 ;  /* 0x00000025ff25723e */ /* 0x000fc800030006ff */
[----:B------:R-:W-:Y:S01]  /*18380*/  FMUL.FTZ R43, R8, R30 ;  /* 0x0000001e082b7220 */ /* 0x000fe20000410000 */
[----:B--2---:R-:W0:Y:S02]  /*18390*/  LDS.128 R4, [R49+0x1e200] ;  /* 0x01e2000031047984 */ /* 0x004e240000000c00 */
[-C--:B0-----:R-:W-:Y:S02]  /*183a0*/  F2FP.F16.E4M3.UNPACK_B R13, R5.reuse ;  /* 0x00000005ff0d723e */ /* 0x081fe400020006ff */
[----:B------:R-:W-:Y:S01]  /*183b0*/  F2FP.F16.E4M3.UNPACK_B R15, R5.H1 ;  /* 0x00000005ff0f723e */ /* 0x000fe200030006ff */
[----:B------:R-:W-:Y:S01]  /*183c0*/  HADD2.F32 R5, -RZ, R24.H0_H0 ;  /* 0x20000018ff057230 */ /* 0x000fe20000004100 */
[-C--:B------:R-:W-:Y:S01]  /*183d0*/  F2FP.F16.E4M3.UNPACK_B R28, R7.reuse ;  /* 0x00000007ff1c723e */ /* 0x080fe200020006ff */
[--C-:B------:R-:W-:Y:S01]  /*183e0*/  HADD2.F32 R14, -RZ, R13.reuse.H0_H0 ;  /* 0x2000000dff0e7230 */ /* 0x100fe20000004100 */
[----:B------:R-:W-:Y:S01]  /*183f0*/  F2FP.F16.E4M3.UNPACK_B R29, R7.H1 ;  /* 0x00000007ff1d723e */ /* 0x000fe200030006ff */
[----:B------:R-:W-:-:S02]  /*18400*/  HADD2.F32 R13, -RZ, R13.H1_H1 ;  /* 0x3000000dff0d7230 */ /* 0x000fc40000004100 */
[C---:B------:R-:W-:Y:S01]  /*18410*/  FMUL.FTZ R9, R5.reuse, R40 ;  /* 0x0000002805097220 */ /* 0x040fe20000410000 */
[-C--:B------:R-:W-:Y:S01]  /*18420*/  FMUL.FTZ R11, R5, R35.reuse ;  /* 0x00000023050b7220 */ /* 0x080fe20000410000 */
[----:B------:R-:W-:Y:S01]  /*18430*/  HADD2.F32 R24, -RZ, R15.H0_H0 ;  /* 0x2000000fff187230 */ /* 0x000fe20000004100 */
[----:B------:R-:W-:Y:S01]  /*18440*/  F2FP.F16.E4M3.UNPACK_B R27, R4.H1 ;  /* 0x00000004ff1b723e */ /* 0x000fe200030006ff */
[C---:B------:R-:W-:Y:S01]  /*18450*/  FFMA.FTZ R5, R14.reuse, R35, -R9 ;  /* 0x000000230e057223 */ /* 0x040fe20000010809 */
[----:B------:R-:W-:Y:S01]  /*18460*/  FFMA.FTZ R9, R14, R40, R11 ;  /* 0x000000280e097223 */ /* 0x000fe2000001000b */
[----:B------:R-:W-:Y:S02]  /*18470*/  HADD2.F32 R11, -RZ, R25.H0_H0 ;  /* 0x20000019ff0b7230 */ /* 0x000fe40000004100 */
[----:B------:R-:W-:Y:S01]  /*18480*/  FMUL.FTZ R14, R8, R38 ;  /* 0x00000026080e7220 */ /* 0x000fe20000410000 */
[----:B------:R-:W-:Y:S01]  /*18490*/  HADD2.F32 R35, -RZ, R26.H0_H0 ;  /* 0x2000001aff237230 */ /* 0x000fe20000004100 */
[----:B------:R-:W-:Y:S01]  /*184a0*/  F2FP.F16.E4M3.UNPACK_B R21, R4 ;  /* 0x00000004ff15723e */ /* 0x000fe200020006ff */
[----:B------:R-:W-:-:S02]  /*184b0*/  HADD2.F32 R40, -RZ, R37.H0_H0 ;  /* 0x20000025ff287230 */ /* 0x000fc40000004100 */
[C---:B------:R-:W-:Y:S01]  /*184c0*/  FFMA.FTZ R8, R13.reuse, R30, -R14 ;  /* 0x0000001e0d087223 */ /* 0x040fe2000001080e */
[----:B------:R-:W-:Y:S01]  /*184d0*/  FFMA.FTZ R14, R13, R38, R43 ;  /* 0x000000260d0e7223 */ /* 0x000fe2000001002b */
[C---:B------:R-:W-:Y:S01]  /*184e0*/  FMUL.FTZ R47, R11.reuse, R35 ;  /* 0x000000230b2f7220 */ /* 0x040fe20000410000 */
[----:B------:R-:W-:Y:S02]  /*184f0*/  HADD2.F32 R30, -RZ, R26.H1_H1 ;  /* 0x3000001aff1e7230 */ /* 0x000fe40000004100 */
[-C--:B----4-:R-:W-:Y:S01]  /*18500*/  FMUL.FTZ R45, R11, R40.reuse ;  /* 0x000000280b2d7220 */ /* 0x090fe20000410000 */
[----:B------:R-:W-:Y:S02]  /*18510*/  HADD2.F32 R38, -RZ, R37.H1_H1 ;  /* 0x30000025ff267230 */ /* 0x000fe40000004100 */
[C---:B------:R-:W-:Y:S01]  /*18520*/  FFMA.FTZ R13, R24.reuse, R40, R47 ;  /* 0x00000028180d7223 */ /* 0x040fe2000001002f */
[----:B------:R-:W-:Y:S01]  /*18530*/  F2FP.F16.E4M3.UNPACK_B R40, R41 ;  /* 0x00000029ff28723e */ /* 0x000fe200020006ff */
[----:B------:R-:W-:Y:S01]  /*18540*/  FFMA.FTZ R11, R24, R35, -R45 ;  /* 0x00000023180b7223 */ /* 0x000fe2000001082d */
[-C--:B------:R-:W-:Y:S01]  /*18550*/  F2FP.F16.E4M3.UNPACK_B R35, R36.reuse ;  /* 0x00000024ff23723e */ /* 0x080fe200020006ff */
        /* <DEDUP_REMOVED lines=8> */
[----:B------:R-:W-:Y:S02]  /*185e0*/  HADD2.F32 R15, -RZ, R15.H1_H1 ;  /* 0x3000000fff0f7230 */ /* 0x000fe40000004100 */
[C---:B------:R-:W-:Y:S01]  /*185f0*/  FMUL.FTZ R48, R26.reuse, R42 ;  /* 0x0000002a1a307220 */ /* 0x040fe20000410000 */
[--C-:B------:R-:W-:Y:S02]  /*18600*/  HADD2.F32 R25, -RZ, R28.reuse.H0_H0 ;  /* 0x2000001cff197230 */ /* 0x100fe40000004100 */
[-C--:B------:R-:W-:Y:S01]  /*18610*/  FMUL.FTZ R45, R26, R37.reuse ;  /* 0x000000251a2d7220 */ /* 0x080fe20000410000 */
[----:B------:R-:W-:Y:S01]  /*18620*/  F2FP.F16.E4M3.UNPACK_B R4, R6 ;  /* 0x00000006ff04723e */ /* 0x000fe200020006ff */
[C---:B------:R-:W-:Y:S01]  /*18630*/  FFMA.FTZ R24, R15.reuse, R30, -R46 ;  /* 0x0000001e0f187223 */ /* 0x040fe2000001082e */
[----:B------:R-:W-:Y:S01]  /*18640*/  FFMA.FTZ R26, R15, R38, R43 ;  /* 0x000000260f1a7223 */ /* 0x000fe2000001002b */
[----:B------:R-:W-:Y:S01]  /*18650*/  FFMA.FTZ R15, R25, R37, -R48 ;  /* 0x00000025190f7223 */ /* 0x000fe20000010830 */
[----:B------:R-:W-:-:S02]  /*18660*/  HADD2.F32 R30, -RZ, R28.H1_H1 ;  /* 0x3000001cff1e7230 */ /* 0x000fc40000004100 */
[----:B------:R-:W-:Y:S01]  /*18670*/  FFMA.FTZ R25, R25, R42, R45 ;  /* 0x0000002a19197223 */ /* 0x000fe2000001002d */
[----:B------:R-:W-:Y:S01]  /*18680*/  HADD2.F32 R37, -RZ, R35.H1_H1 ;  /* 0x30000023ff257230 */ /* 0x000fe20000004100 */
[----:B------:R-:W-:Y:S01]  /*18690*/  F2FP.F16.E4M3.UNPACK_B R7, R6.H1 ;  /* 0x00000006ff07723e */ /* 0x000fe200030006ff */
[----:B------:R-:W-:Y:S01]  /*186a0*/  HADD2.F32 R43, -RZ, R40.H1_H1 ;  /* 0x30000028ff2b7230 */ /* 0x000fe20000004100 */
[-C--:B------:R-:W-:Y:S01]  /*186b0*/  F2FP.F16.E4M3.UNPACK_B R6, R10.reuse ;  /* 0x0000000aff06723e */ /* 0x080fe200020006ff */
[----:B------:R-:W-:Y:S01]  /*186c0*/  HADD2.F32 R28, -RZ, R31.H1_H1 ;  /* 0x3000001fff1c7230 */ /* 0x000fe20000004100 */
[----:B------:R-:W-:Y:S01]  /*186d0*/  F2FP.F16.E4M3.UNPACK_B R10, R10.H1 ;  /* 0x0000000aff0a723e */ /* 0x000fe200030006ff */
        /* <DEDUP_REMOVED lines=20> */
[----:B------:R-:W-:Y:S01]  /*18820*/  F2FP.SATFINITE.E4M3.F32.PACK_AB_MERGE_C R13, R26, R13, RZ ;  /* 0x0000000d1a0d723e */ /* 0x000fe200048070ff */
        /* <DEDUP_REMOVED lines=24> */
[-C--:B------:R-:W-:Y:S01]  /*189b0*/  F2FP.F16.E4M3.UNPACK_B R34, R12.reuse.H1 ;  /* 0x0000000cff22723e */ /* 0x080fe200030006ff */
[----:B------:R-:W-:Y:S02]  /*189c0*/  HADD2.F32 R39, -RZ, R39.H1_H1 ;  /* 0x30000027ff277230 */ /* 0x000fe40000004100 */
[C---:B------:R-:W-:Y:S01]  /*189d0*/  FMUL.FTZ R35, R29.reuse, R33 ;  /* 0x000000211d237220 */ /* 0x040fe20000410000 */
[----:B------:R-:W-:Y:S02]  /*189e0*/  HADD2.F32 R32, -RZ, R32.H1_H1 ;  /* 0x30000020ff207230 */ /* 0x000fe40000004100 */
[----:B------:R-:W-:Y:S01]  /*189f0*/  FMUL.FTZ R29, R29, R27 ;  /* 0x0000001b1d1d7220 */ /* 0x000fe20000410000 */
[----:B------:R-:W-:Y:S01]  /*18a00*/  HADD2.F32 R20, -RZ, R21.H0_H0 ;  /* 0x20000015ff147230 */ /* 0x000fe20000004100 */
[----:B------:R-:W-:Y:S01]  /*18a10*/  F2FP.F16.E4M3.UNPACK_B R12, R12 ;  /* 0x0000000cff0c723e */ /* 0x000fe200020006ff */
        /* <DEDUP_REMOVED lines=13> */
[----:B------:R-:W-:Y:S01]  /*18af0*/  F2FP.SATFINITE.E4M3.F32.PACK_AB_MERGE_C R45, R50, R45, RZ ;  /* 0x0000002d322d723e */ /* 0x000fe200048070ff */
[----:B------:R-:W-:Y:S02]  /*18b00*/  HADD2.F32 R29, -RZ, R20.H1_H1 ;  /* 0x30000014ff1d7230 */ /* 0x000fe40000004100 */
[C---:B------:R-:W-:Y:S01]  /*18b10*/  FMUL.FTZ R39, R27.reuse, R31 ;  /* 0x0000001f1b277220 */ /* 0x040fe20000410000 */
[----:B------:R-:W-:Y:S02]  /*18b20*/  HADD2.F32 R20, -RZ, R7.H0_H0 ;  /* 0x20000007ff147230 */ /* 0x000fe40000004100 */
[----:B------:R-:W-:Y:S01]  /*18b30*/  FMUL.FTZ R27, R27, R21 ;  /* 0x000000151b1b7220 */ /* 0x000fe20000410000 */
[----:B------:R-:W-:Y:S01]  /*18b40*/  HADD2.F32 R34, -RZ, R34.H1_H1 ;  /* 0x30000022ff227230 */ /* 0x000fe20000004100 */
[----:B------:R-:W-:Y:S01]  /*18b50*/  F2FP.SATFINITE.E4M3.F32.PACK_AB_MERGE_C R40, R40, R41, RZ ;  /* 0x000000292828723e */ /* 0x000fe200048070ff */
[----:B------:R-:W-:-:S02]  /*18b60*/  HADD2.F32 R10, -RZ, R10.H1_H1 ;  /* 0x3000000aff0a7230 */ /* 0x000fc40000004100 */
[C---:B------:R-:W-:Y:S01]  /*18b70*/  FFMA.FTZ R39, R20.reuse, R21, -R39 ;  /* 0x0000001514277223 */ /* 0x040fe20000010827 */
[----:B------:R-:W-:Y:S02]  /*18b80*/  HADD2.F32 R7, -RZ, R7.H1_H1 ;  /* 0x30000007ff077230 */ /* 0x000fe40000004100 */
[----:B------:R-:W-:Y:S01]  /*18b90*/  FFMA.FTZ R31, R20, R31, R27 ;  /* 0x0000001f141f7223 */ /* 0x000fe2000001001b */
[----:B------:R-:W-:Y:S02]  /*18ba0*/  HADD2.F32 R20, -RZ, R12.H0_H0 ;  /* 0x2000000cff147230 */ /* 0x000fe40000004100 */
[CC--:B------:R-:W-:Y:S01]  /*18bb0*/  FMUL.FTZ R38, R10.reuse, R34.reuse ;  /* 0x000000220a267220 */ /* 0x0c0fe20000410000 */
[----:B------:R-:W-:Y:S01]  /*18bc0*/  FMUL.FTZ R21, R10, R29 ;  /* 0x0000001d0a157220 */ /* 0x000fe20000410000 */
[--C-:B------:R-:W-:Y:S01]  /*18bd0*/  HADD2.F32 R10, -RZ, R3.reuse.H0_H0 ;  /* 0x20000003ff0a7230 */ /* 0x100fe20000004100 */
[----:B------:R-:W-:Y:S01]  /*18be0*/  F2FP.SATFINITE.E4M3.F32.PACK_AB_MERGE_C R5, R8, R5, R11 ;  /* 0x000000050805723e */ /* 0x000fe2000480700b */
[C---:B------:R-:W-:Y:S01]  /*18bf0*/  FFMA.FTZ R38, R7.reuse, R29, -R38 ;  /* 0x0000001d07267223 */ /* 0x040fe20000010826 */
[----:B------:R-:W-:Y:S01]  /*18c00*/  FFMA.FTZ R42, R7, R34, R21 ;  /* 0x00000022072a7223 */ /* 0x000fe20000010015 */
[----:B------:R-:W-:Y:S01]  /*18c10*/  HADD2.F32 R7, -RZ, R6.H0_H0 ;  /* 0x20000006ff077230 */ /* 0x000fe20000004100 */
[----:B------:R-:W-:Y:S01]  /*18c20*/  F2FP.SATFINITE.E4M3.F32.PACK_AB_MERGE_C R9, R14, R9, R13 ;  /* 0x000000090e09723e */ /* 0x000fe2000480700d */
[----:B------:R-:W-:Y:S01]  /*18c30*/  HADD2.F32 R21, -RZ, R3.H1_H1 ;  /* 0x30000003ff157230 */ /* 0x000fe20000004100 */
[----:B------:R-:W-:Y:S01]  /*18c40*/  F2FP.SATFINITE.E4M3.F32.PACK_AB_MERGE_C R38, R38, R39, RZ ;  /* 0x000000272626723e */ /* 0x000fe200048070ff */
[----:B------:R-:W-:-:S02]  /*18c50*/  HADD2.F32 R27, -RZ, R12.H1_H1 ;  /* 0x3000000cff1b7230 */ /* 0x000fc40000004100 */
[C---:B------:R-:W-:Y:S01]  /*18c60*/  FMUL.FTZ R12, R7.reuse, R20 ;  /* 0x00000014070c7220 */ /* 0x040fe20000410000 */
[----:B------:R-:W-:Y:S02]  /*18c70*/  HADD2.F32 R6, -RZ, R6.H1_H1 ;  /* 0x30000006ff067230 */ /* 0x000fe40000004100 */
[-C--:B------:R-:W-:Y:S01]  /*18c80*/  FMUL.FTZ R7, R7, R10.reuse ;  /* 0x0000000a07077220 */ /* 0x080fe20000410000 */
        /* <DEDUP_REMOVED lines=14> */
[----:B------:R-:W-:Y:S02]  /*18d70*/  F2FP.SATFINITE.E4M3.F32.PACK_AB_MERGE_C R11, R30, R25, R45 ;  /* 0x000000191e0b723e */ /* 0x000fe4000480702d */
[----:B------:R-:W-:Y:S01]  /*18d80*/  F2FP.SATFINITE.E4M3.F32.PACK_AB_MERGE_C R8, R32, R33, R40 ;  /* 0x000000212008723e */ /* 0x000fe20004807028 */
[----:B------:R2:W-:Y:S01]  /*18d90*/  STS.128 [R49+0x1e200], R4 ;  /* 0x01e2000431007388 */ /* 0x0005e20000000c00 */
[----:B------:R-:W-:-:S05]  /*18da0*/  F2FP.SATFINITE.E4M3.F32.PACK_AB_MERGE_C R10, R27, R10, R31 ;  /* 0x0000000a1b0a723e */ /* 0x000fca000480701f */
[----:B------:R2:W-:Y:S02]  /*18db0*/  STS.128 [R0+0x1e200], R8 ;  /* 0x01e2000800007388 */ /* 0x0005e40000000c00 */
.L_x_2884:
[----:B------:R-:W-:Y:S05]  /*18dc0*/  BSYNC B0 ;  /* 0x0000000000007941 */ /* 0x000fea0003800000 */
.L_x_2877:
        /* <DEDUP_REMOVED lines=8> */
.L_x_2875:
[----:B0-23--:R-:W-:-:S05]  /*18e50*/  IMAD.U32 R0, RZ, RZ, UR49 ;  /* 0x00000031ff007e24 */ /* 0x00dfca000f8e00ff */
[----:B------:R-:W-:-:S13]  /*18e60*/  ISETP.NE.AND P0, PT, R0, 0x3, PT ;  /* 0x000000030000780c */ /* 0x000fda0003f05270 */
[----:B------:R-:W-:Y:S05]  /*18e70*/  @!P0 BRA `(.L_x_2904) ;  /* 0x0000000000048947 */ /* 0x000fea0003800000 */
[----:B------:R-:W-:Y:S01]  /*18e80*/  BPT.TRAP 0x1 ;  /* 0x000000040000795c */ /* 0x000fe20000300000 */
.L_x_2904:
[----:B------:R-:W-:Y:S01]  /*18e90*/  IMAD R0, R221, 0x8, R18 ;  /* 0x00000008dd007824 */ /* 0x000fe200078e0212 */
[----:B-1--4-:R-:W-:-:S04]  /*18ea0*/  SHF.L.U32 R3, R229, 0x1f, RZ ;  /* 0x0000001fe5037819 */ /* 0x012fc800000006ff */
[----:B------:R0:W1:Y:S01]  /*18eb0*/  SYNCS.PHASECHK.TRANS64.TRYWAIT P1, [R0+URZ+0x33430], R3 ;  /* 0x03343003000075a7 */ /* 0x000062000802017f */
[----:B------:R-:W-:Y:S05]  /*18ec0*/  @!P0 BRA `(.L_x_2905) ;  /* 0x0000000000048947 */ /* 0x000fea0003800000 */
[----:B------:R-:W-:Y:S01]  /*18ed0*/  BPT.TRAP 0x1 ;  /* 0x000000040000795c */ /* 0x000fe20000300000 */
.L_x_2905:
[----:B-1----:R-:W-:Y:S05]  /*18ee0*/  @P1 BRA `(.L_x_2906) ;  /* 0x0000000000081947 */ /* 0x002fea0003800000 */
[----:B------:R-:W1:Y:S02]  /*18ef0*/  SYNCS.PHASECHK.TRANS64.TRYWAIT P1, [R0+URZ+0x33430], R3 ;  /* 0x03343003000075a7 */ /* 0x000e64000802017f */
[----:B-1----:R-:W-:Y:S05]  /*18f00*/  @!P1 BRA `(.L_x_2907) ;  /* 0x000001d8003c9947 */ /* 0x002fea0003800000 */
.L_x_2906:
[----:B------:R-:W-:Y:S05]  /*18f10*/  WARPSYNC.ALL ;  /* 0x0000000000007948 */ /* 0x000fea0003800000 */
[----:B01----:R-:W-:Y:S01]  /*18f20*/  VIADD R3, R18, 0x24200 ;  /* 0x0002420012037836 */ /* 0x003fe20000000000 */
[----:B------:R-:W-:Y:S01]  /*18f30*/  R2UR UR24, R44 ;  /* 0x000000002c1872ca */ /* 0x000fe200000e0000 */
[----:B-----5:R-:W-:Y:S01]  /*18f40*/  IMAD.MOV.U32 R5, RZ, RZ, -0x7fffffe0 ;  /* 0x80000020ff057424 */ /* 0x020fe200078e00ff */
[----:B------:R-:W-:Y:S01]  /*18f50*/  WARPGROUP.ARRIVE ;  /* 0x00000000000079c5 */ /* 0x000fe20000000000 */
[----:B------:R-:W-:Y:S01]  /*18f60*/  UMOV UR25, 0x80000020 ;  /* 0x8000002000197882 */ /* 0x000fe20000000000 */
[----:B------:R-:W-:Y:S01]  /*18f70*/  SHF.R.U32.HI R3, RZ, 0x4, R3 ;  /* 0x00000004ff037819 */ /* 0x000fe20000011603 */
[----:B------:R-:W-:Y:S01]  /*18f80*/  IMAD.MOV.U32 R7, RZ, RZ, -0x7fffffe0 ;  /* 0x80000020ff077424 */ /* 0x000fe200078e00ff */
[----:B------:R-:W-:Y:S01]  /*18f90*/  R2UR UR27, R5 ;  /* 0x00000000051b72ca */ /* 0x000fe200000e0000 */
[----:B------:R-:W-:Y:S01]  /*18fa0*/  UMOV UR5, UR25 ;  /* 0x0000001900057c82 */ /* 0x000fe20008000000 */
[----:B------:R-:W-:Y:S01]  /*18fb0*/  LOP3.LUT R3, R3, 0x3fff, RZ, 0xc0, !PT ;  /* 0x00003fff03037812 */ /* 0x000fe200078ec0ff */
[----:B------:R-:W-:Y:S01]  /*18fc0*/  IMAD.MOV.U32 R9, RZ, RZ, -0x7fffffe0 ;  /* 0x80000020ff097424 */ /* 0x000fe200078e00ff */
[----:B------:R-:W-:Y:S01]  /*18fd0*/  R2UR UR7, R7 ;  /* 0x00000000070772ca */ /* 0x000fe200000e0000 */
[----:B------:R-:W-:Y:S01]  /*18fe0*/  UMOV UR9, UR25 ;  /* 0x0000001900097c82 */ /* 0x000fe20008000000 */
[----:B------:R-:W-:Y:S01]  /*18ff0*/  LOP3.LUT R13, R3, 0x10000, RZ, 0xfc, !PT ;  /* 0x00010000030d7812 */ /* 0x000fe200078efcff */
[----:B------:R-:W-:Y:S01]  /*19000*/  ULOP3.LUT UR24, UR24, 0x10000, URZ, 0xfc, !UPT ;  /* 0x0001000018187892 */ /* 0x000fe2000f8efc3f */
[----:B------:R-:W-:Y:S01]  /*19010*/  R2UR UR11, R9 ;  /* 0x00000000090b72ca */ /* 0x000fe200000e0000 */
[----:B------:R-:W-:Y:S01]  /*19020*/  UMOV UR13, UR25 ;  /* 0x00000019000d7c82 */ /* 0x000fe20008000000 */
[----:B------:R-:W-:Y:S01]  /*19030*/  R2UR UR15, R7 ;  /* 0x00000000070f72ca */ /* 0x000fe200000e0000 */
[----:B------:R-:W-:Y:S01]  /*19040*/  IMAD R4, R221, 0x780, R13 ;  /* 0x00000780dd047824 */ /* 0x000fe200078e020d */
[----:B------:R-:W-:Y:S01]  /*19050*/  R2UR UR19, R9 ;  /* 0x00000000091372ca */ /* 0x000fe200000e0000 */
[----:B------:R-:W-:Y:S01]  /*19060*/  UMOV UR17, UR25 ;  /* 0x0000001900117c82 */ /* 0x000fe20008000000 */
[----:B------:R-:W-:Y:S01]  /*19070*/  UMOV UR4, UR24 ;  /* 0x0000001800047c82 */ /* 0x000fe20008000000 */
[C---:B------:R-:W-:Y:S01]  /*19080*/  VIADD R6, R4.reuse, 0x80 ;  /* 0x0000008004067836 */ /* 0x040fe20000000000 */
[C---:B------:R-:W-:Y:S01]  /*19090*/  R2UR UR26, R4.reuse ;  /* 0x00000000041a72ca */ /* 0x040fe200000e0000 */
[----:B------:R-:W-:Y:S01]  /*190a0*/  UMOV UR8, UR24 ;  /* 0x0000001800087c82 */ /* 0x000fe20008000000 */
[----:B------:R-:W-:Y:S01]  /*190b0*/  IADD3 R8, R4, 0x100, RZ ;  /* 0x0000010004087810 */ /* 0x000fe20007ffe0ff */
[----:B------:R-:W-:Y:S01]  /*190c0*/  UMOV UR12, UR24 ;  /* 0x00000018000c7c82 */ /* 0x000fe20008000000 */
[----:B------:R-:W-:Y:S01]  /*190d0*/  R2UR UR6, R6 ;  /* 0x00000000060672ca */ /* 0x000fe200000e0000 */
[----:B------:R-:W-:Y:S01]  /*190e0*/  VIADD R6, R4, 0x180 ;  /* 0x0000018004067836 */ /* 0x000fe20000000000 */
[----:B------:R-:W-:Y:S01]  /*190f0*/  R2UR UR10, R8 ;  /* 0x00000000080a72ca */ /* 0x000fe200000e0000 */
[----:B------:R-:W-:Y:S01]  /*19100*/  VIADD R8, R4, 0x200 ;  /* 0x0000020004087836 */ /* 0x000fe20000000000 */
[----:B------:R-:W-:Y:S01]  /*19110*/  UMOV UR16, UR24 ;  /* 0x0000001800107c82 */ /* 0x000fe20008000000 */
[----:B------:R-:W-:Y:S01]  /*19120*/  IMAD.MOV.U32 R7, RZ, RZ, -0x7fffffe0 ;  /* 0x80000020ff077424 */ /* 0x000fe200078e00ff */
[----:B------:R-:W-:Y:S01]  /*19130*/  R2UR UR14, R6 ;  /* 0x00000000060e72ca */ /* 0x000fe200000e0000 */
[----:B------:R-:W-:Y:S01]  /*19140*/  IMAD.MOV.U32 R9, RZ, RZ, -0x7fffffe0 ;  /* 0x80000020ff097424 */ /* 0x000fe200078e00ff */
[----:B------:R-:W-:Y:S01]  /*19150*/  R2UR UR18, R8 ;  /* 0x00000000081272ca */ /* 0x000fe200000e0000 */
[----:B------:R-:W-:Y:S01]  /*19160*/  QGMMA.64x32x32.F32.E4M3.E4M3 R88, gdesc[UR24], RZ, !UPT, gsb0 ;  /* 0x00600000185879f3 */ /* 0x000fe2000c0008ff */
[C---:B------:R-:W-:Y:S01]  /*19170*/  IADD3 R6, R4.reuse, 0x2, RZ ;  /* 0x0000000204067810 */ /* 0x040fe20007ffe0ff */
[C---:B------:R-:W-:Y:S01]  /*19180*/  VIADD R8, R4.reuse, 0x82 ;  /* 0x0000008204087836 */ /* 0x040fe20000000000 */
[----:B------:R-:W-:Y:S01]  /*19190*/  MOV R11, 0x80000020 ;  /* 0x80000020000b7802 */ /* 0x000fe20000000f00 */
[----:B------:R-:W-:-:S02]  /*191a0*/  VIADD R10, R4, 0x102 ;  /* 0x00000102040a7836 */ /* 0x000fc40000000000 */
[----:B------:R-:W-:-:S05]  /*191b0*/  IMAD.MOV.U32 R5, RZ, RZ, -0x7fffffe0 ;  /* 0x80000020ff057424 */ /* 0x000fca00078e00ff */
[----:B------:R-:W-:Y:S01]  /*191c0*/  R2UR UR47, R5 ;  /* 0x00000000052f72ca */ /* 0x000fe200000e0000 */
[----:B------:R-:W-:Y:S02]  /*191d0*/  WARPGROUP.DEPBAR.LE gsb0, 0x0 ;  /* 0x00008000000079c5 */ /* 0x000fe40000010000 */
[----:B------:R-:W-:-:S06]  /*191e0*/  WARPGROUP.ARRIVE ;  /* 0x00000000000079c5 */ /* 0x000fcc0000000000 */
[----:B------:R-:W-:Y:S01]  /*191f0*/  QGMMA.64x32x32.F32.E4M3.E4M3 R72, gdesc[UR4], RZ, !UPT, gsb0 ;  /* 0x00600000044879f3 */ /* 0x000fe2000c0008ff */
[----:B------:R-:W-:Y:S01]  /*19200*/  R2UR UR6, R6 ;  /* 0x00000000060672ca */ /* 0x000fe200000e0000 */
[----:B------:R-:W-:Y:S01]  /*19210*/  UIADD3 UR4, UR24, 0x2, URZ ;  /* 0x0000000218047890 */ /* 0x000fe2000fffe03f */
[----:B------:R-:W-:Y:S01]  /*19220*/  R2UR UR7, R7 ;  /* 0x00000000070772ca */ /* 0x000fe200000e0000 */
[----:B------:R-:W-:Y:S01]  /*19230*/  UMOV UR5, 0x80000020 ;  /* 0x8000002000057882 */ /* 0x000fe20000000000 */
[----:B------:R-:W-:Y:S01]  /*19240*/  VIADD R6, R4, 0x182 ;  /* 0x0000018204067836 */ /* 0x000fe20000000000 */
[----:B------:R-:W-:Y:S01]  /*19250*/  UMOV UR21, UR5 ;  /* 0x0000000500157c82 */ /* 0x000fe20008000000 */
[----:B------:R-:W-:Y:S02]  /*19260*/  IMAD.MOV.U32 R7, RZ, RZ, -0x7fffffe0 ;  /* 0x80000020ff077424 */ /* 0x000fe400078e00ff */
[----:B------:R-:W-:Y:S01]  /*19270*/  UMOV UR20, UR4 ;  /* 0x0000000400147c82 */ /* 0x000fe20008000000 */
        /* <DEDUP_REMOVED lines=56> */
[----:B------:R-:W-:Y:S02]  /*19600*/  R2UR UR31, R9 ;  /* 0x00000000091f72ca */ /* 0x000fe400000e0000 */
        /* <DEDUP_REMOVED lines=164> */
.L_x_2908:
[----:B------:R-:W2:Y:S01]  /*1a050*/  LDL.LU R107, [R1+0xc] ;  /* 0x00000c00016b7983 */ /* 0x000ea20000300800 */
[----:B------:R-:W0:Y:S01]  /*1a060*/  LDC R105, c[0x0][0x448] ;  /* 0x00011200ff697b82 */ /* 0x000e220000000800 */
[C---:B------:R-:W-:Y:S01]  /*1a070*/  FMUL.FTZ R21, R2.reuse, R80 ;  /* 0x0000005002157220 */ /* 0x040fe20000410000 */
[C---:B------:R-:W-:Y:S01]  /*1a080*/  FMUL.FTZ R11, R2.reuse, R72 ;  /* 0x00000048020b7220 */ /* 0x040fe20000410000 */
[----:B------:R-:W3:Y:S01]  /*1a090*/  LDL R104, [R1+0x5c] ;  /* 0x00005c0001687983 */ /* 0x000ee20000100800 */
[C---:B------:R-:W-:Y:S01]  /*1a0a0*/  FMUL.FTZ R20, R2.reuse, R77 ;  /* 0x0000004d02147220 */ /* 0x040fe20000410000 */
[C---:B------:R-:W-:Y:S01]  /*1a0b0*/  FMUL.FTZ R15, R2.reuse, R90 ;  /* 0x0000005a020f7220 */ /* 0x040fe20000410000 */
[C---:B------:R-:W-:Y:S01]  /*1a0c0*/  FMUL.FTZ R10, R2.reuse, R101 ;  /* 0x00000065020a7220 */ /* 0x040fe20000410000 */
[----:B------:R-:W3:Y:S01]  /*1a0d0*/  LDL R108, [R1+0x48] ;  /* 0x00004800016c7983 */ /* 0x000ee20000100800 */
[C---:B------:R-:W-:Y:S01]  /*1a0e0*/  FMUL.FTZ R80, R2.reuse, R87 ;  /* 0x0000005702507220 */ /* 0x040fe20000410000 */
[C---:B------:R-:W-:Y:S01]  /*1a0f0*/  FMUL.FTZ R72, R2.reuse, R81 ;  /* 0x0000005102487220 */ /* 0x040fe20000410000 */
[C---:B------:R-:W-:Y:S01]  /*1a100*/  FMUL.FTZ R81, R2.reuse, R86 ;  /* 0x0000005602517220 */ /* 0x040fe20000410000 */
[----:B------:R-:W4:Y:S01]  /*1a110*/  LDL R87, [R1+0x54] ;  /* 0x0000540001577983 */ /* 0x000f220000100800 */
        /* <DEDUP_REMOVED lines=11> */
[----:B------:R-:W-:Y:S01]  /*1a1d0*/  ULDC UR52, c[0x0][0x988] ;  /* 0x0002620000347ab9 */ /* 0x000fe20000000800 */
[----:B0-----:R-:W-:Y:S01]  /*1a1e0*/  ISETP.NE.AND P4, PT, R105, 0x1, PT ;  /* 0x000000016900780c */ /* 0x001fe20003f85270 */
[C---:B------:R-:W-:Y:S01]  /*1a1f0*/  FMUL.FTZ R86, R2.reuse, R63 ;  /* 0x0000003f02567220 */ /* 0x040fe20000410000 */
[----:B------:R-:W5:Y:S01]  /*1a200*/  LDL R105, [R1+0x50] ;  /* 0x0000500001697983 */ /* 0x000f620000100800 */
        /* <DEDUP_REMOVED lines=10> */
[----:B------:R-:W1:Y:S01]  /*1a2b0*/  @P4 LDC R63, c[0x0][0x44c] ;  /* 0x00011300ff3f4b82 */ /* 0x000e620000000800 */
[C---:B------:R-:W-:Y:S01]  /*1a2c0*/  FMUL.FTZ R100, R2.reuse, R102 ;  /* 0x0000006602647220 */ /* 0x040fe20000410000 */
[C---:B------:R-:W-:Y:S01]  /*1a2d0*/  FMUL.FTZ R73, R2.reuse, R84 ;  /* 0x0000005402497220 */ /* 0x040fe20000410000 */
[C---:B------:R-:W-:Y:S01]  /*1a2e0*/  FMUL.FTZ R56, R2.reuse, R56 ;  /* 0x0000003802387220 */ /* 0x040fe20000410000 */
[C---:B------:R-:W-:Y:S01]  /*1a2f0*/  FMUL.FTZ R57, R2.reuse, R57 ;  /* 0x0000003902397220 */ /* 0x040fe20000410000 */
[----:B------:R-:W-:Y:S01]  /*1a300*/  MUFU.TANH R75, R75 ;  /* 0x0000004b004b7308 */ /* 0x000fe20000002400 */
        /* <DEDUP_REMOVED lines=14> */
[----:B------:R-:W-:Y:S01]  /*1a3f0*/  VIADD R0, R0, 0x33440 ;  /* 0x0003344000007836 */ /* 0x000fe20000000000 */
[----:B------:R-:W-:Y:S01]  /*1a400*/  ULDC UR50, c[0x0][0x988] ;  /* 0x0002620000327ab9 */ /* 0x000fe20000000800 */
[----:B------:R-:W-:Y:S01]  /*1a410*/  ULDC UR51, c[0x0][0x988] ;  /* 0x0002620000337ab9 */ /* 0x000fe20000000800 */
[----:B--2---:R-:W-:Y:S01]  /*1a420*/  LOP3.LUT R107, R107, 0xfffffffe, RZ, 0xc0, !PT ;  /* 0xfffffffe6b6b7812 */ /* 0x004fe200078ec0ff */
[C---:B------:R-:W-:Y:S01]  /*1a430*/  FMUL.FTZ R85, R2.reuse, R62 ;  /* 0x0000003e02557220 */ /* 0x040fe20000410000 */
[C---:B------:R-:W-:Y:S01]  /*1a440*/  FMUL.FTZ R79, R2.reuse, R82 ;  /* 0x00000052024f7220 */ /* 0x040fe20000410000 */
[C---:B------:R-:W-:Y:S01]  /*1a450*/  FMUL.FTZ R82, R2.reuse, R58 ;  /* 0x0000003a02527220 */ /* 0x040fe20000410000 */
[----:B------:R-:W-:Y:S01]  /*1a460*/  @P4 LOP3.LUT R107, R107, 0x1, RZ, 0xfc, !PT ;  /* 0x000000016b6b4812 */ /* 0x000fe200078efcff */
[C---:B------:R-:W-:Y:S01]  /*1a470*/  FMUL.FTZ R58, R2.reuse, R60 ;  /* 0x0000003c023a7220 */ /* 0x040fe20000410000 */
[----:B------:R-:W2:Y:S01]  /*1a480*/  MUFU.TANH R89, R89 ;  /* 0x0000005900597308 */ /* 0x000ea20000002400 */
[----:B------:R-:W-:Y:S01]  /*1a490*/  FMUL.FTZ R94, R2, R98 ;  /* 0x00000062025e7220 */ /* 0x000fe20000410000 */
[----:B---3--:R-:W-:Y:S01]  /*1a4a0*/  IMAD.IADD R90, R104, 0x1, R108 ;  /* 0x00000001685a7824 */ /* 0x008fe200078e026c */
[----:B------:R3:W-:Y:S01]  /*1a4b0*/  STL [R1+0xc], R107 ;  /* 0x00000c6b01007387 */ /* 0x0007e20000100800 */
[C---:B------:R-:W-:Y:S01]  /*1a4c0*/  FMUL.FTZ R60, R2.reuse, R64 ;  /* 0x00000040023c7220 */ /* 0x040fe20000410000 */
[C---:B------:R-:W-:Y:S01]  /*1a4d0*/  FMUL.FTZ R98, R2.reuse, R103 ;  /* 0x0000006702627220 */ /* 0x040fe20000410000 */
[----:B------:R-:W-:-:S02]  /*1a4e0*/  FMUL.FTZ R84, R2, R59 ;  /* 0x0000003b02547220 */ /* 0x000fc40000410000 */
[----:B------:R-:W2:Y:S01]  /*1a4f0*/  MUFU.TANH R93, R93 ;  /* 0x0000005d005d7308 */ /* 0x000ea20000002400 */
[----:B---3--:R-:W3:Y:S01]  /*1a500*/  LDL R107, [R1+0x4c] ;  /* 0x00004c00016b7983 */ /* 0x008ee20000100800 */
[----:B-1----:R-:W-:-:S06]  /*1a510*/  @P4 IMAD.HI.U32 R62, R90, R63, RZ ;  /* 0x0000003f5a3e4227 */ /* 0x002fcc00078e00ff */
[----:B------:R-:W1:Y:S01]  /*1a520*/  MUFU.TANH R88, R88 ;  /* 0x0000005800587308 */ /* 0x000e620000002400 */
[----:B0-----:R-:W-:-:S05]  /*1a530*/  @P4 SHF.R.U32.HI R90, RZ, R83, R62 ;  /* 0x00000053ff5a4219 */ /* 0x001fca000001163e */
[----:B------:R-:W0:Y:S01]  /*1a540*/  SHFL.IDX PT, R83, R90, 0x1, 0x1c1f ;  /* 0x003c1f005a537f89 */ /* 0x000e2200000e0000 */
[C---:B------:R-:W-:Y:S01]  /*1a550*/  IMAD R64, R106.reuse, -0xa0, RZ ;  /* 0xffffff606a407824 */ /* 0x040fe200078e02ff */
[----:B------:R-:W1:Y:S01]  /*1a560*/  MUFU.TANH R94, R94 ;  /* 0x0000005e005e7308 */ /* 0x000e620000002400 */
[----:B-----5:R-:W-:-:S03]  /*1a570*/  IMAD R91, R106, -0xa0, R105 ;  /* 0xffffff606a5b7824 */ /* 0x020fc600078e0269 */
[C---:B----4-:R-:W-:Y:S02]  /*1a580*/  IADD3 R64, -R87.reuse, 0xa1, R64 ;  /* 0x000000a157407810 */ /* 0x050fe40007ffe140 */
[----:B------:R-:W-:Y:S02]  /*1a590*/  IADD3 R91, -R87, 0xa0, R91 ;  /* 0x000000a0575b7810 */ /* 0x000fe40007ffe15b */
[----:B------:R-:W4:Y:S08]  /*1a5a0*/  MUFU.TANH R96, R96 ;  /* 0x0000006000607308 */ /* 0x000f300000002400 */
[----:B------:R-:W5:Y:S08]  /*1a5b0*/  MUFU.TANH R100, R100 ;  /* 0x0000006400647308 */ /* 0x000f700000002400 */
[----:B------:R-:W5:Y:S08]  /*1a5c0*/  MUFU.TANH R98, R98 ;  /* 0x0000006200627308 */ /* 0x000f700000002400 */
[----:B------:R-:W5:Y:S01]  /*1a5d0*/  MUFU.TANH R101, R101 ;  /* 0x0000006500657308 */ /* 0x000f620000002400 */
[C---:B------:R-:W-:Y:S01]  /*1a5e0*/  FMUL.FTZ R59, R2.reuse, R61 ;  /* 0x0000003d023b7220 */ /* 0x040fe20000410000 */
[----:B------:R-:W-:-:S06]  /*1a5f0*/  FMUL.FTZ R61, R2, R65 ;  /* 0x00000041023d7220 */ /* 0x000fcc0000410000 */
[----:B------:R-:W5:Y:S08]  /*1a600*/  MUFU.TANH R77, R77 ;  /* 0x0000004d004d7308 */ /* 0x000f700000002400 */
[----:B------:R-:W5:Y:S01]  /*1a610*/  MUFU.TANH R76, R76 ;  /* 0x0000004c004c7308 */ /* 0x000f620000002400 */
[----:B------:R-:W-:-:S07]  /*1a620*/  FMUL.FTZ R103, R2, R67 ;  /* 0x0000004302677220 */ /* 0x000fce0000410000 */
[----:B------:R-:W5:Y:S01]  /*1a630*/  MUFU.TANH R79, R79 ;  /* 0x0000004f004f7308 */ /* 0x000f620000002400 */
[C---:B------:R-:W-:Y:S01]  /*1a640*/  FMUL.FTZ R102, R2.reuse, R66 ;  /* 0x0000004202667220 */ /* 0x040fe20000410000 */
[----:B------:R-:W-:-:S06]  /*1a650*/  FMUL.FTZ R67, R2, R47 ;  /* 0x0000002f02437220 */ /* 0x000fcc0000410000 */
[----:B------:R-:W5:Y:S01]  /*1a660*/  MUFU.TANH R78, R78 ;  /* 0x0000004e004e7308 */ /* 0x000f620000002400 */
[----:B------:R-:W-:-:S07]  /*1a670*/  FMUL.FTZ R62, R2, R68 ;  /* 0x00000044023e7220 */ /* 0x000fce0000410000 */
[----:B------:R-:W5:Y:S01]  /*1a680*/  MUFU.TANH R81, R81 ;  /* 0x0000005100517308 */ /* 0x000f620000002400 */
[C---:B------:R-:W-:Y:S01]  /*1a690*/  FMUL.FTZ R63, R2.reuse, R69 ;  /* 0x00000045023f7220 */ /* 0x040fe20000410000 */
[----:B------:R-:W-:-:S06]  /*1a6a0*/  FMUL.FTZ R68, R2, R50 ;  /* 0x0000003202447220 */ /* 0x000fcc0000410000 */
[----:B------:R-:W5:Y:S08]  /*1a6b0*/  MUFU.TANH R80, R80 ;  /* 0x0000005000507308 */ /* 0x000f700000002400 */
[----:B------:R-:W5:Y:S01]  /*1a6c0*/  MUFU.TANH R82, R82 ;  /* 0x0000005200527308 */ /* 0x000f620000002400 */
[----:B------:R-:W-:-:S07]  /*1a6d0*/  FMUL.FTZ R104, R2, R70 ;  /* 0x0000004602687220 */ /* 0x000fce0000410000 */
[----:B------:R-:W-:Y:S08]  /*1a6e0*/  MUFU.TANH R84, R84 ;  /* 0x0000005400547308 */ /* 0x000ff00000002400 */
        /* <DEDUP_REMOVED lines=22> */
[----:B------:R-:W-:Y:S01]  /*1a850*/  MUFU.TANH R56, R56 ;  /* 0x0000003800387308 */ /* 0x000fe20000002400 */
[----:B---3--:R-:W-:-:S07]  /*1a860*/  IADD3 R92, -R107, R64, R105 ;  /* 0x000000406b5c7210 */ /* 0x008fce0007ffe169 */
[----:B------:R-:W-:Y:S01]  /*1a870*/  MUFU.TANH R57, R57 ;  /* 0x0000003900397308 */ /* 0x000fe20000002400 */
[----:B0-----:R-:W-:-:S04]  /*1a880*/  VIADDMNMX R83, R83, R92, R91, PT ;  /* 0x0000005c53537246 */ /* 0x001fc8000380015b */
[----:B------:R-:W-:-:S03]  /*1a890*/  ISETP.GT.AND P1, PT, R83, RZ, PT ;  /* 0x000000ff5300720c */ /* 0x000fc60003f24270 */
[----:B------:R-:W-:Y:S01]  /*1a8a0*/  MUFU.TANH R58, R58 ;  /* 0x0000003a003a7308 */ /* 0x000fe20000002400 */
[C---:B------:R-:W-:Y:S02]  /*1a8b0*/  ISETP.GT.AND P2, PT, R83.reuse, 0x1, PT ;  /* 0x000000015300780c */ /* 0x040fe40003f44270 */
[----:B------:R-:W-:Y:S02]  /*1a8c0*/  ISETP.GT.AND P3, PT, R83, 0x8, PT ;  /* 0x000000085300780c */ /* 0x000fe40003f64270 */
[----:B------:R-:W-:Y:S02]  /*1a8d0*/  FSEL R87, R15, -INF , P1 ;  /* 0xff8000000f577808 */ /* 0x000fe40000800000 */
[----:B--2---:R-:W-:Y:S02]  /*1a8e0*/  FSEL R89, R89, -INF , P2 ;  /* 0xff80000059597808 */ /* 0x004fe40001000000 */
[----:B------:R-:W-:Y:S02]  /*1a8f0*/  ISETP.GT.AND P1, PT, R83, 0x9, PT ;  /* 0x000000095300780c */ /* 0x000fe40003f24270 */
[----:B------:R-:W-:-:S02]  /*1a900*/  FSEL R95, R93, -INF , P3 ;  /* 0xff8000005d5f7808 */ /* 0x000fc40001800000 */
[----:B------:R-:W-:Y:S02]  /*1a910*/  FMNMX.FTZ R64, R87, R89, !PT ;  /* 0x0000005957407209 */ /* 0x000fe40007810000 */
[----:B------:R-:W-:Y:S02]  /*1a920*/  ISETP.GT.AND P2, PT, R83, 0x10, PT ;  /* 0x000000105300780c */ /* 0x000fe40003f44270 */
[----:B-1----:R-:W-:Y:S02]  /*1a930*/  FSEL R97, R88, -INF , P1 ;  /* 0xff80000058617808 */ /* 0x002fe40000800000 */
[----:B------:R-:W-:Y:S02]  /*1a940*/  FMNMX.FTZ R64, R95, R64, !PT ;  /* 0x000000405f407209 */ /* 0x000fe40007810000 */
[----:B------:R-:W-:Y:S02]  /*1a950*/  ISETP.GT.AND P1, PT, R83, 0x11, PT ;  /* 0x000000115300780c */ /* 0x000fe40003f24270 */
[----:B------:R-:W-:-:S02]  /*1a960*/  FSEL R99, R94, -INF , P2 ;  /* 0xff8000005e637808 */ /* 0x000fc40001000000 */
[----:B------:R-:W-:Y:S02]  /*1a970*/  FMNMX.FTZ R64, R97, R64, !PT ;  /* 0x0000004061407209 */ /* 0x000fe40007810000 */
[----:B------:R-:W-:Y:S02]  /*1a980*/  ISETP.GT.AND P2, PT, R83, 0x18, PT ;  /* 0x000000185300780c */ /* 0x000fe40003f44270 */
[----:B----4-:R-:W-:Y:S02]  /*1a990*/  FSEL R93, R96, -INF , P1 ;  /* 0xff800000605d7808 */ /* 0x010fe40000800000 */
[----:B------:R-:W-:Y:S01]  /*1a9a0*/  FMNMX.FTZ R64, R99, R64, !PT ;  /* 0x0000004063407209 */ /* 0x000fe20007810000 */
[----:B------:R-:W-:Y:S01]  /*1a9b0*/  FMUL.FTZ R88, R2, R43 ;  /* 0x0000002b02587220 */ /* 0x000fe20000410000 */
[----:B------:R-:W-:Y:S02]  /*1a9c0*/  ISETP.GT.AND P1, PT, R83, 0x19, PT ;  /* 0x000000195300780c */ /* 0x000fe40003f24270 */
[----:B-----5:R-:W-:-:S02]  /*1a9d0*/  FSEL R43, R100, -INF , P2 ;  /* 0xff800000642b7808 */ /* 0x020fc40001000000 */
[----:B------:R-:W-:Y:S01]  /*1a9e0*/  FMNMX.FTZ R64, R93, R64, !PT ;  /* 0x000000405d407209 */ /* 0x000fe20007810000 */
[----:B------:R-:W-:Y:S01]  /*1a9f0*/  FMUL.FTZ R15, R2, R42 ;  /* 0x0000002a020f7220 */ /* 0x000fe20000410000 */
[----:B------:R-:W-:Y:S02]  /*1aa00*/  ISETP.GT.AND P2, PT, R83, 0x20, PT ;  /* 0x000000205300780c */ /* 0x000fe40003f44270 */
[----:B------:R-:W-:Y:S02]  /*1aa10*/  FSEL R42, R98, -INF , P1 ;  /* 0xff800000622a7808 */ /* 0x000fe40000800000 */
[----:B------:R-:W-:Y:S01]  /*1aa20*/  FMNMX.FTZ R65, R43, R64, !PT ;  /* 0x000000402b417209 */ /* 0x000fe20007810000 */
[----:B------:R-:W-:Y:S01]  /*1aa30*/  FMUL.FTZ R94, R2, R46 ;  /* 0x0000002e025e7220 */ /* 0x000fe20000410000 */
[----:B------:R-:W-:Y:S02]  /*1aa40*/  ISETP.GT.AND P1, PT, R83, 0x21, PT ;  /* 0x000000215300780c */ /* 0x000fe40003f24270 */
[----:B------:R-:W-:-:S02]  /*1aa50*/  FSEL R46, R101, -INF , P2 ;  /* 0xff800000652e7808 */ /* 0x000fc40001000000 */
[----:B------:R-:W-:Y:S02]  /*1aa60*/  FMNMX.FTZ R65, R42, R65, !PT ;  /* 0x000000412a417209 */ /* 0x000fe40007810000 */
[----:B------:R-:W-:Y:S02]  /*1aa70*/  ISETP.GT.AND P2, PT, R83, 0x28, PT ;  /* 0x000000285300780c */ /* 0x000fe40003f44270 */
[----:B------:R-:W-:Y:S02]  /*1aa80*/  FSEL R64, R75, -INF , P1 ;  /* 0xff8000004b407808 */ /* 0x000fe40000800000 */
[----:B------:R-:W-:Y:S02]  /*1aa90*/  FMNMX.FTZ R65, R46, R65, !PT ;  /* 0x000000412e417209 */ /* 0x000fe40007810000 */
        /* <DEDUP_REMOVED lines=9> */
[C---:B------:R-:W-:Y:S02]  /*1ab30*/  ISETP.GT.AND P2, PT, R83.reuse, 0x38, PT ;  /* 0x000000385300780c */ /* 0x040fe40003f44270 */
[----:B------:R-:W-:Y:S02]  /*1ab40*/  FSEL R66, R78, -INF , P1 ;  /* 0xff8000004e427808 */ /* 0x000fe40000800000 */
[----:B------:R-:W-:Y:S01]  /*1ab50*/  FMNMX.FTZ R69, R50, R69, !PT ;  /* 0x0000004532457209 */ /* 0x000fe20007810000 */
[----:B------:R-:W-:Y:S01]  /*1ab60*/  FMUL.FTZ R78, R2, R51 ;  /* 0x00000033024e7220 */ /* 0x000fe20000410000 */
[----:B------:R-:W-:Y:S02]  /*1ab70*/  ISETP.GT.AND P1, PT, R83, 0x39, PT ;  /* 0x000000395300780c */ /* 0x000fe40003f24270 */
[----:B------:R-:W-:-:S02]  /*1ab80*/  FSEL R51, R81, -INF , P2 ;  /* 0xff80000051337808 */ /* 0x000fc40001000000 */
[----:B------:R-:W-:Y:S01]  /*1ab90*/  FMNMX.FTZ R70, R66, R69, !PT ;  /* 0x0000004542467209 */ /* 0x000fe20007810000 */
[----:B------:R0:W-:Y:S01]  /*1aba0*/  MUFU.TANH R77, R67 ;  /* 0x00000043004d7308 */ /* 0x0001e20000002400 */
[----:B------:R-:W-:Y:S02]  /*1abb0*/  ISETP.GT.AND P2, PT, R83, 0x40, PT ;  /* 0x000000405300780c */ /* 0x000fe40003f44270 */
[----:B------:R-:W-:Y:S02]  /*1abc0*/  FMNMX.FTZ R70, R51, R70, !PT ;  /* 0x0000004633467209 */ /* 0x000fe40007810000 */
[----:B0-----:R-:W-:Y:S01]  /*1abd0*/  FSEL R67, R80, -INF , P1 ;  /* 0xff80000050437808 */ /* 0x001fe20000800000 */
[----:B------:R-:W-:Y:S01]  /*1abe0*/  FMUL.FTZ R80, R2, R54 ;  /* 0x0000003602507220 */ /* 0x000fe20000410000 */
[----:B------:R-:W-:Y:S02]  /*1abf0*/  ISETP.GT.AND P1, PT, R83, 0x41, PT ;  /* 0x000000415300780c */ /* 0x000fe40003f24270 */
[----:B------:R-:W-:-:S02]  /*1ac00*/  FSEL R54, R82, -INF , P2 ;  /* 0xff80000052367808 */ /* 0x000fc40001000000 */
[----:B------:R-:W-:Y:S01]  /*1ac10*/  FMNMX.FTZ R69, R67, R70, !PT ;  /* 0x0000004643457209 */ /* 0x000fe20007810000 */
[----:B------:R0:W-:Y:S01]  /*1ac20*/  MUFU.TANH R79, R68 ;  /* 0x00000044004f7308 */ /* 0x0001e20000002400 */
[----:B------:R-:W-:Y:S02]  /*1ac30*/  ISETP.GT.AND P2, PT, R83, 0x48, PT ;  /* 0x000000485300780c */ /* 0x000fe40003f44270 */
[----:B------:R-:W-:Y:S02]  /*1ac40*/  FMNMX.FTZ R81, R54, R69, !PT ;  /* 0x0000004536517209 */ /* 0x000fe40007810000 */
[----:B------:R-:W-:Y:S02]  /*1ac50*/  FSEL R69, R85, -INF , P2 ;  /* 0xff80000055457808 */ /* 0x000fe40001000000 */
[----:B0-----:R-:W-:Y:S02]  /*1ac60*/  FSEL R68, R84, -INF , P1 ;  /* 0xff80000054447808 */ /* 0x001fe40000800000 */
[----:B------:R-:W-:-:S02]  /*1ac70*/  ISETP.GT.AND P1, PT, R83, 0x49, PT ;  /* 0x000000495300780c */ /* 0x000fc40003f24270 */
[----:B------:R-:W-:Y:S01]  /*1ac80*/  FMNMX.FTZ R70, R68, R81, !PT ;  /* 0x0000005144467209 */ /* 0x000fe20007810000 */
[----:B------:R-:W-:Y:S01]  /*1ac90*/  FMUL.FTZ R75, R2, R55 ;  /* 0x00000037024b7220 */ /* 0x000fe20000410000 */
[----:B------:R-:W-:Y:S02]  /*1aca0*/  ISETP.GT.AND P2, PT, R83, 0x50, PT ;  /* 0x000000505300780c */ /* 0x000fe40003f44270 */
[----:B------:R-:W-:Y:S02]  /*1acb0*/  FSEL R55, R86, -INF , P1 ;  /* 0xff80000056377808 */ /* 0x000fe40000800000 */
[----:B------:R-:W-:Y:S01]  /*1acc0*/  FMNMX.FTZ R70, R69, R70, !PT ;  /* 0x0000004645467209 */ /* 0x000fe20007810000 */
[----:B------:R-:W0:Y:S01]  /*1acd0*/  MUFU.TANH R15, R15 ;  /* 0x0000000f000f7308 */ /* 0x000e220000002400 */
[----:B------:R-:W-:Y:S01]  /*1ace0*/  FMUL.FTZ R76, R2, R26 ;  /* 0x0000001a024c7220 */ /* 0x000fe20000410000 */
[----:B------:R-:W-:Y:S02]  /*1acf0*/  ISETP.GT.AND P1, PT, R83, 0x51, PT ;  /* 0x000000515300780c */ /* 0x000fe40003f24270 */
[----:B------:R-:W-:-:S02]  /*1ad00*/  FSEL R26, R102, -INF , P2 ;  /* 0xff800000661a7808 */ /* 0x000fc40001000000 */
[----:B------:R-:W-:Y:S02]  /*1ad10*/  FMNMX.FTZ R81, R55, R70, !PT ;  /* 0x0000004637517209 */ /* 0x000fe40007810000 */
[----:B------:R-:W1:Y:S01]  /*1ad20*/  MUFU.TANH R88, R88 ;  /* 0x0000005800587308 */ /* 0x000e620000002400 */
[----:B------:R-:W-:Y:S02]  /*1ad30*/  ISETP.GT.AND P2, PT, R83, 0x58, PT ;  /* 0x000000585300780c */ /* 0x000fe40003f44270 */
[----:B------:R-:W-:-:S05]  /*1ad40*/  FSEL R70, R103, -INF , P1 ;  /* 0xff80000067467808 */ /* 0x000fca0000800000 */
[----:B------:R2:W-:Y:S01]  /*1ad50*/  MUFU.TANH R85, R75 ;  /* 0x0000004b00557308 */ /* 0x0005e20000002400 */
[----:B------:R-:W-:Y:S02]  /*1ad60*/  ISETP.GT.AND P1, PT, R83, 0x59, PT ;  /* 0x000000595300780c */ /* 0x000fe40003f24270 */
[----:B--2---:R-:W-:-:S05]  /*1ad70*/  FMNMX.FTZ R75, R26, R81, !PT ;  /* 0x000000511a4b7209 */ /* 0x004fca0007810000 */
[----:B------:R-:W2:Y:S01]  /*1ad80*/  MUFU.TANH R94, R94 ;  /* 0x0000005e005e7308 */ /* 0x000ea20000002400 */
[----:B------:R-:W-:Y:S01]  /*1ad90*/  FMUL.FTZ R81, R2, R27 ;  /* 0x0000001b02517220 */ /* 0x000fe20000410000 */
[----:B------:R-:W-:Y:S02]  /*1ada0*/  FSEL R27, R104, -INF , P2 ;  /* 0xff800000681b7808 */ /* 0x000fe40001000000 */
[----:B------:R-:W-:Y:S02]  /*1adb0*/  FMNMX.FTZ R82, R70, R75, !PT ;  /* 0x0000004b46527209 */ /* 0x000fe40007810000 */
[----:B------:R-:W-:Y:S02]  /*1adc0*/  ISETP.GT.AND P2, PT, R83, 0x60, PT ;  /* 0x000000605300780c */ /* 0x000fe40003f44270 */
[----:B------:R3:W-:Y:S01]  /*1add0*/  MUFU.TANH R86, R76 ;  /* 0x0000004c00567308 */ /* 0x0007e20000002400 */
[----:B------:R-:W-:Y:S02]  /*1ade0*/  FSEL R71, R71, -INF , P1 ;  /* 0xff80000047477808 */ /* 0x000fe40000800000 */
[----:B------:R-:W-:-:S02]  /*1adf0*/  ISETP.GT.AND P1, PT, R83, 0x61, PT ;  /* 0x000000615300780c */ /* 0x000fc40003f24270 */
[----:B---3--:R-:W-:Y:S01]  /*1ae00*/  FMNMX.FTZ R76, R27, R82, !PT ;  /* 0x000000521b4c7209 */ /* 0x008fe20007810000 */
[----:B------:R-:W-:Y:S01]  /*1ae10*/  FMUL.FTZ R82, R2, R30 ;  /* 0x0000001e02527220 */ /* 0x000fe20000410000 */
[----:B0-----:R-:W-:Y:S02]  /*1ae20*/  FSEL R30, R15, -INF , P2 ;  /* 0xff8000000f1e7808 */ /* 0x001fe40001000000 */
[----:B------:R-:W-:Y:S01]  /*1ae30*/  FMNMX.FTZ R15, R71, R76, !PT ;  /* 0x0000004c470f7209 */ /* 0x000fe20007810000 */
[----:B------:R-:W0:Y:S01]  /*1ae40*/  MUFU.TANH R78, R78 ;  /* 0x0000004e004e7308 */ /* 0x000e220000002400 */
[----:B------:R-:W-:Y:S02]  /*1ae50*/  ISETP.GT.AND P2, PT, R83, 0x68, PT ;  /* 0x000000685300780c */ /* 0x000fe40003f44270 */
[----:B-1----:R-:W-:Y:S02]  /*1ae60*/  FSEL R75, R88, -INF , P1 ;  /* 0xff800000584b7808 */ /* 0x002fe40000800000 */
[----:B------:R-:W-:-:S02]  /*1ae70*/  FMNMX.FTZ R84, R30, R15, !PT ;  /* 0x0000000f1e547209 */ /* 0x000fc40007810000 */
[C---:B------:R-:W-:Y:S01]  /*1ae80*/  ISETP.GT.AND P1, PT, R83.reuse, 0x69, PT ;  /* 0x000000695300780c */ /* 0x040fe20003f24270 */
[----:B------:R-:W1:Y:S01]  /*1ae90*/  MUFU.TANH R80, R80 ;  /* 0x0000005000507308 */ /* 0x000e620000002400 */
[----:B--2---:R-:W-:Y:S01]  /*1aea0*/  FSEL R76, R94, -INF , P2 ;  /* 0xff8000005e4c7808 */ /* 0x004fe20001000000 */
[----:B------:R-:W-:Y:S01]  /*1aeb0*/  FMUL.FTZ R15, R2, R31 ;  /* 0x0000001f020f7220 */ /* 0x000fe20000410000 */
[----:B------:R-:W-:-:S05]  /*1aec0*/  ISETP.GT.AND P2, PT, R83, 0x70, PT ;  /* 0x000000705300780c */ /* 0x000fca0003f44270 */
[----:B------:R2:W3:Y:S01]  /*1aed0*/  MUFU.TANH R96, R81 ;  /* 0x0000005100607308 */ /* 0x0004e20000002400 */
[----:B------:R-:W-:Y:S02]  /*1aee0*/  FSEL R31, R77, -INF , P1 ;  /* 0xff8000004d1f7808 */ /* 0x000fe40000800000 */
[----:B--2---:R-:W-:-:S05]  /*1aef0*/  FMNMX.FTZ R81, R75, R84, !PT ;  /* 0x000000544b517209 */ /* 0x004fca0007810000 */
[----:B------:R2:W4:Y:S01]  /*1af00*/  MUFU.TANH R98, R82 ;  /* 0x0000005200627308 */ /* 0x0005220000002400 */
[----:B------:R-:W-:Y:S02]  /*1af10*/  ISETP.GT.AND P1, PT, R83, 0x71, PT ;  /* 0x000000715300780c */ /* 0x000fe40003f24270 */
[----:B--2---:R-:W-:Y:S01]  /*1af20*/  FMNMX.FTZ R82, R76, R81, !PT ;  /* 0x000000514c527209 */ /* 0x004fe20007810000 */
[----:B------:R-:W-:Y:S01]  /*1af30*/  FMUL.FTZ R81, R2, R34 ;  /* 0x0000002202517220 */ /* 0x000fe20000410000 */
[----:B------:R-:W-:Y:S02]  /*1af40*/  FSEL R34, R79, -INF , P2 ;  /* 0xff8000004f227808 */ /* 0x000fe40001000000 */
[----:B------:R-:W-:Y:S02]  /*1af50*/  FMNMX.FTZ R79, R31, R82, !PT ;  /* 0x000000521f4f7209 */ /* 0x000fe40007810000 */
[----:B------:R-:W-:Y:S02]  /*1af60*/  ISETP.GT.AND P2, PT, R83, 0x78, PT ;  /* 0x000000785300780c */ /* 0x000fe40003f44270 */
[----:B0-----:R-:W-:-:S02]  /*1af70*/  FSEL R77, R78, -INF , P1 ;  /* 0xff8000004e4d7808 */ /* 0x001fc40000800000 */
[----:B------:R-:W-:Y:S02]  /*1af80*/  FMNMX.FTZ R82, R34, R79, !PT ;  /* 0x0000004f22527209 */ /* 0x000fe40007810000 */
[----:B------:R-:W-:Y:S02]  /*1af90*/  ISETP.GT.AND P1, PT, R83, 0x79, PT ;  /* 0x000000795300780c */ /* 0x000fe40003f24270 */
[----:B-1----:R-:W-:Y:S02]  /*1afa0*/  FSEL R78, R80, -INF , P2 ;  /* 0xff800000504e7808 */ /* 0x002fe40001000000 */
[----:B------:R-:W-:Y:S01]  /*1afb0*/  FMNMX.FTZ R79, R77, R82, !PT ;  /* 0x000000524d4f7209 */ /* 0x000fe20007810000 */
[----:B------:R0:W1:Y:S01]  /*1afc0*/  MUFU.TANH R84, R15 ;  /* 0x0000000f00547308 */ /* 0x0000620000002400 */
[----:B------:R-:W-:Y:S02]  /*1afd0*/  ISETP.GT.AND P2, PT, R83, 0x80, PT ;  /* 0x000000805300780c */ /* 0x000fe40003f44270 */
[----:B------:R-:W-:Y:S01]  /*1afe0*/  FMNMX.FTZ R80, R78, R79, !PT ;  /* 0x0000004f4e507209 */ /* 0x000fe20007810000 */
[----:B0-----:R-:W-:Y:S01]  /*1aff0*/  FMUL.FTZ R15, R2, R35 ;  /* 0x00000023020f7220 */ /* 0x001fe20000410000 */
[----:B------:R-:W-:-:S03]  /*1b000*/  FSEL R35, R85, -INF , P1 ;  /* 0xff80000055237808 */ /* 0x000fc60000800000 */
[----:B------:R0:W2:Y:S01]  /*1b010*/  MUFU.TANH R88, R81 ;  /* 0x0000005100587308 */ /* 0x0000a20000002400 */
[----:B------:R-:W-:Y:S02]  /*1b020*/  ISETP.GT.AND P1, PT, R83, 0x81, PT ;  /* 0x000000815300780c */ /* 0x000fe40003f24270 */
[----:B------:R-:W-:Y:S02]  /*1b030*/  FSEL R79, R86, -INF , P2 ;  /* 0xff800000564f7808 */ /* 0x000fe40001000000 */
[----:B------:R-:W-:Y:S01]  /*1b040*/  FMNMX.FTZ R80, R35, R80, !PT ;  /* 0x0000005023507209 */ /* 0x000fe20007810000 */
[----:B------:R-:W-:Y:S01]  /*1b050*/  FMUL.FTZ R82, R2, R38 ;  /* 0x0000002602527220 */ /* 0x000fe20000410000 */
[----:B------:R-:W-:Y:S01]  /*1b060*/  ISETP.GT.AND P2, PT, R83, 0x88, PT ;  /* 0x000000885300780c */ /* 0x000fe20003f44270 */
[----:B------:R5:W2:Y:S01]  /*1b070*/  MUFU.TANH R94, R15 ;  /* 0x0000000f005e7308 */ /* 0x000aa20000002400 */
[----:B---3--:R-:W-:Y:S02]  /*1b080*/  FSEL R38, R96, -INF , P1 ;  /* 0xff80000060267808 */ /* 0x008fe40000800000 */
[----:B0-----:R-:W-:-:S02]  /*1b090*/  FMNMX.FTZ R81, R79, R80, !PT ;  /* 0x000000504f517209 */ /* 0x001fc40007810000 */
[C---:B------:R-:W-:Y:S02]  /*1b0a0*/  ISETP.GT.AND P1, PT, R83.reuse, 0x89, PT ;  /* 0x000000895300780c */ /* 0x040fe40003f24270 */
[----:B----4-:R-:W-:Y:S01]  /*1b0b0*/  FSEL R80, R98, -INF , P2 ;  /* 0xff80000062507808 */ /* 0x010fe20001000000 */
[----:B------:R0:W3:Y:S01]  /*1b0c0*/  MUFU.TANH R85, R82 ;  /* 0x0000005200557308 */ /* 0x0000e20000002400 */
[----:B-----5:R-:W-:Y:S01]  /*1b0d0*/  FMUL.FTZ R15, R2, R39 ;  /* 0x00000027020f7220 */ /* 0x020fe20000410000 */
[----:B------:R-:W-:Y:S02]  /*1b0e0*/  FMNMX.FTZ R39, R38, R81, !PT ;  /* 0x0000005126277209 */ /* 0x000fe40007810000 */
[----:B-1----:R-:W-:Y:S02]  /*1b0f0*/  FSEL R81, R84, -INF , P1 ;  /* 0xff80000054517808 */ /* 0x002fe40000800000 */
[----:B------:R-:W-:Y:S02]  /*1b100*/  ISETP.GT.AND P2, PT, R83, 0x90, PT ;  /* 0x000000905300780c */ /* 0x000fe40003f44270 */
[----:B------:R1:W4:Y:S01]  /*1b110*/  MUFU.TANH R96, R15 ;  /* 0x0000000f00607308 */ /* 0x0003220000002400 */
[----:B------:R-:W-:-:S02]  /*1b120*/  FMNMX.FTZ R84, R80, R39, !PT ;  /* 0x0000002750547209 */ /* 0x000fc40007810000 */
[----:B------:R-:W-:Y:S02]  /*1b130*/  ISETP.GT.AND P1, PT, R83, 0x91, PT ;  /* 0x000000915300780c */ /* 0x000fe40003f24270 */
[----:B--2---:R-:W-:Y:S02]  /*1b140*/  FSEL R39, R88, -INF , P2 ;  /* 0xff80000058277808 */ /* 0x004fe40001000000 */
[----:B------:R-:W-:Y:S01]  /*1b150*/  FMNMX.FTZ R84, R81, R84, !PT ;  /* 0x0000005451547209 */ /* 0x000fe20007810000 */
[----:B0-----:R-:W-:Y:S01]  /*1b160*/  FMUL.FTZ R82, R2, R44 ;  /* 0x0000002c02527220 */ /* 0x001fe20000410000 */
[----:B------:R-:W-:Y:S02]  /*1b170*/  ISETP.GT.AND P2, PT, R83, 0x98, PT ;  /* 0x000000985300780c */ /* 0x000fe40003f44270 */
[----:B------:R-:W-:Y:S02]  /*1b180*/  FSEL R44, R94, -INF , P1 ;  /* 0xff8000005e2c7808 */ /* 0x000fe40000800000 */
[----:B-1----:R-:W-:Y:S01]  /*1b190*/  FMNMX.FTZ R15, R39, R84, !PT ;  /* 0x00000054270f7209 */ /* 0x002fe20007810000 */
[----:B------:R-:W-:Y:S01]  /*1b1a0*/  FMUL.FTZ R84, R2, R45 ;  /* 0x0000002d02547220 */ /* 0x000fe20000410000 */
[----:B------:R-:W-:-:S02]  /*1b1b0*/  ISETP.GT.AND P1, PT, R83, 0x99, PT ;  /* 0x000000995300780c */ /* 0x000fc40003f24270 */
[----:B---3--:R-:W-:Y:S02]  /*1b1c0*/  FSEL R45, R85, -INF , P2 ;  /* 0xff800000552d7808 */ /* 0x008fe40001000000 */
[----:B------:R-:W-:Y:S02]  /*1b1d0*/  FMNMX.FTZ R86, R44, R15, !PT ;  /* 0x0000000f2c567209 */ /* 0x000fe40007810000 */
[----:B----4-:R-:W-:Y:S02]  /*1b1e0*/  FSEL R83, R96, -INF , P1 ;  /* 0xff80000060537808 */ /* 0x010fe40000800000 */
[----:B------:R-:W-:-:S04]  /*1b1f0*/  FMNMX.FTZ R86, R45, R86, !PT ;  /* 0x000000562d567209 */ /* 0x000fc80007810000 */
[----:B------:R-:W-:-:S05]  /*1b200*/  FMNMX.FTZ R86, R83, R86, !PT ;  /* 0x0000005653567209 */ /* 0x000fca0007810000 */
[----:B------:R-:W0:Y:S04]  /*1b210*/  SHFL.BFLY PT, R15, R86, 0x2, 0x1f ;  /* 0x0c401f00560f7f89 */ /* 0x000e2800000e0000 */
[----:B------:R-:W1:Y:S01]  /*1b220*/  SHFL.IDX PT, R90, R90, RZ, 0x1c1f ;  /* 0x001c1fff5a5a7589 */ /* 0x000e6200000e0000 */
[----:B0-----:R-:W-:-:S05]  /*1b230*/  FMNMX.FTZ R85, R86, R15, !PT ;  /* 0x0000000f56557209 */ /* 0x001fca0007810000 */
[----:B------:R-:W0:Y:S01]  /*1b240*/  SHFL.BFLY PT, R86, R85, 0x1, 0x1f ;  /* 0x0c201f0055567f89 */ /* 0x000e2200000e0000 */
[----:B-1----:R-:W-:-:S04]  /*1b250*/  VIADDMNMX R91, R90, R92, R91, PT ;  /* 0x0000005c5a5b7246 */ /* 0x002fc8000380015b */
[C---:B------:R-:W-:Y:S02]  /*1b260*/  ISETP.GT.AND P2, PT, R91.reuse, 0x1, PT ;  /* 0x000000015b00780c */ /* 0x040fe40003f44270 */
[----:B------:R-:W-:Y:S02]  /*1b270*/  ISETP.GT.AND P3, PT, R91, 0x8, PT ;  /* 0x000000085b00780c */ /* 0x000fe40003f64270 */
[----:B0-----:R-:W-:Y:S01]  /*1b280*/  FMNMX.FTZ R15, R85, R86, !PT ;  /* 0x00000056550f7209 */ /* 0x001fe20007810000 */
[----:B------:R-:W-:Y:S01]  /*1b290*/  FMUL.FTZ R85, R2, R36 ;  /* 0x0000002402557220 */ /* 0x000fe20000410000 */
[----:B------:R-:W-:Y:S02]  /*1b2a0*/  IMAD.U32 R36, RZ, RZ, UR52 ;  /* 0x00000034ff247e24 */ /* 0x000fe4000f8e00ff */
[C---:B------:R-:W-:Y:S02]  /*1b2b0*/  FSETP.NEU.FTZ.AND P1, PT, R15.reuse, -INF , PT ;  /* 0xff8000000f00780b */ /* 0x040fe40003f3d000 */
[----:B------:R-:W-:-:S05]  /*1b2c0*/  FFMA.FTZ R36, R15, R36, -8 ;  /* 0xc10000000f247423 */ /* 0x000fca0000010024 */
[----:B------:R-:W-:Y:S02]  /*1b2d0*/  FSEL R36, R36, RZ, P1 ;  /* 0x000000ff24247208 */ /* 0x000fe40000800000 */
[----:B------:R-:W-:Y:S02]  /*1b2e0*/  ISETP.GT.AND P1, PT, R91, RZ, PT ;  /* 0x000000ff5b00720c */ /* 0x000fe40003f24270 */
[----:B------:R-:W-:Y:S02]  /*1b2f0*/  FSEL R92, R4, -INF , P2 ;  /* 0xff800000045c7808 */ /* 0x000fe40001000000 */
[----:B------:R-:W-:Y:S01]  /*1b300*/  FSEL R3, R3, -INF , P1 ;  /* 0xff80000003037808 */ /* 0x000fe20000800000 */
[----:B------:R-:W-:Y:S01]  /*1b310*/  FFMA.FTZ R94, R93, UR52, -R36 ;  /* 0x000000345d5e7c23 */ /* 0x000fe20008010824 */
[----:B------:R-:W-:Y:S02]  /*1b320*/  ISETP.GT.AND P1, PT, R91, 0x9, PT ;  /* 0x000000095b00780c */ /* 0x000fe40003f24270 */
[----:B------:R-:W-:-:S02]  /*1b330*/  FSEL R93, R5, -INF , P3 ;  /* 0xff800000055d7808 */ /* 0x000fc40001800000 */
[----:B------:R-:W-:Y:S01]  /*1b340*/  FMNMX.FTZ R4, R3, R92, !PT ;  /* 0x0000005c03047209 */ /* 0x000fe20007810000 */
[--C-:B------:R-:W-:Y:S01]  /*1b350*/  FFMA.FTZ R88, R95, UR52, -R36.reuse ;  /* 0x000000345f587c23 */ /* 0x100fe20008010824 */
[----:B------:R-:W-:Y:S02]  /*1b360*/  ISETP.GT.AND P2, PT, R91, 0x10, PT ;  /* 0x000000105b00780c */ /* 0x000fe40003f44270 */
[----:B------:R-:W-:Y:S02]  /*1b370*/  FSEL R6, R6, -INF , P1 ;  /* 0xff80000006067808 */ /* 0x000fe40000800000 */
[----:B------:R-:W-:Y:S01]  /*1b380*/  FMNMX.FTZ R95, R93, R4, !PT ;  /* 0x000000045d5f7209 */ /* 0x000fe20007810000 */
[----:B------:R-:W-:Y:S01]  /*1b390*/  FFMA.FTZ R96, R43, UR52, -R36 ;  /* 0x000000342b607c23 */ /* 0x000fe20008010824 */
[----:B------:R-:W-:Y:S02]  /*1b3a0*/  ISETP.GT.AND P1, PT, R91, 0x11, PT ;  /* 0x000000115b00780c */ /* 0x000fe40003f24270 */
[----:B------:R-:W-:-:S02]  /*1b3b0*/  FSEL R43, R7, -INF , P2 ;  /* 0xff800000072b7808 */ /* 0x000fc40001000000 */
[----:B------:R-:W-:Y:S01]  /*1b3c0*/  FMNMX.FTZ R4, R6, R95, !PT ;  /* 0x0000005f06047209 */ /* 0x000fe20007810000 */
[----:B------:R0:W-:Y:S01]  /*1b3d0*/  MUFU.EX2 R5, R94 ;  /* 0x0000005e00057308 */ /* 0x0001e20000000800 */
[----:B------:R-:W-:Y:S02]  /*1b3e0*/  ISETP.GT.AND P2, PT, R91, 0x18, PT ;  /* 0x000000185b00780c */ /* 0x000fe40003f44270 */
[----:B------:R-:W-:Y:S02]  /*1b3f0*/  FMNMX.FTZ R95, R43, R4, !PT ;  /* 0x000000042b5f7209 */ /* 0x000fe40007810000 */
[----:B------:R-:W-:Y:S02]  /*1b400*/  FSEL R9, R9, -INF , P2 ;  /* 0xff80000009097808 */ /* 0x000fe40001000000 */
[----:B0-----:R-:W-:Y:S02]  /*1b410*/  FSEL R94, R8, -INF , P1 ;  /* 0xff800000085e7808 */ /* 0x001fe40000800000 */
[----:B------:R-:W-:-:S02]  /*1b420*/  ISETP.GT.AND P1, PT, R91, 0x19, PT ;  /* 0x000000195b00780c */ /* 0x000fc40003f24270 */
[----:B------:R-:W-:Y:S02]  /*1b430*/  FMNMX.FTZ R4, R94, R95, !PT ;  /* 0x0000005f5e047209 */ /* 0x000fe40007810000 */
[----:B------:R-:W-:Y:S02]  /*1b440*/  ISETP.GT.AND P2, PT, R91, 0x20, PT ;  /* 0x000000205b00780c */ /* 0x000fe40003f44270 */
[----:B------:R-:W-:Y:S02]  /*1b450*/  FSEL R10, R10, -INF , P1 ;  /* 0xff8000000a0a7808 */ /* 0x000fe40000800000 */
[----:B------:R-:W-:Y:S01]  /*1b460*/  FMNMX.FTZ R95, R9, R4, !PT ;  /* 0x00000004095f7209 */ /* 0x000fe20007810000 */
[----:B------:R-:W-:Y:S01]  /*1b470*/  FFMA.FTZ R8, R46, UR52, -R36 ;  /* 0x000000342e087c23 */ /* 0x000fe20008010824 */
[----:B------:R-:W-:Y:S02]  /*1b480*/  ISETP.GT.AND P1, PT, R91, 0x21, PT ;  /* 0x000000215b00780c */ /* 0x000fe40003f24270 */
[----:B------:R-:W-:-:S02]  /*1b490*/  FSEL R46, R11, -INF , P2 ;  /* 0xff8000000b2e7808 */ /* 0x000fc40001000000 */
[----:B------:R-:W-:Y:S02]  /*1b4a0*/  FMNMX.FTZ R95, R10, R95, !PT ;  /* 0x0000005f0a5f7209 */ /* 0x000fe40007810000 */
[C---:B------:R-:W-:Y:S02]  /*1b4b0*/  ISETP.GT.AND P2, PT, R91.reuse, 0x28, PT ;  /* 0x000000285b00780c */ /* 0x040fe40003f44270 */
        /* <DEDUP_REMOVED lines=8> */
[----:B------:R0:W-:Y:S01]  /*1b540*/  MUFU.EX2 R7, R96 ;  /* 0x0000006000077308 */ /* 0x0001e20000000800 */
[----:B------:R-:W-:Y:S02]  /*1b550*/  ISETP.GT.AND P1, PT, R91, 0x31, PT ;  /* 0x000000315b00780c */ /* 0x000fe40003f24270 */
[----:B------:R-:W-:Y:S01]  /*1b560*/  FMNMX.FTZ R4, R20, R95, !PT ;  /* 0x0000005f14047209 */ /* 0x000fe20007810000 */
[----:B------:R-:W-:-:S01]  /*1b570*/  FFMA.FTZ R11, R64, UR52, -R36 ;  /* 0x00000034400b7c23 */ /* 0x000fc20008010824 */
[--C-:B------:R-:W-:Y:S01]  /*1b580*/  FFMA.FTZ R64, R65, UR52, -R36.reuse ;  /* 0x0000003441407c23 */ /* 0x100fe20008010824 */
[----:B0-----:R-:W-:-:S01]  /*1b590*/  FFMA.FTZ R96, R47, UR52, -R36 ;  /* 0x000000342f607c23 */ /* 0x001fc20008010824 */
[----:B------:R-:W-:-:S02]  /*1b5a0*/  FSEL R47, R21, -INF , P2 ;  /* 0xff800000152f7808 */ /* 0x000fc40001000000 */
[----:B------:R-:W-:Y:S02]  /*1b5b0*/  ISETP.GT.AND P2, PT, R91, 0x38, PT ;  /* 0x000000385b00780c */ /* 0x000fe40003f44270 */
[----:B------:R-:W-:Y:S02]  /*1b5c0*/  FSEL R72, R72, -INF , P1 ;  /* 0xff80000048487808 */ /* 0x000fe40000800000 */
[----:B------:R-:W-:Y:S02]  /*1b5d0*/  FMNMX.FTZ R65, R47, R4, !PT ;  /* 0x000000042f417209 */ /* 0x000fe40007810000 */
[----:B------:R-:W-:Y:S02]  /*1b5e0*/  ISETP.GT.AND P1, PT, R91, 0x39, PT ;  /* 0x000000395b00780c */ /* 0x000fe40003f24270 */
[----:B------:R-:W-:Y:S02]  /*1b5f0*/  FSEL R73, R73, -INF , P2 ;  /* 0xff80000049497808 */ /* 0x000fe40001000000 */
[----:B------:R-:W-:Y:S01]  /*1b600*/  FMNMX.FTZ R4, R72, R65, !PT ;  /* 0x0000004148047209 */ /* 0x000fe20007810000 */
[----:B------:R-:W0:Y:S01]  /*1b610*/  MUFU.TANH R59, R59 ;  /* 0x0000003b003b7308 */ /* 0x000e220000002400 */
[----:B------:R-:W-:-:S02]  /*1b620*/  ISETP.GT.AND P2, PT, R91, 0x40, PT ;  /* 0x000000405b00780c */ /* 0x000fc40003f44270 */
[----:B------:R-:W-:Y:S02]  /*1b630*/  FSEL R74, R74, -INF , P1 ;  /* 0xff8000004a4a7808 */ /* 0x000fe40000800000 */
[----:B------:R-:W-:Y:S02]  /*1b640*/  FMNMX.FTZ R65, R73, R4, !PT ;  /* 0x0000000449417209 */ /* 0x000fe40007810000 */
[C---:B------:R-:W-:Y:S01]  /*1b650*/  ISETP.GT.AND P1, PT, R91.reuse, 0x41, PT ;  /* 0x000000415b00780c */ /* 0x040fe20003f24270 */
[----:B------:R-:W1:Y:S01]  /*1b660*/  MUFU.TANH R60, R60 ;  /* 0x0000003c003c7308 */ /* 0x000e620000002400 */
[----:B------:R-:W-:Y:S02]  /*1b670*/  FSEL R56, R56, -INF , P2 ;  /* 0xff80000038387808 */ /* 0x000fe40001000000 */
[----:B------:R-:W-:Y:S02]  /*1b680*/  FMNMX.FTZ R65, R74, R65, !PT ;  /* 0x000000414a417209 */ /* 0x000fe40007810000 */
[----:B------:R-:W-:-:S02]  /*1b690*/  ISETP.GT.AND P2, PT, R91, 0x48, PT ;  /* 0x000000485b00780c */ /* 0x000fc40003f44270 */
[----:B------:R-:W-:Y:S01]  /*1b6a0*/  FSEL R57, R57, -INF , P1 ;  /* 0xff80000039397808 */ /* 0x000fe20000800000 */
[----:B------:R-:W2:Y:S01]  /*1b6b0*/  MUFU.TANH R61, R61 ;  /* 0x0000003d003d7308 */ /* 0x000ea20000002400 */
[----:B------:R-:W-:Y:S02]  /*1b6c0*/  FMNMX.FTZ R4, R56, R65, !PT ;  /* 0x0000004138047209 */ /* 0x000fe40007810000 */
[----:B------:R-:W-:Y:S02]  /*1b6d0*/  ISETP.GT.AND P1, PT, R91, 0x49, PT ;  /* 0x000000495b00780c */ /* 0x000fe40003f24270 */
[----:B------:R-:W-:Y:S02]  /*1b6e0*/  FSEL R58, R58, -INF , P2 ;  /* 0xff8000003a3a7808 */ /* 0x000fe40001000000 */
[----:B------:R-:W-:Y:S01]  /*1b6f0*/  FMNMX.FTZ R65, R57, R4, !PT ;  /* 0x0000000439417209 */ /* 0x000fe20007810000 */
[----:B------:R-:W3:Y:S01]  /*1b700*/  MUFU.TANH R62, R62 ;  /* 0x0000003e003e7308 */ /* 0x000ee20000002400 */
[----:B------:R-:W-:-:S02]  /*1b710*/  ISETP.GT.AND P2, PT, R91, 0x50, PT ;  /* 0x000000505b00780c */ /* 0x000fc40003f44270 */
[----:B0-----:R-:W-:Y:S02]  /*1b720*/  FSEL R59, R59, -INF , P1 ;  /* 0xff8000003b3b7808 */ /* 0x001fe40000800000 */
[----:B------:R-:W-:-:S03]  /*1b730*/  FMNMX.FTZ R4, R58, R65, !PT ;  /* 0x000000413a047209 */ /* 0x000fc60007810000 */
[----:B------:R-:W0:Y:S01]  /*1b740*/  MUFU.TANH R63, R63 ;  /* 0x0000003f003f7308 */ /* 0x000e220000002400 */
[----:B------:R-:W-:Y:S02]  /*1b750*/  ISETP.GT.AND P1, PT, R91, 0x51, PT ;  /* 0x000000515b00780c */ /* 0x000fe40003f24270 */
[----:B-1----:R-:W-:Y:S02]  /*1b760*/  FSEL R60, R60, -INF , P2 ;  /* 0xff8000003c3c7808 */ /* 0x002fe40001000000 */
[----:B------:R-:W-:-:S03]  /*1b770*/  FMNMX.FTZ R65, R59, R4, !PT ;  /* 0x000000043b417209 */ /* 0x000fc60007810000 */
[----:B------:R-:W1:Y:S01]  /*1b780*/  MUFU.TANH R40, R40 ;  /* 0x0000002800287308 */ /* 0x000e620000002400 */
[----:B------:R-:W-:Y:S02]  /*1b790*/  ISETP.GT.AND P2, PT, R91, 0x58, PT ;  /* 0x000000585b00780c */ /* 0x000fe40003f44270 */
[----:B--2---:R-:W-:Y:S02]  /*1b7a0*/  FSEL R61, R61, -INF , P1 ;  /* 0xff8000003d3d7808 */ /* 0x004fe40000800000 */
[----:B------:R-:W-:-:S03]  /*1b7b0*/  FMNMX.FTZ R4, R60, R65, !PT ;  /* 0x000000413c047209 */ /* 0x000fc60007810000 */
[----:B------:R-:W-:Y:S01]  /*1b7c0*/  MUFU.TANH R41, R41 ;  /* 0x0000002900297308 */ /* 0x000fe20000002400 */
[----:B------:R-:W-:Y:S02]  /*1b7d0*/  ISETP.GT.AND P1, PT, R91, 0x59, PT ;  /* 0x000000595b00780c */ /* 0x000fe40003f24270 */
[----:B---3--:R-:W-:Y:S02]  /*1b7e0*/  FSEL R65, R62, -INF , P2 ;  /* 0xff8000003e417808 */ /* 0x008fe40001000000 */
[----:B------:R-:W-:-:S03]  /*1b7f0*/  FMNMX.FTZ R4, R61, R4, !PT ;  /* 0x000000043d047209 */ /* 0x000fc60007810000 */
[----:B------:R-:W2:Y:S01]  /*1b800*/  MUFU.TANH R82, R82 ;  /* 0x0000005200527308 */ /* 0x000ea20000002400 */
[----:B------:R-:W-:Y:S01]  /*1b810*/  ISETP.GT.AND P2, PT, R91, 0x60, PT ;  /* 0x000000605b00780c */ /* 0x000fe20003f44270 */
[----:B------:R-:W-:Y:S01]  /*1b820*/  FFMA.FTZ R215, R50, UR52, -R36 ;  /* 0x0000003432d77c23 */ /* 0x000fe20008010824 */
[----:B0-----:R-:W-:Y:S02]  /*1b830*/  FSEL R63, R63, -INF , P1 ;  /* 0xff8000003f3f7808 */ /* 0x001fe40000800000 */
[----:B------:R-:W-:-:S03]  /*1b840*/  FMNMX.FTZ R4, R65, R4, !PT ;  /* 0x0000000441047209 */ /* 0x000fc60007810000 */
[----:B------:R-:W0:Y:S01]  /*1b850*/  MUFU.TANH R84, R84 ;  /* 0x0000005400547308 */ /* 0x000e220000002400 */
[----:B------:R-:W-:-:S01]  /*1b860*/  FFMA.FTZ R50, R66, UR52, -R36 ;  /* 0x0000003442327c23 */ /* 0x000fc20008010824 */
[--C-:B------:R-:W-:Y:S01]  /*1b870*/  FFMA.FTZ R66, R67, UR52, -R36.reuse ;  /* 0x0000003443427c23 */ /* 0x100fe20008010824 */
[----:B------:R-:W-:-:S01]  /*1b880*/  FFMA.FTZ R209, R54, UR52, -R36 ;  /* 0x0000003436d17c23 */ /* 0x000fc20008010824 */
[----:B------:R-:W-:Y:S02]  /*1b890*/  ISETP.GT.AND P1, PT, R91, 0x61, PT ;  /* 0x000000615b00780c */ /* 0x000fe40003f24270 */
[----:B-1----:R-:W-:Y:S02]  /*1b8a0*/  FSEL R54, R40, -INF , P2 ;  /* 0xff80000028367808 */ /* 0x002fe40001000000 */
[----:B------:R-:W1:Y:S01]  /*1b8b0*/  MUFU.TANH R48, R48 ;  /* 0x0000003000307308 */ /* 0x000e620000002400 */
[----:B------:R-:W-:Y:S02]  /*1b8c0*/  FMNMX.FTZ R67, R63, R4, !PT ;  /* 0x000000043f437209 */ /* 0x000fe40007810000 */
[----:B------:R-:W-:-:S02]  /*1b8d0*/  ISETP.GT.AND P2, PT, R91, 0x68, PT ;  /* 0x000000685b00780c */ /* 0x000fc40003f44270 */
[----:B------:R-:W-:-:S03]  /*1b8e0*/  FMNMX.FTZ R67, R54, R67, !PT ;  /* 0x0000004336437209 */ /* 0x000fc60007810000 */
[----:B------:R-:W3:Y:S01]  /*1b8f0*/  MUFU.TANH R49, R49 ;  /* 0x0000003100317308 */ /* 0x000ee20000002400 */
[----:B--2---:R-:W-:-:S07]  /*1b900*/  FSEL R82, R82, -INF , P2 ;  /* 0xff80000052527808 */ /* 0x004fce0001000000 */
[----:B------:R2:W-:Y:S01]  /*1b910*/  MUFU.EX2 R62, R66 ;  /* 0x00000042003e7308 */ /* 0x0005e20000000800 */
[----:B------:R-:W-:Y:S02]  /*1b920*/  ISETP.GT.AND P2, PT, R91, 0x70, PT ;  /* 0x000000705b00780c */ /* 0x000fe40003f44270 */
[----:B--2---:R-:W-:-:S05]  /*1b930*/  FSEL R66, R41, -INF , P1 ;  /* 0xff80000029427808 */ /* 0x004fca0000800000 */
[----:B------:R-:W2:Y:S01]  /*1b940*/  MUFU.TANH R52, R52 ;  /* 0x0000003400347308 */ /* 0x000ea20000002400 */
[----:B------:R-:W-:Y:S02]  /*1b950*/  ISETP.GT.AND P1, PT, R91, 0x69, PT ;  /* 0x000000695b00780c */ /* 0x000fe40003f24270 */
[----:B------:R-:W-:Y:S01]  /*1b960*/  FMNMX.FTZ R67, R66, R67, !PT ;  /* 0x0000004342437209 */ /* 0x000fe20007810000 */
[----:B------:R-:W-:-:S01]  /*1b970*/  FFMA.FTZ R41, R69, UR52, -R36 ;  /* 0x0000003445297c23 */ /* 0x000fc20008010824 */
[----:B0-----:R-:W-:Y:S02]  /*1b980*/  FSEL R84, R84, -INF , P1 ;  /* 0xff80000054547808 */ /* 0x001fe40000800000 */
[----:B------:R-:W-:Y:S01]  /*1b990*/  FMNMX.FTZ R69, R82, R67, !PT ;  /* 0x0000004352457209 */ /* 0x000fe20007810000 */
[----:B------:R-:W0:Y:S01]  /*1b9a0*/  MUFU.TANH R53, R53 ;  /* 0x0000003500357308 */ /* 0x000e220000002400 */
[----:B------:R-:W-:Y:S02]  /*1b9b0*/  ISETP.GT.AND P1, PT, R91, 0x71, PT ;  /* 0x000000715b00780c */ /* 0x000fe40003f24270 */
[----:B-1----:R-:W-:-:S02]  /*1b9c0*/  FSEL R67, R48, -INF , P2 ;  /* 0xff80000030437808 */ /* 0x002fc40001000000 */
[----:B------:R-:W-:-:S03]  /*1b9d0*/  FMNMX.FTZ R4, R84, R69, !PT ;  /* 0x0000004554047209 */ /* 0x000fc60007810000 */
[----:B------:R-:W1:Y:S01]  /*1b9e0*/  MUFU.TANH R24, R24 ;  /* 0x0000001800187308 */ /* 0x000e620000002400 */
[----:B------:R-:W-:Y:S02]  /*1b9f0*/  ISETP.GT.AND P2, PT, R91, 0x78, PT ;  /* 0x000000785b00780c */ /* 0x000fe40003f44270 */
[----:B---3--:R-:W-:Y:S02]  /*1ba00*/  FSEL R49, R49, -INF , P1 ;  /* 0xff80000031317808 */ /* 0x008fe40000800000 */
[----:B------:R-:W-:-:S03]  /*1ba10*/  FMNMX.FTZ R4, R67, R4, !PT ;  /* 0x0000000443047209 */ /* 0x000fc60007810000 */
[----:B------:R-:W3:Y:S01]  /*1ba20*/  MUFU.TANH R25, R25 ;  /* 0x0000001900197308 */ /* 0x000ee20000002400 */
[----:B------:R-:W-:-:S01]  /*1ba30*/  FFMA.FTZ R48, R55, UR52, -R36 ;  /* 0x0000003437307c23 */ /* 0x000fc20008010824 */
[----:B------:R-:W-:Y:S02]  /*1ba40*/  ISETP.GT.AND P1, PT, R91, 0x79, PT ;  /* 0x000000795b00780c */ /* 0x000fe40003f24270 */
[----:B--2---:R-:W-:Y:S02]  /*1ba50*/  FSEL R52, R52, -INF , P2 ;  /* 0xff80000034347808 */ /* 0x004fe40001000000 */
[----:B------:R-:W-:Y:S02]  /*1ba60*/  FMNMX.FTZ R55, R49, R4, !PT ;  /* 0x0000000431377209 */ /* 0x000fe40007810000 */
[----:B------:R-:W2:Y:S01]  /*1ba70*/  MUFU.TANH R28, R28 ;  /* 0x0000001c001c7308 */ /* 0x000ea20000002400 */
[----:B------:R-:W-:Y:S02]  /*1ba80*/  ISETP.GT.AND P2, PT, R91, 0x80, PT ;  /* 0x000000805b00780c */ /* 0x000fe40003f44270 */
[----:B0-----:R-:W-:-:S02]  /*1ba90*/  FSEL R53, R53, -INF , P1 ;  /* 0xff80000035357808 */ /* 0x001fc40000800000 */
[----:B------:R-:W-:-:S03]  /*1baa0*/  FMNMX.FTZ R4, R52, R55, !PT ;  /* 0x0000003734047209 */ /* 0x000fc60007810000 */
[----:B------:R-:W0:Y:S01]  /*1bab0*/  MUFU.TANH R29, R29 ;  /* 0x0000001d001d7308 */ /* 0x000e220000002400 */
[----:B------:R-:W-:-:S01]  /*1bac0*/  FFMA.FTZ R211, R26, UR52, -R36 ;  /* 0x000000341ad37c23 */ /* 0x000fc20008010824 */
[----:B------:R-:W-:Y:S02]  /*1bad0*/  ISETP.GT.AND P1, PT, R91, 0x81, PT ;  /* 0x000000815b00780c */ /* 0x000fe40003f24270 */
[----:B-1----:R-:W-:Y:S02]  /*1bae0*/  FSEL R26, R24, -INF , P2 ;  /* 0xff800000181a7808 */ /* 0x002fe40001000000 */
[----:B------:R-:W-:Y:S02]  /*1baf0*/  FMNMX.FTZ R69, R53, R4, !PT ;  /* 0x0000000435457209 */ /* 0x000fe40007810000 */
[----:B------:R-:W1:Y:S01]  /*1bb00*/  MUFU.TANH R32, R32 ;  /* 0x0000002000207308 */ /* 0x000e620000002400 */
[----:B------:R-:W-:Y:S02]  /*1bb10*/  ISETP.GT.AND P2, PT, R91, 0x88, PT ;  /* 0x000000885b00780c */ /* 0x000fe40003f44270 */
[----:B---3--:R-:W-:-:S02]  /*1bb20*/  FSEL R55, R25, -INF , P1 ;  /* 0xff80000019377808 */ /* 0x008fc40000800000 */
        /* <DEDUP_REMOVED lines=11> */
[----:B------:R-:W-:Y:S02]  /*1bbe0*/  ISETP.GT.AND P1, PT, R91, 0x91, PT ;  /* 0x000000915b00780c */ /* 0x000fe40003f24270 */
[----:B-1----:R-:W-:Y:S02]  /*1bbf0*/  FSEL R95, R32, -INF , P2 ;  /* 0xff800000205f7808 */ /* 0x002fe40001000000 */
[----:B------:R-:W-:Y:S02]  /*1bc00*/  FMNMX.FTZ R4, R69, R4, !PT ;  /* 0x0000000445047209 */ /* 0x000fe40007810000 */
[----:B------:R-:W-:Y:S02]  /*1bc10*/  ISETP.GT.AND P2, PT, R91, 0x98, PT ;  /* 0x000000985b00780c */ /* 0x000fe40003f44270 */
[----:B---3--:R-:W-:Y:S02]  /*1bc20*/  FSEL R33, R33, -INF , P1 ;  /* 0xff80000021217808 */ /* 0x008fe40000800000 */
[----:B------:R-:W-:-:S02]  /*1bc30*/  FMNMX.FTZ R4, R95, R4, !PT ;  /* 0x000000045f047209 */ /* 0x000fc40007810000 */
[----:B------:R-:W-:Y:S02]  /*1bc40*/  ISETP.GT.AND P1, PT, R91, 0x99, PT ;  /* 0x000000995b00780c */ /* 0x000fe40003f24270 */
[----:B--2---:R-:W-:Y:S02]  /*1bc50*/  FSEL R85, R85, -INF , P2 ;  /* 0xff80000055557808 */ /* 0x004fe40001000000 */
[----:B------:R-:W-:Y:S02]  /*1bc60*/  FMNMX.FTZ R4, R33, R4, !PT ;  /* 0x0000000421047209 */ /* 0x000fe40007810000 */
[----:B0-----:R-:W-:Y:S02]  /*1bc70*/  FSEL R37, R37, -INF , P1 ;  /* 0xff80000025257808 */ /* 0x001fe40000800000 */
[----:B------:R-:W-:-:S04]  /*1bc80*/  FMNMX.FTZ R4, R85, R4, !PT ;  /* 0x0000000455047209 */ /* 0x000fc80007810000 */
[----:B------:R-:W-:-:S05]  /*1bc90*/  FMNMX.FTZ R4, R37, R4, !PT ;  /* 0x0000000425047209 */ /* 0x000fca0007810000 */
[----:B------:R-:W0:Y:S01]  /*1bca0*/  SHFL.BFLY PT, R29, R4, 0x2, 0x1f ;  /* 0x0c401f00041d7f89 */ /* 0x000e2200000e0000 */
[----:B------:R-:W-:-:S01]  /*1bcb0*/  FFMA.FTZ R32, R71, UR52, -R36 ;  /* 0x0000003447207c23 */ /* 0x000fc20008010824 */
[----:B0-----:R-:W-:-:S05]  /*1bcc0*/  FMNMX.FTZ R71, R4, R29, !PT ;  /* 0x0000001d04477209 */ /* 0x001fca0007810000 */
[----:B------:R-:W0:Y:S01]  /*1bcd0*/  SHFL.BFLY PT, R4, R71, 0x1, 0x1f ;  /* 0x0c201f0047047f89 */ /* 0x000e2200000e0000 */
[----:B------:R-:W-:-:S01]  /*1bce0*/  FFMA.FTZ R86, R87, UR52, -R36 ;  /* 0x0000003457567c23 */ /* 0x000fc20008010824 */
[--C-:B------:R-:W-:Y:S01]  /*1bcf0*/  FFMA.FTZ R87, R89, UR52, -R36.reuse ;  /* 0x0000003459577c23 */ /* 0x100fe20008010824 */
[----:B------:R-:W-:-:S01]  /*1bd00*/  FFMA.FTZ R29, R35, UR52, -R36 ;  /* 0x00000034231d7c23 */ /* 0x000fc20008010824 */
[----:B------:R-:W-:Y:S01]  /*1bd10*/  FFMA.FTZ R35, R45, UR52, -R36 ;  /* 0x000000342d237c23 */ /* 0x000fe20008010824 */
[----:B0-----:R-:W-:Y:S01]  /*1bd20*/  FMNMX.FTZ R4, R71, R4, !PT ;  /* 0x0000000447047209 */ /* 0x001fe20007810000 */
[----:B------:R-:W-:-:S03]  /*1bd30*/  IMAD.U32 R71, RZ, RZ, UR52 ;  /* 0x00000034ff477e24 */ /* 0x000fc6000f8e00ff */
[C---:B------:R-:W-:Y:S01]  /*1bd40*/  FSETP.NEU.FTZ.AND P1, PT, R4.reuse, -INF , PT ;  /* 0xff8000000400780b */ /* 0x040fe20003f3d000 */
[----:B------:R-:W-:-:S05]  /*1bd50*/  FFMA.FTZ R71, R4, R71, -8 ;  /* 0xc100000004477423 */ /* 0x000fca0000010047 */
[----:B------:R-:W-:-:S05]  /*1bd60*/  FSEL R71, R71, RZ, P1 ;  /* 0x000000ff47477208 */ /* 0x000fca0000800000 */
[--C-:B------:R-:W-:Y:S01]  /*1bd70*/  FFMA.FTZ R216, R3, UR52, -R71.reuse ;  /* 0x0000003403d87c23 */ /* 0x100fe20008010847 */
[----:B------:R-:W-:-:S01]  /*1bd80*/  FFMA.FTZ R3, R92, UR52, -R71 ;  /* 0x000000345c037c23 */ /* 0x000fc20008010847 */
[----:B------:R-:W-:Y:S01]  /*1bd90*/  FFMA.FTZ R45, R93, UR52, -R71 ;  /* 0x000000345d2d7c23 */ /* 0x000fe20008010847 */
[----:B------:R-:W-:Y:S01]  /*1bda0*/  MUFU.EX2 R86, R86 ;  /* 0x0000005600567308 */ /* 0x000fe20000000800 */
[----:B------:R-:W-:-:S01]  /*1bdb0*/  FFMA.FTZ R89, R97, UR52, -R36 ;  /* 0x0000003461597c23 */ /* 0x000fc20008010824 */
[----:B------:R-:W-:-:S06]  /*1bdc0*/  FFMA.FTZ R6, R6, UR52, -R71 ;  /* 0x0000003406067c23 */ /* 0x000fcc0008010847 */
[----:B------:R-:W0:Y:S01]  /*1bdd0*/  MUFU.EX2 R87, R87 ;  /* 0x0000005700577308 */ /* 0x000e220000000800 */
[----:B------:R-:W-:-:S07]  /*1bde0*/  FFMA.FTZ R218, R43, UR52, -R71 ;  /* 0x000000342bda7c23 */ /* 0x000fce0008010847 */
[----:B------:R-:W-:Y:S01]  /*1bdf0*/  MUFU.EX2 R216, R216 ;  /* 0x000000d800d87308 */ /* 0x000fe20000000800 */
[----:B------:R-:W-:-:S07]  /*1be00*/  FFMA.FTZ R99, R99, UR52, -R36 ;  /* 0x0000003463637c23 */ /* 0x000fce0008010824 */
[----:B------:R-:W1:Y:S01]  /*1be10*/  MUFU.EX2 R3, R3 ;  /* 0x0000000300037308 */ /* 0x000e620000000800 */
[----:B------:R-:W-:-:S07]  /*1be20*/  FFMA.FTZ R203, R39, UR52, -R36 ;  /* 0x0000003427cb7c23 */ /* 0x000fce0008010824 */
[----:B------:R-:W2:Y:S01]  /*1be30*/  MUFU.EX2 R88, R88 ;  /* 0x0000005800587308 */ /* 0x000ea20000000800 */
[----:B------:R-:W-:-:S07]  /*1be40*/  FFMA.FTZ R39, R94, UR52, -R71 ;  /* 0x000000345e277c23 */ /* 0x000fce0008010847 */
[----:B------:R-:W3:Y:S01]  /*1be50*/  MUFU.EX2 R45, R45 ;  /* 0x0000002d002d7308 */ /* 0x000ee20000000800 */
[----:B------:R-:W-:-:S07]  /*1be60*/  FFMA.FTZ R43, R9, UR52, -R71 ;  /* 0x00000034092b7c23 */ /* 0x000fce0008010847 */
[----:B------:R-:W4:Y:S01]  /*1be70*/  MUFU.EX2 R89, R89 ;  /* 0x0000005900597308 */ /* 0x000f220000000800 */
[----:B------:R-:W-:-:S07]  /*1be80*/  FFMA.FTZ R212, R46, UR52, -R71 ;  /* 0x000000342ed47c23 */ /* 0x000fce0008010847 */
[----:B------:R-:W5:Y:S01]  /*1be90*/  MUFU.EX2 R6, R6 ;  /* 0x0000000600067308 */ /* 0x000f620000000800 */
[----:B------:R-:W-:-:S01]  /*1bea0*/  FFMA.FTZ R46, R65, UR52, -R71 ;  /* 0x00000034412e7c23 */ /* 0x000fc20008010847 */
[----:B------:R-:W-:Y:S01]  /*1beb0*/  FFMA.FTZ R204, R54, UR52, -R71 ;  /* 0x0000003436cc7c23 */ /* 0x000fe20008010847 */
[----:B0-----:R-:W-:-:S05]  /*1bec0*/  FADD.FTZ R65, R86, R87 ;  /* 0x0000005756417221 */ /* 0x001fca0000010000 */
[----:B------:R-:W0:Y:S01]  /*1bed0*/  MUFU.EX2 R90, R99 ;  /* 0x00000063005a7308 */ /* 0x000e220000000800 */
[----:B------:R-:W-:-:S01]  /*1bee0*/  FFMA.FTZ R42, R42, UR52, -R36 ;  /* 0x000000342a2a7c23 */ /* 0x000fc20008010824 */
[----:B-1----:R-:W-:-:S06]  /*1bef0*/  FADD.FTZ R54, R216, R3 ;  /* 0x00000003d8367221 */ /* 0x002fcc0000010000 */
[----:B------:R-:W1:Y:S01]  /*1bf00*/  MUFU.EX2 R218, R218 ;  /* 0x000000da00da7308 */ /* 0x000e620000000800 */
[----:B------:R-:W-:-:S01]  /*1bf10*/  FFMA.FTZ R10, R10, UR52, -R71 ;  /* 0x000000340a0a7c23 */ /* 0x000fc20008010847 */
[----:B------:R-:W-:Y:S01]  /*1bf20*/  FFMA.FTZ R208, R56, UR52, -R71 ;  /* 0x0000003438d07c23 */ /* 0x000fe20008010847 */
[----:B--2---:R-:W-:-:S05]  /*1bf30*/  FADD.FTZ R56, R88, R65 ;  /* 0x0000004158387221 */ /* 0x004fca0000010000 */
[----:B------:R-:W2:Y:S01]  /*1bf40*/  MUFU.EX2 R39, R39 ;  /* 0x0000002700277308 */ /* 0x000ea20000000800 */
[----:B---3--:R-:W-:-:S01]  /*1bf50*/  FADD.FTZ R65, R45, R54 ;  /* 0x000000362d417221 */ /* 0x008fc20000010000 */
[----:B------:R-:W-:Y:S01]  /*1bf60*/  FFMA.FTZ R54, R49, UR52, -R71 ;  /* 0x0000003431367c23 */ /* 0x000fe20008010847 */
[----:B----4-:R-:W-:-:S05]  /*1bf70*/  FADD.FTZ R49, R89, R56 ;  /* 0x0000003859317221 */ /* 0x010fca0000010000 */
[----:B------:R-:W3:Y:S01]  /*1bf80*/  MUFU.EX2 R43, R43 ;  /* 0x0000002b002b7308 */ /* 0x000ee20000000800 */
[----:B-----5:R-:W-:-:S01]  /*1bf90*/  FADD.FTZ R65, R6, R65 ;  /* 0x0000004106417221 */ /* 0x020fc20000010000 */
[----:B------:R-:W-:Y:S01]  /*1bfa0*/  FFMA.FTZ R28, R75, UR52, -R36 ;  /* 0x000000344b1c7c23 */ /* 0x000fe20008010824 */
[----:B------:R-:W-:-:S01]  /*1bfb0*/  FFMA.FTZ R9, R12, UR52, -R71 ;  /* 0x000000340c097c23 */ /* 0x000fc20008010847 */
[----:B------:R-:W-:-:S04]  /*1bfc0*/  FFMA.FTZ R75, R20, UR52, -R71 ;  /* 0x00000034144b7c23 */ /* 0x000fc80008010847 */
[----:B------:R-:W4:Y:S01]  /*1bfd0*/  MUFU.EX2 R42, R42 ;  /* 0x0000002a002a7308 */ /* 0x000f220000000800 */
[----:B------:R-:W-:-:S01]  /*1bfe0*/  FFMA.FTZ R210, R60, UR52, -R71 ;  /* 0x000000343cd27c23 */ /* 0x000fc20008010847 */
[----:B------:R-:W-:Y:S01]  /*1bff0*/  FFMA.FTZ R20, R58, UR52, -R71 ;  /* 0x000000343a147c23 */ /* 0x000fe20008010847 */
[----:B0-----:R-:W-:-:S05]  /*1c000*/  FADD.FTZ R60, R90, R49 ;  /* 0x000000315a3c7221 */ /* 0x001fca0000010000 */
[----:B------:R-:W0:Y:S01]  /*1c010*/  MUFU.EX2 R10, R10 ;  /* 0x0000000a000a7308 */ /* 0x000e220000000800 */
[----:B-1----:R-:W-:-:S01]  /*1c020*/  FADD.FTZ R58, R218, R65 ;  /* 0x00000041da3a7221 */ /* 0x002fc20000010000 */
[----:B------:R-:W-:Y:S01]  /*1c030*/  FFMA.FTZ R12, R14, UR52, -R71 ;  /* 0x000000340e0c7c23 */ /* 0x000fe20008010847 */
[----:B------:R-:W-:-:S05]  /*1c040*/  FADD.FTZ R60, R5, R60 ;  /* 0x0000003c053c7221 */ /* 0x000fca0000010000 */
[----:B------:R-:W1:Y:S01]  /*1c050*/  MUFU.EX2 R8, R8 ;  /* 0x0000000800087308 */ /* 0x000e620000000800 */
[----:B--2---:R-:W-:-:S07]  /*1c060*/  FADD.FTZ R58, R39, R58 ;  /* 0x0000003a273a7221 */ /* 0x004fce0000010000 */
[----:B------:R-:W2:Y:S01]  /*1c070*/  MUFU.EX2 R212, R212 ;  /* 0x000000d400d47308 */ /* 0x000ea20000000800 */
[----:B------:R-:W-:-:S01]  /*1c080*/  FFMA.FTZ R56, R53, UR52, -R71 ;  /* 0x0000003435387c23 */ /* 0x000fc20008010847 */
[----:B------:R-:W-:-:S06]  /*1c090*/  FADD.FTZ R65, R7, R60 ;  /* 0x0000003c07417221 */ /* 0x000fcc0000010000 */
[----:B------:R-:W5:Y:S01]  /*1c0a0*/  MUFU.EX2 R11, R11 ;  /* 0x0000000b000b7308 */ /* 0x000f620000000800 */
[----:B---3--:R-:W-:-:S01]  /*1c0b0*/  FADD.FTZ R53, R43, R58 ;  /* 0x0000003a2b357221 */ /* 0x008fc20000010000 */
[----:B------:R-:W-:-:S06]  /*1c0c0*/  FFMA.FTZ R214, R47, UR52, -R71 ;  /* 0x000000342fd67c23 */ /* 0x000fcc0008010847 */
[----:B------:R-:W3:Y:S01]  /*1c0d0*/  MUFU.EX2 R9, R9 ;  /* 0x0000000900097308 */ /* 0x000ee20000000800 */
[----:B----4-:R-:W-:-:S01]  /*1c0e0*/  FADD.FTZ R65, R42, R65 ;  /* 0x000000412a417221 */ /* 0x010fc20000010000 */
[----:B0-----:R-:W-:-:S06]  /*1c0f0*/  FADD.FTZ R53, R10, R53 ;  /* 0x000000350a357221 */ /* 0x001fcc0000010000 */
[----:B------:R-:W0:Y:S01]  /*1c100*/  MUFU.EX2 R21, R96 ;  /* 0x0000006000157308 */ /* 0x000e220000000800 */
[----:B------:R-:W-:-:S07]  /*1c110*/  FFMA.FTZ R47, R72, UR52, -R71 ;  /* 0x00000034482f7c23 */ /* 0x000fce0008010847 */
[----:B------:R-:W4:Y:S01]  /*1c120*/  MUFU.EX2 R12, R12 ;  /* 0x0000000c000c7308 */ /* 0x000f220000000800 */
[----:B------:R-:W-:-:S01]  /*1c130*/  FFMA.FTZ R200, R26, UR52, -R71 ;  /* 0x000000341ac87c23 */ /* 0x000fc20008010847 */
[----:B-1----:R-:W-:-:S06]  /*1c140*/  FADD.FTZ R58, R8, R65 ;  /* 0x00000041083a7221 */ /* 0x002fcc0000010000 */
[----:B------:R-:W1:Y:S01]  /*1c150*/  MUFU.EX2 R64, R64 ;  /* 0x0000004000407308 */ /* 0x000e620000000800 */
[----:B------:R-:W-:-:S01]  /*1c160*/  FFMA.FTZ R51, R51, UR52, -R36 ;  /* 0x0000003433337c23 */ /* 0x000fc20008010824 */
[----:B--2---:R-:W-:-:S06]  /*1c170*/  FADD.FTZ R26, R212, R53 ;  /* 0x00000035d41a7221 */ /* 0x004fcc0000010000 */
[----:B------:R-:W2:Y:S01]  /*1c180*/  MUFU.EX2 R75, R75 ;  /* 0x0000004b004b7308 */ /* 0x000ea20000000800 */
[----:B------:R-:W-:-:S01]  /*1c190*/  FFMA.FTZ R14, R73, UR52, -R71 ;  /* 0x00000034490e7c23 */ /* 0x000fc20008010847 */
[----:B-----5:R-:W-:-:S06]  /*1c1a0*/  FADD.FTZ R58, R11, R58 ;  /* 0x0000003a0b3a7221 */ /* 0x020fcc0000010000 */
[----:B------:R-:W5:Y:S01]  /*1c1b0*/  MUFU.EX2 R215, R215 ;  /* 0x000000d700d77308 */ /* 0x000f620000000800 */
[----:B------:R-:W-:-:S01]  /*1c1c0*/  FFMA.FTZ R73, R74, UR52, -R71 ;  /* 0x000000344a497c23 */ /* 0x000fc20008010847 */
[----:B---3--:R-:W-:-:S06]  /*1c1d0*/  FADD.FTZ R65, R9, R26 ;  /* 0x0000001a09417221 */ /* 0x008fcc0000010000 */
[----:B------:R-:W3:Y:S01]  /*1c1e0*/  MUFU.EX2 R214, R214 ;  /* 0x000000d600d67308 */ /* 0x000ee20000000800 */
[----:B------:R-:W-:-:S01]  /*1c1f0*/  FFMA.FTZ R206, R67, UR52, -R71 ;  /* 0x0000003443ce7c23 */ /* 0x000fc20008010847 */
[----:B0-----:R-:W-:-:S06]  /*1c200*/  FADD.FTZ R67, R21, R58 ;  /* 0x0000003a15437221 */ /* 0x001fcc0000010000 */
[----:B------:R-:W0:Y:S01]  /*1c210*/  MUFU.EX2 R50, R50 ;  /* 0x0000003200327308 */ /* 0x000e220000000800 */
[----:B----4-:R-:W-:-:S07]  /*1c220*/  FADD.FTZ R26, R12, R65 ;  /* 0x000000410c1a7221 */ /* 0x010fce0000010000 */
[----:B------:R-:W4:Y:S01]  /*1c230*/  MUFU.EX2 R47, R47 ;  /* 0x0000002f002f7308 */ /* 0x000f220000000800 */
[----:B------:R-:W-:Y:S01]  /*1c240*/  F2FP.SATFINITE.E4M3.F32.PACK_AB_MERGE_C R219, R42, R7, RZ ;  /* 0x000000072adb723e */ /* 0x000fe200048070ff */
[----:B-1----:R-:W-:-:S06]  /*1c250*/  FADD.FTZ R42, R64, R67 ;  /* 0x00000043402a7221 */ /* 0x002fcc0000010000 */
[----:B------:R-:W1:Y:S01]  /*1c260*/  MUFU.EX2 R51, R51 ;  /* 0x0000003300337308 */ /* 0x000e620000000800 */
[----:B--2---:R-:W-:-:S01]  /*1c270*/  FADD.FTZ R7, R75, R26 ;  /* 0x0000001a4b077221 */ /* 0x004fc20000010000 */
[----:B------:R-:W-:-:S06]  /*1c280*/  FFMA.FTZ R57, R57, UR52, -R71 ;  /* 0x0000003439397c23 */ /* 0x000fcc0008010847 */
[----:B------:R-:W2:Y:S01]  /*1c290*/  MUFU.EX2 R14, R14 ;  /* 0x0000000e000e7308 */ /* 0x000ea20000000800 */
[----:B------:R-:W-:Y:S01]  /*1c2a0*/  F2FP.SATFINITE.E4M3.F32.PACK_AB_MERGE_C R58, R6, R45, RZ ;  /* 0x0000002d063a723e */ /* 0x000fe200048070ff */
[----:B-----5:R-:W-:Y:S01]  /*1c2b0*/  FADD.FTZ R45, R215, R42 ;  /* 0x0000002ad72d7221 */ /* 0x020fe20000010000 */
[----:B------:R-:W-:-:S05]  /*1c2c0*/  F2FP.SATFINITE.E4M3.F32.PACK_AB_MERGE_C R26, R10, R43, RZ ;  /* 0x0000002b0a1a723e */ /* 0x000fca00048070ff */
[----:B------:R-:W5:Y:S01]  /*1c2d0*/  MUFU.EX2 R73, R73 ;  /* 0x0000004900497308 */ /* 0x000f620000000800 */
[----:B---3--:R-:W-:-:S01]  /*1c2e0*/  FADD.FTZ R10, R214, R7 ;  /* 0x00000007d60a7221 */ /* 0x008fc20000010000 */
[----:B------:R-:W-:Y:S01]  /*1c2f0*/  FFMA.FTZ R205, R30, UR52, -R36 ;  /* 0x000000341ecd7c23 */ /* 0x000fe20008010824 */
[----:B------:R-:W-:-:S05]  /*1c300*/  F2FP.SATFINITE.E4M3.F32.PACK_AB_MERGE_C R75, R75, R12, RZ ;  /* 0x0000000c4b4b723e */ /* 0x000fca00048070ff */
[----:B------:R-:W3:Y:S01]  /*1c310*/  MUFU.EX2 R209, R209 ;  /* 0x000000d100d17308 */ /* 0x000ee20000000800 */
[----:B------:R-:W-:-:S01]  /*1c320*/  FFMA.FTZ R30, R77, UR52, -R36 ;  /* 0x000000344d1e7c23 */ /* 0x000fc20008010824 */
[----:B0-----:R-:W-:Y:S01]  /*1c330*/  FADD.FTZ R12, R50, R45 ;  /* 0x0000002d320c7221 */ /* 0x001fe20000010000 */
[----:B------:R-:W-:-:S05]  /*1c340*/  F2FP.SATFINITE.E4M3.F32.PACK_AB_MERGE_C R213, R64, R21, RZ ;  /* 0x0000001540d5723e */ /* 0x000fca00048070ff */
[----:B------:R-:W0:Y:S01]  /*1c350*/  MUFU.EX2 R208, R208 ;  /* 0x000000d000d07308 */ /* 0x000e220000000800 */
[----:B------:R-:W-:-:S01]  /*1c360*/  FFMA.FTZ R77, R59, UR52, -R71 ;  /* 0x000000343b4d7c23 */ /* 0x000fc20008010847 */
[----:B----4-:R-:W-:Y:S01]  /*1c370*/  FADD.FTZ R21, R47, R10 ;  /* 0x0000000a2f157221 */ /* 0x010fe20000010000 */
[----:B-1----:R-:W-:-:S05]  /*1c380*/  FADD.FTZ R43, R51, R12 ;  /* 0x0000000c332b7221 */ /* 0x002fca0000010000 */
[----:B------:R-:W1:Y:S01]  /*1c390*/  MUFU.EX2 R40, R40 ;  /* 0x0000002800287308 */ /* 0x000e620000000800 */
[----:B--2---:R-:W-:-:S07]  /*1c3a0*/  FADD.FTZ R10, R14, R21 ;  /* 0x000000150e0a7221 */ /* 0x004fce0000010000 */
[----:B------:R-:W2:Y:S01]  /*1c3b0*/  MUFU.EX2 R57, R57 ;  /* 0x0000003900397308 */ /* 0x000ea20000000800 */
[C---:B------:R-:W-:Y:S01]  /*1c3c0*/  F2FP.SATFINITE.E4M3.F32.PACK_AB_MERGE_C R51, R62.reuse, R51, RZ ;  /* 0x000000333e33723e */ /* 0x040fe200048070ff */
[----:B------:R-:W-:Y:S01]  /*1c3d0*/  FADD.FTZ R62, R62, R43 ;  /* 0x0000002b3e3e7221 */ /* 0x000fe20000010000 */
[----:B-----5:R-:W-:-:S05]  /*1c3e0*/  F2FP.SATFINITE.E4M3.F32.PACK_AB_MERGE_C R14, R73, R14, RZ ;  /* 0x0000000e490e723e */ /* 0x020fca00048070ff */
[----:B------:R-:W4:Y:S01]  /*1c3f0*/  MUFU.EX2 R41, R41 ;  /* 0x0000002900297308 */ /* 0x000f220000000800 */
[----:B------:R-:W-:-:S01]  /*1c400*/  FFMA.FTZ R24, R70, UR52, -R36 ;  /* 0x0000003446187c23 */ /* 0x000fc20008010824 */
[----:B------:R-:W-:-:S06]  /*1c410*/  FADD.FTZ R73, R73, R10 ;  /* 0x0000000a49497221 */ /* 0x000fcc0000010000 */
[----:B------:R-:W5:Y:S01]  /*1c420*/  MUFU.EX2 R20, R20 ;  /* 0x0000001400147308 */ /* 0x000f620000000800 */
[----:B------:R-:W-:-:S01]  /*1c430*/  FFMA.FTZ R59, R61, UR52, -R71 ;  /* 0x000000343d3b7c23 */ /* 0x000fc20008010847 */
[----:B---3--:R-:W-:-:S06]  /*1c440*/  FADD.FTZ R21, R209, R62 ;  /* 0x0000003ed1157221 */ /* 0x008fcc0000010000 */
[----:B------:R-:W3:Y:S01]  /*1c450*/  MUFU.EX2 R48, R48 ;  /* 0x0000003000307308 */ /* 0x000ee20000000800 */
[----:B0-----:R-:W-:-:S07]  /*1c460*/  FADD.FTZ R10, R208, R73 ;  /* 0x00000049d00a7221 */ /* 0x001fce0000010000 */
[----:B------:R-:W0:Y:S01]  /*1c470*/  MUFU.EX2 R77, R77 ;  /* 0x0000004d004d7308 */ /* 0x000e220000000800 */
[----:B------:R-:W-:-:S01]  /*1c480*/  FFMA.FTZ R27, R27, UR52, -R36 ;  /* 0x000000341b1b7c23 */ /* 0x000fc20008010824 */
[----:B------:R-:W-:Y:S01]  /*1c490*/  F2FP.SATFINITE.E4M3.F32.PACK_AB_MERGE_C R216, R3, R216, R58 ;  /* 0x000000d803d8723e */ /* 0x000fe2000480703a */
[----:B-1----:R-:W-:-:S05]  /*1c4a0*/  FADD.FTZ R12, R40, R21 ;  /* 0x00000015280c7221 */ /* 0x002fca0000010000 */
[----:B------:R-:W1:Y:S01]  /*1c4b0*/  MUFU.EX2 R211, R211 ;  /* 0x000000d300d37308 */ /* 0x000e620000000800 */
[----:B------:R-:W-:-:S01]  /*1c4c0*/  FFMA.FTZ R61, R63, UR52, -R71 ;  /* 0x000000343f3d7c23 */ /* 0x000fc20008010847 */
[----:B--2---:R-:W-:-:S06]  /*1c4d0*/  FADD.FTZ R3, R57, R10 ;  /* 0x0000000a39037221 */ /* 0x004fcc0000010000 */
[----:B------:R-:W2:Y:S01]  /*1c4e0*/  MUFU.EX2 R210, R210 ;  /* 0x000000d200d27308 */ /* 0x000ea20000000800 */
[----:B------:R-:W-:Y:S01]  /*1c4f0*/  F2FP.SATFINITE.E4M3.F32.PACK_AB_MERGE_C R219, R5, R90, R219 ;  /* 0x0000005a05db723e */ /* 0x000fe200048070db */
[----:B----4-:R-:W-:-:S06]  /*1c500*/  FADD.FTZ R5, R41, R12 ;  /* 0x0000000c29057221 */ /* 0x010fcc0000010000 */
[----:B------:R-:W4:Y:S01]  /*1c510*/  MUFU.EX2 R24, R24 ;  /* 0x0000001800187308 */ /* 0x000f220000000800 */
[----:B------:R-:W-:Y:S01]  /*1c520*/  MOV R63, UR38 ;  /* 0x00000026003f7c02 */ /* 0x000fe20008000f00 */
[----:B-----5:R-:W-:-:S06]  /*1c530*/  FADD.FTZ R10, R20, R3 ;  /* 0x00000003140a7221 */ /* 0x020fcc0000010000 */
[----:B------:R-:W5:Y:S01]  /*1c540*/  MUFU.EX2 R59, R59 ;  /* 0x0000003b003b7308 */ /* 0x000f620000000800 */
[C---:B---3--:R-:W-:Y:S01]  /*1c550*/  F2FP.SATFINITE.E4M3.F32.PACK_AB_MERGE_C R41, R48.reuse, R41, RZ ;  /* 0x000000293029723e */ /* 0x048fe200048070ff */
[----:B------:R-:W-:Y:S01]  /*1c560*/  FADD.FTZ R48, R48, R5 ;  /* 0x0000000530307221 */ /* 0x000fe20000010000 */
[----:B0-----:R-:W-:-:S05]  /*1c570*/  F2FP.SATFINITE.E4M3.F32.PACK_AB_MERGE_C R20, R77, R20, RZ ;  /* 0x000000144d14723e */ /* 0x001fca00048070ff */
[----:B------:R0:W3:Y:S01]  /*1c580*/  MUFU.EX2 R25, R27 ;  /* 0x0000001b00197308 */ /* 0x0000e20000000800 */
[----:B------:R-:W-:Y:S01]  /*1c590*/  PRMT R0, R63, 0x654, R0 ;  /* 0x000006543f007816 */ /* 0x000fe20000000000 */
[----:B------:R-:W-:-:S06]  /*1c5a0*/  FADD.FTZ R77, R77, R10 ;  /* 0x0000000a4d4d7221 */ /* 0x000fcc0000010000 */
[----:B------:R-:W3:Y:S01]  /*1c5b0*/  MUFU.EX2 R46, R46 ;  /* 0x0000002e002e7308 */ /* 0x000ee20000000800 */
[----:B------:R-:W-:-:S01]  /*1c5c0*/  FFMA.FTZ R63, R66, UR52, -R71 ;  /* 0x00000034423f7c23 */ /* 0x000fc20008010847 */
[----:B-1----:R-:W-:-:S06]  /*1c5d0*/  FADD.FTZ R3, R211, R48 ;  /* 0x00000030d3037221 */ /* 0x002fcc0000010000 */
[----:B------:R-:W1:Y:S01]  /*1c5e0*/  MUFU.EX2 R32, R32 ;  /* 0x0000002000207308 */ /* 0x000e620000000800 */
[----:B------:R-:W-:Y:S01]  /*1c5f0*/  F2FP.SATFINITE.E4M3.F32.PACK_AB_MERGE_C R213, R11, R8, R213 ;  /* 0x000000080bd5723e */ /* 0x000fe200048070d5 */
[----:B0-----:R-:W-:Y:S01]  /*1c600*/  FFMA.FTZ R27, R76, UR52, -R36 ;  /* 0x000000344c1b7c23 */ /* 0x001fe20008010824 */
[----:B------:R0:W-:Y:S05]  /*1c610*/  SYNCS.ARRIVE.TRANS64.RED.A1T0 RZ, [R0+URZ], RZ ;  /* 0x000000ff00ff79a7 */ /* 0x0001ea000810043f */
[----:B------:R-:W1:Y:S01]  /*1c620*/  MUFU.EX2 R61, R61 ;  /* 0x0000003d003d7308 */ /* 0x000e620000000800 */
[----:B--2---:R-:W-:-:S01]  /*1c630*/  FADD.FTZ R8, R210, R77 ;  /* 0x0000004dd2087221 */ /* 0x004fc20000010000 */
[----:B0-----:R-:W-:-:S06]  /*1c640*/  FFMA.FTZ R0, R82, UR52, -R71 ;  /* 0x0000003452007c23 */ /* 0x001fcc0008010847 */
[----:B------:R-:W0:Y:S01]  /*1c650*/  MUFU.EX2 R205, R205 ;  /* 0x000000cd00cd7308 */ /* 0x000e220000000800 */
[----:B------:R-:W-:-:S01]  /*1c660*/  FFMA.FTZ R70, R31, UR52, -R36 ;  /* 0x000000341f467c23 */ /* 0x000fc20008010824 */
[----:B----4-:R-:W-:Y:S01]  /*1c670*/  FADD.FTZ R10, R24, R3 ;  /* 0x00000003180a7221 */ /* 0x010fe20000010000 */
[----:B-----5:R-:W-:-:S05]  /*1c680*/  FADD.FTZ R3, R59, R8 ;  /* 0x000000083b037221 */ /* 0x020fca0000010000 */
[----:B------:R-:W2:Y:S01]  /*1c690*/  MUFU.EX2 R204, R204 ;  /* 0x000000cc00cc7308 */ /* 0x000ea20000000800 */
[----:B------:R-:W-:-:S01]  /*1c6a0*/  FFMA.FTZ R84, R84, UR52, -R71 ;  /* 0x0000003454547c23 */ /* 0x000fc20008010847 */
[----:B---3--:R-:W-:-:S06]  /*1c6b0*/  FADD.FTZ R5, R25, R10 ;  /* 0x0000000a19057221 */ /* 0x008fcc0000010000 */
[----:B------:R-:W3:Y:S01]  /*1c6c0*/  MUFU.EX2 R28, R28 ;  /* 0x0000001c001c7308 */ /* 0x000ee20000000800 */
[----:B------:R-:W-:-:S01]  /*1c6d0*/  FFMA.FTZ R207, R34, UR52, -R36 ;  /* 0x0000003422cf7c23 */ /* 0x000fc20008010824 */
[----:B------:R-:W-:-:S06]  /*1c6e0*/  FADD.FTZ R8, R46, R3 ;  /* 0x000000032e087221 */ /* 0x000fcc0000010000 */
[----:B------:R-:W4:Y:S01]  /*1c6f0*/  MUFU.EX2 R63, R63 ;  /* 0x0000003f003f7308 */ /* 0x000f220000000800 */
[C---:B-1----:R-:W-:Y:S01]  /*1c700*/  F2FP.SATFINITE.E4M3.F32.PACK_AB_MERGE_C R25, R32.reuse, R25, RZ ;  /* 0x000000192019723e */ /* 0x042fe200048070ff */
[----:B------:R-:W-:Y:S01]  /*1c710*/  FADD.FTZ R32, R32, R5 ;  /* 0x0000000520207221 */ /* 0x000fe20000010000 */
[----:B------:R-:W-:-:S05]  /*1c720*/  F2FP.SATFINITE.E4M3.F32.PACK_AB_MERGE_C R46, R61, R46, RZ ;  /* 0x0000002e3d2e723e */ /* 0x000fca00048070ff */
[----:B------:R-:W1:Y:S01]  /*1c730*/  MUFU.EX2 R27, R27 ;  /* 0x0000001b001b7308 */ /* 0x000e620000000800 */
[----:B------:R-:W-:-:S07]  /*1c740*/  FADD.FTZ R61, R61, R8 ;  /* 0x000000083d3d7221 */ /* 0x000fce0000010000 */
[----:B------:R-:W5:Y:S01]  /*1c750*/  MUFU.EX2 R0, R0 ;  /* 0x0000000000007308 */ /* 0x000f620000000800 */
[----:B0-----:R-:W-:-:S07]  /*1c760*/  FADD.FTZ R3, R205, R32 ;  /* 0x00000020cd037221 */ /* 0x001fce0000010000 */
[----:B------:R-:W0:Y:S01]  /*1c770*/  MUFU.EX2 R70, R70 ;  /* 0x0000004600467308 */ /* 0x000e220000000800 */
[----:B--2---:R-:W-:-:S07]  /*1c780*/  FADD.FTZ R8, R204, R61 ;  /* 0x0000003dcc087221 */ /* 0x004fce0000010000 */
[----:B------:R-:W2:Y:S01]  /*1c790*/  MUFU.EX2 R49, R84 ;  /* 0x0000005400317308 */ /* 0x000ea20000000800 */
[----:B------:R-:W-:-:S01]  /*1c7a0*/  FFMA.FTZ R52, R52, UR52, -R71 ;  /* 0x0000003434347c23 */ /* 0x000fc20008010847 */
[----:B---3--:R-:W-:-:S06]  /*1c7b0*/  FADD.FTZ R10, R28, R3 ;  /* 0x000000031c0a7221 */ /* 0x008fcc0000010000 */
[----:B------:R-:W3:Y:S01]  /*1c7c0*/  MUFU.EX2 R207, R207 ;  /* 0x000000cf00cf7308 */ /* 0x000ee20000000800 */
[----:B----4-:R-:W-:-:S07]  /*1c7d0*/  FADD.FTZ R3, R63, R8 ;  /* 0x000000083f037221 */ /* 0x010fce0000010000 */
[----:B------:R-:W4:Y:S01]  /*1c7e0*/  MUFU.EX2 R206, R206 ;  /* 0x000000ce00ce7308 */ /* 0x000f220000000800 */
[----:B-1----:R-:W-:-:S01]  /*1c7f0*/  FADD.FTZ R5, R27, R10 ;  /* 0x0000000a1b057221 */ /* 0x002fc20000010000 */
[----:B------:R-:W-:-:S06]  /*1c800*/  F2FP.SATFINITE.E4M3.F32.PACK_AB_MERGE_C R212, R9, R212, R75 ;  /* 0x000000d409d4723e */ /* 0x000fcc000480704b */
[----:B------:R-:W1:Y:S01]  /*1c810*/  MUFU.EX2 R30, R30 ;  /* 0x0000001e001e7308 */ /* 0x000e620000000800 */
[----:B-----5:R-:W-:-:S01]  /*1c820*/  FADD.FTZ R8, R0, R3 ;  /* 0x0000000300087221 */ /* 0x020fc20000010000 */
[----:B------:R-:W5:Y:S06]  /*1c830*/  @P4 LDC R9, c[0x0][0x44c] ;  /* 0x00011300ff094b82 */ /* 0x000f6c0000000800 */
[----:B------:R-:W1:Y:S01]  /*1c840*/  MUFU.EX2 R53, R54 ;  /* 0x0000003600357308 */ /* 0x000e620000000800 */
[C---:B0-----:R-:W-:Y:S01]  /*1c850*/  F2FP.SATFINITE.E4M3.F32.PACK_AB_MERGE_C R27, R70.reuse, R27, RZ ;  /* 0x0000001b461b723e */ /* 0x041fe200048070ff */
[----:B------:R-:W-:Y:S01]  /*1c860*/  FADD.FTZ R70, R70, R5 ;  /* 0x0000000546467221 */ /* 0x000fe20000010000 */
[----:B--2---:R-:W-:-:S05]  /*1c870*/  F2FP.SATFINITE.E4M3.F32.PACK_AB_MERGE_C R0, R49, R0, RZ ;  /* 0x000000003100723e */ /* 0x004fca00048070ff */
[----:B------:R-:W-:Y:S01]  /*1c880*/  MUFU.EX2 R6, R52 ;  /* 0x0000003400067308 */ /* 0x000fe20000000800 */
[----:B------:R-:W-:-:S07]  /*1c890*/  FADD.FTZ R49, R49, R8 ;  /* 0x0000000831317221 */ /* 0x000fce0000010000 */
[----:B------:R-:W0:Y:S01]  /*1c8a0*/  MUFU.EX2 R7, R56 ;  /* 0x0000003800077308 */ /* 0x000e220000000800 */
[----:B------:R-:W-:Y:S01]  /*1c8b0*/  F2FP.SATFINITE.E4M3.F32.PACK_AB_MERGE_C R204, R63, R204, R0 ;  /* 0x000000cc3fcc723e */ /* 0x000fe20004807000 */
[----:B---3--:R-:W-:Y:S01]  /*1c8c0*/  FADD.FTZ R3, R207, R70 ;  /* 0x00000046cf037221 */ /* 0x008fe20000010000 */
[----:B----4-:R-:W-:-:S05]  /*1c8d0*/  FADD.FTZ R0, R206, R49 ;  /* 0x00000031ce007221 */ /* 0x010fca0000010000 */
[----:B------:R-:W2:Y:S01]  /*1c8e0*/  MUFU.EX2 R200, R200 ;  /* 0x000000c800c87308 */ /* 0x000ea20000000800 */
[----:B-1----:R-:W-:-:S01]  /*1c8f0*/  FADD.FTZ R5, R30, R3 ;  /* 0x000000031e057221 */ /* 0x002fc20000010000 */
[----:B------:R-:W-:Y:S01]  /*1c900*/  FADD.FTZ R3, R53, R0 ;  /* 0x0000000035037221 */ /* 0x000fe20000010000 */
[----:B------:R-:W-:-:S01]  /*1c910*/  FFMA.FTZ R34, R78, UR52, -R36 ;  /* 0x000000344e227c23 */ /* 0x000fc20008010824 */
[----:B------:R-:W-:-:S04]  /*1c920*/  FFMA.FTZ R201, R79, UR52, -R36 ;  /* 0x000000344fc97c23 */ /* 0x000fc80008010824 */
[----:B------:R-:W-:Y:S01]  /*1c930*/  MUFU.EX2 R29, R29 ;  /* 0x0000001d001d7308 */ /* 0x000fe20000000800 */
[----:B0-----:R-:W-:Y:S01]  /*1c940*/  F2FP.SATFINITE.E4M3.F32.PACK_AB_MERGE_C R0, R7, R6, RZ ;  /* 0x000000060700723e */ /* 0x001fe200048070ff */
[----:B------:R-:W-:Y:S01]  /*1c950*/  FADD.FTZ R6, R6, R3 ;  /* 0x0000000306067221 */ /* 0x000fe20000010000 */
[----:B------:R-:W-:-:S01]  /*1c960*/  FFMA.FTZ R68, R68, UR52, -R71 ;  /* 0x0000003444447c23 */ /* 0x000fc20008010847 */
[----:B------:R-:W-:Y:S01]  /*1c970*/  FFMA.FTZ R69, R69, UR52, -R71 ;  /* 0x0000003445457c23 */ /* 0x000fe20008010847 */
[----:B------:R-:W-:-:S01]  /*1c980*/  FFMA.FTZ R38, R38, UR52, -R36 ;  /* 0x0000003426267c23 */ /* 0x000fc20008010824 */
[----:B------:R-:W-:Y:S01]  /*1c990*/  FADD.FTZ R7, R7, R6 ;  /* 0x0000000607077221 */ /* 0x000fe20000010000 */
[----:B------:R-:W-:Y:S01]  /*1c9a0*/  F2FP.SATFINITE.E4M3.F32.PACK_AB_MERGE_C R206, R53, R206, R0 ;  /* 0x000000ce35ce723e */ /* 0x000fe20004807000 */
[----:B------:R-:W-:Y:S01]  /*1c9b0*/  FFMA.FTZ R55, R55, UR52, -R71 ;  /* 0x0000003437377c23 */ /* 0x000fe20008010847 */
[----:B------:R-:W0:Y:S01]  /*1c9c0*/  @P4 LDC R10, c[0x0][0x450] ;  /* 0x00011400ff0a4b82 */ /* 0x000e220000000800 */
[----:B--2---:R-:W-:-:S01]  /*1c9d0*/  FADD.FTZ R0, R200, R7 ;  /* 0x00000007c8007221 */ /* 0x004fc20000010000 */
[----:B-----5:R-:W-:-:S02]  /*1c9e0*/  @P4 IMAD.HI.U32 R7, R108, R9, RZ ;  /* 0x000000096c074227 */ /* 0x020fc400078e00ff */
[----:B------:R-:W2:Y:S01]  /*1c9f0*/  LDL R9, [R1+0x44] ;  /* 0x0000440001097983 */ /* 0x000ea20000100800 */
[----:B------:R-:W1:Y:S01]  /*1ca00*/  MUFU.EX2 R34, R34 ;  /* 0x0000002200227308 */ /* 0x000e620000000800 */
[----:B------:R-:W-:-:S01]  /*1ca10*/  FFMA.FTZ R31, R80, UR52, -R36 ;  /* 0x00000034501f7c23 */ /* 0x000fc20008010824 */
[----:B------:R-:W-:-:S06]  /*1ca20*/  FFMA.FTZ R76, R81, UR52, -R36 ;  /* 0x00000034514c7c23 */ /* 0x000fcc0008010824 */
[----:B------:R-:W3:Y:S08]  /*1ca30*/  MUFU.EX2 R201, R201 ;  /* 0x000000c900c97308 */ /* 0x000ef00000000800 */
[----:B------:R-:W-:Y:S01]  /*1ca40*/  MUFU.EX2 R68, R68 ;  /* 0x0000004400447308 */ /* 0x000fe20000000800 */
[----:B-1----:R-:W-:Y:S01]  /*1ca50*/  F2FP.SATFINITE.E4M3.F32.PACK_AB_MERGE_C R8, R29, R34, RZ ;  /* 0x000000221d08723e */ /* 0x002fe200048070ff */
[----:B------:R-:W-:-:S06]  /*1ca60*/  FADD.FTZ R34, R34, R5 ;  /* 0x0000000522227221 */ /* 0x000fcc0000010000 */
[----:B------:R-:W1:Y:S08]  /*1ca70*/  MUFU.EX2 R69, R69 ;  /* 0x0000004500457308 */ /* 0x000e700000000800 */
[----:B------:R-:W4:Y:S01]  /*1ca80*/  MUFU.EX2 R38, R38 ;  /* 0x0000002600267308 */ /* 0x000f220000000800 */
[----:B------:R-:W-:-:S07]  /*1ca90*/  FFMA.FTZ R95, R95, UR52, -R71 ;  /* 0x000000345f5f7c23 */ /* 0x000fce0008010847 */
[----:B------:R-:W5:Y:S01]  /*1caa0*/  MUFU.EX2 R55, R55 ;  /* 0x0000003700377308 */ /* 0x000f620000000800 */
[----:B------:R-:W-:-:S01]  /*1cab0*/  FADD.FTZ R34, R29, R34 ;  /* 0x000000221d227221 */ /* 0x000fc20000010000 */
[----:B------:R-:W-:-:S06]  /*1cac0*/  FFMA.FTZ R44, R44, UR52, -R36 ;  /* 0x000000342c2c7c23 */ /* 0x000fcc0008010824 */
[----:B------:R-:W0:Y:S01]  /*1cad0*/  MUFU.EX2 R31, R31 ;  /* 0x0000001f001f7308 */ /* 0x000e220000000800 */
[----:B------:R-:W-:-:S01]  /*1cae0*/  FFMA.FTZ R36, R83, UR52, -R36 ;  /* 0x0000003453247c23 */ /* 0x000fc20008010824 */
[----:B---3--:R-:W-:-:S06]  /*1caf0*/  FADD.FTZ R3, R201, R34 ;  /* 0x00000022c9037221 */ /* 0x008fcc0000010000 */
[----:B------:R-:W3:Y:S01]  /*1cb00*/  MUFU.EX2 R76, R76 ;  /* 0x0000004c004c7308 */ /* 0x000ee20000000800 */
[----:B------:R-:W-:-:S01]  /*1cb10*/  FFMA.FTZ R33, R33, UR52, -R71 ;  /* 0x0000003421217c23 */ /* 0x000fc20008010847 */
[----:B-1----:R-:W-:Y:S01]  /*1cb20*/  F2FP.SATFINITE.E4M3.F32.PACK_AB_MERGE_C R5, R69, R68, RZ ;  /* 0x000000444505723e */ /* 0x002fe200048070ff */
[----:B----4-:R-:W-:-:S05]  /*1cb30*/  FADD.FTZ R6, R38, R3 ;  /* 0x0000000326067221 */ /* 0x010fca0000010000 */
[----:B------:R-:W1:Y:S01]  /*1cb40*/  MUFU.EX2 R203, R203 ;  /* 0x000000cb00cb7308 */ /* 0x000e620000000800 */
[----:B------:R-:W-:Y:S01]  /*1cb50*/  F2FP.SATFINITE.E4M3.F32.PACK_AB_MERGE_C R207, R30, R207, R8 ;  /* 0x000000cf1ecf723e */ /* 0x000fe20004807008 */
[----:B------:R-:W-:Y:S02]  /*1cb60*/  IMAD.MOV.U32 R8, RZ, RZ, R108 ;  /* 0x000000ffff087224 */ /* 0x000fe400078e006c */
[----:B-----5:R-:W-:-:S04]  /*1cb70*/  FADD.FTZ R3, R55, R0 ;  /* 0x0000000037037221 */ /* 0x020fc80000010000 */
[----:B------:R-:W4:Y:S01]  /*1cb80*/  MUFU.EX2 R95, R95 ;  /* 0x0000005f005f7308 */ /* 0x000f220000000800 */
[----:B------:R-:W-:Y:S01]  /*1cb90*/  F2FP.SATFINITE.E4M3.F32.PACK_AB_MERGE_C R200, R55, R200, R5 ;  /* 0x000000c837c8723e */ /* 0x000fe20004807005 */
[----:B0-----:R-:W-:Y:S01]  /*1cba0*/  FADD.FTZ R5, R31, R6 ;  /* 0x000000061f057221 */ /* 0x001fe20000010000 */
[----:B------:R-:W-:-:S05]  /*1cbb0*/  @P4 SHF.R.U32.HI R8, RZ, R10, R7 ;  /* 0x0000000aff084219 */ /* 0x000fca0000011607 */
[----:B------:R-:W0:Y:S01]  /*1cbc0*/  MUFU.EX2 R44, R44 ;  /* 0x0000002c002c7308 */ /* 0x000e220000000800 */
[----:B------:R-:W-:-:S01]  /*1cbd0*/  FADD.FTZ R68, R68, R3 ;  /* 0x0000000344447221 */ /* 0x000fc20000010000 */
[----:B---3--:R-:W-:-:S06]  /*1cbe0*/  F2FP.SATFINITE.E4M3.F32.PACK_AB_MERGE_C R31, R76, R31, RZ ;  /* 0x0000001f4c1f723e */ /* 0x008fcc00048070ff */
[----:B------:R-:W3:Y:S01]  /*1cbf0*/  MUFU.EX2 R202, R33 ;  /* 0x0000002100ca7308 */ /* 0x000ee20000000800 */
[----:B------:R-:W-:Y:S01]  /*1cc00*/  IADD3 R0, R8, R105, -R107 ;  /* 0x0000006908007210 */ /* 0x000fe20007ffe86b */
[----:B------:R-:W-:-:S06]  /*1cc10*/  FADD.FTZ R76, R76, R5 ;  /* 0x000000054c4c7221 */ /* 0x000fcc0000010000 */
[----:B------:R-:W-:Y:S08]  /*1cc20*/  MUFU.EX2 R35, R35 ;  /* 0x0000002300237308 */ /* 0x000ff00000000800 */
[----:B------:R-:W5:Y:S01]  /*1cc30*/  MUFU.EX2 R36, R36 ;  /* 0x0000002400247308 */ /* 0x000f620000000800 */
[----:B------:R-:W-:-:S01]  /*1cc40*/  FADD.FTZ R68, R69, R68 ;  /* 0x0000004445447221 */ /* 0x000fc20000010000 */
[----:B-1----:R-:W-:Y:S01]  /*1cc50*/  FADD.FTZ R5, R203, R76 ;  /* 0x0000004ccb057221 */ /* 0x002fe20000010000 */
[----:B------:R-:W-:-:S04]  /*1cc60*/  IMAD.HI R8, R0, 0x66666667, RZ ;  /* 0x6666666700087827 */ /* 0x000fc800078e02ff */
[----:B------:R-:W-:Y:S01]  /*1cc70*/  FFMA.FTZ R85, R85, UR52, -R71 ;  /* 0x0000003455557c23 */ /* 0x000fe20008010847 */
[----:B----4-:R-:W-:-:S01]  /*1cc80*/  FADD.FTZ R3, R95, R68 ;  /* 0x000000445f037221 */ /* 0x010fc20000010000 */
[----:B0-----:R-:W-:Y:S01]  /*1cc90*/  FADD.FTZ R6, R44, R5 ;  /* 0x000000052c067221 */ /* 0x001fe20000010000 */
[----:B------:R-:W-:-:S01]  /*1cca0*/  FFMA.FTZ R37, R37, UR52, -R71 ;  /* 0x0000003425257c23 */ /* 0x000fc20008010847 */
[----:B------:R-:W-:Y:S01]  /*1ccb0*/  SHF.R.U32.HI R5, RZ, 0x1f, R8 ;  /* 0x0000001fff057819 */ /* 0x000fe20000011608 */
[----:B---3--:R-:W-:-:S01]  /*1ccc0*/  FADD.FTZ R0, R202, R3 ;  /* 0x00000003ca007221 */ /* 0x008fc20000010000 */
[----:B------:R-:W-:Y:S02]  /*1ccd0*/  MUFU.EX2 R85, R85 ;  /* 0x0000005500557308 */ /* 0x000fe40000000800 */
[----:B------:R-:W-:Y:S02]  /*1cce0*/  LEA.HI.SX32 R5, R8, R5, 0x1a ;  /* 0x0000000508057211 */ /* 0x000fe400078fd2ff */
[----:B-----5:R-:W-:-:S04]  /*1ccf0*/  F2FP.SATFINITE.E4M3.F32.PACK_AB_MERGE_C R3, R36, R35, RZ ;  /* 0x000000232403723e */ /* 0x020fc800048070ff */
[----:B------:R-:W0:Y:S01]  /*1cd00*/  MUFU.EX2 R12, R37 ;  /* 0x00000025000c7308 */ /* 0x000e220000000800 */
[----:B------:R-:W-:Y:S02]  /*1cd10*/  F2FP.SATFINITE.E4M3.F32.PACK_AB_MERGE_C R208, R57, R208, R20 ;  /* 0x000000d039d0723e */ /* 0x000fe40004807014 */
[----:B------:R-:W-:Y:S01]  /*1cd20*/  F2FP.SATFINITE.E4M3.F32.PACK_AB_MERGE_C R203, R44, R203, R3 ;  /* 0x000000cb2ccb723e */ /* 0x000fe20004807003 */
[----:B------:R-:W-:Y:S01]  /*1cd30*/  VIADD R3, R106, 0xfffffffe ;  /* 0xfffffffe6a037836 */ /* 0x000fe20000000000 */
[----:B------:R-:W-:Y:S01]  /*1cd40*/  F2FP.SATFINITE.E4M3.F32.PACK_AB_MERGE_C R217, R89, R88, RZ ;  /* 0x0000005859d9723e */ /* 0x000fe200048070ff */
[----:B------:R-:W-:-:S01]  /*1cd50*/  FADD.FTZ R11, R35, R6 ;  /* 0x00000006230b7221 */ /* 0x000fc20000010000 */
[----:B------:R-:W-:Y:S02]  /*1cd60*/  F2FP.SATFINITE.E4M3.F32.PACK_AB_MERGE_C R218, R39, R218, R26 ;  /* 0x000000da27da723e */ /* 0x000fe4000480701a */
[----:B------:R-:W-:Y:S02]  /*1cd70*/  CS2R R32, SRZ ;  /* 0x0000000000207805 */ /* 0x000fe4000001ff00 */
[----:B------:R-:W-:Y:S01]  /*1cd80*/  F2FP.SATFINITE.E4M3.F32.PACK_AB_MERGE_C R217, R87, R86, R217 ;  /* 0x0000005657d9723e */ /* 0x000fe200048070d9 */
[----:B------:R-:W-:-:S01]  /*1cd90*/  FADD.FTZ R11, R36, R11 ;  /* 0x0000000b240b7221 */ /* 0x000fc20000010000 */
[----:B------:R-:W-:-:S02]  /*1cda0*/  F2FP.SATFINITE.E4M3.F32.PACK_AB_MERGE_C R214, R47, R214, R14 ;  /* 0x000000d62fd6723e */ /* 0x000fc4000480700e */
[----:B0-----:R-:W-:Y:S01]  /*1cdb0*/  F2FP.SATFINITE.E4M3.F32.PACK_AB_MERGE_C R7, R12, R85, RZ ;  /* 0x000000550c07723e */ /* 0x001fe200048070ff */
[----:B------:R-:W-:Y:S01]  /*1cdc0*/  FADD.FTZ R85, R85, R0 ;  /* 0x0000000055557221 */ /* 0x000fe20000010000 */
[----:B------:R-:W-:Y:S02]  /*1cdd0*/  F2FP.SATFINITE.E4M3.F32.PACK_AB_MERGE_C R215, R50, R215, R51 ;  /* 0x000000d732d7723e */ /* 0x000fe40004807033 */
[----:B------:R-:W-:Y:S02]  /*1cde0*/  CS2R R34, SRZ ;  /* 0x0000000000227805 */ /* 0x000fe4000001ff00 */
[----:B------:R-:W-:Y:S01]  /*1cdf0*/  F2FP.SATFINITE.E4M3.F32.PACK_AB_MERGE_C R209, R40, R209, R41 ;  /* 0x000000d128d1723e */ /* 0x000fe20004807029 */
[----:B------:R-:W-:Y:S01]  /*1ce00*/  FADD.FTZ R12, R12, R85 ;  /* 0x000000550c0c7221 */ /* 0x000fe20000010000 */
[----:B------:R-:W-:Y:S02]  /*1ce10*/  F2FP.SATFINITE.E4M3.F32.PACK_AB_MERGE_C R210, R59, R210, R46 ;  /* 0x000000d23bd2723e */ /* 0x000fe4000480702e */
[----:B------:R-:W-:-:S02]  /*1ce20*/  CS2R R36, SRZ ;  /* 0x0000000000247805 */ /* 0x000fc4000001ff00 */
[----:B------:R-:W-:Y:S02]  /*1ce30*/  F2FP.SATFINITE.E4M3.F32.PACK_AB_MERGE_C R211, R24, R211, R25 ;  /* 0x000000d318d3723e */ /* 0x000fe40004807019 */
[----:B------:R-:W-:Y:S02]  /*1ce40*/  CS2R R24, SRZ ;  /* 0x0000000000187805 */ /* 0x000fe4000001ff00 */
[----:B------:R-:W-:Y:S02]  /*1ce50*/  F2FP.SATFINITE.E4M3.F32.PACK_AB_MERGE_C R205, R28, R205, R27 ;  /* 0x000000cd1ccd723e */ /* 0x000fe4000480701b */
[----:B------:R-:W-:Y:S02]  /*1ce60*/  CS2R R26, SRZ ;  /* 0x00000000001a7805 */ /* 0x000fe4000001ff00 */
[----:B------:R-:W-:Y:S02]  /*1ce70*/  F2FP.SATFINITE.E4M3.F32.PACK_AB_MERGE_C R201, R38, R201, R31 ;  /* 0x000000c926c9723e */ /* 0x000fe4000480701f */
[----:B------:R-:W-:-:S02]  /*1ce80*/  CS2R R28, SRZ ;  /* 0x00000000001c7805 */ /* 0x000fc4000001ff00 */
[----:B------:R-:W-:Y:S02]  /*1ce90*/  F2FP.SATFINITE.E4M3.F32.PACK_AB_MERGE_C R202, R202, R95, R7 ;  /* 0x0000005fcaca723e */ /* 0x000fe40004807007 */
        /* <DEDUP_REMOVED lines=42> */
[----:B--2---:R-:W-:-:S04]  /*1d140*/  VIMNMX R20, R9, R5, !PT ;  /* 0x0000000509147248 */ /* 0x004fc80007fe0100 */
[----:B------:R-:W-:-:S13]  /*1d150*/  ISETP.GE.AND P1, PT, R3, R20, PT ;  /* 0x000000140300720c */ /* 0x000fda0003f26270 */
[----:B------:R-:W-:Y:S05]  /*1d160*/  @!P1 BRA `(.L_x_2909) ;  /* 0x0000004c00a09947 */ /* 0x000fea0003800000 */
[----:B------:R-:W-:Y:S01]  /*1d170*/  IMAD.MOV.U32 R0, RZ, RZ, R3 ;  /* 0x000000ffff007224 */ /* 0x000fe200078e0003 */
[----:B------:R-:W-:Y:S01]  /*1d180*/  MOV R8, R229 ;  /* 0x000000e500087202 */ /* 0x000fe20000000f00 */
        /* <DEDUP_REMOVED lines=50> */
[----:B------:R-:W-:-:S07]  /*1d4b0*/  CS2R R24, SRZ ;  /* 0x0000000000187805 */ /* 0x000fce000001ff00 */
.L_x_2921:
[----:B------:R-:W2:Y:S01]  /*1d4c0*/  LDL R4, [R1+0x2c] ;  /* 0x00002c0001047983 */ /* 0x000ea20000100800 */
[----:B------:R-:W-:Y:S01]  /*1d4d0*/  ISETP.NE.AND P1, PT, R3, 0x1, PT ;  /* 0x000000010300780c */ /* 0x000fe20003f25270 */
[----:B------:R-:W-:Y:S05]  /*1d4e0*/  YIELD ;  /* 0x0000000000007946 */ /* 0x000fea0003800000 */
[----:B------:R-:W-:-:S04]  /*1d4f0*/  SEL R229, RZ, 0x1, P1 ;  /* 0x00000001ffe57807 */ /* 0x000fc80000800000 */
[----:B------:R-:W-:Y:S02]  /*1d500*/  LOP3.LUT R229, R8, R229, RZ, 0x3c, !PT ;  /* 0x000000e508e57212 */ /* 0x000fe400078e3cff */
[----:B--2---:R-:W-:-:S13]  /*1d510*/  ISETP.NE.AND P1, PT, R4, RZ, PT ;  /* 0x000000ff0400720c */ /* 0x004fda0003f25270 */
[----:B------:R-:W-:Y:S05]  /*1d520*/  @P1 BRA `(.L_x_2910) ;  /* 0x00000000003c1947 */ /* 0x000fea0003800000 */
[----:B------:R-:W-:Y:S05]  /*1d530*/  @!P0 BRA `(.L_x_2911) ;  /* 0x0000000000048947 */ /* 0x000fea0003800000 */
[----:B------:R-:W-:Y:S01]  /*1d540*/  BPT.TRAP 0x1 ;  /* 0x000000040000795c */ /* 0x000fe20000300000 */
.L_x_2911:
[----:B------:R-:W-:-:S05]  /*1d550*/  VIADD R4, R3, 0x1 ;  /* 0x0000000103047836 */ /* 0x000fca0000000000 */
[----:B------:R-:W-:-:S04]  /*1d560*/  ISETP.NE.AND P2, PT, R4, 0x2, PT ;  /* 0x000000020400780c */ /* 0x000fc80003f45270 */
[----:B------:R-:W-:Y:S02]  /*1d570*/  SEL R5, R4, RZ, P2 ;  /* 0x000000ff04057207 */ /* 0x000fe40001000000 */
[----:B------:R-:W-:-:S03]  /*1d580*/  SHF.L.U32 R4, R229, 0x1f, RZ ;  /* 0x0000001fe5047819 */ /* 0x000fc600000006ff */
[----:B------:R-:W-:-:S04]  /*1d590*/  IMAD R5, R5, 0x8, R18 ;  /* 0x0000000805057824 */ /* 0x000fc800078e0212 */
[----:B------:R0:W1:Y:S01]  /*1d5a0*/  SYNCS.PHASECHK.TRANS64.TRYWAIT P2, [R5+URZ+0x33430], R4 ;  /* 0x03343004050075a7 */ /* 0x000062000804017f */
[----:B------:R-:W-:Y:S05]  /*1d5b0*/  @!P0 BRA `(.L_x_2912) ;  /* 0x0000000000048947 */ /* 0x000fea0003800000 */
[----:B------:R-:W-:Y:S01]  /*1d5c0*/  BPT.TRAP 0x1 ;  /* 0x000000040000795c */ /* 0x000fe20000300000 */
.L_x_2912:
[----:B------:R-:W-:Y:S04]  /*1d5d0*/  BSSY B0, `(.L_x_2910) ;  /* 0x0000004000007945 */ /* 0x000fe80003800000 */
[----:B-1----:R-:W-:Y:S05]  /*1d5e0*/  @P2 BRA `(.L_x_2913) ;  /* 0x0000000000082947 */ /* 0x002fea0003800000 */
[----:B------:R-:W1:Y:S02]  /*1d5f0*/  SYNCS.PHASECHK.TRANS64.TRYWAIT P2, [R5+URZ+0x33430], R4 ;  /* 0x03343004050075a7 */ /* 0x000e64000804017f */
[----:B-1----:R-:W-:Y:S05]  /*1d600*/  @!P2 BRA `(.L_x_2914) ;  /* 0x000001900090a947 */ /* 0x002fea0003800000 */
.L_x_2913:
[----:B------:R-:W-:Y:S05]  /*1d610*/  BSYNC B0 ;  /* 0x0000000000007941 */ /* 0x000fea0003800000 */
.L_x_2910:
[----:B01----:R-:W0:Y:S01]  /*1d620*/  S2R R4, SR_TID.X ;  /* 0x0000000000047919 */ /* 0x003e220000002100 */
[----:B------:R-:W-:Y:S01]  /*1d630*/  VIADD R221, R3, 0x1 ;  /* 0x0000000103dd7836 */ /* 0x000fe20000000000 */
[----:B------:R-:W-:Y:S05]  /*1d640*/  WARPSYNC.ALL ;  /* 0x0000000000007948 */ /* 0x000fea0003800000 */
[C---:B------:R-:W-:Y:S01]  /*1d650*/  ISETP.NE.AND P2, PT, R221.reuse, 0x2, PT ;  /* 0x00000002dd00780c */ /* 0x040fe20003f45270 */
[----:B------:R-:W-:Y:S01]  /*1d660*/  UMOV UR44, UR24 ;  /* 0x00000018002c7c82 */ /* 0x000fe20008000000 */
[----:B------:R-:W-:Y:S01]  /*1d670*/  UMOV UR45, UR25 ;  /* 0x00000019002d7c82 */ /* 0x000fe20008000000 */
[----:B------:R-:W-:Y:S01]  /*1d680*/  IMAD.MOV.U32 R121, RZ, RZ, -0x7fffffe0 ;  /* 0x80000020ff797424 */ /* 0x000fe200078e00ff */
[----:B------:R-:W-:Y:S01]  /*1d690*/  SEL R221, R221, RZ, P2 ;  /* 0x000000ffdddd7207 */ /* 0x000fe20001000000 */
        /* <DEDUP_REMOVED lines=15> */
[----:B0-----:R-:W-:-:S05]  /*1d790*/  SHF.R.U32.HI R4, RZ, 0x7, R4 ;  /* 0x00000007ff047819 */ /* 0x001fca0000011604 */
[----:B------:R-:W-:Y:S02]  /*1d7a0*/  VIADD R5, R4, 0x8 ;  /* 0x0000000804057836 */ /* 0x000fe40000000000 */
[----:B------:R-:W-:-:S03]  /*1d7b0*/  IMAD R4, R221, 0x780, R13 ;  /* 0x00000780dd047824 */ /* 0x000fc600078e020d */
[----:B------:R0:W-:Y:S01]  /*1d7c0*/  BAR.SYNC.DEFER_BLOCKING R5, 0x100 ;  /* 0x000400050000751d */ /* 0x0001e20000010000 */
[C---:B------:R-:W-:Y:S01]  /*1d7d0*/  VIADD R6, R4.reuse, 0x100 ;  /* 0x0000010004067836 */ /* 0x040fe20000000000 */
[C---:B------:R-:W-:Y:S01]  /*1d7e0*/  R2UR UR46, R4.reuse ;  /* 0x00000000042e72ca */ /* 0x040fe200000e0000 */
[C---:B------:R-:W-:Y:S01]  /*1d7f0*/  VIADD R14, R4.reuse, 0x180 ;  /* 0x00000180040e7836 */ /* 0x040fe20000000000 */
[----:B------:R-:W-:Y:S02]  /*1d800*/  IADD3 R120, R4, 0x80, RZ ;  /* 0x0000008004787810 */ /* 0x000fe40007ffe0ff */
[----:B------:R-:W-:Y:S01]  /*1d810*/  R2UR UR26, R6 ;  /* 0x00000000061a72ca */ /* 0x000fe200000e0000 */
[----:B------:R-:W-:Y:S01]  /*1d820*/  VIADD R6, R4, 0x2 ;  /* 0x0000000204067836 */ /* 0x000fe20000000000 */
[----:B------:R-:W-:Y:S01]  /*1d830*/  R2UR UR42, R120 ;  /* 0x00000000782a72ca */ /* 0x000fe200000e0000 */
[----:B0-----:R-:W-:Y:S01]  /*1d840*/  IMAD.MOV.U32 R5, RZ, RZ, -0x7fffffe0 ;  /* 0x80000020ff057424 */ /* 0x001fe200078e00ff */
[----:B------:R-:W-:Y:S01]  /*1d850*/  R2UR UR34, R14 ;  /* 0x000000000e2272ca */ /* 0x000fe200000e0000 */
[----:B------:R-:W-:Y:S01]  /*1d860*/  VIADD R120, R4, 0x200 ;  /* 0x0000020004787836 */ /* 0x000fe20000000000 */
[----:B------:R-:W-:Y:S01]  /*1d870*/  R2UR UR6, R6 ;  /* 0x00000000060672ca */ /* 0x000fe200000e0000 */
[C---:B------:R-:W-:Y:S01]  /*1d880*/  VIADD R14, R4.reuse, 0x82 ;  /* 0x00000082040e7836 */ /* 0x040fe20000000000 */
[----:B------:R-:W-:Y:S01]  /*1d890*/  R2UR UR47, R5 ;  /* 0x00000000052f72ca */ /* 0x000fe200000e0000 */
[----:B------:R-:W-:Y:S01]  /*1d8a0*/  VIADD R6, R4, 0x102 ;  /* 0x0000010204067836 */ /* 0x000fe20000000000 */
[----:B------:R-:W-:Y:S01]  /*1d8b0*/  R2UR UR30, R120 ;  /* 0x00000000781e72ca */ /* 0x000fe200000e0000 */
[----:B------:R-:W-:Y:S01]  /*1d8c0*/  IMAD.MOV.U32 R5, RZ, RZ, -0x7fffffe0 ;  /* 0x80000020ff057424 */ /* 0x000fe200078e00ff */
[----:B------:R-:W-:-:S09]  /*1d8d0*/  WARPGROUP.ARRIVE ;  /* 0x00000000000079c5 */ /* 0x000fd20000000000 */
        /* <DEDUP_REMOVED lines=14> */
[----:B------:R-:W-:Y:S02]  /*1d9c0*/  WARPGROUP.DEPBAR.LE gsb0, 0x0 ;  /* 0x00008000000079c5 */ /* 0x000fe40000010000 */
[----:B------:R-:W-:-:S06]  /*1d9d0*/  WARPGROUP.ARRIVE ;  /* 0x00000000000079c5 */ /* 0x000fcc0000000000 */
[----:B------:R-:W-:Y:S03]  /*1d9e0*/  QGMMA.64x32x32.F32.E4M3.E4M3 R152, gdesc[UR24], RZ, !UPT, gsb0 ;  /* 0x00600000189879f3 */ /* 0x000fe6000c0008ff */
[----:B------:R-:W-:Y:S02]  /*1d9f0*/  WARPGROUP.DEPBAR.LE gsb0, 0x0 ;  /* 0x00008000000079c5 */ /* 0x000fe40000010000 */
[----:B------:R-:W-:-:S06]  /*1da00*/  WARPGROUP.ARRIVE ;  /* 0x00000000000079c5 */ /* 0x000fcc0000000000 */
[----:B------:R-:W-:Y:S01]  /*1da10*/  QGMMA.64x32x32.F32.E4M3.E4M3 R136, gdesc[UR32], RZ, !UPT, gsb0 ;  /* 0x00600000208879f3 */ /* 0x000fe2000c0008ff */
[----:B------:R-:W-:Y:S01]  /*1da20*/  UMOV UR32, UR4 ;  /* 0x0000000400207c82 */ /* 0x000fe20008000000 */
[----:B------:R-:W-:Y:S01]  /*1da30*/  UMOV UR33, UR5 ;  /* 0x0000000500217c82 */ /* 0x000fe20008000000 */
        /* <DEDUP_REMOVED lines=12> */
[----:B------:R-:W-:Y:S02]  /*1db00*/  MOV R7, 0x80000020 ;  /* 0x8000002000077802 */ /* 0x000fe40000000f00 */
[----:B------:R-:W-:Y:S01]  /*1db10*/  R2UR UR10, R6 ;  /* 0x00000000060a72ca */ /* 0x000fe200000e0000 */
[----:B------:R-:W-:Y:S01]  /*1db20*/  VIADD R6, R4, 0x300 ;  /* 0x0000030004067836 */ /* 0x000fe20000000000 */
[----:B------:R-:W-:Y:S01]  /*1db30*/  R2UR UR11, R7 ;  /* 0x00000000070b72ca */ /* 0x000fe200000e0000 */
[----:B------:R-:W-:Y:S01]  /*1db40*/  IMAD.MOV.U32 R7, RZ, RZ, -0x7fffffe0 ;  /* 0x80000020ff077424 */ /* 0x000fe200078e00ff */
[----:B------:R-:W-:-:S02]  /*1db50*/  WARPGROUP.DEPBAR.LE gsb0, 0x0 ;  /* 0x00008000000079c5 */ /* 0x000fc40000010000 */
[----:B------:R-:W-:-:S06]  /*1db60*/  WARPGROUP.ARRIVE ;  /* 0x00000000000079c5 */ /* 0x000fcc0000000000 */
[----:B------:R-:W-:Y:S03]  /*1db70*/  QGMMA.64x32x32.F32.E4M3.E4M3 R184, gdesc[UR4], R184, gsb0 ;  /* 0x0060000004b879f3 */ /* 0x000fe600080008b8 */
[----:B------:R-:W-:Y:S02]  /*1db80*/  WARPGROUP.DEPBAR.LE gsb0, 0x0 ;  /* 0x00008000000079c5 */ /* 0x000fe40000010000 */
[----:B------:R-:W-:-:S06]  /*1db90*/  WARPGROUP.ARRIVE ;  /* 0x00000000000079c5 */ /* 0x000fcc0000000000 */
[----:B------:R-:W-:Y:S01]  /*1dba0*/  QGMMA.64x32x32.F32.E4M3.E4M3 R168, gdesc[UR40], R168, gsb0 ;  /* 0x0060000028a879f3 */ /* 0x000fe200080008a8 */
[----:B------:R-:W-:Y:S01]  /*1dbb0*/  UMOV UR40, UR8 ;  /* 0x0000000800287c82 */ /* 0x000fe20008000000 */
[----:B------:R-:W-:Y:S01]  /*1dbc0*/  UMOV UR41, UR9 ;  /* 0x0000000900297c82 */ /* 0x000fe20008000000 */
        /* <DEDUP_REMOVED lines=22> */
[----:B------:R-:W-:-:S04]  /*1dd30*/  MOV R7, 0x80000020 ;  /* 0x8000002000077802 */ /* 0x000fc80000000f00 */
[----:B------:R-:W-:Y:S01]  /*1dd40*/  R2UR UR42, R6 ;  /* 0x00000000062a72ca */ /* 0x000fe200000e0000 */
[----:B------:R-:W-:Y:S01]  /*1dd50*/  VIADD R6, R4, 0x480 ;  /* 0x0000048004067836 */ /* 0x000fe20000000000 */
[----:B------:R-:W-:Y:S01]  /*1dd60*/  R2UR UR43, R7 ;  /* 0x00000000072b72ca */ /* 0x000fe200000e0000 */
[----:B------:R-:W-:-:S03]  /*1dd70*/  IMAD.MOV.U32 R7, RZ, RZ, -0x7fffffe0 ;  /* 0x80000020ff077424 */ /* 0x000fc600078e00ff */
[----:B------:R-:W-:Y:S01]  /*1dd80*/  R2UR UR46, R6 ;  /* 0x00000000062e72ca */ /* 0x000fe200000e0000 */
[----:B------:R-:W-:Y:S01]  /*1dd90*/  VIADD R6, R4, 0x282 ;  /* 0x0000028204067836 */ /* 0x000fe20000000000 */
[----:B------:R-:W-:Y:S01]  /*1dda0*/  R2UR UR47, R7 ;  /* 0x00000000072f72ca */ /* 0x000fe200000e0000 */
[----:B------:R-:W-:-:S03]  /*1ddb0*/  IMAD.MOV.U32 R7, RZ, RZ, -0x7fffffe0 ;  /* 0x80000020ff077424 */ /* 0x000fc600078e00ff */
[----:B------:R-:W-:Y:S01]  /*1ddc0*/  R2UR UR14, R6 ;  /* 0x00000000060e72ca */ /* 0x000fe200000e0000 */
[----:B------:R-:W-:Y:S01]  /*1ddd0*/  VIADD R6, R4, 0x302 ;  /* 0x0000030204067836 */ /* 0x000fe20000000000 */
[----:B------:R-:W-:Y:S02]  /*1dde0*/  R2UR UR15, R7 ;  /* 0x00000000070f72ca */ /* 0x000fe400000e0000 */
        /* <DEDUP_REMOVED lines=106> */
[C---:B------:R-:W-:Y:S01]  /*1e490*/  VIADD R6, R4.reuse, 0x682 ;  /* 0x0000068204067836 */ /* 0x040fe20000000000 */
[----:B------:R-:W-:Y:S01]  /*1e4a0*/  MOV R7, 0x80000020 ;  /* 0x8000002000077802 */ /* 0x000fe20000000f00 */
[----:B------:R-:W-:Y:S01]  /*1e4b0*/  VIADD R4, R4, 0x702 ;  /* 0x0000070204047836 */ /* 0x000fe20000000000 */
        /* <DEDUP_REMOVED lines=33> */
.L_x_2916:
[----:B------:R-:W-:Y:S01]  /*1e6d0*/  SHF.L.U32 R4, R8, 0x1f, RZ ;  /* 0x0000001f08047819 */ /* 0x000fe200000006ff */
[----:B------:R-:W-:-:S04]  /*1e6e0*/  IMAD R5, R3, 0x8, R18 ;  /* 0x0000000803057824 */ /* 0x000fc800078e0212 */
[----:B------:R0:W1:Y:S01]  /*1e6f0*/  SYNCS.PHASECHK.TRANS64.TRYWAIT P1, [R5+URZ+0x33450], R4 ;  /* 0x03345004050075a7 */ /* 0x000062000802017f */
[----:B------:R-:W-:Y:S05]  /*1e700*/  @!P0 BRA `(.L_x_2917) ;  /* 0x0000000000048947 */ /* 0x000fea0003800000 */
[----:B------:R-:W-:Y:S01]  /*1e710*/  BPT.TRAP 0x1 ;  /* 0x000000040000795c */ /* 0x000fe20000300000 */
.L_x_2917:
[----:B-1----:R-:W-:Y:S05]  /*1e720*/  @P1 BRA `(.L_x_2915) ;  /* 0x0000000000081947 */ /* 0x002fea0003800000 */
[----:B------:R-:W1:Y:S02]  /*1e730*/  SYNCS.PHASECHK.TRANS64.TRYWAIT P1, [R5+URZ+0x33450], R4 ;  /* 0x03345004050075a7 */ /* 0x000e64000802017f */
[----:B-1----:R-:W-:Y:S05]  /*1e740*/  @!P1 BRA `(.L_x_2918) ;  /* 0x0000018000549947 */ /* 0x002fea0003800000 */
.L_x_2915:
[----:B01----:R-:W-:Y:S01]  /*1e750*/  VIADD R4, R18, 0x200 ;  /* 0x0000020012047836 */ /* 0x003fe20000000000 */
[----:B------:R-:W-:Y:S05]  /*1e760*/  WARPSYNC.ALL ;  /* 0x0000000000007948 */ /* 0x000fea0003800000 */
[----:B------:R-:W-:Y:S01]  /*1e770*/  SHF.R.U32.HI R4, RZ, 0x4, R4 ;  /* 0x00000004ff047819 */ /* 0x000fe20000011604 */
[----:B------:R-:W-:Y:S01]  /*1e780*/  IMAD.MOV.U32 R5, RZ, RZ, -0x3ffffff0 ;  /* 0xc0000010ff057424 */ /* 0x000fe200078e00ff */
[----:B------:R-:W-:Y:S01]  /*1e790*/  WARPGROUP.ARRIVE ;  /* 0x00000000000079c5 */ /* 0x000fe20000000000 */
[----:B------:R-:W-:Y:S01]  /*1e7a0*/  IMAD.MOV.U32 R7, RZ, RZ, -0x3ffffff0 ;  /* 0xc0000010ff077424 */ /* 0x000fe200078e00ff */
[----:B------:R-:W-:-:S04]  /*1e7b0*/  LOP3.LUT R4, R4, 0x3fff, RZ, 0xc0, !PT ;  /* 0x00003fff04047812 */ /* 0x000fc800078ec0ff */
[----:B------:R-:W0:Y:S01]  /*1e7c0*/  S2R R8, SR_TID.X ;  /* 0x0000000000087919 */ /* 0x000e220000002100 */
[----:B------:R-:W-:Y:S01]  /*1e7d0*/  R2UR UR7, R5 ;  /* 0x00000000050772ca */ /* 0x000fe200000e0000 */
[----:B------:R-:W-:Y:S01]  /*1e7e0*/  IMAD.MOV.U32 R5, RZ, RZ, -0x3ffffff0 ;  /* 0xc0000010ff057424 */ /* 0x000fe200078e00ff */
[----:B------:R-:W-:-:S05]  /*1e7f0*/  LOP3.LUT R4, R4, 0x10000, RZ, 0xfc, !PT ;  /* 0x0001000004047812 */ /* 0x000fca00078efcff */
[----:B------:R-:W-:-:S05]  /*1e800*/  IMAD R4, R3, 0x780, R4 ;  /* 0x0000078003047824 */ /* 0x000fca00078e0204 */
[C---:B------:R-:W-:Y:S02]  /*1e810*/  R2UR UR6, R4.reuse ;  /* 0x00000000040672ca */ /* 0x040fe400000e0000 */
[----:B------:R-:W-:-:S11]  /*1e820*/  IADD3 R6, R4, 0x180, RZ ;  /* 0x0000018004067810 */ /* 0x000fd60007ffe0ff */
[----:B------:R-:W-:Y:S01]  /*1e830*/  QGMMA.64x192x32.F32.E4M3.E4M3 R24, R216, gdesc[UR4], R24, gsb0 ;  /* 0x02e00004d8187df3 */ /* 0x000fe20008000818 */
[----:B------:R-:W-:Y:S01]  /*1e840*/  R2UR UR6, R6 ;  /* 0x00000000060672ca */ /* 0x000fe200000e0000 */
[----:B------:R-:W-:Y:S01]  /*1e850*/  VIADD R6, R4, 0x300 ;  /* 0x0000030004067836 */ /* 0x000fe20000000000 */
[----:B------:R-:W-:Y:S01]  /*1e860*/  R2UR UR7, R7 ;  /* 0x00000000070772ca */ /* 0x000fe200000e0000 */
[----:B------:R-:W-:Y:S01]  /*1e870*/  IMAD.MOV.U32 R7, RZ, RZ, -0x3ffffff0 ;  /* 0xc0000010ff077424 */ /* 0x000fe200078e00ff */
[----:B0-----:R-:W-:Y:S01]  /*1e880*/  SHF.R.U32.HI R8, RZ, 0x7, R8 ;  /* 0x00000007ff087819 */ /* 0x001fe20000011608 */
[----:B------:R-:W-:Y:S02]  /*1e890*/  WARPGROUP.DEPBAR.LE gsb0, 0x0 ;  /* 0x00008000000079c5 */ /* 0x000fe40000010000 */
[----:B------:R-:W-:-:S12]  /*1e8a0*/  WARPGROUP.ARRIVE ;  /* 0x00000000000079c5 */ /* 0x000fd80000000000 */
        /* <DEDUP_REMOVED lines=24> */
.L_x_2919:
[----:B------:R-:W2:Y:S01]  /*1ea30*/  LDL R7, [R1+0x48] ;  /* 0x0000480001077983 */ /* 0x000ea20000100800 */
[----:B------:R-:W1:Y:S03]  /*1ea40*/  LDC R5, c[0x0][0x448] ;  /* 0x00011200ff057b82 */ /* 0x000e660000000800 */
[----:B0-----:R-:W2:Y:S04]  /*1ea50*/  LDL R4, [R1+0x5c] ;  /* 0x00005c0001047983 */ /* 0x001ea80000100800 */
[----:B------:R-:W3:Y:S04]  /*1ea60*/  LDL R202, [R1+0x54] ;  /* 0x0000540001ca7983 */ /* 0x000ee80000100800 */
[----:B------:R-:W4:Y:S04]  /*1ea70*/  LDL R201, [R1+0x50] ;  /* 0x0000500001c97983 */ /* 0x000f280000100800 */
[----:B------:R-:W4:Y:S01]  /*1ea80*/  LDL R200, [R1+0x4c] ;  /* 0x00004c0001c87983 */ /* 0x000f220000100800 */
[----:B-1----:R-:W-:-:S13]  /*1ea90*/  ISETP.NE.AND P1, PT, R5, 0x1, PT ;  /* 0x000000010500780c */ /* 0x002fda0003f25270 */
[----:B------:R-:W0:Y:S08]  /*1eaa0*/  @P1 LDC R6, c[0x0][0x44c] ;  /* 0x00011300ff061b82 */ /* 0x000e300000000800 */
[----:B------:R-:W1:Y:S01]  /*1eab0*/  @P1 LDC R5, c[0x0][0x450] ;  /* 0x00011400ff051b82 */ /* 0x000e620000000800 */
[C---:B------:R-:W-:Y:S01]  /*1eac0*/  FMUL.FTZ R8, R2.reuse, R187 ;  /* 0x000000bb02087220 */ /* 0x040fe20000410000 */
[C---:B------:R-:W-:Y:S01]  /*1ead0*/  FMUL.FTZ R187, R2.reuse, R194 ;  /* 0x000000c202bb7220 */ /* 0x040fe20000410000 */
[C---:B------:R-:W-:Y:S01]  /*1eae0*/  FMUL.FTZ R14, R2.reuse, R188 ;  /* 0x000000bc020e7220 */ /* 0x040fe20000410000 */
[----:B------:R-:W-:Y:S01]  /*1eaf0*/  FMUL.FTZ R15, R2, R189 ;  /* 0x000000bd020f7220 */ /* 0x000fe20000410000 */
[----:B------:R-:W-:-:S02]  /*1eb00*/  IMAD R194, R0, -0xa0, RZ ;  /* 0xffffff6000c27824 */ /* 0x000fc400078e02ff */
[C---:B------:R-:W-:Y:S01]  /*1eb10*/  FMUL.FTZ R21, R2.reuse, R190 ;  /* 0x000000be02157220 */ /* 0x040fe20000410000 */
[C---:B------:R-:W-:Y:S01]  /*1eb20*/  FMUL.FTZ R189, R2.reuse, R196 ;  /* 0x000000c402bd7220 */ /* 0x040fe20000410000 */
[C---:B------:R-:W-:Y:S01]  /*1eb30*/  FMUL.FTZ R190, R2.reuse, R197 ;  /* 0x000000c502be7220 */ /* 0x040fe20000410000 */
[----:B------:R-:W-:Y:S01]  /*1eb40*/  MUFU.TANH R14, R14 ;  /* 0x0000000e000e7308 */ /* 0x000fe20000002400 */
[C---:B------:R-:W-:Y:S01]  /*1eb50*/  FMUL.FTZ R168, R2.reuse, R168 ;  /* 0x000000a802a87220 */ /* 0x040fe20000410000 */
[C---:B------:R-:W-:Y:S01]  /*1eb60*/  FMUL.FTZ R169, R2.reuse, R169 ;  /* 0x000000a902a97220 */ /* 0x040fe20000410000 */
[C---:B------:R-:W-:Y:S01]  /*1eb70*/  FMUL.FTZ R172, R2.reuse, R172 ;  /* 0x000000ac02ac7220 */ /* 0x040fe20000410000 */
[----:B------:R-:W-:-:S04]  /*1eb80*/  FMUL.FTZ R173, R2, R173 ;  /* 0x000000ad02ad7220 */ /* 0x000fc80000410000 */
[----:B------:R-:W-:Y:S01]  /*1eb90*/  MUFU.TANH R15, R15 ;  /* 0x0000000f000f7308 */ /* 0x000fe20000002400 */
[C---:B------:R-:W-:Y:S01]  /*1eba0*/  FMUL.FTZ R176, R2.reuse, R176 ;  /* 0x000000b002b07220 */ /* 0x040fe20000410000 */
[C---:B------:R-:W-:Y:S01]  /*1ebb0*/  FMUL.FTZ R177, R2.reuse, R177 ;  /* 0x000000b102b17220 */ /* 0x040fe20000410000 */
[C---:B------:R-:W-:Y:S01]  /*1ebc0*/  FMUL.FTZ R180, R2.reuse, R180 ;  /* 0x000000b402b47220 */ /* 0x040fe20000410000 */
[----:B------:R-:W-:-:S04]  /*1ebd0*/  FMUL.FTZ R181, R2, R181 ;  /* 0x000000b502b57220 */ /* 0x000fc80000410000 */
[----:B------:R-:W-:Y:S08]  /*1ebe0*/  MUFU.TANH R189, R189 ;  /* 0x000000bd00bd7308 */ /* 0x000ff00000002400 */
[----:B------:R-:W-:Y:S01]  /*1ebf0*/  MUFU.TANH R190, R190 ;  /* 0x000000be00be7308 */ /* 0x000fe20000002400 */
[C---:B------:R-:W-:Y:S01]  /*1ec00*/  FMUL.FTZ R152, R2.reuse, R152 ;  /* 0x0000009802987220 */ /* 0x040fe20000410000 */
[C---:B------:R-:W-:Y:S01]  /*1ec10*/  FMUL.FTZ R153, R2.reuse, R153 ;  /* 0x0000009902997220 */ /* 0x040fe20000410000 */
[C---:B------:R-:W-:Y:S01]  /*1ec20*/  FMUL.FTZ R156, R2.reuse, R156 ;  /* 0x0000009c029c7220 */ /* 0x040fe20000410000 */
[----:B------:R-:W-:-:S04]  /*1ec30*/  FMUL.FTZ R157, R2, R157 ;  /* 0x0000009d029d7220 */ /* 0x000fc80000410000 */
[----:B------:R-:W-:Y:S08]  /*1ec40*/  MUFU.TANH R168, R168 ;  /* 0x000000a800a87308 */ /* 0x000ff00000002400 */
[----:B------:R-:W-:Y:S08]  /*1ec50*/  MUFU.TANH R169, R169 ;  /* 0x000000a900a97308 */ /* 0x000ff00000002400 */
        /* <DEDUP_REMOVED lines=34> */
[----:B--2---:R-:W-:-:S04]  /*1ee80*/  IMAD.IADD R4, R4, 0x1, R7 ;  /* 0x0000000104047824 */ /* 0x004fc800078e0207 */
[----:B0-----:R-:W-:-:S04]  /*1ee90*/  @P1 IMAD.HI.U32 R6, R4, R6, RZ ;  /* 0x0000000604061227 */ /* 0x001fc800078e00ff */
[C---:B------:R-:W-:Y:S01]  /*1eea0*/  FMUL.FTZ R7, R2.reuse, R186 ;  /* 0x000000ba02077220 */ /* 0x040fe20000410000 */
[----:B-1----:R-:W-:Y:S01]  /*1eeb0*/  @P1 SHF.R.U32.HI R4, RZ, R5, R6 ;  /* 0x00000005ff041219 */ /* 0x002fe20000011606 */
[----:B------:R-:W-:-:S04]  /*1eec0*/  FMUL.FTZ R186, R2, R193 ;  /* 0x000000c102ba7220 */ /* 0x000fc80000410000 */
[----:B------:R-:W0:Y:S01]  /*1eed0*/  SHFL.IDX PT, R193, R4, RZ, 0x1c1f ;  /* 0x001c1fff04c17589 */ /* 0x000e2200000e0000 */
[C---:B------:R-:W-:Y:S01]  /*1eee0*/  FMUL.FTZ R5, R2.reuse, R184 ;  /* 0x000000b802057220 */ /* 0x040fe20000410000 */
[C---:B------:R-:W-:Y:S01]  /*1eef0*/  FMUL.FTZ R6, R2.reuse, R185 ;  /* 0x000000b902067220 */ /* 0x040fe20000410000 */
[----:B------:R-:W-:Y:S01]  /*1ef00*/  FMUL.FTZ R185, R2, R192 ;  /* 0x000000c002b97220 */ /* 0x000fe20000410000 */
[----:B---3--:R-:W-:-:S03]  /*1ef10*/  IADD3 R194, -R202, 0x1, R194 ;  /* 0x00000001cac27810 */ /* 0x008fc60007ffe1c2 */
[----:B------:R-:W1:Y:S01]  /*1ef20*/  MUFU.TANH R5, R5 ;  /* 0x0000000500057308 */ /* 0x000e620000002400 */
[----:B----4-:R-:W-:-:S07]  /*1ef30*/  IADD3 R194, -R200, R194, R201 ;  /* 0x000000c2c8c27210 */ /* 0x010fce0007ffe1c9 */
[----:B------:R-:W2:Y:S08]  /*1ef40*/  MUFU.TANH R6, R6 ;  /* 0x0000000600067308 */ /* 0x000eb00000002400 */
[----:B------:R-:W3:Y:S01]  /*1ef50*/  MUFU.TANH R185, R185 ;  /* 0x000000b900b97308 */ /* 0x000ee20000002400 */
[----:B0-----:R-:W-:-:S07]  /*1ef60*/  IMAD.IADD R193, R194, 0x1, R193 ;  /* 0x00000001c2c17824 */ /* 0x001fce00078e02c1 */
[----:B------:R-:W0:Y:S01]  /*1ef70*/  MUFU.TANH R186, R186 ;  /* 0x000000ba00ba7308 */ /* 0x000e220000002400 */
[C---:B------:R-:W-:Y:S02]  /*1ef80*/  ISETP.GT.AND P2, PT, R193.reuse, RZ, PT ;  /* 0x000000ffc100720c */ /* 0x040fe40003f44270 */
[C---:B------:R-:W-:Y:S02]  /*1ef90*/  ISETP.GT.AND P3, PT, R193.reuse, 0x1, PT ;  /* 0x00000001c100780c */ /* 0x040fe40003f64270 */
[C---:B------:R-:W-:Y:S02]  /*1efa0*/  ISETP.GT.AND P4, PT, R193.reuse, 0x8, PT ;  /* 0x00000008c100780c */ /* 0x040fe40003f84270 */
[----:B------:R-:W-:Y:S02]  /*1efb0*/  ISETP.GT.AND P1, PT, R193, 0x9, PT ;  /* 0x00000009c100780c */ /* 0x000fe40003f24270 */
[----:B-1----:R-:W-:Y:S02]  /*1efc0*/  FSEL R5, R5, -INF , P2 ;  /* 0xff80000005057808 */ /* 0x002fe40001000000 */
[----:B--2---:R-:W-:-:S02]  /*1efd0*/  FSEL R6, R6, -INF , P3 ;  /* 0xff80000006067808 */ /* 0x004fc40001800000 */
[----:B------:R-:W-:Y:S02]  /*1efe0*/  FSEL R14, R14, -INF , P4 ;  /* 0xff8000000e0e7808 */ /* 0x000fe40002000000 */
[----:B------:R-:W-:Y:S02]  /*1eff0*/  FSEL R15, R15, -INF , P1 ;  /* 0xff8000000f0f7808 */ /* 0x000fe40000800000 */
[C---:B------:R-:W-:Y:S02]  /*1f000*/  ISETP.GT.AND P2, PT, R193.reuse, 0x10, PT ;  /* 0x00000010c100780c */ /* 0x040fe40003f44270 */
[C---:B------:R-:W-:Y:S02]  /*1f010*/  ISETP.GT.AND P3, PT, R193.reuse, 0x11, PT ;  /* 0x00000011c100780c */ /* 0x040fe40003f64270 */
[C---:B------:R-:W-:Y:S02]  /*1f020*/  ISETP.GT.AND P4, PT, R193.reuse, 0x18, PT ;  /* 0x00000018c100780c */ /* 0x040fe40003f84270 */
[----:B------:R-:W-:-:S02]  /*1f030*/  ISETP.GT.AND P1, PT, R193, 0x19, PT ;  /* 0x00000019c100780c */ /* 0x000fc40003f24270 */
[----:B---3--:R-:W-:Y:S02]  /*1f040*/  FSEL R185, R185, -INF , P2 ;  /* 0xff800000b9b97808 */ /* 0x008fe40001000000 */
[----:B0-----:R-:W-:Y:S02]  /*1f050*/  FSEL R186, R186, -INF , P3 ;  /* 0xff800000baba7808 */ /* 0x001fe40001800000 */
[----:B------:R-:W-:Y:S02]  /*1f060*/  FSEL R189, R189, -INF , P4 ;  /* 0xff800000bdbd7808 */ /* 0x000fe40002000000 */
[----:B------:R-:W-:Y:S02]  /*1f070*/  FSEL R190, R190, -INF , P1 ;  /* 0xff800000bebe7808 */ /* 0x000fe40000800000 */
[C---:B------:R-:W-:Y:S02]  /*1f080*/  ISETP.GT.AND P2, PT, R193.reuse, 0x20, PT ;  /* 0x00000020c100780c */ /* 0x040fe40003f44270 */
[----:B------:R-:W-:-:S02]  /*1f090*/  ISETP.GT.AND P3, PT, R193, 0x21, PT ;  /* 0x00000021c100780c */ /* 0x000fc40003f64270 */
[C---:B------:R-:W-:Y:S02]  /*1f0a0*/  ISETP.GT.AND P4, PT, R193.reuse, 0x28, PT ;  /* 0x00000028c100780c */ /* 0x040fe40003f84270 */
[----:B------:R-:W-:Y:S02]  /*1f0b0*/  ISETP.GT.AND P1, PT, R193, 0x29, PT ;  /* 0x00000029c100780c */ /* 0x000fe40003f24270 */
[----:B------:R-:W-:Y:S02]  /*1f0c0*/  FSEL R168, R168, -INF , P2 ;  /* 0xff800000a8a87808 */ /* 0x000fe40001000000 */
[----:B------:R-:W-:Y:S02]  /*1f0d0*/  FSEL R169, R169, -INF , P3 ;  /* 0xff800000a9a97808 */ /* 0x000fe40001800000 */
[----:B------:R-:W-:Y:S02]  /*1f0e0*/  FSEL R172, R172, -INF , P4 ;  /* 0xff800000acac7808 */ /* 0x000fe40002000000 */
[----:B------:R-:W-:-:S02]  /*1f0f0*/  FSEL R173, R173, -INF , P1 ;  /* 0xff800000adad7808 */ /* 0x000fc40000800000 */
[C---:B------:R-:W-:Y:S02]  /*1f100*/  ISETP.GT.AND P2, PT, R193.reuse, 0x30, PT ;  /* 0x00000030c100780c */ /* 0x040fe40003f44270 */
[C---:B------:R-:W-:Y:S02]  /*1f110*/  ISETP.GT.AND P3, PT, R193.reuse, 0x31, PT ;  /* 0x00000031c100780c */ /* 0x040fe40003f64270 */
[C---:B------:R-:W-:Y:S02]  /*1f120*/  ISETP.GT.AND P4, PT, R193.reuse, 0x38, PT ;  /* 0x00000038c100780c */ /* 0x040fe40003f84270 */
[----:B------:R-:W-:Y:S02]  /*1f130*/  ISETP.GT.AND P1, PT, R193, 0x39, PT ;  /* 0x00000039c100780c */ /* 0x000fe40003f24270 */
[----:B------:R-:W-:Y:S02]  /*1f140*/  FSEL R176, R176, -INF , P2 ;  /* 0xff800000b0b07808 */ /* 0x000fe40001000000 */
[----:B------:R-:W-:-:S02]  /*1f150*/  FSEL R177, R177, -INF , P3 ;  /* 0xff800000b1b17808 */ /* 0x000fc40001800000 */
[----:B------:R-:W-:Y:S02]  /*1f160*/  FSEL R180, R180, -INF , P4 ;  /* 0xff800000b4b47808 */ /* 0x000fe40002000000 */
[----:B------:R-:W-:Y:S02]  /*1f170*/  FSEL R181, R181, -INF , P1 ;  /* 0xff800000b5b57808 */ /* 0x000fe40000800000 */
[C---:B------:R-:W-:Y:S02]  /*1f180*/  ISETP.GT.AND P2, PT, R193.reuse, 0x40, PT ;  /* 0x00000040c100780c */ /* 0x040fe40003f44270 */
[C---:B------:R-:W-:Y:S02]  /*1f190*/  ISETP.GT.AND P3, PT, R193.reuse, 0x41, PT ;  /* 0x00000041c100780c */ /* 0x040fe40003f64270 */
[C---:B------:R-:W-:Y:S02]  /*1f1a0*/  ISETP.GT.AND P4, PT, R193.reuse, 0x48, PT ;  /* 0x00000048c100780c */ /* 0x040fe40003f84270 */
[----:B------:R-:W-:Y:S01]  /*1f1b0*/  ISETP.GT.AND P1, PT, R193, 0x49, PT ;  /* 0x00000049c100780c */ /* 0x000fe20003f24270 */
[----:B------:R-:W0:Y:S01]  /*1f1c0*/  MUFU.TANH R144, R144 ;  /* 0x0000009000907308 */ /* 0x000e220000002400 */
[----:B------:R-:W-:-:S02]  /*1f1d0*/  FSEL R152, R152, -INF , P2 ;  /* 0xff80000098987808 */ /* 0x000fc40001000000 */
[----:B------:R-:W-:Y:S02]  /*1f1e0*/  FSEL R153, R153, -INF , P3 ;  /* 0xff80000099997808 */ /* 0x000fe40001800000 */
[----:B------:R-:W-:-:S03]  /*1f1f0*/  FSEL R156, R156, -INF , P4 ;  /* 0xff8000009c9c7808 */ /* 0x000fc60002000000 */
[----:B------:R-:W1:Y:S01]  /*1f200*/  MUFU.TANH R145, R145 ;  /* 0x0000009100917308 */ /* 0x000e620000002400 */
[----:B------:R-:W-:Y:S02]  /*1f210*/  FSEL R157, R157, -INF , P1 ;  /* 0xff8000009d9d7808 */ /* 0x000fe40000800000 */
[C---:B------:R-:W-:Y:S02]  /*1f220*/  ISETP.GT.AND P2, PT, R193.reuse, 0x50, PT ;  /* 0x00000050c100780c */ /* 0x040fe40003f44270 */
[----:B------:R-:W-:-:S03]  /*1f230*/  ISETP.GT.AND P3, PT, R193, 0x51, PT ;  /* 0x00000051c100780c */ /* 0x000fc60003f64270 */
[----:B------:R-:W2:Y:S01]  /*1f240*/  MUFU.TANH R148, R148 ;  /* 0x0000009400947308 */ /* 0x000ea20000002400 */
[C---:B------:R-:W-:Y:S02]  /*1f250*/  ISETP.GT.AND P4, PT, R193.reuse, 0x58, PT ;  /* 0x00000058c100780c */ /* 0x040fe40003f84270 */
[----:B------:R-:W-:-:S05]  /*1f260*/  ISETP.GT.AND P1, PT, R193, 0x59, PT ;  /* 0x00000059c100780c */ /* 0x000fca0003f24270 */
[----:B------:R-:W3:Y:S01]  /*1f270*/  MUFU.TANH R149, R149 ;  /* 0x0000009500957308 */ /* 0x000ee20000002400 */
[----:B------:R-:W-:Y:S02]  /*1f280*/  FSEL R160, R160, -INF , P2 ;  /* 0xff800000a0a07808 */ /* 0x000fe40001000000 */
[----:B------:R-:W-:Y:S02]  /*1f290*/  FSEL R161, R161, -INF , P3 ;  /* 0xff800000a1a17808 */ /* 0x000fe40001800000 */
[----:B------:R-:W-:-:S03]  /*1f2a0*/  FSEL R164, R164, -INF , P4 ;  /* 0xff800000a4a47808 */ /* 0x000fc60002000000 */
[----:B------:R-:W4:Y:S01]  /*1f2b0*/  MUFU.TANH R120, R120 ;  /* 0x0000007800787308 */ /* 0x000f220000002400 */
[----:B------:R-:W-:Y:S02]  /*1f2c0*/  FSEL R165, R165, -INF , P1 ;  /* 0xff800000a5a57808 */ /* 0x000fe40000800000 */
[C---:B------:R-:W-:Y:S02]  /*1f2d0*/  ISETP.GT.AND P2, PT, R193.reuse, 0x60, PT ;  /* 0x00000060c100780c */ /* 0x040fe40003f44270 */
[----:B------:R-:W-:-:S03]  /*1f2e0*/  ISETP.GT.AND P3, PT, R193, 0x61, PT ;  /* 0x00000061c100780c */ /* 0x000fc60003f64270 */
[----:B------:R-:W5:Y:S01]  /*1f2f0*/  MUFU.TANH R121, R121 ;  /* 0x0000007900797308 */ /* 0x000f620000002400 */
[C---:B------:R-:W-:Y:S02]  /*1f300*/  ISETP.GT.AND P4, PT, R193.reuse, 0x68, PT ;  /* 0x00000068c100780c */ /* 0x040fe40003f84270 */
[----:B------:R-:W-:-:S05]  /*1f310*/  ISETP.GT.AND P1, PT, R193, 0x69, PT ;  /* 0x00000069c100780c */ /* 0x000fca0003f24270 */
[----:B------:R-:W5:Y:S01]  /*1f320*/  MUFU.TANH R124, R124 ;  /* 0x0000007c007c7308 */ /* 0x000f620000002400 */
[----:B------:R-:W-:-:S07]  /*1f330*/  FSEL R136, R136, -INF , P2 ;  /* 0xff80000088887808 */ /* 0x000fce0001000000 */
[----:B------:R-:W5:Y:S01]  /*1f340*/  MUFU.TANH R125, R125 ;  /* 0x0000007d007d7308 */ /* 0x000f620000002400 */
[----:B------:R-:W-:Y:S02]  /*1f350*/  FSEL R137, R137, -INF , P3 ;  /* 0xff80000089897808 */ /* 0x000fe40001800000 */
[----:B------:R-:W-:Y:S02]  /*1f360*/  FSEL R140, R140, -INF , P4 ;  /* 0xff8000008c8c7808 */ /* 0x000fe40002000000 */
[----:B------:R-:W-:Y:S02]  /*1f370*/  FSEL R141, R141, -INF , P1 ;  /* 0xff8000008d8d7808 */ /* 0x000fe40000800000 */
[C---:B------:R-:W-:Y:S02]  /*1f380*/  ISETP.GT.AND P2, PT, R193.reuse, 0x70, PT ;  /* 0x00000070c100780c */ /* 0x040fe40003f44270 */
[C---:B------:R-:W-:Y:S02]  /*1f390*/  ISETP.GT.AND P3, PT, R193.reuse, 0x71, PT ;  /* 0x00000071c100780c */ /* 0x040fe40003f64270 */
[----:B------:R-:W-:-:S02]  /*1f3a0*/  ISETP.GT.AND P4, PT, R193, 0x78, PT ;  /* 0x00000078c100780c */ /* 0x000fc40003f84270 */
[----:B------:R-:W-:Y:S02]  /*1f3b0*/  ISETP.GT.AND P1, PT, R193, 0x79, PT ;  /* 0x00000079c100780c */ /* 0x000fe40003f24270 */
[----:B0-----:R-:W-:Y:S02]  /*1f3c0*/  FSEL R144, R144, -INF , P2 ;  /* 0xff80000090907808 */ /* 0x001fe40001000000 */
[----:B-1----:R-:W-:Y:S02]  /*1f3d0*/  FSEL R145, R145, -INF , P3 ;  /* 0xff80000091917808 */ /* 0x002fe40001800000 */
[----:B--2---:R-:W-:Y:S02]  /*1f3e0*/  FSEL R148, R148, -INF , P4 ;  /* 0xff80000094947808 */ /* 0x004fe40002000000 */
[----:B---3--:R-:W-:Y:S02]  /*1f3f0*/  FSEL R149, R149, -INF , P1 ;  /* 0xff80000095957808 */ /* 0x008fe40000800000 */
[----:B------:R-:W-:-:S02]  /*1f400*/  ISETP.GT.AND P2, PT, R193, 0x80, PT ;  /* 0x00000080c100780c */ /* 0x000fc40003f44270 */
[C---:B------:R-:W-:Y:S02]  /*1f410*/  ISETP.GT.AND P3, PT, R193.reuse, 0x81, PT ;  /* 0x00000081c100780c */ /* 0x040fe40003f64270 */
[C---:B------:R-:W-:Y:S02]  /*1f420*/  ISETP.GT.AND P4, PT, R193.reuse, 0x88, PT ;  /* 0x00000088c100780c */ /* 0x040fe40003f84270 */
[----:B------:R-:W-:Y:S02]  /*1f430*/  ISETP.GT.AND P1, PT, R193, 0x89, PT ;  /* 0x00000089c100780c */ /* 0x000fe40003f24270 */
[----:B----4-:R-:W-:Y:S02]  /*1f440*/  FSEL R120, R120, -INF , P2 ;  /* 0xff80000078787808 */ /* 0x010fe40001000000 */
[----:B-----5:R-:W-:Y:S02]  /*1f450*/  FSEL R121, R121, -INF , P3 ;  /* 0xff80000079797808 */ /* 0x020fe40001800000 */
[----:B------:R-:W-:-:S02]  /*1f460*/  FSEL R124, R124, -INF , P4 ;  /* 0xff8000007c7c7808 */ /* 0x000fc40002000000 */
[----:B------:R-:W-:Y:S02]  /*1f470*/  FSEL R125, R125, -INF , P1 ;  /* 0xff8000007d7d7808 */ /* 0x000fe40000800000 */
[C---:B------:R-:W-:Y:S02]  /*1f480*/  ISETP.GT.AND P2, PT, R193.reuse, 0x90, PT ;  /* 0x00000090c100780c */ /* 0x040fe40003f44270 */
[C---:B------:R-:W-:Y:S02]  /*1f490*/  ISETP.GT.AND P3, PT, R193.reuse, 0x91, PT ;  /* 0x00000091c100780c */ /* 0x040fe40003f64270 */
[C---:B------:R-:W-:Y:S02]  /*1f4a0*/  ISETP.GT.AND P4, PT, R193.reuse, 0x98, PT ;  /* 0x00000098c100780c */ /* 0x040fe40003f84270 */
[----:B------:R-:W-:Y:S02]  /*1f4b0*/  ISETP.GT.AND P1, PT, R193, 0x99, PT ;  /* 0x00000099c100780c */ /* 0x000fe40003f24270 */
        /* <DEDUP_REMOVED lines=15> */
[----:B------:R-:W-:Y:S01]  /*1f5b0*/  FMNMX.FTZ R193, R181, R193, !PT ;  /* 0x000000c1b5c17209 */ /* 0x000fe20007810000 */
[----:B------:R-:W0:Y:S03]  /*1f5c0*/  SHFL.IDX PT, R4, R4, 0x1, 0x1c1f ;  /* 0x003c1f0004047f89 */ /* 0x000e2600000e0000 */
[----:B------:R-:W-:-:S04]  /*1f5d0*/  FMNMX.FTZ R193, R152, R193, !PT ;  /* 0x000000c198c17209 */ /* 0x000fc80007810000 */
[----:B------:R-:W-:-:S04]  /*1f5e0*/  FMNMX.FTZ R193, R153, R193, !PT ;  /* 0x000000c199c17209 */ /* 0x000fc80007810000 */
[----:B------:R-:W-:-:S04]  /*1f5f0*/  FMNMX.FTZ R193, R156, R193, !PT ;  /* 0x000000c19cc17209 */ /* 0x000fc80007810000 */
[----:B------:R-:W-:Y:S01]  /*1f600*/  FMNMX.FTZ R193, R157, R193, !PT ;  /* 0x000000c19dc17209 */ /* 0x000fe20007810000 */
[C---:B------:R-:W-:Y:S01]  /*1f610*/  FMUL.FTZ R128, R2.reuse, R128 ;  /* 0x0000008002807220 */ /* 0x040fe20000410000 */
[----:B------:R-:W-:Y:S02]  /*1f620*/  FMUL.FTZ R129, R2, R129 ;  /* 0x0000008102817220 */ /* 0x000fe40000410000 */
[----:B------:R-:W-:Y:S01]  /*1f630*/  FMNMX.FTZ R193, R160, R193, !PT ;  /* 0x000000c1a0c17209 */ /* 0x000fe20007810000 */
[----:B------:R-:W-:-:S03]  /*1f640*/  FMUL.FTZ R132, R2, R132 ;  /* 0x0000008402847220 */ /* 0x000fc60000410000 */
[----:B------:R-:W-:Y:S01]  /*1f650*/  FMNMX.FTZ R193, R161, R193, !PT ;  /* 0x000000c1a1c17209 */ /* 0x000fe20007810000 */
[----:B------:R-:W1:Y:S01]  /*1f660*/  MUFU.TANH R128, R128 ;  /* 0x0000008000807308 */ /* 0x000e620000002400 */
[----:B0-----:R-:W-:Y:S02]  /*1f670*/  IMAD.IADD R4, R194, 0x1, R4 ;  /* 0x00000001c2047824 */ /* 0x001fe400078e0204 */
[----:B------:R-:W-:Y:S01]  /*1f680*/  FMUL.FTZ R194, R2, R133 ;  /* 0x0000008502c27220 */ /* 0x000fe20000410000 */
[----:B------:R-:W-:Y:S01]  /*1f690*/  FMNMX.FTZ R193, R164, R193, !PT ;  /* 0x000000c1a4c17209 */ /* 0x000fe20007810000 */
[----:B------:R-:W-:-:S03]  /*1f6a0*/  FMUL.FTZ R184, R2, R191 ;  /* 0x000000bf02b87220 */ /* 0x000fc60000410000 */
[----:B------:R-:W0:Y:S01]  /*1f6b0*/  MUFU.TANH R129, R129 ;  /* 0x0000008100817308 */ /* 0x000e220000002400 */
[C---:B------:R-:W-:Y:S01]  /*1f6c0*/  FMUL.FTZ R188, R2.reuse, R195 ;  /* 0x000000c302bc7220 */ /* 0x040fe20000410000 */
[C---:B------:R-:W-:Y:S01]  /*1f6d0*/  FMUL.FTZ R191, R2.reuse, R198 ;  /* 0x000000c602bf7220 */ /* 0x040fe20000410000 */
[----:B------:R-:W-:Y:S01]  /*1f6e0*/  FMUL.FTZ R133, R2, R126 ;  /* 0x0000007e02857220 */ /* 0x000fe20000410000 */
[----:B------:R-:W-:-:S04]  /*1f6f0*/  FMNMX.FTZ R193, R165, R193, !PT ;  /* 0x000000c1a5c17209 */ /* 0x000fc80007810000 */
[----:B------:R-:W2:Y:S01]  /*1f700*/  MUFU.TANH R132, R132 ;  /* 0x0000008400847308 */ /* 0x000ea20000002400 */
[----:B------:R-:W-:Y:S01]  /*1f710*/  FMNMX.FTZ R193, R136, R193, !PT ;  /* 0x000000c188c17209 */ /* 0x000fe20007810000 */
[C---:B------:R-:W-:Y:S01]  /*1f720*/  FMUL.FTZ R192, R2.reuse, R199 ;  /* 0x000000c702c07220 */ /* 0x040fe20000410000 */
[C---:B------:R-:W-:Y:S01]  /*1f730*/  FMUL.FTZ R170, R2.reuse, R170 ;  /* 0x000000aa02aa7220 */ /* 0x040fe20000410000 */
[----:B------:R-:W-:-:S04]  /*1f740*/  FMUL.FTZ R171, R2, R171 ;  /* 0x000000ab02ab7220 */ /* 0x000fc80000410000 */
[----:B------:R-:W-:Y:S01]  /*1f750*/  MUFU.TANH R7, R7 ;  /* 0x0000000700077308 */ /* 0x000fe20000002400 */
[----:B------:R-:W-:-:S07]  /*1f760*/  FMUL.FTZ R174, R2, R174 ;  /* 0x000000ae02ae7220 */ /* 0x000fce0000410000 */
[----:B------:R-:W-:Y:S01]  /*1f770*/  MUFU.TANH R8, R8 ;  /* 0x0000000800087308 */ /* 0x000fe20000002400 */
[----:B------:R-:W-:-:S07]  /*1f780*/  FMNMX.FTZ R193, R137, R193, !PT ;  /* 0x000000c189c17209 */ /* 0x000fce0007810000 */
[----:B------:R-:W-:Y:S08]  /*1f790*/  MUFU.TANH R21, R21 ;  /* 0x0000001500157308 */ /* 0x000ff00000002400 */
[----:B------:R-:W3:Y:S01]  /*1f7a0*/  MUFU.TANH R126, R194 ;  /* 0x000000c2007e7308 */ /* 0x000ee20000002400 */
[C---:B------:R-:W-:Y:S01]  /*1f7b0*/  FMUL.FTZ R175, R2.reuse, R175 ;  /* 0x000000af02af7220 */ /* 0x040fe20000410000 */
[C---:B------:R-:W-:Y:S01]  /*1f7c0*/  FMUL.FTZ R178, R2.reuse, R178 ;  /* 0x000000b202b27220 */ /* 0x040fe20000410000 */
[C---:B------:R-:W-:Y:S01]  /*1f7d0*/  FMUL.FTZ R179, R2.reuse, R179 ;  /* 0x000000b302b37220 */ /* 0x040fe20000410000 */
[----:B------:R-:W-:-:S04]  /*1f7e0*/  FMUL.FTZ R182, R2, R182 ;  /* 0x000000b602b67220 */ /* 0x000fc80000410000 */
[----:B------:R-:W4:Y:S01]  /*1f7f0*/  MUFU.TANH R184, R184 ;  /* 0x000000b800b87308 */ /* 0x000f220000002400 */
[----:B------:R-:W-:-:S07]  /*1f800*/  FMNMX.FTZ R193, R140, R193, !PT ;  /* 0x000000c18cc17209 */ /* 0x000fce0007810000 */
[----:B------:R-:W5:Y:S01]  /*1f810*/  MUFU.TANH R187, R187 ;  /* 0x000000bb00bb7308 */ /* 0x000f620000002400 */
[----:B-1----:R-:W-:-:S07]  /*1f820*/  FSEL R128, R128, -INF , P2 ;  /* 0xff80000080807808 */ /* 0x002fce0001000000 */
[----:B------:R-:W1:Y:S01]  /*1f830*/  MUFU.TANH R188, R188 ;  /* 0x000000bc00bc7308 */ /* 0x000e620000002400 */
[----:B0-----:R-:W-:-:S07]  /*1f840*/  FSEL R129, R129, -INF , P3 ;  /* 0xff80000081817808 */ /* 0x001fce0001800000 */
[----:B------:R-:W0:Y:S01]  /*1f850*/  MUFU.TANH R191, R191 ;  /* 0x000000bf00bf7308 */ /* 0x000e220000002400 */
[----:B--2---:R-:W-:Y:S01]  /*1f860*/  FSEL R132, R132, -INF , P4 ;  /* 0xff80000084847808 */ /* 0x004fe20002000000 */
[----:B------:R-:W-:Y:S01]  /*1f870*/  FMUL.FTZ R183, R2, R183 ;  /* 0x000000b702b77220 */ /* 0x000fe20000410000 */
[----:B------:R-:W-:Y:S01]  /*1f880*/  ISETP.GT.AND P2, PT, R4, RZ, PT ;  /* 0x000000ff0400720c */ /* 0x000fe20003f44270 */
[----:B------:R-:W-:Y:S01]  /*1f890*/  FMUL.FTZ R154, R2, R154 ;  /* 0x0000009a029a7220 */ /* 0x000fe20000410000 */
[----:B------:R-:W-:-:S03]  /*1f8a0*/  ISETP.GT.AND P3, PT, R4, 0x1, PT ;  /* 0x000000010400780c */ /* 0x000fc60003f64270 */
[----:B------:R-:W2:Y:S01]  /*1f8b0*/  MUFU.TANH R192, R192 ;  /* 0x000000c000c07308 */ /* 0x000ea20000002400 */
[----:B------:R-:W-:Y:S01]  /*1f8c0*/  ISETP.GT.AND P4, PT, R4, 0x8, PT ;  /* 0x000000080400780c */ /* 0x000fe20003f84270 */
[C---:B------:R-:W-:Y:S01]  /*1f8d0*/  FMUL.FTZ R155, R2.reuse, R155 ;  /* 0x0000009b029b7220 */ /* 0x040fe20000410000 */
[----:B------:R-:W-:-:S05]  /*1f8e0*/  FMUL.FTZ R158, R2, R158 ;  /* 0x0000009e029e7220 */ /* 0x000fca0000410000 */
[----:B------:R-:W2:Y:S01]  /*1f8f0*/  MUFU.TANH R170, R170 ;  /* 0x000000aa00aa7308 */ /* 0x000ea20000002400 */
[----:B------:R-:W-:-:S07]  /*1f900*/  FMNMX.FTZ R193, R141, R193, !PT ;  /* 0x000000c18dc17209 */ /* 0x000fce0007810000 */
[----:B------:R-:W2:Y:S01]  /*1f910*/  MUFU.TANH R171, R171 ;  /* 0x000000ab00ab7308 */ /* 0x000ea20000002400 */
[----:B---3--:R-:W-:-:S07]  /*1f920*/  FSEL R126, R126, -INF , P1 ;  /* 0xff8000007e7e7808 */ /* 0x008fce0000800000 */
[----:B------:R-:W3:Y:S01]  /*1f930*/  MUFU.TANH R174, R174 ;  /* 0x000000ae00ae7308 */ /* 0x000ee20000002400 */
[----:B------:R-:W-:Y:S02]  /*1f940*/  FSEL R7, R7, -INF , P2 ;  /* 0xff80000007077808 */ /* 0x000fe40001000000 */
[----:B------:R-:W-:Y:S02]  /*1f950*/  FSEL R8, R8, -INF , P3 ;  /* 0xff80000008087808 */ /* 0x000fe40001800000 */
[----:B------:R-:W-:-:S03]  /*1f960*/  FSEL R21, R21, -INF , P4 ;  /* 0xff80000015157808 */ /* 0x000fc60002000000 */
[----:B------:R-:W3:Y:S01]  /*1f970*/  MUFU.TANH R175, R175 ;  /* 0x000000af00af7308 */ /* 0x000ee20000002400 */
[----:B------:R-:W-:Y:S01]  /*1f980*/  ISETP.GT.AND P1, PT, R4, 0x9, PT ;  /* 0x000000090400780c */ /* 0x000fe20003f24270 */
[----:B------:R-:W-:Y:S01]  /*1f990*/  FMUL.FTZ R159, R2, R159 ;  /* 0x0000009f029f7220 */ /* 0x000fe20000410000 */
[----:B------:R-:W-:Y:S01]  /*1f9a0*/  ISETP.GT.AND P2, PT, R4, 0x10, PT ;  /* 0x000000100400780c */ /* 0x000fe20003f44270 */
[----:B------:R-:W-:Y:S01]  /*1f9b0*/  FMUL.FTZ R162, R2, R162 ;  /* 0x000000a202a27220 */ /* 0x000fe20000410000 */
[----:B------:R-:W-:-:S03]  /*1f9c0*/  ISETP.GT.AND P3, PT, R4, 0x11, PT ;  /* 0x000000110400780c */ /* 0x000fc60003f64270 */
[----:B------:R-:W3:Y:S01]  /*1f9d0*/  MUFU.TANH R178, R178 ;  /* 0x000000b200b27308 */ /* 0x000ee20000002400 */
[----:B------:R-:W-:Y:S01]  /*1f9e0*/  ISETP.GT.AND P4, PT, R4, 0x18, PT ;  /* 0x000000180400780c */ /* 0x000fe20003f84270 */
[C---:B------:R-:W-:Y:S01]  /*1f9f0*/  FMUL.FTZ R163, R2.reuse, R163 ;  /* 0x000000a302a37220 */ /* 0x040fe20000410000 */
[----:B------:R-:W-:Y:S01]  /*1fa00*/  FMUL.FTZ R166, R2, R166 ;  /* 0x000000a602a67220 */ /* 0x000fe20000410000 */
[----:B------:R-:W-:-:S04]  /*1fa10*/  FMNMX.FTZ R193, R144, R193, !PT ;  /* 0x000000c190c17209 */ /* 0x000fc80007810000 */
[----:B------:R-:W3:Y:S01]  /*1fa20*/  MUFU.TANH R179, R179 ;  /* 0x000000b300b37308 */ /* 0x000ee20000002400 */
[----:B----4-:R-:W-:-:S07]  /*1fa30*/  FSEL R184, R184, -INF , P1 ;  /* 0xff800000b8b87808 */ /* 0x010fce0000800000 */
[----:B------:R-:W4:Y:S01]  /*1fa40*/  MUFU.TANH R182, R182 ;  /* 0x000000b600b67308 */ /* 0x000f220000002400 */
[----:B-----5:R-:W-:Y:S02]  /*1fa50*/  FSEL R187, R187, -INF , P2 ;  /* 0xff800000bbbb7808 */ /* 0x020fe40001000000 */
[----:B-1----:R-:W-:Y:S02]  /*1fa60*/  FSEL R188, R188, -INF , P3 ;  /* 0xff800000bcbc7808 */ /* 0x002fe40001800000 */
[----:B0-----:R-:W-:-:S03]  /*1fa70*/  FSEL R191, R191, -INF , P4 ;  /* 0xff800000bfbf7808 */ /* 0x001fc60002000000 */
[----:B------:R-:W0:Y:S01]  /*1fa80*/  MUFU.TANH R183, R183 ;  /* 0x000000b700b77308 */ /* 0x000e220000002400 */
[----:B------:R-:W-:Y:S01]  /*1fa90*/  ISETP.GT.AND P1, PT, R4, 0x19, PT ;  /* 0x000000190400780c */ /* 0x000fe20003f24270 */
[----:B------:R-:W-:Y:S01]  /*1faa0*/  FMUL.FTZ R167, R2, R167 ;  /* 0x000000a702a77220 */ /* 0x000fe20000410000 */
[----:B------:R-:W-:Y:S01]  /*1fab0*/  ISETP.GT.AND P2, PT, R4, 0x20, PT ;  /* 0x000000200400780c */ /* 0x000fe20003f44270 */
[----:B------:R-:W-:Y:S01]  /*1fac0*/  FMUL.FTZ R138, R2, R138 ;  /* 0x0000008a028a7220 */ /* 0x000fe20000410000 */
[----:B------:R-:W-:-:S03]  /*1fad0*/  ISETP.GT.AND P3, PT, R4, 0x21, PT ;  /* 0x000000210400780c */ /* 0x000fc60003f64270 */
[----:B------:R-:W1:Y:S01]  /*1fae0*/  MUFU.TANH R154, R154 ;  /* 0x0000009a009a7308 */ /* 0x000e620000002400 */
[----:B------:R-:W-:Y:S01]  /*1faf0*/  ISETP.GT.AND P4, PT, R4, 0x28, PT ;  /* 0x000000280400780c */ /* 0x000fe20003f84270 */
[C---:B------:R-:W-:Y:S01]  /*1fb00*/  FMUL.FTZ R139, R2.reuse, R139 ;  /* 0x0000008b028b7220 */ /* 0x040fe20000410000 */
[----:B------:R-:W-:Y:S01]  /*1fb10*/  FMNMX.FTZ R193, R145, R193, !PT ;  /* 0x000000c191c17209 */ /* 0x000fe20007810000 */
[----:B------:R-:W-:-:S04]  /*1fb20*/  FMUL.FTZ R142, R2, R142 ;  /* 0x0000008e028e7220 */ /* 0x000fc80000410000 */
[----:B------:R-:W5:Y:S01]  /*1fb30*/  MUFU.TANH R155, R155 ;  /* 0x0000009b009b7308 */ /* 0x000f620000002400 */
[----:B--2---:R-:W-:-:S07]  /*1fb40*/  FSEL R192, R192, -INF , P1 ;  /* 0xff800000c0c07808 */ /* 0x004fce0000800000 */
[----:B------:R-:W2:Y:S01]  /*1fb50*/  MUFU.TANH R158, R158 ;  /* 0x0000009e009e7308 */ /* 0x000ea20000002400 */
[----:B------:R-:W-:Y:S02]  /*1fb60*/  FSEL R170, R170, -INF , P2 ;  /* 0xff800000aaaa7808 */ /* 0x000fe40001000000 */
[----:B------:R-:W-:Y:S02]  /*1fb70*/  FSEL R171, R171, -INF , P3 ;  /* 0xff800000abab7808 */ /* 0x000fe40001800000 */
[----:B---3--:R-:W-:-:S03]  /*1fb80*/  FSEL R174, R174, -INF , P4 ;  /* 0xff800000aeae7808 */ /* 0x008fc60002000000 */
[----:B------:R-:W3:Y:S01]  /*1fb90*/  MUFU.TANH R159, R159 ;  /* 0x0000009f009f7308 */ /* 0x000ee20000002400 */
[----:B------:R-:W-:Y:S01]  /*1fba0*/  FMNMX.FTZ R193, R148, R193, !PT ;  /* 0x000000c194c17209 */ /* 0x000fe20007810000 */
[----:B------:R-:W-:Y:S01]  /*1fbb0*/  FMUL.FTZ R143, R2, R143 ;  /* 0x0000008f028f7220 */ /* 0x000fe20000410000 */
[----:B------:R-:W-:Y:S01]  /*1fbc0*/  ISETP.GT.AND P1, PT, R4, 0x29, PT ;  /* 0x000000290400780c */ /* 0x000fe20003f24270 */
[----:B------:R-:W-:Y:S01]  /*1fbd0*/  FMUL.FTZ R146, R2, R146 ;  /* 0x0000009202927220 */ /* 0x000fe20000410000 */
[----:B------:R-:W-:-:S03]  /*1fbe0*/  ISETP.GT.AND P2, PT, R4, 0x30, PT ;  /* 0x000000300400780c */ /* 0x000fc60003f44270 */
[----:B------:R-:W3:Y:S01]  /*1fbf0*/  MUFU.TANH R162, R162 ;  /* 0x000000a200a27308 */ /* 0x000ee20000002400 */
[----:B------:R-:W-:Y:S01]  /*1fc00*/  ISETP.GT.AND P3, PT, R4, 0x31, PT ;  /* 0x000000310400780c */ /* 0x000fe20003f64270 */
[----:B------:R-:W-:Y:S01]  /*1fc10*/  FMUL.FTZ R147, R2, R147 ;  /* 0x0000009302937220 */ /* 0x000fe20000410000 */
[----:B------:R-:W-:Y:S01]  /*1fc20*/  ISETP.GT.AND P4, PT, R4, 0x38, PT ;  /* 0x000000380400780c */ /* 0x000fe20003f84270 */
[----:B------:R-:W-:-:S04]  /*1fc30*/  FMUL.FTZ R150, R2, R150 ;  /* 0x0000009602967220 */ /* 0x000fc80000410000 */
[----:B------:R-:W3:Y:S01]  /*1fc40*/  MUFU.TANH R163, R163 ;  /* 0x000000a300a37308 */ /* 0x000ee20000002400 */
[----:B------:R-:W-:-:S07]  /*1fc50*/  FMNMX.FTZ R193, R149, R193, !PT ;  /* 0x000000c195c17209 */ /* 0x000fce0007810000 */
[----:B------:R-:W3:Y:S01]  /*1fc60*/  MUFU.TANH R166, R166 ;  /* 0x000000a600a67308 */ /* 0x000ee20000002400 */
[----:B------:R-:W-:Y:S02]  /*1fc70*/  FSEL R175, R175, -INF , P1 ;  /* 0xff800000afaf7808 */ /* 0x000fe40000800000 */
[----:B------:R-:W-:Y:S02]  /*1fc80*/  FSEL R178, R178, -INF , P2 ;  /* 0xff800000b2b27808 */ /* 0x000fe40001000000 */
[----:B------:R-:W-:-:S03]  /*1fc90*/  FSEL R179, R179, -INF , P3 ;  /* 0xff800000b3b37808 */ /* 0x000fc60001800000 */
[----:B------:R-:W3:Y:S01]  /*1fca0*/  MUFU.TANH R167, R167 ;  /* 0x000000a700a77308 */ /* 0x000ee20000002400 */
[----:B----4-:R-:W-:Y:S01]  /*1fcb0*/  FSEL R182, R182, -INF , P4 ;  /* 0xff800000b6b67808 */ /* 0x010fe20002000000 */
[----:B------:R-:W-:Y:S01]  /*1fcc0*/  FMUL.FTZ R151, R2, R151 ;  /* 0x0000009702977220 */ /* 0x000fe20000410000 */
[----:B------:R-:W-:Y:S01]  /*1fcd0*/  ISETP.GT.AND P1, PT, R4, 0x39, PT ;  /* 0x000000390400780c */ /* 0x000fe20003f24270 */
[----:B------:R-:W-:Y:S01]  /*1fce0*/  FMUL.FTZ R122, R2, R122 ;  /* 0x0000007a027a7220 */ /* 0x000fe20000410000 */
[----:B------:R-:W-:-:S03]  /*1fcf0*/  ISETP.GT.AND P2, PT, R4, 0x40, PT ;  /* 0x000000400400780c */ /* 0x000fc60003f44270 */
[----:B------:R-:W4:Y:S01]  /*1fd00*/  MUFU.TANH R138, R138 ;  /* 0x0000008a008a7308 */ /* 0x000f220000002400 */
[----:B------:R-:W-:Y:S01]  /*1fd10*/  ISETP.GT.AND P3, PT, R4, 0x41, PT ;  /* 0x000000410400780c */ /* 0x000fe20003f64270 */
[----:B------:R-:W-:Y:S01]  /*1fd20*/  FMUL.FTZ R123, R2, R123 ;  /* 0x0000007b027b7220 */ /* 0x000fe20000410000 */
[----:B------:R-:W-:-:S05]  /*1fd30*/  ISETP.GT.AND P4, PT, R4, 0x48, PT ;  /* 0x000000480400780c */ /* 0x000fca0003f84270 */
[----:B------:R-:W4:Y:S01]  /*1fd40*/  MUFU.TANH R139, R139 ;  /* 0x0000008b008b7308 */ /* 0x000f220000002400 */
[----:B------:R-:W-:-:S07]  /*1fd50*/  FMNMX.FTZ R193, R120, R193, !PT ;  /* 0x000000c178c17209 */ /* 0x000fce0007810000 */
[----:B------:R-:W4:Y:S01]  /*1fd60*/  MUFU.TANH R142, R142 ;  /* 0x0000008e008e7308 */ /* 0x000f220000002400 */
[----:B0-----:R-:W-:Y:S02]  /*1fd70*/  FSEL R183, R183, -INF , P1 ;  /* 0xff800000b7b77808 */ /* 0x001fe40000800000 */
[----:B-1----:R-:W-:Y:S02]  /*1fd80*/  FSEL R154, R154, -INF , P2 ;  /* 0xff8000009a9a7808 */ /* 0x002fe40001000000 */
[----:B-----5:R-:W-:-:S03]  /*1fd90*/  FSEL R155, R155, -INF , P3 ;  /* 0xff8000009b9b7808 */ /* 0x020fc60001800000 */
[----:B------:R-:W0:Y:S01]  /*1fda0*/  MUFU.TANH R143, R143 ;  /* 0x0000008f008f7308 */ /* 0x000e220000002400 */
[----:B--2---:R-:W-:Y:S02]  /*1fdb0*/  FSEL R158, R158, -INF , P4 ;  /* 0xff8000009e9e7808 */ /* 0x004fe40002000000 */
[C---:B------:R-:W-:Y:S02]  /*1fdc0*/  ISETP.GT.AND P1, PT, R4.reuse, 0x49, PT ;  /* 0x000000490400780c */ /* 0x040fe40003f24270 */
[----:B------:R-:W-:-:S03]  /*1fdd0*/  ISETP.GT.AND P2, PT, R4, 0x50, PT ;  /* 0x000000500400780c */ /* 0x000fc60003f44270 */
[----:B------:R-:W1:Y:S01]  /*1fde0*/  MUFU.TANH R146, R146 ;  /* 0x0000009200927308 */ /* 0x000e620000002400 */
[C---:B------:R-:W-:Y:S02]  /*1fdf0*/  ISETP.GT.AND P3, PT, R4.reuse, 0x51, PT ;  /* 0x000000510400780c */ /* 0x040fe40003f64270 */
[----:B------:R-:W-:-:S05]  /*1fe00*/  ISETP.GT.AND P4, PT, R4, 0x58, PT ;  /* 0x000000580400780c */ /* 0x000fca0003f84270 */
[----:B------:R-:W2:Y:S01]  /*1fe10*/  MUFU.TANH R147, R147 ;  /* 0x0000009300937308 */ /* 0x000ea20000002400 */
[----:B------:R-:W-:-:S07]  /*1fe20*/  FMNMX.FTZ R193, R121, R193, !PT ;  /* 0x000000c179c17209 */ /* 0x000fce0007810000 */
[----:B------:R-:W5:Y:S01]  /*1fe30*/  MUFU.TANH R150, R150 ;  /* 0x0000009600967308 */ /* 0x000f620000002400 */
[----:B---3--:R-:W-:Y:S02]  /*1fe40*/  FSEL R159, R159, -INF , P1 ;  /* 0xff8000009f9f7808 */ /* 0x008fe40000800000 */
[----:B------:R-:W-:Y:S02]  /*1fe50*/  FSEL R162, R162, -INF , P2 ;  /* 0xff800000a2a27808 */ /* 0x000fe40001000000 */
[----:B------:R-:W-:-:S03]  /*1fe60*/  FSEL R163, R163, -INF , P3 ;  /* 0xff800000a3a37808 */ /* 0x000fc60001800000 */
[----:B------:R-:W3:Y:S01]  /*1fe70*/  MUFU.TANH R151, R151 ;  /* 0x0000009700977308 */ /* 0x000ee20000002400 */
[----:B------:R-:W-:Y:S02]  /*1fe80*/  FSEL R166, R166, -INF , P4 ;  /* 0xff800000a6a67808 */ /* 0x000fe40002000000 */
[C---:B------:R-:W-:Y:S02]  /*1fe90*/  ISETP.GT.AND P1, PT, R4.reuse, 0x59, PT ;  /* 0x000000590400780c */ /* 0x040fe40003f24270 */
[----:B------:R-:W-:-:S03]  /*1fea0*/  ISETP.GT.AND P2, PT, R4, 0x60, PT ;  /* 0x000000600400780c */ /* 0x000fc60003f44270 */
[----:B------:R-:W3:Y:S01]  /*1feb0*/  MUFU.TANH R122, R122 ;  /* 0x0000007a007a7308 */ /* 0x000ee20000002400 */
[C---:B------:R-:W-:Y:S02]  /*1fec0*/  ISETP.GT.AND P3, PT, R4.reuse, 0x61, PT ;  /* 0x000000610400780c */ /* 0x040fe40003f64270 */
[----:B------:R-:W-:Y:S02]  /*1fed0*/  ISETP.GT.AND P4, PT, R4, 0x68, PT ;  /* 0x000000680400780c */ /* 0x000fe40003f84270 */
[----:B------:R-:W-:-:S03]  /*1fee0*/  FMNMX.FTZ R193, R124, R193, !PT ;  /* 0x000000c17cc17209 */ /* 0x000fc60007810000 */
[----:B------:R-:W3:Y:S01]  /*1fef0*/  MUFU.TANH R123, R123 ;  /* 0x0000007b007b7308 */ /* 0x000ee20000002400 */
[----:B------:R-:W-:-:S07]  /*1ff00*/  FSEL R167, R167, -INF , P1 ;  /* 0xff800000a7a77808 */ /* 0x000fce0000800000 */
[----:B------:R-:W3:Y:S01]  /*1ff10*/  MUFU.TANH R133, R133 ;  /* 0x0000008500857308 */ /* 0x000ee20000002400 */
[----:B----4-:R-:W-:Y:S02]  /*1ff20*/  FSEL R138, R138, -INF , P2 ;  /* 0xff8000008a8a7808 */ /* 0x010fe40001000000 */
[----:B------:R-:W-:Y:S02]  /*1ff30*/  FSEL R139, R139, -INF , P3 ;  /* 0xff8000008b8b7808 */ /* 0x000fe40001800000 */
[----:B------:R-:W-:Y:S02]  /*1ff40*/  FSEL R142, R142, -INF , P4 ;  /* 0xff8000008e8e7808 */ /* 0x000fe40002000000 */
[----:B------:R-:W-:Y:S02]  /*1ff50*/  FMNMX.FTZ R193, R125, R193, !PT ;  /* 0x000000c17dc17209 */ /* 0x000fe40007810000 */
[C---:B------:R-:W-:Y:S02]  /*1ff60*/  ISETP.GT.AND P1, PT, R4.reuse, 0x69, PT ;  /* 0x000000690400780c */ /* 0x040fe40003f24270 */
[----:B------:R-:W-:-:S02]  /*1ff70*/  ISETP.GT.AND P2, PT, R4, 0x70, PT ;  /* 0x000000700400780c */ /* 0x000fc40003f44270 */
[C---:B------:R-:W-:Y:S02]  /*1ff80*/  ISETP.GT.AND P3, PT, R4.reuse, 0x71, PT ;  /* 0x000000710400780c */ /* 0x040fe40003f64270 */
[----:B------:R-:W-:Y:S02]  /*1ff90*/  ISETP.GT.AND P4, PT, R4, 0x78, PT ;  /* 0x000000780400780c */ /* 0x000fe40003f84270 */
[----:B------:R-:W-:Y:S02]  /*1ffa0*/  FMNMX.FTZ R193, R128, R193, !PT ;  /* 0x000000c180c17209 */ /* 0x000fe40007810000 */
[----:B0-----:R-:W-:Y:S02]  /*1ffb0*/  FSEL R143, R143, -INF , P1 ;  /* 0xff8000008f8f7808 */ /* 0x001fe40000800000 */
[----:B-1----:R-:W-:Y:S02]  /*1ffc0*/  FSEL R146, R146, -INF , P2 ;  /* 0xff80000092927808 */ /* 0x002fe40001000000 */
[----:B--2---:R-:W-:-:S02]  /*1ffd0*/  FSEL R147, R147, -INF , P3 ;  /* 0xff80000093937808 */ /* 0x004fc40001800000 */
[----:B-----5:R-:W-:Y:S02]  /*1ffe0*/  FSEL R150, R150, -INF , P4 ;  /* 0xff80000096967808 */ /* 0x020fe40002000000 */
[C---:B------:R-:W-:Y:S02]  /*1fff0*/  ISETP.GT.AND P1, PT, R4.reuse, 0x79, PT ;  /* 0x000000790400780c */ /* 0x040fe40003f24270 */
[C---:B------:R-:W-:Y:S02]  /*20000*/  ISETP.GT.AND P2, PT, R4.reuse, 0x80, PT ;  /* 0x000000800400780c */ /* 0x040fe40003f44270 */
[C---:B------:R-:W-:Y:S02]  /*20010*/  ISETP.GT.AND P3, PT, R4.reuse, 0x81, PT ;  /* 0x000000810400780c */ /* 0x040fe40003f64270 */
[----:B------:R-:W-:Y:S02]  /*20020*/  ISETP.GT.AND P4, PT, R4, 0x88, PT ;  /* 0x000000880400780c */ /* 0x000fe40003f84270 */
[----:B------:R-:W-:-:S02]  /*20030*/  FMNMX.FTZ R193, R129, R193, !PT ;  /* 0x000000c181c17209 */ /* 0x000fc40007810000 */
[----:B---3--:R-:W-:Y:S02]  /*20040*/  FSEL R151, R151, -INF , P1 ;  /* 0xff80000097977808 */ /* 0x008fe40000800000 */
[----:B------:R-:W-:Y:S02]  /*20050*/  FSEL R122, R122, -INF , P2 ;  /* 0xff8000007a7a7808 */ /* 0x000fe40001000000 */
[----:B------:R-:W-:Y:S02]  /*20060*/  FSEL R123, R123, -INF , P3 ;  /* 0xff8000007b7b7808 */ /* 0x000fe40001800000 */
[----:B------:R-:W-:Y:S02]  /*20070*/  FSEL R133, R133, -INF , P4 ;  /* 0xff80000085857808 */ /* 0x000fe40002000000 */
[C---:B------:R-:W-:Y:S02]  /*20080*/  ISETP.GT.AND P1, PT, R4.reuse, 0x89, PT ;  /* 0x000000890400780c */ /* 0x040fe40003f24270 */
[----:B------:R-:W-:-:S02]  /*20090*/  ISETP.GT.AND P2, PT, R4, 0x90, PT ;  /* 0x000000900400780c */ /* 0x000fc40003f44270 */
[C---:B------:R-:W-:Y:S02]  /*200a0*/  ISETP.GT.AND P3, PT, R4.reuse, 0x91, PT ;  /* 0x000000910400780c */ /* 0x040fe40003f64270 */
[C---:B------:R-:W-:Y:S02]  /*200b0*/  ISETP.GT.AND P4, PT, R4.reuse, 0x98, PT ;  /* 0x000000980400780c */ /* 0x040fe40003f84270 */
[----:B------:R-:W-:Y:S02]  /*200c0*/  ISETP.GT.AND P5, PT, R4, 0x99, PT ;  /* 0x000000990400780c */ /* 0x000fe40003fa4270 */
[----:B------:R-:W-:-:S04]  /*200d0*/  FMNMX.FTZ R4, R132, R193, !PT ;  /* 0x000000c184047209 */ /* 0x000fc80007810000 */
[----:B------:R-:W-:-:S05]  /*200e0*/  FMNMX.FTZ R4, R126, R4, !PT ;  /* 0x000000047e047209 */ /* 0x000fca0007810000 */
[----:B------:R-:W0:Y:S02]  /*200f0*/  SHFL.BFLY PT, R193, R4, 0x2, 0x1f ;  /* 0x0c401f0004c17f89 */ /* 0x000e2400000e0000 */
[----:B0-----:R-:W-:-:S05]  /*20100*/  FMNMX.FTZ R4, R4, R193, !PT ;  /* 0x000000c104047209 */ /* 0x001fca0007810000 */
[----:B------:R-:W0:Y:S01]  /*20110*/  SHFL.BFLY PT, R193, R4, 0x1, 0x1f ;  /* 0x0c201f0004c17f89 */ /* 0x000e2200000e0000 */
[----:B------:R-:W-:Y:S01]  /*20120*/  UMOV UR52, UR51 ;  /* 0x0000003300347c82 */ /* 0x000fe20008000000 */
[----:B0-----:R-:W-:-:S04]  /*20130*/  FMNMX.FTZ R4, R4, R193, !PT ;  /* 0x000000c104047209 */ /* 0x001fc80007810000 */
[----:B------:R-:W-:-:S04]  /*20140*/  FSETP.NEU.FTZ.AND P6, PT, R4, -INF , PT ;  /* 0xff8000000400780b */ /* 0x000fc80003fdd000 */
[----:B------:R-:W-:-:S05]  /*20150*/  FSEL R193, R4, RZ, P6 ;  /* 0x000000ff04c17208 */ /* 0x000fca0003000000 */
[----:B------:R-:W-:Y:S01]  /*20160*/  FADD.FTZ R9, -R193, R9 ;  /* 0x00000009c1097221 */ /* 0x000fe20000010100 */
[----:B------:R-:W-:-:S04]  /*20170*/  IMAD.U32 R193, RZ, RZ, UR52 ;  /* 0x00000034ffc17e24 */ /* 0x000fc8000f8e00ff */
[----:B------:R-:W-:-:S05]  /*20180*/  FFMA.FTZ R193, R4, R193, -8 ;  /* 0xc100000004c17423 */ /* 0x000fca00000100c1 */
[----:B------:R-:W-:-:S05]  /*20190*/  FSEL R193, R193, RZ, P6 ;  /* 0x000000ffc1c17208 */ /* 0x000fca0003000000 */
        /* <DEDUP_REMOVED lines=68> */
[----:B------:R-:W-:-:S03]  /*205e0*/  FMUL.FTZ R127, R2, R127 ;  /* 0x0000007f027f7220 */ /* 0x000fc60000410000 */
[----:B------:R-:W-:Y:S01]  /*205f0*/  FMNMX.FTZ R193, R146, R193, !PT ;  /* 0x000000c192c17209 */ /* 0x000fe20007810000 */
[----:B------:R-:W-:-:S03]  /*20600*/  FMUL.FTZ R130, R2, R130 ;  /* 0x0000008202827220 */ /* 0x000fc60000410000 */
[----:B------:R-:W-:Y:S01]  /*20610*/  FMNMX.FTZ R193, R147, R193, !PT ;  /* 0x000000c193c17209 */ /* 0x000fe20007810000 */
[----:B------:R-:W0:Y:S01]  /*20620*/  MUFU.TANH R127, R127 ;  /* 0x0000007f007f7308 */ /* 0x000e220000002400 */
[----:B------:R-:W-:Y:S02]  /*20630*/  FMUL.FTZ R131, R2, R131 ;  /* 0x0000008302837220 */ /* 0x000fe40000410000 */
[----:B------:R-:W-:Y:S01]  /*20640*/  FMNMX.FTZ R193, R150, R193, !PT ;  /* 0x000000c196c17209 */ /* 0x000fe20007810000 */
[----:B------:R-:W-:-:S03]  /*20650*/  FMUL.FTZ R134, R2, R134 ;  /* 0x0000008602867220 */ /* 0x000fc60000410000 */
[----:B------:R-:W-:Y:S01]  /*20660*/  FMNMX.FTZ R193, R151, R193, !PT ;  /* 0x000000c197c17209 */ /* 0x000fe20007810000 */
[----:B------:R-:W1:Y:S01]  /*20670*/  MUFU.TANH R130, R130 ;  /* 0x0000008200827308 */ /* 0x000e620000002400 */
[----:B------:R-:W-:Y:S02]  /*20680*/  FMUL.FTZ R135, R2, R135 ;  /* 0x0000008702877220 */ /* 0x000fe40000410000 */
[----:B------:R-:W-:-:S05]  /*20690*/  FMNMX.FTZ R193, R122, R193, !PT ;  /* 0x000000c17ac17209 */ /* 0x000fca0007810000 */
[----:B------:R-:W2:Y:S01]  /*206a0*/  MUFU.TANH R131, R131 ;  /* 0x0000008300837308 */ /* 0x000ea20000002400 */
[----:B------:R-:W-:Y:S02]  /*206b0*/  FMNMX.FTZ R193, R123, R193, !PT ;  /* 0x000000c17bc17209 */ /* 0x000fe40007810000 */
[----:B0-----:R-:W-:-:S05]  /*206c0*/  FSEL R127, R127, -INF , P1 ;  /* 0xff8000007f7f7808 */ /* 0x001fca0000800000 */
[----:B------:R-:W0:Y:S01]  /*206d0*/  MUFU.TANH R134, R134 ;  /* 0x0000008600867308 */ /* 0x000e220000002400 */
[----:B------:R-:W-:Y:S02]  /*206e0*/  FMNMX.FTZ R193, R133, R193, !PT ;  /* 0x000000c185c17209 */ /* 0x000fe40007810000 */
[----:B-1----:R-:W-:-:S05]  /*206f0*/  FSEL R130, R130, -INF , P2 ;  /* 0xff80000082827808 */ /* 0x002fca0001000000 */
[----:B------:R-:W1:Y:S01]  /*20700*/  MUFU.TANH R135, R135 ;  /* 0x0000008700877308 */ /* 0x000e620000002400 */
[----:B------:R-:W-:Y:S02]  /*20710*/  FMNMX.FTZ R193, R127, R193, !PT ;  /* 0x000000c17fc17209 */ /* 0x000fe40007810000 */
[----:B--2---:R-:W-:Y:S02]  /*20720*/  FSEL R131, R131, -INF , P3 ;  /* 0xff80000083837808 */ /* 0x004fe40001800000 */
[----:B------:R-:W-:Y:S02]  /*20730*/  FMNMX.FTZ R193, R130, R193, !PT ;  /* 0x000000c182c17209 */ /* 0x000fe40007810000 */
[----:B0-----:R-:W-:Y:S02]  /*20740*/  FSEL R134, R134, -INF , P4 ;  /* 0xff80000086867808 */ /* 0x001fe40002000000 */
[----:B------:R-:W-:-:S04]  /*20750*/  FMNMX.FTZ R193, R131, R193, !PT ;  /* 0x000000c183c17209 */ /* 0x000fc80007810000 */
[----:B------:R-:W-:Y:S02]  /*20760*/  FMNMX.FTZ R193, R134, R193, !PT ;  /* 0x000000c186c17209 */ /* 0x000fe40007810000 */
[----:B-1----:R-:W-:-:S04]  /*20770*/  FSEL R135, R135, -INF , P5 ;  /* 0xff80000087877808 */ /* 0x002fc80002800000 */
[----:B------:R-:W-:-:S05]  /*20780*/  FMNMX.FTZ R193, R135, R193, !PT ;  /* 0x000000c187c17209 */ /* 0x000fca0007810000 */
[----:B------:R-:W0:Y:S01]  /*20790*/  SHFL.BFLY PT, R194, R193, 0x2, 0x1f ;  /* 0x0c401f00c1c27f89 */ /* 0x000e2200000e0000 */
[----:B------:R1:W-:Y:S01]  /*207a0*/  MUFU.EX2 R195, R15 ;  /* 0x0000000f00c37308 */ /* 0x0003e20000000800 */
[----:B0-----:R-:W-:-:S05]  /*207b0*/  FMNMX.FTZ R194, R193, R194, !PT ;  /* 0x000000c2c1c27209 */ /* 0x001fca0007810000 */
[----:B-1----:R-:W0:Y:S02]  /*207c0*/  SHFL.BFLY PT, R15, R194, 0x1, 0x1f ;  /* 0x0c201f00c20f7f89 */ /* 0x002e2400000e0000 */
[----:B0-----:R-:W-:-:S04]  /*207d0*/  FMNMX.FTZ R15, R194, R15, !PT ;  /* 0x0000000fc20f7209 */ /* 0x001fc80007810000 */
[----:B------:R-:W-:-:S04]  /*207e0*/  FSETP.NEU.FTZ.AND P1, PT, R15, -INF , PT ;  /* 0xff8000000f00780b */ /* 0x000fc80003f3d000 */
[----:B------:R-:W-:-:S05]  /*207f0*/  FSEL R193, R15, RZ, P1 ;  /* 0x000000ff0fc17208 */ /* 0x000fca0000800000 */
[----:B------:R-:W-:Y:S01]  /*20800*/  FADD.FTZ R10, -R193, R10 ;  /* 0x0000000ac10a7221 */ /* 0x000fe20000010100 */
[----:B------:R-:W-:-:S05]  /*20810*/  MOV R193, UR52 ;  /* 0x0000003400c17c02 */ /* 0x000fca0008000f00 */
[----:B------:R-:W-:Y:S01]  /*20820*/  FFMA.FTZ R193, R15, R193, -8 ;  /* 0xc10000000fc17423 */ /* 0x000fe200000100c1 */
[----:B------:R-:W-:-:S04]  /*20830*/  FMUL.FTZ R9, R9, UR52 ;  /* 0x0000003409097c20 */ /* 0x000fc80008410000 */
[----:B------:R-:W-:Y:S01]  /*20840*/  FSEL R194, R193, RZ, P1 ;  /* 0x000000ffc1c27208 */ /* 0x000fe20000800000 */
[----:B------:R-:W-:-:S04]  /*20850*/  FMUL.FTZ R10, R10, UR52 ;  /* 0x000000340a0a7c20 */ /* 0x000fc80008410000 */
[--C-:B------:R-:W-:Y:S01]  /*20860*/  FFMA.FTZ R7, R7, UR52, -R194.reuse ;  /* 0x0000003407077c23 */ /* 0x100fe200080108c2 */
[----:B------:R-:W-:-:S01]  /*20870*/  FFMA.FTZ R8, R8, UR52, -R194 ;  /* 0x0000003408087c23 */ /* 0x000fc200080108c2 */
[----:B------:R-:W-:Y:S01]  /*20880*/  MUFU.EX2 R5, R5 ;  /* 0x0000000500057308 */ /* 0x000fe20000000800 */
[----:B------:R-:W-:-:S07]  /*20890*/  FFMA.FTZ R21, R21, UR52, -R194 ;  /* 0x0000003415157c23 */ /* 0x000fce00080108c2 */
[----:B------:R-:W0:Y:S01]  /*208a0*/  MUFU.EX2 R9, R9 ;  /* 0x0000000900097308 */ /* 0x000e220000000800 */
[----:B------:R-:W-:-:S07]  /*208b0*/  FFMA.FTZ R184, R184, UR52, -R194 ;  /* 0x00000034b8b87c23 */ /* 0x000fce00080108c2 */
[----:B------:R-:W-:Y:S01]  /*208c0*/  MUFU.EX2 R7, R7 ;  /* 0x0000000700077308 */ /* 0x000fe20000000800 */
[----:B------:R-:W-:-:S07]  /*208d0*/  IMAD R193, R221, 0x8, R18 ;  /* 0x00000008ddc17824 */ /* 0x000fce00078e0212 */
[----:B------:R-:W1:Y:S01]  /*208e0*/  MUFU.EX2 R10, R10 ;  /* 0x0000000a000a7308 */ /* 0x000e620000000800 */
[----:B------:R-:W-:-:S07]  /*208f0*/  FFMA.FTZ R187, R187, UR52, -R194 ;  /* 0x00000034bbbb7c23 */ /* 0x000fce00080108c2 */
[----:B------:R-:W2:Y:S01]  /*20900*/  MUFU.EX2 R6, R6 ;  /* 0x0000000600067308 */ /* 0x000ea20000000800 */
[----:B------:R-:W-:-:S01]  /*20910*/  FFMA.FTZ R188, R188, UR52, -R194 ;  /* 0x00000034bcbc7c23 */ /* 0x000fc200080108c2 */
[----:B------:R-:W-:-:S06]  /*20920*/  FFMA.FTZ R191, R191, UR52, -R194 ;  /* 0x00000034bfbf7c23 */ /* 0x000fcc00080108c2 */
[----:B------:R-:W3:Y:S01]  /*20930*/  MUFU.EX2 R8, R8 ;  /* 0x0000000800087308 */ /* 0x000ee20000000800 */
[----:B------:R-:W-:-:S01]  /*20940*/  FFMA.FTZ R192, R192, UR52, -R194 ;  /* 0x00000034c0c07c23 */ /* 0x000fc200080108c2 */
[--C-:B------:R-:W-:Y:S01]  /*20950*/  FFMA.FTZ R170, R170, UR52, -R194.reuse ;  /* 0x00000034aaaa7c23 */ /* 0x100fe200080108c2 */
[----:B------:R-:W-:-:S01]  /*20960*/  FFMA.FTZ R171, R171, UR52, -R194 ;  /* 0x00000034abab7c23 */ /* 0x000fc200080108c2 */
[--C-:B------:R-:W-:Y:S01]  /*20970*/  FFMA.FTZ R174, R174, UR52, -R194.reuse ;  /* 0x00000034aeae7c23 */ /* 0x100fe200080108c2 */
[----:B------:R-:W-:-:S03]  /*20980*/  FFMA.FTZ R175, R175, UR52, -R194 ;  /* 0x00000034afaf7c23 */ /* 0x000fc600080108c2 */
[----:B------:R-:W4:Y:S01]  /*20990*/  MUFU.EX2 R14, R14 ;  /* 0x0000000e000e7308 */ /* 0x000f220000000800 */
        /* <DEDUP_REMOVED lines=29> */
[----:B------:R-:W-:Y:S01]  /*20b70*/  VIADD R193, R193, 0x33440 ;  /* 0x00033440c1c17836 */ /* 0x000fe20000000000 */
[----:B------:R-:W5:Y:S01]  /*20b80*/  MUFU.EX2 R184, R184 ;  /* 0x000000b800b87308 */ /* 0x000f620000000800 */
[----:B------:R-:W-:-:S02]  /*20b90*/  IMAD.U32 R194, RZ, RZ, UR38 ;  /* 0x00000026ffc27e24 */ /* 0x000fc4000f8e00ff */
[----:B0-----:R-:W-:Y:S01]  /*20ba0*/  FFMA.FTZ R12, R9, R12, R5 ;  /* 0x0000000c090c7223 */ /* 0x001fe20000010005 */
[----:B-1----:R-:W-:-:S02]  /*20bb0*/  FFMA.FTZ R11, R10, R11, R7 ;  /* 0x0000000b0a0b7223 */ /* 0x002fc40000010007 */
[----:B------:R-:W-:Y:S02]  /*20bc0*/  PRMT R193, R194, 0x654, R193 ;  /* 0x00000654c2c17816 */ /* 0x000fe400000000c1 */
[----:B------:R-:W0:Y:S01]  /*20bd0*/  MUFU.EX2 R185, R185 ;  /* 0x000000b900b97308 */ /* 0x000e220000000800 */
[----:B--2---:R-:W-:-:S01]  /*20be0*/  FADD.FTZ R12, R6, R12 ;  /* 0x0000000c060c7221 */ /* 0x004fc20000010000 */
[----:B------:R3:W-:Y:S06]  /*20bf0*/  SYNCS.ARRIVE.TRANS64.RED.A1T0 RZ, [R193+URZ], RZ ;  /* 0x000000ffc1ff79a7 */ /* 0x0007ec000810043f */
[----:B------:R-:W1:Y:S01]  /*20c00*/  MUFU.EX2 R187, R187 ;  /* 0x000000bb00bb7308 */ /* 0x000e620000000800 */
[----:B---3--:R-:W-:-:S01]  /*20c10*/  FADD.FTZ R193, R8, R11 ;  /* 0x0000000b08c17221 */ /* 0x008fc20000010000 */
[----:B----4-:R-:W-:-:S06]  /*20c20*/  FADD.FTZ R11, R14, R12 ;  /* 0x0000000c0e0b7221 */ /* 0x010fcc0000010000 */
[----:B------:R-:W2:Y:S01]  /*20c30*/  MUFU.EX2 R186, R186 ;  /* 0x000000ba00ba7308 */ /* 0x000ea20000000800 */
[----:B-----5:R-:W-:-:S07]  /*20c40*/  FADD.FTZ R12, R21, R193 ;  /* 0x000000c1150c7221 */ /* 0x020fce0000010000 */
[----:B------:R-:W3:Y:S01]  /*20c50*/  MUFU.EX2 R188, R188 ;  /* 0x000000bc00bc7308 */ /* 0x000ee20000000800 */
[----:B------:R-:W-:-:S01]  /*20c60*/  FADD.FTZ R11, R195, R11 ;  /* 0x0000000bc30b7221 */ /* 0x000fc20000010000 */
[----:B------:R-:W-:-:S06]  /*20c70*/  FADD.FTZ R12, R184, R12 ;  /* 0x0000000cb80c7221 */ /* 0x000fcc0000010000 */
[----:B------:R-:W4:Y:S08]  /*20c80*/  MUFU.EX2 R189, R189 ;  /* 0x000000bd00bd7308 */ /* 0x000f300000000800 */
[----:B------:R-:W5:Y:S01]  /*20c90*/  MUFU.EX2 R191, R191 ;  /* 0x000000bf00bf7308 */ /* 0x000f620000000800 */
[----:B0-----:R-:W-:-:S01]  /*20ca0*/  FADD.FTZ R11, R185, R11 ;  /* 0x0000000bb90b7221 */ /* 0x001fc20000010000 */
[----:B-1----:R-:W-:-:S06]  /*20cb0*/  FADD.FTZ R12, R187, R12 ;  /* 0x0000000cbb0c7221 */ /* 0x002fcc0000010000 */
[----:B------:R-:W0:Y:S08]  /*20cc0*/  MUFU.EX2 R190, R190 ;  /* 0x000000be00be7308 */ /* 0x000e300000000800 */
[----:B------:R-:W1:Y:S01]  /*20cd0*/  MUFU.EX2 R192, R192 ;  /* 0x000000c000c07308 */ /* 0x000e620000000800 */
[----:B--2---:R-:W-:-:S01]  /*20ce0*/  FADD.FTZ R11, R186, R11 ;  /* 0x0000000bba0b7221 */ /* 0x004fc20000010000 */
[----:B---3--:R-:W-:-:S06]  /*20cf0*/  FADD.FTZ R12, R188, R12 ;  /* 0x0000000cbc0c7221 */ /* 0x008fcc0000010000 */
[----:B------:R-:W2:Y:S08]  /*20d00*/  MUFU.EX2 R168, R168 ;  /* 0x000000a800a87308 */ /* 0x000eb00000000800 */
[----:B------:R-:W3:Y:S01]  /*20d10*/  MUFU.EX2 R170, R170 ;  /* 0x000000aa00aa7308 */ /* 0x000ee20000000800 */
[----:B----4-:R-:W-:-:S01]  /*20d20*/  FADD.FTZ R11, R189, R11 ;  /* 0x0000000bbd0b7221 */ /* 0x010fc20000010000 */
[----:B-----5:R-:W-:-:S06]  /*20d30*/  FADD.FTZ R12, R191, R12 ;  /* 0x0000000cbf0c7221 */ /* 0x020fcc0000010000 */
        /* <DEDUP_REMOVED lines=123> */
[----:B-1----:R-:W-:-:S03]  /*214f0*/  FADD.FTZ R12, R131, R12 ;  /* 0x0000000c830c7221 */ /* 0x002fc60000010000 */
[----:B--2---:R-:W-:Y:S01]  /*21500*/  FADD.FTZ R11, R132, R11 ;  /* 0x0000000b840b7221 */ /* 0x004fe20000010000 */
[----:B---3--:R-:W-:-:S03]  /*21510*/  FADD.FTZ R193, R134, R12 ;  /* 0x0000000c86c17221 */ /* 0x008fc60000010000 */
[----:B----4-:R-:W-:Y:S01]  /*21520*/  FADD.FTZ R12, R126, R11 ;  /* 0x0000000b7e0c7221 */ /* 0x010fe20000010000 */
[----:B-----5:R-:W-:-:S01]  /*21530*/  FADD.FTZ R11, R135, R193 ;  /* 0x000000c1870b7221 */ /* 0x020fc20000010000 */
[----:B------:R-:W-:Y:S06]  /*21540*/  @!P0 BRA `(.L_x_2920) ;  /* 0x0000000000048947 */ /* 0x000fec0003800000 */
[----:B------:R-:W-:Y:S01]  /*21550*/  BPT.TRAP 0x1 ;  /* 0x000000040000795c */ /* 0x000fe20000300000 */
.L_x_2920:
[----:B------:R-:W-:Y:S01]  /*21560*/  IMAD R3, R3, 0x8, R18 ;  /* 0x0000000803037824 */ /* 0x000fe200078e0212 */
[----:B------:R-:W-:Y:S01]  /*21570*/  ISETP.GT.AND P1, PT, R0, R20, PT ;  /* 0x000000140000720c */ /* 0x000fe20003f24270 */
[----:B------:R-:W-:Y:S01]  /*21580*/  FMUL.FTZ R24, R24, R9 ;  /* 0x0000000918187220 */ /* 0x000fe20000410000 */
[----:B------:R-:W-:Y:S01]  /*21590*/  MOV R193, UR38 ;  /* 0x0000002600c17c02 */ /* 0x000fe20008000f00 */
[----:B------:R-:W-:Y:S01]  /*215a0*/  VIADD R3, R3, 0x33460 ;  /* 0x0003346003037836 */ /* 0x000fe20000000000 */
        /* <DEDUP_REMOVED lines=139> */
[----:B------:R-:W-:Y:S01]  /*21e60*/  IMAD.MOV.U32 R10, RZ, RZ, R15 ;  /* 0x000000ffff0a7224 */ /* 0x000fe200078e000f */
[----:B------:R-:W-:Y:S01]  /*21e70*/  MOV R214, R180 ;  /* 0x000000b400d67202 */ /* 0x000fe20000000f00 */
[----:B------:R-:W-:Y:S01]  /*21e80*/  IMAD.MOV.U32 R9, RZ, RZ, R4 ;  /* 0x000000ffff097224 */ /* 0x000fe200078e0004 */
[----:B------:R-:W-:Y:S01]  /*21e90*/  MOV R204, R140 ;  /* 0x0000008c00cc7202 */ /* 0x000fe20000000f00 */
[----:B------:R-:W-:Y:S01]  /*21ea0*/  IMAD.MOV.U32 R8, RZ, RZ, R229 ;  /* 0x000000ffff087224 */ /* 0x000fe200078e00e5 */
[----:B------:R-:W-:Y:S01]  /*21eb0*/  MOV R202, R126 ;  /* 0x0000007e00ca7202 */ /* 0x000fe20000000f00 */
[----:B0-----:R-:W-:-:S02]  /*21ec0*/  IMAD.MOV.U32 R3, RZ, RZ, R221 ;  /* 0x000000ffff037224 */ /* 0x001fc400078e00dd */
        /* <DEDUP_REMOVED lines=15> */
[----:B------:R-:W-:Y:S01]  /*21fc0*/  IMAD.MOV.U32 R203, RZ, RZ, R134 ;  /* 0x000000ffffcb7224 */ /* 0x000fe200078e0086 */
[----:B------:R-:W-:Y:S06]  /*21fd0*/  @P1 BRA `(.L_x_2921) ;  /* 0xffffffb400381947 */ /* 0x000fec000383ffff */
[----:B------:R-:W-:-:S07]  /*21fe0*/  IMAD.MOV.U32 R3, RZ, RZ, R0 ;  /* 0x000000ffff037224 */ /* 0x000fce00078e0000 */
.L_x_2909:
[----:B------:R-:W2:Y:S02]  /*21ff0*/  LDL R0, [R1+0x44] ;  /* 0x0000440001007983 */ /* 0x000ea40000100800 */
[----:B--2---:R-:W-:-:S13]  /*22000*/  ISETP.GE.AND P1, PT, R3, R0, PT ;  /* 0x000000000300720c */ /* 0x004fda0003f26270 */
[----:B------:R-:W-:Y:S05]  /*22010*/  @!P1 BRA `(.L_x_2922) ;  /* 0x0000003c00e89947 */ /* 0x000fea0003800000 */
[----:B------:R-:W-:Y:S01]  /*22020*/  IMAD.MOV.U32 R10, RZ, RZ, R15 ;  /* 0x000000ffff0a7224 */ /* 0x000fe200078e000f */
[----:B------:R-:W-:Y:S01]  /*22030*/  MOV R0, R221 ;  /* 0x000000dd00007202 */ /* 0x000fe20000000f00 */
[----:B------:R-:W-:Y:S02]  /*22040*/  IMAD.MOV.U32 R9, RZ, RZ, R4 ;  /* 0x000000ffff097224 */ /* 0x000fe400078e0004 */
[----:B------:R-:W-:-:S07]  /*22050*/  IMAD.MOV.U32 R8, RZ, RZ, R229 ;  /* 0x000000ffff087224 */ /* 0x000fce00078e00e5 */
.L_x_2934:
[----:B------:R-:W2:Y:S01]  /*22060*/  LDL R4, [R1+0x2c] ;  /* 0x00002c0001047983 */ /* 0x000ea20000100800 */
[----:B------:R-:W-:Y:S01]  /*22070*/  VIADD R221, R0, 0x1 ;  /* 0x0000000100dd7836 */ /* 0x000fe20000000000 */
[----:B------:R-:W-:Y:S05]  /*22080*/  YIELD ;  /* 0x0000000000007946 */ /* 0x000fea0003800000 */
[----:B------:R-:W-:-:S04]  /*22090*/  ISETP.NE.AND P1, PT, R221, 0x2, PT ;  /* 0x00000002dd00780c */ /* 0x000fc80003f25270 */
[----:B------:R-:W-:Y:S02]  /*220a0*/  SEL R229, RZ, 0x1, P1 ;  /* 0x00000001ffe57807 */ /* 0x000fe40000800000 */
[----:B------:R-:W-:Y:S02]  /*220b0*/  SEL R221, R221, RZ, P1 ;  /* 0x000000ffdddd7207 */ /* 0x000fe40000800000 */
[----:B------:R-:W-:Y:S02]  /*220c0*/  LOP3.LUT R229, R8, R229, RZ, 0x3c, !PT ;  /* 0x000000e508e57212 */ /* 0x000fe400078e3cff */
[----:B--2---:R-:W-:-:S13]  /*220d0*/  ISETP.NE.AND P2, PT, R4, RZ, PT ;  /* 0x000000ff0400720c */ /* 0x004fda0003f45270 */
[----:B------:R-:W-:Y:S05]  /*220e0*/  @P2 BRA `(.L_x_2923) ;  /* 0x0000000000302947 */ /* 0x000fea0003800000 */
[----:B------:R-:W-:Y:S05]  /*220f0*/  @!P0 BRA `(.L_x_2924) ;  /* 0x0000000000048947 */ /* 0x000fea0003800000 */
[----:B------:R-:W-:Y:S01]  /*22100*/  BPT.TRAP 0x1 ;  /* 0x000000040000795c */ /* 0x000fe20000300000 */
.L_x_2924:
[----:B------:R-:W-:Y:S01]  /*22110*/  IMAD R4, R221, 0x8, R18 ;  /* 0x00000008dd047824 */ /* 0x000fe200078e0212 */
[----:B------:R-:W-:-:S04]  /*22120*/  SHF.L.U32 R5, R229, 0x1f, RZ ;  /* 0x0000001fe5057819 */ /* 0x000fc800000006ff */
[----:B------:R0:W1:Y:S01]  /*22130*/  SYNCS.PHASECHK.TRANS64.TRYWAIT P1, [R4+URZ+0x33430], R5 ;  /* 0x03343005040075a7 */ /* 0x000062000802017f */
[----:B------:R-:W-:Y:S05]  /*22140*/  @!P0 BRA `(.L_x_2925) ;  /* 0x0000000000048947 */ /* 0x000fea0003800000 */
[----:B------:R-:W-:Y:S01]  /*22150*/  BPT.TRAP 0x1 ;  /* 0x000000040000795c */ /* 0x000fe20000300000 */
.L_x_2925:
[----:B------:R-:W-:Y:S04]  /*22160*/  BSSY B0, `(.L_x_2923) ;  /* 0x0000004000007945 */ /* 0x000fe80003800000 */
[----:B-1----:R-:W-:Y:S05]  /*22170*/  @P1 BRA `(.L_x_2926) ;  /* 0x0000000000081947 */ /* 0x002fea0003800000 */
[----:B------:R-:W1:Y:S02]  /*22180*/  SYNCS.PHASECHK.TRANS64.TRYWAIT P1, [R4+URZ+0x33430], R5 ;  /* 0x03343005040075a7 */ /* 0x000e64000802017f */
[----:B-1----:R-:W-:Y:S05]  /*22190*/  @!P1 BRA `(.L_x_2927) ;  /* 0x0000014400d49947 */ /* 0x002fea0003800000 */
.L_x_2926:
[----:B------:R-:W-:Y:S05]  /*221a0*/  BSYNC B0 ;  /* 0x0000000000007941 */ /* 0x000fea0003800000 */
.L_x_2923:
[----:B01----:R-:W0:Y:S01]  /*221b0*/  S2R R4, SR_TID.X ;  /* 0x0000000000047919 */ /* 0x003e220000002100 */
[----:B------:R-:W-:Y:S05]  /*221c0*/  WARPSYNC.ALL ;  /* 0x0000000000007948 */ /* 0x000fea0003800000 */
[----:B------:R-:W-:Y:S01]  /*221d0*/  IMAD.MOV.U32 R5, RZ, RZ, -0x7fffffe0 ;  /* 0x80000020ff057424 */ /* 0x000fe200078e00ff */
[----:B------:R-:W-:Y:S01]  /*221e0*/  UMOV UR44, UR24 ;  /* 0x00000018002c7c82 */ /* 0x000fe20008000000 */
[----:B------:R-:W-:Y:S01]  /*221f0*/  UMOV UR45, UR25 ;  /* 0x00000019002d7c82 */ /* 0x000fe20008000000 */
[----:B------:R-:W-:Y:S01]  /*22200*/  IMAD.MOV.U32 R21, RZ, RZ, -0x7fffffe0 ;  /* 0x80000020ff157424 */ /* 0x000fe200078e00ff */
[----:B------:R-:W-:Y:S01]  /*22210*/  UMOV UR40, UR24 ;  /* 0x0000001800287c82 */ /* 0x000fe20008000000 */
[----:B------:R-:W-:Y:S01]  /*22220*/  R2UR UR47, R5 ;  /* 0x00000000052f72ca */ /* 0x000fe200000e0000 */
[----:B------:R-:W-:Y:S01]  /*22230*/  UMOV UR41, UR25 ;  /* 0x0000001900297c82 */ /* 0x000fe20008000000 */
[----:B------:R-:W-:Y:S01]  /*22240*/  IMAD.MOV.U32 R7, RZ, RZ, -0x7fffffe0 ;  /* 0x80000020ff077424 */ /* 0x000fe200078e00ff */
[----:B------:R-:W-:Y:S01]  /*22250*/  R2UR UR43, R21 ;  /* 0x00000000152b72ca */ /* 0x000fe200000e0000 */
[----:B------:R-:W-:Y:S01]  /*22260*/  IMAD.MOV.U32 R15, RZ, RZ, -0x7fffffe0 ;  /* 0x80000020ff0f7424 */ /* 0x000fe200078e00ff */
[----:B------:R-:W-:Y:S01]  /*22270*/  UMOV UR32, UR24 ;  /* 0x0000001800207c82 */ /* 0x000fe20008000000 */
[----:B------:R-:W-:Y:S01]  /*22280*/  UMOV UR33, UR25 ;  /* 0x0000001900217c82 */ /* 0x000fe20008000000 */
[----:B------:R-:W-:Y:S01]  /*22290*/  R2UR UR27, R7 ;  /* 0x00000000071b72ca */ /* 0x000fe200000e0000 */
[----:B------:R-:W-:Y:S01]  /*222a0*/  UMOV UR28, UR24 ;  /* 0x00000018001c7c82 */ /* 0x000fe20008000000 */
[----:B------:R-:W-:Y:S01]  /*222b0*/  R2UR UR35, R15 ;  /* 0x000000000f2372ca */ /* 0x000fe200000e0000 */
[----:B------:R-:W-:Y:S01]  /*222c0*/  UMOV UR29, UR25 ;  /* 0x00000019001d7c82 */ /* 0x000fe20008000000 */
[----:B------:R-:W-:Y:S01]  /*222d0*/  R2UR UR31, R21 ;  /* 0x00000000151f72ca */ /* 0x000fe200000e0000 */
[----:B------:R-:W-:Y:S01]  /*222e0*/  IMAD.MOV.U32 R15, RZ, RZ, -0x7fffffe0 ;  /* 0x80000020ff0f7424 */ /* 0x000fe200078e00ff */
        /* <DEDUP_REMOVED lines=13> */
[----:B------:R-:W-:Y:S02]  /*223c0*/  R2UR UR26, R6 ;  /* 0x00000000061a72ca */ /* 0x000fe400000e0000 */
[----:B------:R-:W-:Y:S01]  /*223d0*/  R2UR UR34, R14 ;  /* 0x000000000e2272ca */ /* 0x000fe200000e0000 */
[----:B------:R-:W-:Y:S01]  /*223e0*/  VIADD R14, R4, 0x82 ;  /* 0x00000082040e7836 */ /* 0x000fe20000000000 */
[----:B------:R-:W-:-:S02]  /*223f0*/  R2UR UR30, R20 ;  /* 0x00000000141e72ca */ /* 0x000fc400000e0000 */
[----:B------:R-:W-:-:S04]  /*22400*/  IADD3 R6, R4, 0x2, RZ ;  /* 0x0000000204067810 */ /* 0x000fc80007ffe0ff */
[----:B------:R-:W-:Y:S01]  /*22410*/  R2UR UR6, R6 ;  /* 0x00000000060672ca */ /* 0x000fe200000e0000 */
[----:B------:R-:W-:Y:S01]  /*22420*/  VIADD R6, R4, 0x102 ;  /* 0x0000010204067836 */ /* 0x000fe20000000000 */
        /* <DEDUP_REMOVED lines=224> */
.L_x_2929:
[----:B------:R-:W-:Y:S01]  /*23230*/  SHF.L.U32 R4, R8, 0x1f, RZ ;  /* 0x0000001f08047819 */ /* 0x000fe200000006ff */
[----:B------:R-:W-:-:S04]  /*23240*/  IMAD R5, R0, 0x8, R18 ;  /* 0x0000000800057824 */ /* 0x000fc800078e0212 */
[----:B------:R0:W1:Y:S01]  /*23250*/  SYNCS.PHASECHK.TRANS64.TRYWAIT P1, [R5+URZ+0x33450], R4 ;  /* 0x03345004050075a7 */ /* 0x000062000802017f */
[----:B------:R-:W-:Y:S05]  /*23260*/  @!P0 BRA `(.L_x_2930) ;  /* 0x0000000000048947 */ /* 0x000fea0003800000 */
[----:B------:R-:W-:Y:S01]  /*23270*/  BPT.TRAP 0x1 ;  /* 0x000000040000795c */ /* 0x000fe20000300000 */
.L_x_2930:
[----:B-1----:R-:W-:Y:S05]  /*23280*/  @P1 BRA `(.L_x_2928) ;  /* 0x0000000000081947 */ /* 0x002fea0003800000 */
[----:B------:R-:W1:Y:S02]  /*23290*/  SYNCS.PHASECHK.TRANS64.TRYWAIT P1, [R5+URZ+0x33450], R4 ;  /* 0x03345004050075a7 */ /* 0x000e64000802017f */
[----:B-1----:R-:W-:Y:S05]  /*232a0*/  @!P1 BRA `(.L_x_2931) ;  /* 0x0000013400a49947 */ /* 0x002fea0003800000 */
.L_x_2928:
        /* <DEDUP_REMOVED lines=11> */
[----:B------:R-:W-:-:S04]  /*23360*/  IMAD R4, R0, 0x780, R4 ;  /* 0x0000078000047824 */ /* 0x000fc800078e0204 */
[C---:B------:R-:W-:Y:S01]  /*23370*/  VIADD R6, R4.reuse, 0x180 ;  /* 0x0000018004067836 */ /* 0x040fe20000000000 */
[----:B------:R-:W-:-:S13]  /*23380*/  R2UR UR6, R4 ;  /* 0x00000000040672ca */ /* 0x000fda00000e0000 */
[----:B------:R-:W-:Y:S01]  /*23390*/  QGMMA.64x192x32.F32.E4M3.E4M3 R24, R216, gdesc[UR4], R24, gsb0 ;  /* 0x02e00004d8187df3 */ /* 0x000fe20008000818 */
[----:B------:R-:W-:Y:S02]  /*233a0*/  R2UR UR6, R6 ;  /* 0x00000000060672ca */ /* 0x000fe400000e0000 */
[----:B------:R-:W-:Y:S01]  /*233b0*/  R2UR UR7, R7 ;  /* 0x00000000070772ca */ /* 0x000fe200000e0000 */
[----:B------:R-:W-:Y:S01]  /*233c0*/  IMAD.MOV.U32 R7, RZ, RZ, -0x3ffffff0 ;  /* 0xc0000010ff077424 */ /* 0x000fe200078e00ff */
[----:B------:R-:W-:Y:S02]  /*233d0*/  IADD3 R6, R4, 0x300, RZ ;  /* 0x0000030004067810 */ /* 0x000fe40007ffe0ff */
[----:B0-----:R-:W-:Y:S01]  /*233e0*/  SHF.R.U32.HI R8, RZ, 0x7, R8 ;  /* 0x00000007ff087819 */ /* 0x001fe20000011608 */
[----:B------:R-:W-:Y:S02]  /*233f0*/  WARPGROUP.DEPBAR.LE gsb0, 0x0 ;  /* 0x00008000000079c5 */ /* 0x000fe40000010000 */
[----:B------:R-:W-:-:S10]  /*23400*/  WARPGROUP.ARRIVE ;  /* 0x00000000000079c5 */ /* 0x000fd40000000000 */
[----:B------:R-:W-:Y:S01]  /*23410*/  QGMMA.64x192x32.F32.E4M3.E4M3 R24, R212, gdesc[UR4], R24, gsb0 ;  /* 0x02e00004d4187df3 */ /* 0x000fe20008000818 */
[----:B------:R-:W-:Y:S01]  /*23420*/  R2UR UR6, R6 ;  /* 0x00000000060672ca */ /* 0x000fe200000e0000 */
[C---:B------:R-:W-:Y:S01]  /*23430*/  VIADD R6, R4.reuse, 0x480 ;  /* 0x0000048004067836 */ /* 0x040fe20000000000 */
[----:B------:R-:W-:Y:S01]  /*23440*/  R2UR UR7, R7 ;  /* 0x00000000070772ca */ /* 0x000fe200000e0000 */
[----:B------:R-:W-:Y:S02]  /*23450*/  IMAD.MOV.U32 R7, RZ, RZ, -0x3ffffff0 ;  /* 0xc0000010ff077424 */ /* 0x000fe400078e00ff */
[----:B------:R-:W-:Y:S01]  /*23460*/  VIADD R4, R4, 0x600 ;  /* 0x0000060004047836 */ /* 0x000fe20000000000 */
[----:B------:R-:W-:Y:S02]  /*23470*/  WARPGROUP.DEPBAR.LE gsb0, 0x0 ;  /* 0x00008000000079c5 */ /* 0x000fe40000010000 */
[----:B------:R-:W-:-:S11]  /*23480*/  WARPGROUP.ARRIVE ;  /* 0x00000000000079c5 */ /* 0x000fd60000000000 */
        /* <DEDUP_REMOVED lines=16> */
.L_x_2932:
[C---:B------:R-:W-:Y:S01]  /*23590*/  FMUL.FTZ R5, R2.reuse, R184 ;  /* 0x000000b802057220 */ /* 0x040fe20000410000 */
[C---:B------:R-:W-:Y:S01]  /*235a0*/  FMUL.FTZ R6, R2.reuse, R185 ;  /* 0x000000b902067220 */ /* 0x040fe20000410000 */
[C---:B------:R-:W-:Y:S01]  /*235b0*/  FMUL.FTZ R14, R2.reuse, R188 ;  /* 0x000000bc020e7220 */ /* 0x040fe20000410000 */
[----:B0-----:R-:W-:Y:S01]  /*235c0*/  LEA R4, R221, R18, 0x3 ;  /* 0x00000012dd047211 */ /* 0x001fe200078e18ff */
[C---:B------:R-:W-:Y:S01]  /*235d0*/  FMUL.FTZ R20, R2.reuse, R189 ;  /* 0x000000bd02147220 */ /* 0x040fe20000410000 */
[----:B------:R-:W-:Y:S01]  /*235e0*/  IMAD.U32 R15, RZ, RZ, UR38 ;  /* 0x00000026ff0f7e24 */ /* 0x000fe2000f8e00ff */
[----:B------:R-:W0:Y:S01]  /*235f0*/  MUFU.TANH R5, R5 ;  /* 0x0000000500057308 */ /* 0x000e220000002400 */
[----:B------:R-:W-:Y:S01]  /*23600*/  FMUL.FTZ R185, R2, R192 ;  /* 0x000000c002b97220 */ /* 0x000fe20000410000 */
[----:B------:R-:W-:Y:S02]  /*23610*/  VIADD R4, R4, 0x33440 ;  /* 0x0003344004047836 */ /* 0x000fe40000000000 */
[C---:B------:R-:W-:Y:S01]  /*23620*/  FMUL.FTZ R7, R2.reuse, R186 ;  /* 0x000000ba02077220 */ /* 0x040fe20000410000 */
[C---:B------:R-:W-:Y:S01]  /*23630*/  FMUL.FTZ R186, R2.reuse, R193 ;  /* 0x000000c102ba7220 */ /* 0x040fe20000410000 */
[C---:B------:R-:W-:Y:S01]  /*23640*/  FMUL.FTZ R189, R2.reuse, R196 ;  /* 0x000000c402bd7220 */ /* 0x040fe20000410000 */
[C---:B------:R-:W-:Y:S01]  /*23650*/  FMUL.FTZ R21, R2.reuse, R190 ;  /* 0x000000be02157220 */ /* 0x040fe20000410000 */
[----:B------:R-:W-:Y:S01]  /*23660*/  PRMT R4, R15, 0x654, R4 ;  /* 0x000006540f047816 */ /* 0x000fe20000000004 */
[----:B------:R-:W1:Y:S01]  /*23670*/  MUFU.TANH R6, R6 ;  /* 0x0000000600067308 */ /* 0x000e620000002400 */
[C---:B------:R-:W-:Y:S01]  /*23680*/  FMUL.FTZ R190, R2.reuse, R197 ;  /* 0x000000c502be7220 */ /* 0x040fe20000410000 */
[C---:B------:R-:W-:Y:S01]  /*23690*/  FMUL.FTZ R168, R2.reuse, R168 ;  /* 0x000000a802a87220 */ /* 0x040fe20000410000 */
[----:B------:R0:W-:Y:S01]  /*236a0*/  SYNCS.ARRIVE.TRANS64.RED.A1T0 RZ, [R4+URZ], RZ ;  /* 0x000000ff04ff79a7 */ /* 0x0001e2000810043f */
[C---:B------:R-:W-:Y:S01]  /*236b0*/  FMUL.FTZ R169, R2.reuse, R169 ;  /* 0x000000a902a97220 */ /* 0x040fe20000410000 */
[C---:B------:R-:W-:Y:S01]  /*236c0*/  FMUL.FTZ R172, R2.reuse, R172 ;  /* 0x000000ac02ac7220 */ /* 0x040fe20000410000 */
[C---:B------:R-:W-:Y:S01]  /*236d0*/  FMUL.FTZ R173, R2.reuse, R173 ;  /* 0x000000ad02ad7220 */ /* 0x040fe20000410000 */
[C---:B------:R-:W-:Y:S01]  /*236e0*/  FMUL.FTZ R176, R2.reuse, R176 ;  /* 0x000000b002b07220 */ /* 0x040fe20000410000 */
[----:B------:R-:W2:Y:S01]  /*236f0*/  MUFU.TANH R14, R14 ;  /* 0x0000000e000e7308 */ /* 0x000ea20000002400 */
[C---:B------:R-:W-:Y:S01]  /*23700*/  FMUL.FTZ R177, R2.reuse, R177 ;  /* 0x000000b102b17220 */ /* 0x040fe20000410000 */
[C---:B------:R-:W-:Y:S01]  /*23710*/  FMUL.FTZ R180, R2.reuse, R180 ;  /* 0x000000b402b47220 */ /* 0x040fe20000410000 */
[----:B0-----:R-:W-:Y:S01]  /*23720*/  FMNMX.FTZ R4, R5, R9, !PT ;  /* 0x0000000905047209 */ /* 0x001fe20007810000 */
        /* <DEDUP_REMOVED lines=82> */
[----:B------:R-:W-:Y:S01]  /*23c50*/  FMUL.FTZ R193, R2, R135 ;  /* 0x0000008702c17220 */ /* 0x000fe20000410000 */
[----:B------:R-:W-:Y:S01]  /*23c60*/  UMOV UR52, UR50 ;  /* 0x0000003200347c82 */ /* 0x000fe20008000000 */
        /* <DEDUP_REMOVED lines=57> */
[----:B0-----:R-:W-:-:S05]  /*24000*/  FMNMX.FTZ R15, R133, R4, !PT ;  /* 0x00000004850f7209 */ /* 0x001fca0007810000 */
[----:B------:R-:W0:Y:S02]  /*24010*/  SHFL.BFLY PT, R4, R15, 0x2, 0x1f ;  /* 0x0c401f000f047f89 */ /* 0x000e2400000e0000 */
[----:B------:R-:W3:Y:S08]  /*24020*/  MUFU.TANH R21, R21 ;  /* 0x0000001500157308 */ /* 0x000ef00000002400 */
[----:B------:R-:W4:Y:S08]  /*24030*/  MUFU.TANH R184, R184 ;  /* 0x000000b800b87308 */ /* 0x000f300000002400 */
[----:B------:R-:W5:Y:S01]  /*24040*/  MUFU.TANH R187, R187 ;  /* 0x000000bb00bb7308 */ /* 0x000f620000002400 */
[----:B0-----:R-:W-:-:S07]  /*24050*/  FMNMX.FTZ R4, R15, R4, !PT ;  /* 0x000000040f047209 */ /* 0x001fce0007810000 */
[----:B------:R-:W0:Y:S01]  /*24060*/  MUFU.TANH R188, R188 ;  /* 0x000000bc00bc7308 */ /* 0x000e220000002400 */
[----:B------:R-:W1:Y:S07]  /*24070*/  SHFL.BFLY PT, R15, R4, 0x1, 0x1f ;  /* 0x0c201f00040f7f89 */ /* 0x000e6e00000e0000 */
[----:B------:R-:W0:Y:S08]  /*24080*/  MUFU.TANH R191, R191 ;  /* 0x000000bf00bf7308 */ /* 0x000e300000002400 */
[----:B------:R-:W0:Y:S08]  /*24090*/  MUFU.TANH R192, R192 ;  /* 0x000000c000c07308 */ /* 0x000e300000002400 */
[----:B------:R-:W0:Y:S01]  /*240a0*/  MUFU.TANH R170, R170 ;  /* 0x000000aa00aa7308 */ /* 0x000e220000002400 */
[----:B-1----:R-:W-:-:S02]  /*240b0*/  FMNMX.FTZ R4, R4, R15, !PT ;  /* 0x0000000f04047209 */ /* 0x002fc40007810000 */
[----:B------:R-:W-:-:S05]  /*240c0*/  FMNMX.FTZ R15, R7, R10, !PT ;  /* 0x0000000a070f7209 */ /* 0x000fca0007810000 */
[----:B------:R-:W1:Y:S01]  /*240d0*/  MUFU.TANH R171, R171 ;  /* 0x000000ab00ab7308 */ /* 0x000e620000002400 */
[----:B--2---:R-:W-:Y:S01]  /*240e0*/  FMNMX.FTZ R15, R8, R15, !PT ;  /* 0x0000000f080f7209 */ /* 0x004fe20007810000 */
[----:B------:R-:W-:-:S03]  /*240f0*/  FADD.FTZ R9, -R4, R9 ;  /* 0x0000000904097221 */ /* 0x000fc60000010100 */
[----:B---3--:R-:W-:Y:S01]  /*24100*/  FMNMX.FTZ R15, R21, R15, !PT ;  /* 0x0000000f150f7209 */ /* 0x008fe20007810000 */
[----:B------:R-:W-:Y:S02]  /*24110*/  FMUL.FTZ R9, R9, UR52 ;  /* 0x0000003409097c20 */ /* 0x000fe40008410000 */
[----:B------:R-:W2:Y:S01]  /*24120*/  MUFU.TANH R174, R174 ;  /* 0x000000ae00ae7308 */ /* 0x000ea20000002400 */
[----:B----4-:R-:W-:-:S04]  /*24130*/  FMNMX.FTZ R15, R184, R15, !PT ;  /* 0x0000000fb80f7209 */ /* 0x010fc80007810000 */
[----:B-----5:R-:W-:-:S03]  /*24140*/  FMNMX.FTZ R15, R187, R15, !PT ;  /* 0x0000000fbb0f7209 */ /* 0x020fc60007810000 */
[----:B------:R-:W3:Y:S01]  /*24150*/  MUFU.TANH R175, R175 ;  /* 0x000000af00af7308 */ /* 0x000ee20000002400 */
[----:B0-----:R-:W-:-:S04]  /*24160*/  FMNMX.FTZ R15, R188, R15, !PT ;  /* 0x0000000fbc0f7209 */ /* 0x001fc80007810000 */
[----:B------:R-:W-:-:S03]  /*24170*/  FMNMX.FTZ R15, R191, R15, !PT ;  /* 0x0000000fbf0f7209 */ /* 0x000fc60007810000 */
[----:B------:R-:W0:Y:S01]  /*24180*/  MUFU.TANH R178, R178 ;  /* 0x000000b200b27308 */ /* 0x000e220000002400 */
[----:B------:R-:W-:-:S04]  /*24190*/  FMNMX.FTZ R15, R192, R15, !PT ;  /* 0x0000000fc00f7209 */ /* 0x000fc80007810000 */
[----:B------:R-:W-:-:S03]  /*241a0*/  FMNMX.FTZ R15, R170, R15, !PT ;  /* 0x0000000faa0f7209 */ /* 0x000fc60007810000 */
[----:B------:R-:W4:Y:S01]  /*241b0*/  MUFU.TANH R179, R179 ;  /* 0x000000b300b37308 */ /* 0x000f220000002400 */
[----:B-1----:R-:W-:-:S04]  /*241c0*/  FMNMX.FTZ R15, R171, R15, !PT ;  /* 0x0000000fab0f7209 */ /* 0x002fc80007810000 */
[----:B--2---:R-:W-:-:S03]  /*241d0*/  FMNMX.FTZ R15, R174, R15, !PT ;  /* 0x0000000fae0f7209 */ /* 0x004fc60007810000 */
[----:B------:R-:W1:Y:S01]  /*241e0*/  MUFU.TANH R182, R182 ;  /* 0x000000b600b67308 */ /* 0x000e620000002400 */
[----:B---3--:R-:W-:-:S04]  /*241f0*/  FMNMX.FTZ R15, R175, R15, !PT ;  /* 0x0000000faf0f7209 */ /* 0x008fc80007810000 */
[----:B0-----:R-:W-:-:S03]  /*24200*/  FMNMX.FTZ R15, R178, R15, !PT ;  /* 0x0000000fb20f7209 */ /* 0x001fc60007810000 */
[----:B------:R-:W0:Y:S01]  /*24210*/  MUFU.TANH R183, R183 ;  /* 0x000000b700b77308 */ /* 0x000e220000002400 */
[----:B----4-:R-:W-:-:S07]  /*24220*/  FMNMX.FTZ R15, R179, R15, !PT ;  /* 0x0000000fb30f7209 */ /* 0x010fce0007810000 */
[----:B------:R-:W2:Y:S01]  /*24230*/  MUFU.TANH R154, R154 ;  /* 0x0000009a009a7308 */ /* 0x000ea20000002400 */
[----:B-1----:R-:W-:-:S07]  /*24240*/  FMNMX.FTZ R15, R182, R15, !PT ;  /* 0x0000000fb60f7209 */ /* 0x002fce0007810000 */
[----:B------:R-:W1:Y:S01]  /*24250*/  MUFU.TANH R155, R155 ;  /* 0x0000009b009b7308 */ /* 0x000e620000002400 */
[----:B0-----:R-:W-:-:S07]  /*24260*/  FMNMX.FTZ R15, R183, R15, !PT ;  /* 0x0000000fb70f7209 */ /* 0x001fce0007810000 */
[----:B------:R-:W0:Y:S01]  /*24270*/  MUFU.TANH R158, R158 ;  /* 0x0000009e009e7308 */ /* 0x000e220000002400 */
[----:B--2---:R-:W-:-:S07]  /*24280*/  FMNMX.FTZ R15, R154, R15, !PT ;  /* 0x0000000f9a0f7209 */ /* 0x004fce0007810000 */
        /* <DEDUP_REMOVED lines=42> */
[----:B------:R-:W-:Y:S01]  /*24530*/  MUFU.EX2 R9, R9 ;  /* 0x0000000900097308 */ /* 0x000fe20000000800 */
[----:B-1----:R-:W-:-:S04]  /*24540*/  FMNMX.FTZ R15, R134, R15, !PT ;  /* 0x0000000f860f7209 */ /* 0x002fc80007810000 */
[----:B0-----:R-:W-:-:S05]  /*24550*/  FMNMX.FTZ R15, R193, R15, !PT ;  /* 0x0000000fc10f7209 */ /* 0x001fca0007810000 */
        /* <DEDUP_REMOVED lines=99> */
[----:B0-----:R-:W-:Y:S01]  /*24b90*/  FADD.FTZ R12, R6, R12 ;  /* 0x0000000c060c7221 */ /* 0x001fe20000010000 */
[----:B--2---:R-:W-:-:S01]  /*24ba0*/  FADD.FTZ R193, R8, R11 ;  /* 0x0000000b08c17221 */ /* 0x004fc20000010000 */
[----:B------:R-:W0:Y:S02]  /*24bb0*/  MUFU.EX2 R20, R20 ;  /* 0x0000001400147308 */ /* 0x000e240000000800 */
        /* <DEDUP_REMOVED lines=151> */
.L_x_2933:
[----:B------:R-:W2:Y:S01]  /*25530*/  LDL R194, [R1+0x44] ;  /* 0x0000440001c27983 */ /* 0x000ea20000100800 */
[----:B------:R-:W-:Y:S01]  /*25540*/  IMAD R0, R0, 0x8, R18 ;  /* 0x0000000800007824 */ /* 0x000fe200078e0212 */
[----:B------:R-:W-:Y:S01]  /*25550*/  F2FP.SATFINITE.E4M3.F32.PACK_AB_MERGE_C R14, R20, R14, RZ ;  /* 0x0000000e140e723e */ /* 0x000fe200048070ff */
[----:B------:R-:W-:Y:S01]  /*25560*/  IMAD.U32 R193, RZ, RZ, UR38 ;  /* 0x00000026ffc17e24 */ /* 0x000fe2000f8e00ff */
[----:B------:R-:W-:Y:S01]  /*25570*/  F2FP.SATFINITE.E4M3.F32.PACK_AB_MERGE_C R21, R184, R21, RZ ;  /* 0x00000015b815723e */ /* 0x000fe200048070ff */
[-C--:B------:R-:W-:Y:S01]  /*25580*/  FMUL.FTZ R24, R24, R9.reuse ;  /* 0x0000000918187220 */ /* 0x080fe20000410000 */
[----:B------:R-:W-:Y:S01]  /*25590*/  IADD3 R0, R0, 0x33460, RZ ;  /* 0x0003346000007810 */ /* 0x000fe20007ffe0ff */
        /* <DEDUP_REMOVED lines=135> */
[----:B------:R-:W-:Y:S01]  /*25e10*/  IMAD.MOV.U32 R10, RZ, RZ, R15 ;  /* 0x000000ffff0a7224 */ /* 0x000fe200078e000f */
[----:B0-----:R-:W-:Y:S01]  /*25e20*/  MOV R0, R221 ;  /* 0x000000dd00007202 */ /* 0x001fe20000000f00 */
        /* <DEDUP_REMOVED lines=22> */
[C---:B--2---:R-:W-:Y:S01]  /*25f90*/  ISETP.GT.AND P1, PT, R3.reuse, R194, PT ;  /* 0x000000c20300720c */ /* 0x044fe20003f24270 */
[----:B------:R-:W-:-:S12]  /*25fa0*/  VIADD R3, R3, 0xffffffff ;  /* 0xffffffff03037836 */ /* 0x000fd80000000000 */
[----:B------:R-:W-:Y:S05]  /*25fb0*/  @P1 BRA `(.L_x_2934) ;  /* 0xffffffc000281947 */ /* 0x000fea000383ffff */
.L_x_2922:
[----:B------:R-:W-:Y:S05]  /*25fc0*/  WARPSYNC.ALL ;  /* 0x0000000000007948 */ /* 0x000fea0003800000 */
[----:B------:R-:W-:Y:S06]  /*25fd0*/  BAR.ARV 0x8, 0x180 ;  /* 0x0206000000007b1d */ /* 0x000fec0000002000 */
[----:B------:R-:W-:Y:S05]  /*25fe0*/  @!P0 BRA `(.L_x_2935) ;  /* 0x0000000000048947 */ /* 0x000fea0003800000 */
[----:B------:R-:W-:Y:S01]  /*25ff0*/  BPT.TRAP 0x1 ;  /* 0x000000040000795c */ /* 0x000fe20000300000 */
.L_x_2935:
[----:B------:R-:W-:Y:S01]  /*26000*/  IMAD R5, R221, 0x8, R18 ;  /* 0x00000008dd057824 */ /* 0x000fe200078e0212 */
[----:B------:R-:W-:-:S04]  /*26010*/  SHF.L.U32 R0, R229, 0x1f, RZ ;  /* 0x0000001fe5007819 */ /* 0x000fc800000006ff */
[----:B------:R0:W1:Y:S01]  /*26020*/  SYNCS.PHASECHK.TRANS64.TRYWAIT P1, [R5+URZ+0x33450], R0 ;  /* 0x03345000050075a7 */ /* 0x000062000802017f */
[----:B------:R-:W-:Y:S05]  /*26030*/  @!P0 BRA `(.L_x_2936) ;  /* 0x0000000000048947 */ /* 0x000fea0003800000 */
[----:B------:R-:W-:Y:S01]  /*26040*/  BPT.TRAP 0x1 ;  /* 0x000000040000795c */ /* 0x000fe20000300000 */
.L_x_2936:
[----:B------:R-:W-:-:S05]  /*26050*/  VIADD R18, R18, 0x200 ;  /* 0x0000020012127836 */ /* 0x000fca0000000000 */
[----:B------:R-:W-:-:S04]  /*26060*/  SHF.R.U32.HI R18, RZ, 0x4, R18 ;  /* 0x00000004ff127819 */ /* 0x000fc80000011612 */
[----:B------:R-:W-:-:S04]  /*26070*/  LOP3.LUT R18, R18, 0x3fff, RZ, 0xc0, !PT ;  /* 0x00003fff12127812 */ /* 0x000fc800078ec0ff */
[----:B------:R-:W-:Y:S01]  /*26080*/  LOP3.LUT R18, R18, 0x10000, RZ, 0xfc, !PT ;  /* 0x0001000012127812 */ /* 0x000fe200078efcff */
[----:B-1----:R-:W-:Y:S06]  /*26090*/  @P1 BRA `(.L_x_2937) ;  /* 0x0000000000081947 */ /* 0x002fec0003800000 */
[----:B------:R-:W1:Y:S02]  /*260a0*/  SYNCS.PHASECHK.TRANS64.TRYWAIT P1, [R5+URZ+0x33450], R0 ;  /* 0x03345000050075a7 */ /* 0x000e64000802017f */
[----:B-1----:R-:W-:Y:S05]  /*260b0*/  @!P1 BRA `(.L_x_2938) ;  /* 0x0000010800349947 */ /* 0x002fea0003800000 */
.L_x_2937:
[----:B------:R-:W-:Y:S01]  /*260c0*/  IMAD R2, R221, 0x780, R18 ;  /* 0x00000780dd027824 */ /* 0x000fe200078e0212 */
[----:B------:R-:W0:Y:S01]  /*260d0*/  LDL R13, [R1+0x70] ;  /* 0x00007000010d7983 */ /* 0x000e220000100800 */
[----:B------:R-:W-:Y:S01]  /*260e0*/  IMAD.MOV.U32 R3, RZ, RZ, -0x3ffffff0 ;  /* 0xc0000010ff037424 */ /* 0x000fe200078e00ff */
[----:B------:R-:W-:Y:S05]  /*260f0*/  WARPSYNC.ALL ;  /* 0x0000000000007948 */ /* 0x000fea0003800000 */
[C---:B------:R-:W-:Y:S01]  /*26100*/  R2UR UR6, R2.reuse ;  /* 0x00000000020672ca */ /* 0x040fe200000e0000 */
[----:B------:R-:W2:Y:S01]  /*26110*/  LDL R10, [R1+0x60] ;  /* 0x00006000010a7983 */ /* 0x000ea20000100800 */
[----:B------:R-:W-:Y:S01]  /*26120*/  R2UR UR7, R3 ;  /* 0x00000000030772ca */ /* 0x000fe200000e0000 */
[----:B------:R-:W-:Y:S01]  /*26130*/  WARPGROUP.ARRIVE ;  /* 0x00000000000079c5 */ /* 0x000fe20000000000 */
[----:B------:R-:W-:Y:S01]  /*26140*/  IMAD.MOV.U32 R7, RZ, RZ, -0x3ffffff0 ;  /* 0xc0000010ff077424 */ /* 0x000fe200078e00ff */
[----:B------:R-:W-:Y:S01]  /*26150*/  IADD3 R6, R2, 0x180, RZ ;  /* 0x0000018002067810 */ /* 0x000fe20007ffe0ff */
[----:B------:R-:W-:-:S02]  /*26160*/  ULDC.64 UR4, c[0x0][0x9a0] ;  /* 0x0002680000047ab9 */ /* 0x000fc40000000a00 */
[----:B------:R-:W-:-:S04]  /*26170*/  ISETP.NE.U32.AND P1, PT, RZ, UR4, PT ;  /* 0x00000004ff007c0c */ /* 0x000fc8000bf25070 */
[----:B------:R-:W-:-:S03]  /*26180*/  ISETP.NE.AND.EX P1, PT, RZ, UR5, PT, P1 ;  /* 0x00000005ff007c0c */ /* 0x000fc6000bf25310 */
[----:B------:R-:W-:Y:S01]  /*26190*/  QGMMA.64x192x32.F32.E4M3.E4M3 R24, R216, gdesc[UR4], R24, gsb0 ;  /* 0x02e00004d8187df3 */ /* 0x000fe20008000818 */
[----:B------:R-:W-:Y:S01]  /*261a0*/  R2UR UR6, R6 ;  /* 0x00000000060672ca */ /* 0x000fe200000e0000 */
[----:B------:R-:W-:Y:S01]  /*261b0*/  VIADD R6, R2, 0x300 ;  /* 0x0000030002067836 */ /* 0x000fe20000000000 */
[----:B------:R-:W-:Y:S01]  /*261c0*/  R2UR UR7, R7 ;  /* 0x00000000070772ca */ /* 0x000fe200000e0000 */
[----:B------:R-:W-:-:S06]  /*261d0*/  IMAD.MOV.U32 R7, RZ, RZ, -0x3ffffff0 ;  /* 0xc0000010ff077424 */ /* 0x000fcc00078e00ff */
[----:B------:R-:W0:Y:S01]  /*261e0*/  @P1 LDC.64 R8, c[0x0][0x9c8] ;  /* 0x00027200ff081b82 */ /* 0x000e220000000a00 */
[----:B------:R-:W-:Y:S02]  /*261f0*/  WARPGROUP.DEPBAR.LE gsb0, 0x0 ;  /* 0x00008000000079c5 */ /* 0x000fe40000010000 */
[----:B------:R-:W-:-:S07]  /*26200*/  WARPGROUP.ARRIVE ;  /* 0x00000000000079c5 */ /* 0x000fce0000000000 */
[----:B------:R-:W-:Y:S01]  /*26210*/  QGMMA.64x192x32.F32.E4M3.E4M3 R24, R212, gdesc[UR4], R24, gsb0 ;  /* 0x02e00004d4187df3 */ /* 0x000fe20008000818 */
[----:B------:R-:W-:Y:S02]  /*26220*/  R2UR UR6, R6 ;  /* 0x00000000060672ca */ /* 0x000fe400000e0000 */
[----:B------:R-:W-:Y:S02]  /*26230*/  R2UR UR7, R7 ;  /* 0x00000000070772ca */ /* 0x000fe400000e0000 */
[----:B------:R-:W3:Y:S01]  /*26240*/  @P1 LDC.64 R6, c[0x0][0x9d0] ;  /* 0x00027400ff061b82 */ /* 0x000ee20000000a00 */
[----:B01----:R-:W-:-:S04]  /*26250*/  @P1 IMAD R0, R13, R8, RZ ;  /* 0x000000080d001224 */ /* 0x003fc800078e02ff */
[C---:B--2---:R-:W-:Y:S02]  /*26260*/  @P1 IMAD R3, R10.reuse, R9, R0 ;  /* 0x000000090a031224 */ /* 0x044fe400078e0200 */
[----:B------:R-:W-:-:S04]  /*26270*/  @P1 IMAD.WIDE.U32 R8, R10, R8, RZ ;  /* 0x000000080a081225 */ /* 0x000fc800078e00ff */
[----:B------:R-:W-:Y:S02]  /*26280*/  @P1 IMAD.IADD R9, R9, 0x1, R3 ;  /* 0x0000000109091824 */ /* 0x000fe400078e0203 */
[----:B------:R-:W-:Y:S02]  /*26290*/  IMAD.MOV.U32 R0, RZ, RZ, 0x3f800000 ;  /* 0x3f800000ff007424 */ /* 0x000fe400078e00ff */
[----:B---3--:R-:W-:-:S04]  /*262a0*/  @P1 IMAD.WIDE.U32 R8, R226, R6, R8 ;  /* 0x00000006e2081225 */ /* 0x008fc800078e0008 */
[----:B------:R-:W-:Y:S01]  /*262b0*/  @P1 IMAD R7, R226, R7, R9 ;  /* 0x00000007e2071224 */ /* 0x000fe200078e0209 */
[----:B------:R-:W-:-:S04]  /*262c0*/  @P1 LEA R6, P2, R8, UR4, 0x2 ;  /* 0x0000000408061c11 */ /* 0x000fc8000f8410ff */
[----:B------:R-:W-:-:S05]  /*262d0*/  @P1 LEA.HI.X R7, R8, UR5, R7, 0x2, P2 ;  /* 0x0000000508071c11 */ /* 0x000fca00090f1407 */
[----:B------:R0:W2:Y:S01]  /*262e0*/  @P1 LDG.E R0, desc[UR54][R6.64] ;  /* 0x0000003606001981 */ /* 0x0000a2000c1e1900 */
[----:B------:R-:W-:Y:S02]  /*262f0*/  WARPGROUP.DEPBAR.LE gsb0, 0x0 ;  /* 0x00008000000079c5 */ /* 0x000fe40000010000 */
[----:B------:R-:W-:-:S06]  /*26300*/  WARPGROUP.ARRIVE ;  /* 0x00000000000079c5 */ /* 0x000fcc0000000000 */
[----:B------:R-:W-:Y:S01]  /*26310*/  QGMMA.64x192x32.F32.E4M3.E4M3 R24, R208, gdesc[UR4], R24, gsb0 ;  /* 0x02e00004d0187df3 */ /* 0x000fe20008000818 */
[----:B0-----:R-:W-:Y:S01]  /*26320*/  IMAD.MOV.U32 R7, RZ, RZ, -0x3ffffff0 ;  /* 0xc0000010ff077424 */ /* 0x001fe200078e00ff */
[----:B------:R-:W-:-:S04]  /*26330*/  IADD3 R6, R2, 0x480, RZ ;  /* 0x0000048002067810 */ /* 0x000fc80007ffe0ff */
[----:B------:R-:W-:Y:S02]  /*26340*/  R2UR UR6, R6 ;  /* 0x00000000060672ca */ /* 0x000fe400000e0000 */
[----:B------:R-:W-:Y:S01]  /*26350*/  R2UR UR7, R7 ;  /* 0x00000000070772ca */ /* 0x000fe200000e0000 */
[----:B------:R-:W-:Y:S02]  /*26360*/  VIADD R2, R2, 0x600 ;  /* 0x0000060002027836 */ /* 0x000fe40000000000 */
[----:B------:R-:W-:Y:S01]  /*26370*/  IMAD.MOV.U32 R3, RZ, RZ, -0x3ffffff0 ;  /* 0xc0000010ff037424 */ /* 0x000fe200078e00ff */
[----:B------:R-:W0:Y:S01]  /*26380*/  SHFL.BFLY PT, R8, R11, 0x2, 0x1f ;  /* 0x0c401f000b087f89 */ /* 0x000e2200000e0000 */
[----:B------:R-:W-:Y:S02]  /*26390*/  WARPGROUP.DEPBAR.LE gsb0, 0x0 ;  /* 0x00008000000079c5 */ /* 0x000fe40000010000 */
[----:B------:R-:W-:-:S06]  /*263a0*/  WARPGROUP.ARRIVE ;  /* 0x00000000000079c5 */ /* 0x000fcc0000000000 */
        /* <DEDUP_REMOVED lines=24> */
[----:B------:R-:W-:-:S07]  /*26530*/  MOV R3, UR52 ;  /* 0x0000003400037c02 */ /* 0x000fce0008000f00 */
[----:B------:R-:W3:Y:S01]  /*26540*/  @P1 MUFU.RCP R9, R13 ;  /* 0x0000000d00091308 */ /* 0x000ee20000001000 */
[----:B------:R-:W-:Y:S02]  /*26550*/  IMAD.U32 R21, RZ, RZ, UR52 ;  /* 0x00000034ff157e24 */ /* 0x000fe4000f8e00ff */
[----:B------:R-:W-:Y:S01]  /*26560*/  @P2 FMUL.FTZ R3, R3, 0.69314718246459960938 ;  /* 0x3f31721803032820 */ /* 0x000fe20000410000 */
[----:B0-----:R-:W-:Y:S01]  /*26570*/  @P2 FMUL.FTZ R2, R2, 0.69314718246459960938 ;  /* 0x3f31721802022820 */ /* 0x001fe20000410000 */
[----:B------:R-:W-:Y:S02]  /*26580*/  IMAD.MOV.U32 R151, RZ, RZ, -0x800000 ;  /* 0xff800000ff977424 */ /* 0x000fe400078e00ff */
        /* <DEDUP_REMOVED lines=10> */
.L_x_2939:
[----:B------:R-:W-:Y:S01]  /*26630*/  IADD3 R221, R221, 0x1, RZ ;  /* 0x00000001dddd7810 */ /* 0x000fe20007ffe0ff */
[----:B------:R-:W-:Y:S02]  /*26640*/  VIADD R5, R5, 0x33460 ;  /* 0x0003346005057836 */ /* 0x000fe40000000000 */
[-C--:B------:R-:W-:Y:S01]  /*26650*/  FMUL.FTZ R8, R64, R2.reuse ;  /* 0x0000000240087220 */ /* 0x080fe20000410000 */
[----:B------:R-:W-:Y:S01]  /*26660*/  IMAD.U32 R6, RZ, RZ, UR38 ;  /* 0x00000026ff067e24 */ /* 0x000fe2000f8e00ff */
[----:B------:R-:W-:Y:S01]  /*26670*/  ISETP.NE.AND P1, PT, R221, 0x2, PT ;  /* 0x00000002dd00780c */ /* 0x000fe20003f25270 */
        /* <DEDUP_REMOVED lines=49> */
[----:B------:R-:W-:Y:S01]  /*26990*/  SEL R2, RZ, 0x1, P1 ;  /* 0x00000001ff027807 */ /* 0x000fe20000800000 */
[-C--:B------:R-:W-:Y:S01]  /*269a0*/  FMUL.FTZ R100, R42, R0.reuse ;  /* 0x000000002a647220 */ /* 0x080fe20000410000 */
[-C--:B------:R-:W-:Y:S01]  /*269b0*/  FMUL.FTZ R47, R74, R0.reuse ;  /* 0x000000004a2f7220 */ /* 0x080fe20000410000 */
[-C--:B------:R-:W-:Y:S01]  /*269c0*/  FMUL.FTZ R42, R79, R0.reuse ;  /* 0x000000004f2a7220 */ /* 0x080fe20000410000 */
[-C--:B------:R-:W-:Y:S01]  /*269d0*/  FMUL.FTZ R74, R38, R0.reuse ;  /* 0x00000000264a7220 */ /* 0x080fe20000410000 */
        /* <DEDUP_REMOVED lines=24> */
[-C--:B0-----:R-:W-:Y:S01]  /*26b60*/  FMUL.FTZ R5, R119, R0.reuse ;  /* 0x0000000077057220 */ /* 0x081fe20000410000 */
        /* <DEDUP_REMOVED lines=22> */
[----:B------:R-:W-:-:S11]  /*26cd0*/  SEL R221, R221, RZ, P1 ;  /* 0x000000ffdddd7207 */ /* 0x000fd60000800000 */
.L_x_2868:
        /* <DEDUP_REMOVED lines=35> */
[----:B------:R-:W-:Y:S02]  /*26f10*/  LOP3.LUT R54, R55, 0x380, RZ, 0xc0, !PT ;  /* 0x0000038037367812 */ /* 0x000fe400078ec0ff */
[----:B------:R-:W-:Y:S02]  /*26f20*/  LOP3.LUT R66, R67, 0x380, RZ, 0xc0, !PT ;  /* 0x0000038043427812 */ /* 0x000fe400078ec0ff */
[----:B------:R-:W-:Y:S02]  /*26f30*/  SHF.R.U64 R54, R54, 0x3, RZ ;  /* 0x0000000336367819 */ /* 0x000fe400000012ff */
[----:B------:R-:W-:-:S02]  /*26f40*/  IADD3 R59, P4, R50, 0x8040, RZ ;  /* 0x00008040323b7810 */ /* 0x000fc40007f9e0ff */
[----:B------:R-:W-:Y:S01]  /*26f50*/  LOP3.LUT R54, R54, R55, RZ, 0x3c, !PT ;  /* 0x0000003736367212 */ /* 0x000fe200078e3cff */
[----:B------:R-:W-:Y:S01]  /*26f60*/  IMAD.X R55, RZ, RZ, R51, P3 ;  /* 0x000000ffff377224 */ /* 0x000fe200018e0633 */
[C---:B------:R-:W-:Y:S02]  /*26f70*/  IADD3 R63, P5, R50.reuse, 0x8020, RZ ;  /* 0x00008020323f7810 */ /* 0x040fe40007fbe0ff */
[----:B------:R-:W-:Y:S02]  /*26f80*/  IADD3 R69, P2, R50, 0x4060, RZ ;  /* 0x0000406032457810 */ /* 0x000fe40007f5e0ff */
[----:B------:R-:W-:Y:S02]  /*26f90*/  SHF.R.U64 R66, R66, 0x3, RZ ;  /* 0x0000000342427819 */ /* 0x000fe400000012ff */
[----:B------:R-:W-:Y:S02]  /*26fa0*/  IADD3 R71, P3, R50, 0x4040, RZ ;  /* 0x0000404032477810 */ /* 0x000fe40007f7e0ff */
[----:B------:R-:W-:-:S02]  /*26fb0*/  LOP3.LUT R58, R59, 0x380, RZ, 0xc0, !PT ;  /* 0x000003803b3a7812 */ /* 0x000fc400078ec0ff */
[----:B------:R-:W-:Y:S02]  /*26fc0*/  LOP3.LUT R62, R63, 0x380, RZ, 0xc0, !PT ;  /* 0x000003803f3e7812 */ /* 0x000fe400078ec0ff */
[----:B------:R-:W-:Y:S02]  /*26fd0*/  LOP3.LUT R68, R69, 0x380, RZ, 0xc0, !PT ;  /* 0x0000038045447812 */ /* 0x000fe400078ec0ff */
[----:B------:R-:W-:Y:S01]  /*26fe0*/  LOP3.LUT R66, R66, R67, RZ, 0x3c, !PT ;  /* 0x0000004342427212 */ /* 0x000fe200078e3cff */
[----:B------:R-:W-:Y:S01]  /*26ff0*/  IMAD.X R67, RZ, RZ, R51, P1 ;  /* 0x000000ffff437224 */ /* 0x000fe200008e0633 */
[----:B------:R-:W-:Y:S02]  /*27000*/  LOP3.LUT R70, R71, 0x380, RZ, 0xc0, !PT ;  /* 0x0000038047467812 */ /* 0x000fe400078ec0ff */
[----:B------:R-:W-:Y:S02]  /*27010*/  IADD3 R25, P1, R50, 0x60, RZ ;  /* 0x0000006032197810 */ /* 0x000fe40007f3e0ff */
[----:B------:R-:W-:-:S02]  /*27020*/  SHF.R.U64 R58, R58, 0x3, RZ ;  /* 0x000000033a3a7819 */ /* 0x000fc400000012ff */
[----:B------:R-:W-:Y:S02]  /*27030*/  SHF.R.U64 R62, R62, 0x3, RZ ;  /* 0x000000033e3e7819 */ /* 0x000fe400000012ff */
[----:B------:R-:W-:Y:S02]  /*27040*/  SHF.R.U64 R68, R68, 0x3, RZ ;  /* 0x0000000344447819 */ /* 0x000fe400000012ff */
[----:B------:R-:W-:Y:S02]  /*27050*/  SHF.R.U64 R70, R70, 0x3, RZ ;  /* 0x0000000346467819 */ /* 0x000fe400000012ff */
[----:B------:R-:W-:Y:S02]  /*27060*/  LOP3.LUT R24, R25, 0x380, RZ, 0xc0, !PT ;  /* 0x0000038019187812 */ /* 0x000fe400078ec0ff */
[----:B------:R-:W-:Y:S01]  /*27070*/  LOP3.LUT R58, R58, R59, RZ, 0x3c, !PT ;  /* 0x0000003b3a3a7212 */ /* 0x000fe200078e3cff */
[----:B------:R-:W-:Y:S01]  /*27080*/  IMAD.X R59, RZ, RZ, R51, P4 ;  /* 0x000000ffff3b7224 */ /* 0x000fe200020e0633 */
[----:B------:R-:W-:-:S02]  /*27090*/  LOP3.LUT R62, R62, R63, RZ, 0x3c, !PT ;  /* 0x0000003f3e3e7212 */ /* 0x000fc400078e3cff */
[----:B------:R-:W-:Y:S01]  /*270a0*/  LOP3.LUT R68, R68, R69, RZ, 0x3c, !PT ;  /* 0x0000004544447212 */ /* 0x000fe200078e3cff */
[--C-:B------:R-:W-:Y:S01]  /*270b0*/  IMAD.X R69, RZ, RZ, R51.reuse, P2 ;  /* 0x000000ffff457224 */ /* 0x100fe200010e0633 */
[----:B------:R-:W-:Y:S01]  /*270c0*/  LOP3.LUT R70, R70, R71, RZ, 0x3c, !PT ;  /* 0x0000004746467212 */ /* 0x000fe200078e3cff */
[----:B------:R-:W-:Y:S01]  /*270d0*/  IMAD.X R71, RZ, RZ, R51, P3 ;  /* 0x000000ffff477224 */ /* 0x000fe200018e0633 */
[----:B------:R-:W-:Y:S02]  /*270e0*/  IADD3.X R63, RZ, R51, RZ, P5, !PT ;  /* 0x00000033ff3f7210 */ /* 0x000fe40002ffe4ff */
[C---:B------:R-:W-:Y:S02]  /*270f0*/  IADD3 R73, P4, R50.reuse, 0x4020, RZ ;  /* 0x0000402032497810 */ /* 0x040fe40007f9e0ff */
[----:B-1----:R-:W-:Y:S02]  /*27100*/  IADD3 R15, P5, R50, 0x4000, RZ ;  /* 0x00004000320f7810 */ /* 0x002fe40007fbe0ff */
[----:B------:R-:W-:-:S02]  /*27110*/  SHF.R.U64 R24, R24, 0x3, RZ ;  /* 0x0000000318187819 */ /* 0x000fc400000012ff */
[C---:B------:R-:W-:Y:S02]  /*27120*/  IADD3 R27, P2, R50.reuse, 0x40, RZ ;  /* 0x00000040321b7810 */ /* 0x040fe40007f5e0ff */
[----:B------:R-:W-:Y:S02]  /*27130*/  IADD3 R35, P3, R50, 0x20, RZ ;  /* 0x0000002032237810 */ /* 0x000fe40007f7e0ff */
[----:B------:R-:W-:Y:S02]  /*27140*/  LOP3.LUT R72, R73, 0x380, RZ, 0xc0, !PT ;  /* 0x0000038049487812 */ /* 0x000fe400078ec0ff */
[----:B------:R-:W-:Y:S02]  /*27150*/  LOP3.LUT R14, R15, 0x380, RZ, 0xc0, !PT ;  /* 0x000003800f0e7812 */ /* 0x000fe400078ec0ff */
[----:B------:R-:W-:Y:S02]  /*27160*/  LOP3.LUT R24, R24, R25, RZ, 0x3c, !PT ;  /* 0x0000001918187212 */ /* 0x000fe400078e3cff */
        /* <DEDUP_REMOVED lines=17> */
[----:B------:R-:W-:Y:S02]  /*27280*/  IADD3.X R25, RZ, R51, RZ, P1, !PT ;  /* 0x00000033ff197210 */ /* 0x000fe40000ffe4ff */
        /* <DEDUP_REMOVED lines=16> */
[----:B------:R-:W-:Y:S02]  /*27390*/  SEL R147, R127, R3, P0 ;  /* 0x000000037f937207 */ /* 0x000fe40000000000 */
[----:B------:R-:W-:Y:S02]  /*273a0*/  SEL R28, R33, R85, P0 ;  /* 0x00000055211c7207 */ /* 0x000fe40000000000 */
[----:B------:R-:W-:Y:S01]  /*273b0*/  SEL R32, R85, R33, P0 ;  /* 0x0000002155207207 */ /* 0x000fe20000000000 */
[----:B-----5:R-:W-:Y:S01]  /*273c0*/  SHFL.IDX PT, R119, R119, R0, 0x1c1f ;  /* 0x001c1f0077777589 */ /* 0x020fe200000e0000 */
        /* <DEDUP_REMOVED lines=9> */
[----:B------:R-:W-:-:S02]  /*27460*/  LOP3.LUT R121, R0, 0x2, RZ, 0x3c, !PT ;  /* 0x0000000200797812 */ /* 0x000fc400078e3cff */
[----:B------:R-:W-:Y:S02]  /*27470*/  SEL R142, R123, R7, P0 ;  /* 0x000000077b8e7207 */ /* 0x000fe40000000000 */
        /* <DEDUP_REMOVED lines=29> */
[----:B------:R1:W2:Y:S01]  /*27650*/  SHFL.IDX PT, R5, R124, R0, 0x1c1f ;  /* 0x001c1f007c057589 */ /* 0x0002a200000e0000 */
        /* <DEDUP_REMOVED lines=30> */
[----:B-1----:R-:W-:Y:S02]  /*27840*/  SEL R124, R3, R4, P0 ;  /* 0x00000004037c7207 */ /* 0x002fe40000000000 */
[----:B------:R-:W-:Y:S01]  /*27850*/  SEL R3, R4, R3, P0 ;  /* 0x0000000304037207 */ /* 0x000fe20000000000 */
[----:B------:R-:W1:Y:S01]  /*27860*/  SHFL.IDX PT, R54, R54, R121, 0x1c1f ;  /* 0x001c1f7936367589 */ /* 0x000e6200000e0000 */
[----:B------:R-:W-:-:S02]  /*27870*/  SEL R65, R113, R141, P0 ;  /* 0x0000008d71417207 */ /* 0x000fc40000000000 */
[----:B------:R-:W-:Y:S01]  /*27880*/  SEL R66, R141, R113, P0 ;  /* 0x000000718d427207 */ /* 0x000fe20000000000 */
[----:B------:R-:W-:Y:S01]  /*27890*/  SHFL.IDX PT, R55, R55, R0, 0x1c1f ;  /* 0x001c1f0037377589 */ /* 0x000fe200000e0000 */
[----:B--2---:R-:W-:Y:S02]  /*278a0*/  SEL R4, R5, R6, P0 ;  /* 0x0000000605047207 */ /* 0x004fe40000000000 */
[----:B------:R-:W-:Y:S01]  /*278b0*/  SEL R5, R6, R5, P0 ;  /* 0x0000000506057207 */ /* 0x000fe20000000000 */
[----:B------:R-:W2:Y:S01]  /*278c0*/  SHFL.IDX PT, R56, R56, R121, 0x1c1f ;  /* 0x001c1f7938387589 */ /* 0x000ea200000e0000 */
[----:B------:R-:W-:Y:S02]  /*278d0*/  SEL R67, R139, R108, P0 ;  /* 0x0000006c8b437207 */ /* 0x000fe40000000000 */
[----:B------:R-:W-:Y:S01]  /*278e0*/  SEL R68, R108, R139, P0 ;  /* 0x0000008b6c447207 */ /* 0x000fe20000000000 */
[----:B------:R-:W-:Y:S01]  /*278f0*/  SHFL.IDX PT, R57, R57, R0, 0x1c1f ;  /* 0x001c1f0039397589 */ /* 0x000fe200000e0000 */
[----:B------:R-:W-:-:S02]  /*27900*/  SEL R6, R7, R8, P0 ;  /* 0x0000000807067207 */ /* 0x000fc40000000000 */
[----:B------:R-:W-:Y:S01]  /*27910*/  SEL R7, R8, R7, P0 ;  /* 0x0000000708077207 */ /* 0x000fe20000000000 */
[----:B------:R-:W2:Y:S01]  /*27920*/  SHFL.IDX PT, R58, R58, R121, 0x1c1f ;  /* 0x001c1f793a3a7589 */ /* 0x000ea200000e0000 */
[----:B------:R-:W-:Y:S02]  /*27930*/  SEL R69, R105, R140, P0 ;  /* 0x0000008c69457207 */ /* 0x000fe40000000000 */
[----:B------:R-:W-:Y:S01]  /*27940*/  SEL R70, R140, R105, P0 ;  /* 0x000000698c467207 */ /* 0x000fe20000000000 */
[----:B------:R-:W-:Y:S01]  /*27950*/  SHFL.IDX PT, R59, R59, R0, 0x1c1f ;  /* 0x001c1f003b3b7589 */ /* 0x000fe200000e0000 */
[----:B---3--:R-:W-:Y:S02]  /*27960*/  SEL R8, R9, R10, P0 ;  /* 0x0000000a09087207 */ /* 0x008fe40000000000 */
[----:B------:R-:W-:Y:S01]  /*27970*/  SEL R75, R79, R97, P0 ;  /* 0x000000614f4b7207 */ /* 0x000fe20000000000 */
[----:B------:R-:W3:Y:S01]  /*27980*/  SHFL.IDX PT, R60, R60, R121, 0x1c1f ;  /* 0x001c1f793c3c7589 */ /* 0x000ee200000e0000 */
        /* <DEDUP_REMOVED lines=10> */
[----:B------:R-:W-:Y:S01]  /*27a30*/  SEL R20, R21, R20, P0 ;  /* 0x0000001415147207 */ /* 0x000fe20000000000 */
[----:B------:R-:W3:Y:S01]  /*27a40*/  SHFL.IDX PT, R64, R64, R121, 0x1c1f ;  /* 0x001c1f7940407589 */ /* 0x000ee200000e0000 */
[----:B------:R-:W-:Y:S02]  /*27a50*/  SEL R73, R100, R138, P0 ;  /* 0x0000008a64497207 */ /* 0x000fe40000000000 */
[----:B------:R-:W-:Y:S01]  /*27a60*/  SEL R74, R138, R100, P0 ;  /* 0x000000648a4a7207 */ /* 0x000fe20000000000 */
[----:B------:R-:W-:Y:S01]  /*27a70*/  SHFL.IDX PT, R65, R65, R0, 0x1c1f ;  /* 0x001c1f0041417589 */ /* 0x000fe200000e0000 */
[----:B------:R-:W-:Y:S02]  /*27a80*/  SEL R77, R92, R137, P0 ;  /* 0x000000895c4d7207 */ /* 0x000fe40000000000 */
[----:B------:R-:W-:Y:S01]  /*27a90*/  SEL R78, R137, R92, P0 ;  /* 0x0000005c894e7207 */ /* 0x000fe20000000000 */
[----:B------:R-:W3:Y:S01]  /*27aa0*/  SHFL.IDX PT, R66, R66, R121, 0x1c1f ;  /* 0x001c1f7942427589 */ /* 0x000ee200000e0000 */
[----:B------:R-:W-:-:S02]  /*27ab0*/  SEL R44, R44, R103, P0 ;  /* 0x000000672c2c7207 */ /* 0x000fc40000000000 */
[----:B------:R-:W-:Y:S01]  /*27ac0*/  SEL R42, R42, R95, P0 ;  /* 0x0000005f2a2a7207 */ /* 0x000fe20000000000 */
[----:B------:R-:W-:Y:S01]  /*27ad0*/  SHFL.IDX PT, R67, R67, R0, 0x1c1f ;  /* 0x001c1f0043437589 */ /* 0x000fe200000e0000 */
[----:B------:R-:W-:Y:S02]  /*27ae0*/  SEL R97, R43, R40, P0 ;  /* 0x000000282b617207 */ /* 0x000fe40000000000 */
[----:B----4-:R-:W-:Y:S01]  /*27af0*/  SEL R21, R24, R25, P0 ;  /* 0x0000001918157207 */ /* 0x010fe20000000000 */
[----:B------:R-:W4:Y:S01]  /*27b00*/  SHFL.IDX PT, R68, R68, R121, 0x1c1f ;  /* 0x001c1f7944447589 */ /* 0x000f2200000e0000 */
[----:B------:R-:W-:Y:S02]  /*27b10*/  SEL R85, R46, R76, P0 ;  /* 0x0000004c2e557207 */ /* 0x000fe40000000000 */
[----:B------:R-:W-:Y:S01]  /*27b20*/  SEL R87, R49, R135, P0 ;  /* 0x0000008731577207 */ /* 0x000fe20000000000 */
[----:B------:R-:W-:Y:S01]  /*27b30*/  SHFL.IDX PT, R69, R69, R0, 0x1c1f ;  /* 0x001c1f0045457589 */ /* 0x000fe200000e0000 */
        /* <DEDUP_REMOVED lines=30> */
[----:B0-----:R-:W-:Y:S02]  /*27d20*/  SEL R25, R26, R27, P0 ;  /* 0x0000001b1a197207 */ /* 0x001fe40000000000 */
        /* <DEDUP_REMOVED lines=10> */
[----:B------:R-:W0:Y:S01]  /*27dd0*/  SHFL.IDX PT, R92, R148, R121, 0x1c1f ;  /* 0x001c1f79945c7589 */ /* 0x000e2200000e0000 */
[----:B-1----:R-:W-:Y:S02]  /*27de0*/  SEL R52, R53, R54, P0 ;  /* 0x0000003635347207 */ /* 0x002fe40000000000 */
[----:B------:R-:W-:Y:S01]  /*27df0*/  SEL R53, R54, R53, P0 ;  /* 0x0000003536357207 */ /* 0x000fe20000000000 */
[----:B------:R-:W1:Y:S01]  /*27e00*/  SHFL.IDX PT, R86, R146, R121, 0x1c1f ;  /* 0x001c1f7992567589 */ /* 0x000e6200000e0000 */
[----:B--2---:R-:W-:-:S02]  /*27e10*/  SEL R54, R55, R56, P0 ;  /* 0x0000003837367207 */ /* 0x004fc40000000000 */
[----:B------:R-:W-:Y:S01]  /*27e20*/  SEL R55, R56, R55, P0 ;  /* 0x0000003738377207 */ /* 0x000fe20000000000 */
[----:B------:R-:W2:Y:S01]  /*27e30*/  SHFL.IDX PT, R88, R147, R121, 0x1c1f ;  /* 0x001c1f7993587589 */ /* 0x000ea200000e0000 */
[----:B------:R-:W-:Y:S02]  /*27e40*/  SEL R56, R57, R58, P0 ;  /* 0x0000003a39387207 */ /* 0x000fe40000000000 */
[----:B------:R-:W-:Y:S01]  /*27e50*/  SEL R57, R58, R57, P0 ;  /* 0x000000393a397207 */ /* 0x000fe20000000000 */
[----:B------:R-:W2:Y:S01]  /*27e60*/  SHFL.IDX PT, R84, R144, R121, 0x1c1f ;  /* 0x001c1f7990547589 */ /* 0x000ea200000e0000 */
[----:B---3--:R-:W-:Y:S02]  /*27e70*/  SEL R58, R59, R60, P0 ;  /* 0x0000003c3b3a7207 */ /* 0x008fe40000000000 */
[----:B------:R-:W-:Y:S01]  /*27e80*/  SEL R59, R60, R59, P0 ;  /* 0x0000003b3c3b7207 */ /* 0x000fe20000000000 */
[----:B------:R-:W-:Y:S01]  /*27e90*/  SHFL.IDX PT, R82, R145, R121, 0x1c1f ;  /* 0x001c1f7991527589 */ /* 0x000fe200000e0000 */
[----:B------:R-:W-:-:S02]  /*27ea0*/  SEL R60, R61, R62, P0 ;  /* 0x0000003e3d3c7207 */ /* 0x000fc40000000000 */
[----:B------:R-:W-:Y:S01]  /*27eb0*/  SEL R61, R62, R61, P0 ;  /* 0x0000003d3e3d7207 */ /* 0x000fe20000000000 */
[----:B------:R-:W3:Y:S01]  /*27ec0*/  SHFL.IDX PT, R74, R74, R121, 0x1c1f ;  /* 0x001c1f794a4a7589 */ /* 0x000ee200000e0000 */
[----:B------:R-:W-:Y:S02]  /*27ed0*/  SEL R62, R63, R64, P0 ;  /* 0x000000403f3e7207 */ /* 0x000fe40000000000 */
[----:B------:R-:W-:Y:S01]  /*27ee0*/  SEL R63, R64, R63, P0 ;  /* 0x0000003f403f7207 */ /* 0x000fe20000000000 */
[----:B------:R-:W3:Y:S01]  /*27ef0*/  SHFL.IDX PT, R78, R78, R121, 0x1c1f ;  /* 0x001c1f794e4e7589 */ /* 0x000ee200000e0000 */
[----:B------:R-:W-:Y:S02]  /*27f00*/  SEL R64, R65, R66, P0 ;  /* 0x0000004241407207 */ /* 0x000fe40000000000 */
[----:B------:R-:W-:Y:S01]  /*27f10*/  SEL R65, R66, R65, P0 ;  /* 0x0000004142417207 */ /* 0x000fe20000000000 */
[----:B------:R-:W-:Y:S01]  /*27f20*/  SHFL.IDX PT, R75, R75, R0, 0x1c1f ;  /* 0x001c1f004b4b7589 */ /* 0x000fe200000e0000 */
[----:B----4-:R-:W-:-:S02]  /*27f30*/  SEL R66, R67, R68, P0 ;  /* 0x0000004443427207 */ /* 0x010fc40000000000 */
        /* <DEDUP_REMOVED lines=12> */
[----:B-1----:R-:W-:Y:S01]  /*28000*/  SEL R112, R114, R86, P0 ;  /* 0x0000005672707207 */ /* 0x002fe20000000000 */
[----:B------:R-:W-:Y:S01]  /*28010*/  SHFL.IDX PT, R89, R89, R0, 0x1c1f ;  /* 0x001c1f0059597589 */ /* 0x000fe200000e0000 */
[----:B--2---:R-:W-:Y:S02]  /*28020*/  SEL R117, R119, R88, P0 ;  /* 0x0000005877757207 */ /* 0x004fe40000000000 */
[----:B------:R-:W-:Y:S01]  /*28030*/  SEL R116, R118, R84, P0 ;  /* 0x0000005476747207 */ /* 0x000fe20000000000 */
[----:B------:R-:W-:Y:S01]  /*28040*/  SHFL.IDX PT, R91, R91, R0, 0x1c1f ;  /* 0x001c1f005b5b7589 */ /* 0x000fe200000e0000 */
[----:B---3--:R-:W-:-:S02]  /*28050*/  SEL R72, R73, R74, P0 ;  /* 0x0000004a49487207 */ /* 0x008fc40000000000 */
        /* <DEDUP_REMOVED lines=21> */
[----:B------:R-:W4:Y:S04]  /*281b0*/  SHFL.IDX PT, R44, R44, R121, 0x1c1f ;  /* 0x001c1f792c2c7589 */ /* 0x000f2800000e0000 */
[----:B------:R-:W-:Y:S01]  /*281c0*/  SHFL.IDX PT, R47, R47, R121, 0x1c1f ;  /* 0x001c1f792f2f7589 */ /* 0x000fe200000e0000 */
        /* <DEDUP_REMOVED lines=12> */
[----:B------:R-:W3:Y:S01]  /*28290*/  SHFL.IDX PT, R38, R38, R121, 0x1c1f ;  /* 0x001c1f7926267589 */ /* 0x000ee200000e0000 */
[----:B----4-:R-:W-:Y:S02]  /*282a0*/  SEL R88, R89, R44, P0 ;  /* 0x0000002c59587207 */ /* 0x010fe40000000000 */
[----:B------:R-:W-:Y:S01]  /*282b0*/  SEL R89, R44, R89, P0 ;  /* 0x000000592c597207 */ /* 0x000fe20000000000 */
[----:B------:R-:W4:Y:S04]  /*282c0*/  SHFL.IDX PT, R41, R41, R121, 0x1c1f ;  /* 0x001c1f7929297589 */ /* 0x000f2800000e0000 */
[----:B------:R-:W4:Y:S01]  /*282d0*/  SHFL.IDX PT, R37, R37, R121, 0x1c1f ;  /* 0x001c1f7925257589 */ /* 0x000f2200000e0000 */
[----:B0-----:R-:W-:-:S02]  /*282e0*/  SEL R92, R93, R42, P0 ;  /* 0x0000002a5d5c7207 */ /* 0x001fc40000000000 */
[----:B------:R-:W-:Y:S01]  /*282f0*/  SEL R93, R42, R93, P0 ;  /* 0x0000005d2a5d7207 */ /* 0x000fe20000000000 */
[----:B------:R-:W0:Y:S01]  /*28300*/  SHFL.IDX PT, R39, R39, R121, 0x1c1f ;  /* 0x001c1f7927277589 */ /* 0x000e2200000e0000 */
[----:B-1----:R-:W-:Y:S02]  /*28310*/  SEL R94, R95, R45, P0 ;  /* 0x0000002d5f5e7207 */ /* 0x002fe40000000000 */
[----:B------:R-:W-:Y:S01]  /*28320*/  SEL R95, R45, R95, P0 ;  /* 0x0000005f2d5f7207 */ /* 0x000fe20000000000 */
[----:B------:R-:W1:Y:S01]  /*28330*/  SHFL.IDX PT, R36, R36, R121, 0x1c1f ;  /* 0x001c1f7924247589 */ /* 0x000e6200000e0000 */
[----:B------:R-:W-:Y:S02]  /*28340*/  SEL R96, R97, R40, P0 ;  /* 0x0000002861607207 */ /* 0x000fe40000000000 */
[----:B------:R-:W-:Y:S01]  /*28350*/  SEL R97, R40, R97, P0 ;  /* 0x0000006128617207 */ /* 0x000fe20000000000 */
[----:B------:R-:W0:Y:S01]  /*28360*/  SHFL.IDX PT, R127, R153, R0, 0x1c1f ;  /* 0x001c1f00997f7589 */ /* 0x000e2200000e0000 */
[----:B--2---:R-:W-:-:S02]  /*28370*/  SEL R98, R99, R43, P0 ;  /* 0x0000002b63627207 */ /* 0x004fc40000000000 */
[----:B------:R-:W-:Y:S01]  /*28380*/  SEL R99, R43, R99, P0 ;  /* 0x000000632b637207 */ /* 0x000fe20000000000 */
[----:B------:R2:W0:Y:S01]  /*28390*/  SHFL.IDX PT, R125, R125, R0, 0x1c1f ;  /* 0x001c1f007d7d7589 */ /* 0x00042200000e0000 */
[----:B---3--:R-:W-:Y:S02]  /*283a0*/  SEL R100, R101, R38, P0 ;  /* 0x0000002665647207 */ /* 0x008fe40000000000 */
[----:B------:R-:W-:Y:S01]  /*283b0*/  SEL R101, R38, R101, P0 ;  /* 0x0000006526657207 */ /* 0x000fe20000000000 */
[----:B------:R-:W3:Y:S01]  /*283c0*/  SHFL.IDX PT, R11, R154, R121, 0x1c1f ;  /* 0x001c1f799a0b7589 */ /* 0x000ee200000e0000 */
[----:B----4-:R-:W-:Y:S02]  /*283d0*/  SEL R102, R103, R41, P0 ;  /* 0x0000002967667207 */ /* 0x010fe40000000000 */
[----:B------:R-:W-:Y:S01]  /*283e0*/  SEL R103, R41, R103, P0 ;  /* 0x0000006729677207 */ /* 0x000fe20000000000 */
[----:B------:R4:W3:Y:S01]  /*283f0*/  SHFL.IDX PT, R126, R126, R121, 0x1c1f ;  /* 0x001c1f797e7e7589 */ /* 0x0008e200000e0000 */
[----:B------:R-:W-:-:S02]  /*28400*/  SEL R104, R105, R37, P0 ;  /* 0x0000002569687207 */ /* 0x000fc40000000000 */
[----:B--2---:R-:W-:Y:S02]  /*28410*/  SEL R0, R111, R2, P0 ;  /* 0x000000026f007207 */ /* 0x004fe40000000000 */
[----:B------:R-:W-:Y:S02]  /*28420*/  SEL R111, R2, R111, P0 ;  /* 0x0000006f026f7207 */ /* 0x000fe40000000000 */
[----:B------:R-:W-:Y:S02]  /*28430*/  SEL R2, R110, R90, P0 ;  /* 0x0000005a6e027207 */ /* 0x000fe40000000000 */
[----:B------:R-:W-:Y:S02]  /*28440*/  SEL R110, R90, R110, P0 ;  /* 0x0000006e5a6e7207 */ /* 0x000fe40000000000 */
[----:B----4-:R-:W-:Y:S02]  /*28450*/  SEL R121, R123, R82, P0 ;  /* 0x000000527b797207 */ /* 0x010fe40000000000 */
[----:B------:R-:W-:-:S02]  /*28460*/  SEL R123, R82, R123, P0 ;  /* 0x0000007b527b7207 */ /* 0x000fc40000000000 */
[----:B------:R-:W-:Y:S02]  /*28470*/  SEL R82, R83, R51, P0 ;  /* 0x0000003353527207 */ /* 0x000fe40000000000 */
[----:B------:R-:W-:Y:S02]  /*28480*/  SEL R90, R91, R47, P0 ;  /* 0x0000002f5b5a7207 */ /* 0x000fe40000000000 */
[----:B0-----:R-:W-:Y:S02]  /*28490*/  SEL R106, R107, R39, P0 ;  /* 0x000000276b6a7207 */ /* 0x001fe40000000000 */
[----:B-1----:R-:W-:Y:S02]  /*284a0*/  SEL R108, R109, R36, P0 ;  /* 0x000000246d6c7207 */ /* 0x002fe40000000000 */
[----:B------:R-:W-:Y:S02]  /*284b0*/  SEL R83, R51, R83, P0 ;  /* 0x0000005333537207 */ /* 0x000fe40000000000 */
[----:B------:R-:W-:-:S02]  /*284c0*/  SEL R91, R47, R91, P0 ;  /* 0x0000005b2f5b7207 */ /* 0x000fc40000000000 */
[----:B------:R-:W-:Y:S02]  /*284d0*/  SEL R105, R37, R105, P0 ;  /* 0x0000006925697207 */ /* 0x000fe40000000000 */
[----:B------:R-:W-:Y:S02]  /*284e0*/  SEL R107, R39, R107, P0 ;  /* 0x0000006b276b7207 */ /* 0x000fe40000000000 */
[----:B---3--:R-:W-:-:S07]  /*284f0*/  SEL R109, R36, R109, P0 ;  /* 0x0000006d246d7207 */ /* 0x008fce0000000000 */
.L_x_3263:
        /* <DEDUP_REMOVED lines=62> */
[----:B------:R1:W-:Y:S01]  /*288e0*/  STSM.16.M88.4 [R164], R44 ;  /* 0x0000002ca4007844 */ /* 0x0003e20000000200 */
[----:B------:R-:W-:Y:S02]  /*288f0*/  F2FP.BF16.F32.PACK_AB R14, R59, R57 ;  /* 0x000000393b0e723e */ /* 0x000fe400000010ff */
[----:B------:R-:W-:Y:S02]  /*28900*/  F2FP.BF16.F32.PACK_AB R15, R109, R107 ;  /* 0x0000006b6d0f723e */ /* 0x000fe400000010ff */
[----:B------:R-:W-:Y:S02]  /*28910*/  ISETP.NE.U32.AND P0, PT, RZ, UR4, PT ;  /* 0x00000004ff007c0c */ /* 0x000fe4000bf05070 */
[----:B----4-:R-:W-:Y:S01]  /*28920*/  F2FP.BF16.F32.PACK_AB R36, R62, R60 ;  /* 0x0000003c3e24723e */ /* 0x010fe200000010ff */
[----:B------:R4:W-:Y:S01]  /*28930*/  STSM.16.M88.4 [R165], R12 ;  /* 0x0000000ca5007844 */ /* 0x0009e20000000200 */
        /* <DEDUP_REMOVED lines=14> */
[----:B----4-:R-:W-:Y:S01]  /*28a20*/  @P3 IADD3 R12, P1, R130, UR6, RZ ;  /* 0x00000006820c3c10 */ /* 0x010fe2000ff3e0ff */
[----:B------:R-:W-:Y:S02]  /*28a30*/  ULDC UR6, c[0x0][0xa88] ;  /* 0x0002a20000067ab9 */ /* 0x000fe40000000800 */
[----:B------:R-:W-:Y:S01]  /*28a40*/  IMAD.U32 R43, RZ, RZ, UR6 ;  /* 0x00000006ff2b7e24 */ /* 0x000fe2000f8e00ff */
[----:B------:R-:W-:Y:S01]  /*28a50*/  @P3 IADD3.X R13, R129, UR7, RZ, P1, !PT ;  /* 0x00000007810d3c10 */ /* 0x000fe20008ffe4ff */
[----:B0-----:R0:W1:Y:S04]  /*28a60*/  LDC.64 R36, c[0x0][R46+0x218] ;  /* 0x000086002e247b82 */ /* 0x0010680000000a00 */
[----:B------:R2:W5:Y:S01]  /*28a70*/  @P3 LDG.E R43, desc[UR54][R12.64] ;  /* 0x000000360c2b3981 */ /* 0x000562000c1e1900 */
[----:B------:R-:W-:-:S03]  /*28a80*/  ISETP.NE.AND P1, PT, R125, 0x1, PT ;  /* 0x000000017d00780c */ /* 0x000fc60003f25270 */
[----:B------:R0:W3:Y:S08]  /*28a90*/  LDC.64 R14, c[0x0][R46+0x228] ;  /* 0x00008a002e0e7b82 */ /* 0x0000f00000000a00 */
[----:B--2---:R0:W2:Y:S01]  /*28aa0*/  LDC.64 R12, c[0x0][R46+0x220] ;  /* 0x000088002e0c7b82 */ /* 0x0040a20000000a00 */
[----:B------:R-:W-:Y:S05]  /*28ab0*/  @P3 BRA `(.L_x_2943) ;  /* 0x0000000000103947 */ /* 0x000fea0003800000 */
[----:B------:R-:W-:Y:S05]  /*28ac0*/  @!P0 BRA `(.L_x_2943) ;  /* 0x00000000000c8947 */ /* 0x000fea0003800000 */
[----:B------:R-:W4:Y:S04]  /*28ad0*/  LDG.E R38, desc[UR54][R40.64] ;  /* 0x0000003628267981 */ /* 0x000f28000c1e1900 */
[----:B-----5:R-:W4:Y:S02]  /*28ae0*/  LDG.E R43, desc[UR54][R40.64+0x4] ;  /* 0x00000436282b7981 */ /* 0x020f24000c1e1900 */
[----:B----4-:R-:W-:-:S07]  /*28af0*/  IADD3 R43, -R38, R43, RZ ;  /* 0x0000002b262b7210 */ /* 0x010fce0007ffe1ff */
.L_x_2943:
[----:B------:R-:W4:Y:S01]  /*28b00*/  LDL.LU R11, [R1+0x60] ;  /* 0x00006000010b7983 */ /* 0x000f220000300800 */
[----:B------:R0:W3:Y:S03]  /*28b10*/  LDC.64 R40, c[0x0][R46+0x210] ;  /* 0x000084002e287b82 */ /* 0x0000e60000000a00 */
[----:B------:R-:W2:Y:S04]  /*28b20*/  LDL.LU R38, [R1+0x70] ;  /* 0x0000700001267983 */ /* 0x000ea80000300800 */
[----:B------:R-:W3:Y:S01]  /*28b30*/  LDL R42, [R1+0x5c] ;  /* 0x00005c00012a7983 */ /* 0x000ee20000100800 */
[----:B------:R-:W-:Y:S01]  /*28b40*/  ISETP.NE.U32.AND P0, PT, RZ, UR4, PT ;  /* 0x00000004ff007c0c */ /* 0x000fe2000bf05070 */
[----:B------:R-:W3:Y:S02]  /*28b50*/  @P1 LDC R127, c[0x0][0xbec] ;  /* 0x0002fb00ff7f1b82 */ /* 0x000ee40000000800 */
[----:B------:R-:W3:Y:S04]  /*28b60*/  LDL R131, [R1+0x48] ;  /* 0x0000480001837983 */ /* 0x000ee80000100800 */
[----:B------:R-:W3:Y:S01]  /*28b70*/  LDL R130, [R1+0x74] ;  /* 0x0000740001827983 */ /* 0x000ee20000100800 */
[----:B------:R-:W-:Y:S01]  /*28b80*/  ISETP.NE.AND.EX P0, PT, RZ, UR5, PT, P0 ;  /* 0x00000005ff007c0c */ /* 0x000fe2000bf05300 */
[----:B------:R-:W3:Y:S02]  /*28b90*/  @P1 LDC R129, c[0x0][0xbf0] ;  /* 0x0002fc00ff811b82 */ /* 0x000ee40000000800 */
[----:B------:R-:W3:Y:S04]  /*28ba0*/  LDL R132, [R1+0x140] ;  /* 0x0001400001847983 */ /* 0x000ee80000100800 */
[----:B0-----:R-:W3:Y:S01]  /*28bb0*/  LDL R46, [R1+0xd4] ;  /* 0x0000d400012e7983 */ /* 0x001ee20000100800 */
[----:B----4-:R-:W-:-:S02]  /*28bc0*/  SEL R11, R11, RZ, !P0 ;  /* 0x000000ff0b0b7207 */ /* 0x010fc40004000000 */
[----:B--2---:R-:W-:-:S03]  /*28bd0*/  SEL R45, R38, RZ, !P0 ;  /* 0x000000ff262d7207 */ /* 0x004fc60004000000 */
[----:B------:R-:W-:Y:S01]  /*28be0*/  IMAD R13, R13, R11, RZ ;  /* 0x0000000b0d0d7224 */ /* 0x000fe200078e02ff */
[----:B------:R-:W0:Y:S03]  /*28bf0*/  LDC.64 R38, c[0x0][0xba8] ;  /* 0x0002ea00ff267b82 */ /* 0x000e260000000a00 */
[C---:B------:R-:W-:Y:S02]  /*28c00*/  IMAD R47, R12.reuse, R45, R13 ;  /* 0x0000002d0c2f7224 */ /* 0x040fe400078e020d */
[----:B-1----:R-:W-:Y:S02]  /*28c10*/  IMAD R45, R37, R226, RZ ;  /* 0x000000e2252d7224 */ /* 0x002fe400078e02ff */
[----:B------:R-:W-:-:S04]  /*28c20*/  IMAD.WIDE.U32 R12, R12, R11, RZ ;  /* 0x0000000b0c0c7225 */ /* 0x000fc800078e00ff */
[----:B------:R-:W-:-:S04]  /*28c30*/  IMAD.WIDE.U32 R36, R36, R226, RZ ;  /* 0x000000e224247225 */ /* 0x000fc800078e00ff */
[----:B---3--:R-:W-:Y:S01]  /*28c40*/  IMAD.IADD R42, R42, 0x1, R131 ;  /* 0x000000012a2a7824 */ /* 0x008fe200078e0283 */
[----:B-----5:R-:W-:Y:S01]  /*28c50*/  IADD3 R44, P0, P3, R12, R36, R128 ;  /* 0x000000240c2c7210 */ /* 0x020fe20007b1e080 */
[----:B------:R-:W-:Y:S02]  /*28c60*/  IMAD.IADD R126, R13, 0x1, R47 ;  /* 0x000000010d7e7824 */ /* 0x000fe400078e022f */
[----:B------:R-:W-:Y:S01]  /*28c70*/  @P1 IMAD.HI.U32 R12, R42, R127, RZ ;  /* 0x0000007f2a0c1227 */ /* 0x000fe200078e00ff */
[----:B------:R-:W-:-:S03]  /*28c80*/  SEL R13, R130, RZ, P2 ;  /* 0x000000ff820d7207 */ /* 0x000fc60001000000 */
[----:B------:R-:W-:Y:S01]  /*28c90*/  IMAD.IADD R45, R37, 0x1, R45 ;  /* 0x00000001252d7824 */ /* 0x000fe200078e022d */
[----:B0-----:R-:W0:Y:S01]  /*28ca0*/  @!P2 LDC R38, c[0x0][0xb50] ;  /* 0x0002d400ff26ab82 */ /* 0x001e220000000800 */
[----:B------:R-:W-:Y:S01]  /*28cb0*/  IMAD.MOV.U32 R37, RZ, RZ, R42 ;  /* 0x000000ffff257224 */ /* 0x000fe200078e002a */
[----:B------:R-:W-:Y:S01]  /*28cc0*/  @P1 SHF.R.U32.HI R37, RZ, R129, R12 ;  /* 0x00000081ff251219 */ /* 0x000fe2000001160c */
[-C--:B------:R-:W-:Y:S01]  /*28cd0*/  IMAD R47, R15, R13.reuse, RZ ;  /* 0x0000000d0f2f7224 */ /* 0x080fe200078e02ff */
[----:B------:R-:W-:Y:S01]  /*28ce0*/  SHF.R.S32.HI R36, RZ, 0x1f, R128 ;  /* 0x0000001fff247819 */ /* 0x000fe20000011480 */
[----:B------:R-:W-:-:S03]  /*28cf0*/  IMAD.WIDE.U32 R14, R14, R13, RZ ;  /* 0x0000000d0e0e7225 */ /* 0x000fc600078e00ff */
[----:B------:R-:W1:Y:S01]  /*28d00*/  @!P2 LDC R39, c[0x0][0xb54] ;  /* 0x0002d500ff27ab82 */ /* 0x000e620000000800 */
[--C-:B------:R-:W-:Y:S01]  /*28d10*/  IMAD.MOV R13, RZ, RZ, -R37.reuse ;  /* 0x000000ffff0d7224 */ /* 0x100fe200078e0a25 */
[----:B------:R-:W-:Y:S02]  /*28d20*/  IADD3.X R45, R126, R45, R36, P0, P3 ;  /* 0x0000002d7e2d7210 */ /* 0x000fe400007e6424 */
[----:B------:R-:W-:Y:S01]  /*28d30*/  IADD3 R47, R15, R47, RZ ;  /* 0x0000002f0f2f7210 */ /* 0x000fe20007ffe0ff */
[----:B------:R-:W-:Y:S01]  /*28d40*/  IMAD R13, R125, R13, R42 ;  /* 0x0000000d7d0d7224 */ /* 0x000fe200078e022a */
[----:B------:R-:W-:Y:S02]  /*28d50*/  IADD3 R14, P0, P3, R37, R44, R14 ;  /* 0x0000002c250e7210 */ /* 0x000fe40007b1e00e */
[----:B------:R-:W-:Y:S02]  /*28d60*/  SHF.R.S32.HI R12, RZ, 0x1f, R37 ;  /* 0x0000001fff0c7819 */ /* 0x000fe40000011425 */
[----:B------:R-:W-:-:S02]  /*28d70*/  SHF.R.S32.HI R37, RZ, 0x1f, R13 ;  /* 0x0000001fff257819 */ /* 0x000fc4000001140d */
[----:B------:R-:W-:Y:S01]  /*28d80*/  IADD3.X R15, R12, R45, R47, P0, P3 ;  /* 0x0000002d0c0f7210 */ /* 0x000fe200007e642f */
[----:B------:R-:W-:-:S04]  /*28d90*/  IMAD R12, R41, R13, RZ ;  /* 0x0000000d290c7224 */ /* 0x000fc800078e02ff */
[C---:B------:R-:W-:Y:S02]  /*28da0*/  IMAD R37, R40.reuse, R37, R12 ;  /* 0x0000002528257224 */ /* 0x040fe400078e020c */
[----:B------:R-:W-:-:S04]  /*28db0*/  IMAD.WIDE.U32 R14, R40, R13, R14 ;  /* 0x0000000d280e7225 */ /* 0x000fc800078e000e */
[----:B------:R-:W-:Y:S01]  /*28dc0*/  IMAD.IADD R12, R15, 0x1, R37 ;  /* 0x000000010f0c7824 */ /* 0x000fe200078e0225 */
[----:B0-----:R-:W-:-:S04]  /*28dd0*/  LEA R40, P0, R14, R38, 0x2 ;  /* 0x000000260e287211 */ /* 0x001fc800078010ff */
[----:B-1----:R-:W-:Y:S02]  /*28de0*/  LEA.HI.X R41, R14, R39, R12, 0x2, P0 ;  /* 0x000000270e297211 */ /* 0x002fe400000f140c */
[----:B------:R-:W-:Y:S01]  /*28df0*/  SHFL.IDX PT, R12, R40, RZ, 0x1c1f ;  /* 0x001c1fff280c7589 */ /* 0x000fe200000e0000 */
[----:B------:R-:W-:-:S03]  /*28e00*/  IMAD.IADD R37, R132, 0x1, R131 ;  /* 0x0000000184257824 */ /* 0x000fc600078e0283 */
        /* <DEDUP_REMOVED lines=12> */
[----:B------:R-:W1:Y:S01]  /*28ed0*/  @P1 LDC R9, c[0x0][0xbec] ;  /* 0x0002fb00ff091b82 */ /* 0x000e620000000800 */
[----:B------:R-:W-:-:S03]  /*28ee0*/  ULDC.64 UR4, c[0x0][0xaa0] ;  /* 0x0002a80000047ab9 */ /* 0x000fc60000000a00 */
[----:B------:R-:W-:-:S04]  /*28ef0*/  SHF.R.S32.HI R3, RZ, 0x1f, R0 ;  /* 0x0000001fff037819 */ /* 0x000fc80000011400 */
[----:B------:R-:W-:Y:S01]  /*28f00*/  LEA.HI R3, R3, R0, RZ, 0x3 ;  /* 0x0000000003037211 */ /* 0x000fe200078f18ff */
[----:B0-----:R-:W0:Y:S03]  /*28f10*/  @P1 LDC R13, c[0x0][0xbf0] ;  /* 0x0002fc00ff0d1b82 */ /* 0x001e260000000800 */
[----:B------:R-:W-:Y:S02]  /*28f20*/  LOP3.LUT R5, R3, 0xfffffff8, RZ, 0xc0, !PT ;  /* 0xfffffff803057812 */ /* 0x000fe400078ec0ff */
[----:B------:R-:W-:-:S03]  /*28f30*/  SHF.R.S32.HI R2, RZ, 0x3, R3 ;  /* 0x00000003ff027819 */ /* 0x000fc60000011403 */
[----:B------:R-:W-:-:S05]  /*28f40*/  IMAD.IADD R15, R0, 0x1, -R5 ;  /* 0x00000001000f7824 */ /* 0x000fca00078e0a05 */
[----:B------:R-:W-:-:S05]  /*28f50*/  SHF.L.U32 R21, R15, 0x3, RZ ;  /* 0x000000030f157819 */ /* 0x000fca00000006ff */
        /* <DEDUP_REMOVED lines=13> */
[----:B------:R-:W5:Y:S01]  /*29030*/  LD.E.128 R24, desc[UR54][R24.64] ;  /* 0x0000003618187980 */ /* 0x000f62000c101d00 */
[----:B------:R-:W-:Y:S02]  /*29040*/  LOP3.LUT R32, R33, 0x380, RZ, 0xc0, !PT ;  /* 0x0000038021207812 */ /* 0x000fe400078ec0ff */
[----:B------:R-:W-:-:S02]  /*29050*/  SHF.R.U64 R52, R52, 0x3, RZ ;  /* 0x0000000334347819 */ /* 0x000fc400000012ff */
[----:B------:R-:W-:Y:S02]  /*29060*/  LOP3.LUT R40, R41, 0x380, RZ, 0xc0, !PT ;  /* 0x0000038029287812 */ /* 0x000fe400078ec0ff */
[----:B------:R-:W-:Y:S02]  /*29070*/  LOP3.LUT R44, R45, 0x380, RZ, 0xc0, !PT ;  /* 0x000003802d2c7812 */ /* 0x000fe400078ec0ff */
[----:B------:R-:W-:Y:S02]  /*29080*/  LOP3.LUT R48, R49, 0x380, RZ, 0xc0, !PT ;  /* 0x0000038031307812 */ /* 0x000fe400078ec0ff */
[----:B------:R-:W-:Y:S01]  /*29090*/  LOP3.LUT R52, R52, R53, RZ, 0x3c, !PT ;  /* 0x0000003534347212 */ /* 0x000fe200078e3cff */
[----:B------:R-:W-:Y:S01]  /*290a0*/  IMAD.X R53, RZ, RZ, R81, P3 ;  /* 0x000000ffff357224 */ /* 0x000fe200018e0651 */
[----:B------:R-:W-:Y:S02]  /*290b0*/  SHF.R.U64 R32, R32, 0x3, RZ ;  /* 0x0000000320207819 */ /* 0x000fe400000012ff */
[----:B------:R-:W-:-:S02]  /*290c0*/  SHF.R.U64 R40, R40, 0x3, RZ ;  /* 0x0000000328287819 */ /* 0x000fc400000012ff */
[----:B------:R-:W-:Y:S01]  /*290d0*/  SHF.R.U64 R44, R44, 0x3, RZ ;  /* 0x000000032c2c7819 */ /* 0x000fe200000012ff */
[----:B------:R-:W5:Y:S01]  /*290e0*/  LD.E.128 R52, desc[UR54][R52.64] ;  /* 0x0000003634347980 */ /* 0x000f62000c101d00 */
[----:B------:R-:W-:Y:S02]  /*290f0*/  SHF.R.U64 R48, R48, 0x3, RZ ;  /* 0x0000000330307819 */ /* 0x000fe400000012ff */
[----:B------:R-:W-:Y:S02]  /*29100*/  IADD3 R3, P3, R80, 0xb000, RZ ;  /* 0x0000b00050037810 */ /* 0x000fe40007f7e0ff */
[----:B------:R-:W-:Y:S01]  /*29110*/  LOP3.LUT R32, R32, R33, RZ, 0x3c, !PT ;  /* 0x0000002120207212 */ /* 0x000fe200078e3cff */
[--C-:B------:R-:W-:Y:S01]  /*29120*/  IMAD.X R33, RZ, RZ, R81.reuse, P4 ;  /* 0x000000ffff217224 */ /* 0x100fe200020e0651 */
[----:B------:R-:W-:Y:S01]  /*29130*/  LOP3.LUT R40, R40, R41, RZ, 0x3c, !PT ;  /* 0x0000002928287212 */ /* 0x000fe200078e3cff */
[--C-:B------:R-:W-:Y:S01]  /*29140*/  IMAD.X R41, RZ, RZ, R81.reuse, P5 ;  /* 0x000000ffff297224 */ /* 0x100fe200028e0651 */
[----:B------:R-:W-:Y:S01]  /*29150*/  LOP3.LUT R44, R44, R45, RZ, 0x3c, !PT ;  /* 0x0000002d2c2c7212 */ /* 0x000fe200078e3cff */
[----:B------:R-:W-:Y:S01]  /*29160*/  IMAD.X R45, RZ, RZ, R81, P0 ;  /* 0x000000ffff2d7224 */ /* 0x000fe200000e0651 */
[----:B------:R-:W-:Y:S01]  /*29170*/  LOP3.LUT R48, R48, R49, RZ, 0x3c, !PT ;  /* 0x0000003130307212 */ /* 0x000fe200078e3cff */
[----:B------:R-:W5:Y:S01]  /*29180*/  LD.E.128 R32, desc[UR54][R32.64] ;  /* 0x0000003620207980 */ /* 0x000f62000c101d00 */
[----:B------:R-:W-:-:S02]  /*29190*/  LOP3.LUT R0, R3, 0x380, RZ, 0xc0, !PT ;  /* 0x0000038003007812 */ /* 0x000fc400078ec0ff */
[----:B------:R-:W-:Y:S01]  /*291a0*/  IADD3.X R49, RZ, R81, RZ, P2, !PT ;  /* 0x00000051ff317210 */ /* 0x000fe200017fe4ff */
[----:B------:R-:W5:Y:S01]  /*291b0*/  LD.E.128 R40, desc[UR54][R40.64] ;  /* 0x0000003628287980 */ /* 0x000f62000c101d00 */
[C---:B------:R-:W-:Y:S02]  /*291c0*/  IADD3 R57, P4, R80.reuse, 0x7000, RZ ;  /* 0x0000700050397810 */ /* 0x040fe40007f9e0ff */
[C---:B------:R-:W-:Y:S01]  /*291d0*/  IADD3 R61, P5, R80.reuse, 0x8000, RZ ;  /* 0x00008000503d7810 */ /* 0x040fe20007fbe0ff */
[----:B------:R-:W5:Y:S01]  /*291e0*/  LD.E.128 R44, desc[UR54][R44.64] ;  /* 0x000000362c2c7980 */ /* 0x000f62000c101d00 */
[C---:B------:R-:W-:Y:S02]  /*291f0*/  IADD3 R65, P0, R80.reuse, 0x9000, RZ ;  /* 0x0000900050417810 */ /* 0x040fe40007f1e0ff */
[----:B------:R-:W-:Y:S01]  /*29200*/  IADD3 R69, P2, R80, 0xa000, RZ ;  /* 0x0000a00050457810 */ /* 0x000fe20007f5e0ff */
[----:B------:R-:W5:Y:S01]  /*29210*/  LD.E.128 R48, desc[UR54][R48.64] ;  /* 0x0000003630307980 */ /* 0x000f62000c101d00 */
[----:B------:R-:W-:-:S02]  /*29220*/  SHF.R.U64 R0, R0, 0x3, RZ ;  /* 0x0000000300007819 */ /* 0x000fc400000012ff */
[----:B------:R-:W-:Y:S02]  /*29230*/  LOP3.LUT R56, R57, 0x380, RZ, 0xc0, !PT ;  /* 0x0000038039387812 */ /* 0x000fe400078ec0ff */
[----:B------:R-:W-:Y:S02]  /*29240*/  LOP3.LUT R60, R61, 0x380, RZ, 0xc0, !PT ;  /* 0x000003803d3c7812 */ /* 0x000fe400078ec0ff */
[----:B------:R-:W-:Y:S02]  /*29250*/  LOP3.LUT R64, R65, 0x380, RZ, 0xc0, !PT ;  /* 0x0000038041407812 */ /* 0x000fe400078ec0ff */
[----:B------:R-:W-:Y:S02]  /*29260*/  LOP3.LUT R68, R69, 0x380, RZ, 0xc0, !PT ;  /* 0x0000038045447812 */ /* 0x000fe400078ec0ff */
[----:B------:R-:W-:Y:S02]  /*29270*/  LOP3.LUT R5, R80, 0x380, RZ, 0xc0, !PT ;  /* 0x0000038050057812 */ /* 0x000fe400078ec0ff */
[----:B------:R-:W-:Y:S01]  /*29280*/  LOP3.LUT R72, R0, R3, RZ, 0x3c, !PT ;  /* 0x0000000300487212 */ /* 0x000fe200078e3cff */
[----:B------:R-:W-:Y:S01]  /*29290*/  IMAD R3, R36, UR4, RZ ;  /* 0x0000000424037c24 */ /* 0x000fe2000f8e02ff */
[----:B------:R-:W-:-:S02]  /*292a0*/  SHF.R.U64 R56, R56, 0x3, RZ ;  /* 0x0000000338387819 */ /* 0x000fc400000012ff */
[----:B------:R-:W-:Y:S02]  /*292b0*/  SHF.R.U64 R60, R60, 0x3, RZ ;  /* 0x000000033c3c7819 */ /* 0x000fe400000012ff */
[----:B------:R-:W-:Y:S02]  /*292c0*/  SHF.R.U64 R64, R64, 0x3, RZ ;  /* 0x0000000340407819 */ /* 0x000fe400000012ff */
[----:B------:R-:W-:Y:S01]  /*292d0*/  SHF.R.U64 R68, R68, 0x3, RZ ;  /* 0x0000000344447819 */ /* 0x000fe200000012ff */
[C---:B------:R-:W-:Y:S01]  /*292e0*/  IMAD R3, R128.reuse, UR5, R3 ;  /* 0x0000000580037c24 */ /* 0x040fe2000f8e0203 */
[----:B------:R-:W-:Y:S01]  /*292f0*/  SHF.R.U64 R5, R5, 0x3, RZ ;  /* 0x0000000305057819 */ /* 0x000fe200000012ff */
        /* <DEDUP_REMOVED lines=10> */
[--C-:B------:R-:W-:Y:S01]  /*293a0*/  IMAD.X R65, RZ, RZ, R81.reuse, P0 ;  /* 0x000000ffff417224 */ /* 0x100fe200000e0651 */
[----:B------:R-:W-:Y:S01]  /*293b0*/  LOP3.LUT R80, R5, R80, RZ, 0x3c, !PT ;  /* 0x0000005005507212 */ /* 0x000fe200078e3cff */
[----:B------:R-:W-:Y:S01]  /*293c0*/  IMAD.X R69, RZ, RZ, R81, P2 ;  /* 0x000000ffff457224 */ /* 0x000fe200010e0651 */
[----:B------:R-:W5:Y:S01]  /*293d0*/  LD.E.128 R56, desc[UR54][R56.64] ;  /* 0x0000003638387980 */ /* 0x000f62000c101d00 */
[----:B------:R-:W-:-:S02]  /*293e0*/  IMAD.IADD R129, R129, 0x1, R3 ;  /* 0x0000000181817824 */ /* 0x000fc400078e0203 */
[----:B------:R-:W-:Y:S01]  /*293f0*/  IMAD.IADD R12, R131, 0x1, R0 ;  /* 0x00000001830c7824 */ /* 0x000fe200078e0200 */
[----:B------:R2:W5:Y:S01]  /*29400*/  LD.E.128 R4, desc[UR54][R80.64] ;  /* 0x0000003650047980 */ /* 0x000562000c101d00 */
[----:B------:R-:W-:-:S03]  /*29410*/  IMAD.WIDE.U32 R128, R226, UR4, R128 ;  /* 0x00000004e2807c25 */ /* 0x000fc6000f8e0080 */
[----:B------:R-:W5:Y:S01]  /*29420*/  LD.E.128 R60, desc[UR54][R60.64] ;  /* 0x000000363c3c7980 */ /* 0x000f62000c101d00 */
[----:B-1----:R-:W-:-:S03]  /*29430*/  @P1 IMAD.HI.U32 R0, R12, R9, RZ ;  /* 0x000000090c001227 */ /* 0x002fc600078e00ff */
[----:B------:R-:W5:Y:S01]  /*29440*/  LD.E.128 R64, desc[UR54][R64.64] ;  /* 0x0000003640407980 */ /* 0x000f62000c101d00 */
[----:B------:R-:W-:-:S03]  /*29450*/  SHF.R.S32.HI R8, RZ, 0x1f, R11 ;  /* 0x0000001fff087819 */ /* 0x000fc6000001140b */
[----:B------:R-:W5:Y:S04]  /*29460*/  LD.E.128 R68, desc[UR54][R68.64] ;  /* 0x0000003644447980 */ /* 0x000f68000c101d00 */
[----:B------:R-:W5:Y:S01]  /*29470*/  LD.E.128 R72, desc[UR54][R72.64] ;  /* 0x0000003648487980 */ /* 0x000f62000c101d00 */
[----:B------:R-:W-:Y:S01]  /*29480*/  @!PT LDS RZ, [RZ] ;  /* 0x00000000fffff984 */ /* 0x000fe20000000800 */
[----:B------:R-:W-:Y:S01]  /*29490*/  @!PT LDS RZ, [RZ] ;  /* 0x00000000fffff984 */ /* 0x000fe20000000800 */
[----:B------:R-:W-:Y:S01]  /*294a0*/  @!PT LDS RZ, [RZ] ;  /* 0x00000000fffff984 */ /* 0x000fe20000000800 */
[----:B------:R-:W-:Y:S01]  /*294b0*/  @!PT LDS RZ, [RZ] ;  /* 0x00000000fffff984 */ /* 0x000fe20000000800 */
[----:B------:R1:W-:Y:S06]  /*294c0*/  MEMBAR.ALL.CTA ;  /* 0x0000000000007992 */ /* 0x0003ec0000008000 */
[----:B-1----:R-:W1:Y:S01]  /*294d0*/  FENCE.VIEW.ASYNC.S ;  /* 0x00000000000073c6 */ /* 0x002e620000000000 */
[----:B------:R-:W-:Y:S01]  /*294e0*/  IMAD R129, R226, UR5, R129 ;  /* 0x00000005e2817c24 */ /* 0x000fe2000f8e0281 */
[----:B------:R-:W-:Y:S01]  /*294f0*/  ULDC.64 UR4, c[0x0][0xaf0] ;  /* 0x0002bc0000047ab9 */ /* 0x000fe20000000a00 */
[----:B------:R-:W-:Y:S01]  /*29500*/  IMAD.MOV.U32 R3, RZ, RZ, R12 ;  /* 0x000000ffff037224 */ /* 0x000fe200078e000c */
[----:B0-----:R-:W-:Y:S01]  /*29510*/  @P1 SHF.R.U32.HI R3, RZ, R13, R0 ;  /* 0x0000000dff031219 */ /* 0x001fe20000011600 */
[----:B------:R-:W-:-:S03]  /*29520*/  IMAD R8, R8, UR4, RZ ;  /* 0x0000000408087c24 */ /* 0x000fc6000f8e02ff */
[----:B------:R-:W-:Y:S01]  /*29530*/  SHF.R.S32.HI R0, RZ, 0x1f, R3 ;  /* 0x0000001fff007819 */ /* 0x000fe20000011403 */
[----:B------:R-:W-:Y:S01]  /*29540*/  IMAD R9, R11, UR5, R8 ;  /* 0x000000050b097c24 */ /* 0x000fe2000f8e0208 */
[----:B------:R-:W-:Y:S01]  /*29550*/  IADD3 R10, -R3, RZ, RZ ;  /* 0x000000ff030a7210 */ /* 0x000fe20007ffe1ff */
[----:B------:R-:W-:Y:S01]  /*29560*/  IMAD.WIDE.U32 R128, R11, UR4, R128 ;  /* 0x000000040b807c25 */ /* 0x000fe2000f8e0080 */
[----:B------:R-:W-:-:S03]  /*29570*/  ULDC.64 UR4, c[0x0][0xae0] ;  /* 0x0002b80000047ab9 */ /* 0x000fc60000000a00 */
        /* <DEDUP_REMOVED lines=9> */
[----:B-1----:R0:W-:Y:S01]  /*29610*/  SYNCS.ARRIVE.TRANS64.RED.A1T0 RZ, [R0+URZ], RZ ;  /* 0x000000ff00ff79a7 */ /* 0x0021e2000810043f */
[----:B------:R-:W-:Y:S02]  /*29620*/  IMAD.IADD R129, R129, 0x1, R9 ;  /* 0x0000000181817824 */ /* 0x000fe400078e0209 */
[----:B0-----:R-:W-:Y:S02]  /*29630*/  IMAD R0, R3, UR4, RZ ;  /* 0x0000000403007c24 */ /* 0x001fe4000f8e02ff */
[----:B------:R-:W-:-:S04]  /*29640*/  IMAD.WIDE.U32 R128, R125, UR4, R128 ;  /* 0x000000047d807c25 */ /* 0x000fc8000f8e0080 */
[----:B------:R-:W-:Y:S01]  /*29650*/  IMAD R3, R125, UR5, R0 ;  /* 0x000000057d037c24 */ /* 0x000fe2000f8e0200 */
[----:B------:R-:W-:Y:S02]  /*29660*/  ULDC.64 UR4, c[0x0][0xa80] ;  /* 0x0002a00000047ab9 */ /* 0x000fe40000000a00 */
[----:B------:R-:W-:Y:S01]  /*29670*/  LEA R20, P0, R128, UR4, 0x1 ;  /* 0x0000000480147c11 */ /* 0x000fe2000f8008ff */
[----:B------:R-:W-:Y:S01]  /*29680*/  IMAD.IADD R3, R129, 0x1, R3 ;  /* 0x0000000181037824 */ /* 0x000fe200078e0203 */
[----:B------:R-:W-:Y:S01]  /*29690*/  UMOV UR4, 0xffffffff ;  /* 0xffffffff00047882 */ /* 0x000fe20000000000 */
[----:B------:R-:W-:-:S03]  /*296a0*/  VIADD R39, R21, 0x40 ;  /* 0x0000004015277836 */ /* 0x000fc60000000000 */
[----:B------:R-:W-:Y:S01]  /*296b0*/  LEA.HI.X R128, R128, UR5, R3, 0x1, P0 ;  /* 0x0000000580807c11 */ /* 0x000fe200080f0c03 */
[----:B------:R-:W-:Y:S01]  /*296c0*/  VIADD R77, R21, 0x80 ;  /* 0x00000080154d7836 */ /* 0x000fe20000000000 */
[----:B--2---:R-:W-:Y:S06]  /*296d0*/  BRA.DIV UR4, `(.L_x_2945) ;  /* 0x000000fe04f07947 */ /* 0x004fec000b800000 */
[----:B------:R0:W1:Y:S04]  /*296e0*/  SHFL.IDX PT, R0, R128, RZ, 0x181f ;  /* 0x00181fff80007589 */ /* 0x00006800000e0000 */
[----:B------:R0:W2:Y:S02]  /*296f0*/  SHFL.IDX PT, R14, R20, RZ, 0x181f ;  /* 0x00181fff140e7589 */ /* 0x0000a400000e0000 */
.L_x_3266:
[----:B------:R-:W-:Y:S01]  /*29700*/  IADD3 R37, R2, R131, RZ ;  /* 0x0000008302257210 */ /* 0x000fe20007ffe0ff */
[----:B------:R-:W-:Y:S01]  /*29710*/  BSSY B1, `(.L_x_2946) ;  /* 0x0000014000017945 */ /* 0x000fe20003800000 */
[----:B------:R-:W-:Y:S02]  /*29720*/  SHF.R.S32.HI R28, RZ, 0x1f, R77 ;  /* 0x0000001fff1c7819 */ /* 0x000fe4000001144d */
        /* <DEDUP_REMOVED lines=18> */
.L_x_2947:
[----:B------:R-:W-:Y:S05]  /*29850*/  BSYNC B1 ;  /* 0x0000000000017941 */ /* 0x000fea0003800000 */
.L_x_2946:
[----:B------:R-:W-:Y:S01]  /*29860*/  UMOV UR4, 0xffffffff ;  /* 0xffffffff00047882 */ /* 0x000fe20000000000 */
[----:B---3-5:R-:W-:Y:S02]  /*29870*/  SHF.R.S32.HI R6, RZ, 0x1f, R39 ;  /* 0x0000001fff067819 */ /* 0x028fe40000011427 */
[----:B------:R-:W-:Y:S01]  /*29880*/  SHF.R.S32.HI R7, RZ, 0x1f, R21 ;  /* 0x0000001fff077819 */ /* 0x000fe20000011415 */
[----:B------:R-:W-:Y:S06]  /*29890*/  BRA.DIV UR4, `(.L_x_2948) ;  /* 0x000000fe04b47947 */ /* 0x000fec000b800000 */
[----:B-1----:R1:W3:Y:S04]  /*298a0*/  SHFL.IDX PT, R0, R128, 0x1, 0x181f ;  /* 0x00381f0080007f89 */ /* 0x0022e800000e0000 */
[----:B--2---:R1:W2:Y:S02]  /*298b0*/  SHFL.IDX PT, R14, R20, 0x1, 0x181f ;  /* 0x00381f00140e7f89 */ /* 0x0042a400000e0000 */
.L_x_3270:
        /* <DEDUP_REMOVED lines=17> */
.L_x_2950:
[----:B------:R-:W-:Y:S05]  /*299d0*/  BSYNC B1 ;  /* 0x0000000000017941 */ /* 0x000fea0003800000 */
.L_x_2949:
[----:B------:R-:W-:-:S03]  /*299e0*/  UMOV UR4, 0xffffffff ;  /* 0xffffffff00047882 */ /* 0x000fc60000000000 */
[----:B------:R-:W-:Y:S05]  /*299f0*/  BRA.DIV UR4, `(.L_x_2951) ;  /* 0x000000fe04a47947 */ /* 0x000fea000b800000 */
[----:B---3--:R3:W0:Y:S04]  /*29a00*/  SHFL.IDX PT, R0, R128, 0x2, 0x181f ;  /* 0x00581f0080007f89 */ /* 0x00862800000e0000 */
[----:B--2-4-:R3:W2:Y:S02]  /*29a10*/  SHFL.IDX PT, R14, R20, 0x2, 0x181f ;  /* 0x00581f00140e7f89 */ /* 0x0146a400000e0000 */
.L_x_3274:
        /* <DEDUP_REMOVED lines=17> */
.L_x_2953:
[----:B------:R-:W-:Y:S05]  /*29b30*/  BSYNC B1 ;  /* 0x0000000000017941 */ /* 0x000fea0003800000 */
.L_x_2952:
[----:B------:R-:W-:-:S03]  /*29b40*/  UMOV UR4, 0xffffffff ;  /* 0xffffffff00047882 */ /* 0x000fc60000000000 */
[----:B------:R-:W-:Y:S05]  /*29b50*/  BRA.DIV UR4, `(.L_x_2954) ;  /* 0x000000fe04947947 */ /* 0x000fea000b800000 */
[----:B0-----:R0:W0:Y:S04]  /*29b60*/  SHFL.IDX PT, R0, R128, 0x3, 0x181f ;  /* 0x00781f0080007f89 */ /* 0x00102800000e0000 */
[----:B--2-4-:R2:W4:Y:S02]  /*29b70*/  SHFL.IDX PT, R14, R20, 0x3, 0x181f ;  /* 0x00781f00140e7f89 */ /* 0x01452400000e0000 */
.L_x_3278:
        /* <DEDUP_REMOVED lines=18> */
.L_x_2944:
[----:B------:R-:W-:Y:S01]  /*29ca0*/  ULDC.64 UR4, c[0x0][0xb08] ;  /* 0x0002c20000047ab9 */ /* 0x000fe20000000a00 */
[----:B------:R-:W1:Y:S01]  /*29cb0*/  @P1 LDC R41, c[0x0][0xbec] ;  /* 0x0002fb00ff291b82 */ /* 0x000e620000000800 */
[----:B0-----:R-:W-:Y:S01]  /*29cc0*/  IMAD R15, R36, UR4, RZ ;  /* 0x00000004240f7c24 */ /* 0x001fe2000f8e02ff */
[----:B------:R-:W-:Y:S01]  /*29cd0*/  SHF.R.S32.HI R14, RZ, 0x1f, R11 ;  /* 0x0000001fff0e7819 */ /* 0x000fe2000001140b */
[----:B------:R-:W-:-:S04]  /*29ce0*/  IMAD.WIDE.U32 R12, R128, UR4, RZ ;  /* 0x00000004800c7c25 */ /* 0x000fc8000f8e00ff */
[----:B------:R-:W-:Y:S01]  /*29cf0*/  IMAD R15, R128, UR5, R15 ;  /* 0x00000005800f7c24 */ /* 0x000fe2000f8e020f */
[----:B------:R-:W0:Y:S01]  /*29d00*/  @P1 LDC R36, c[0x0][0xbf0] ;  /* 0x0002fc00ff241b82 */ /* 0x000e220000000800 */
[----:B------:R-:W-:Y:S02]  /*29d10*/  ULDC.64 UR4, c[0x0][0xb38] ;  /* 0x0002ce0000047ab9 */ /* 0x000fe40000000a00 */
        /* <DEDUP_REMOVED lines=8> */
[----:B-1----:R-:W-:-:S03]  /*29da0*/  @P1 IMAD.HI.U32 R41, R42, R41, RZ ;  /* 0x000000292a291227 */ /* 0x002fc600078e00ff */
[----:B------:R-:W-:Y:S01]  /*29db0*/  IADD3 R13, R13, R15, RZ ;  /* 0x0000000f0d0d7210 */ /* 0x000fe20007ffe0ff */
[----:B------:R-:W-:Y:S01]  /*29dc0*/  IMAD.MOV.U32 R11, RZ, RZ, R42 ;  /* 0x000000ffff0b7224 */ /* 0x000fe200078e002a */
[----:B0-----:R-:W-:Y:S01]  /*29dd0*/  @P1 SHF.R.U32.HI R11, RZ, R36, R41 ;  /* 0x00000024ff0b1219 */ /* 0x001fe20000011629 */
[----:B------:R-:W-:Y:S02]  /*29de0*/  VIADD R36, R18, 0x33420 ;  /* 0x0003342012247836 */ /* 0x000fe40000000000 */
[C---:B------:R-:W-:Y:S01]  /*29df0*/  IMAD.WIDE.U32 R12, R130.reuse, UR4, R12 ;  /* 0x00000004820c7c25 */ /* 0x040fe2000f8e000c */
[--C-:B------:R-:W-:Y:S02]  /*29e00*/  SHF.R.S32.HI R14, RZ, 0x1f, R11.reuse ;  /* 0x0000001fff0e7819 */ /* 0x100fe4000001140b */
[----:B------:R-:W-:Y:S01]  /*29e10*/  PRMT R36, RZ, 0x654, R36 ;  /* 0x00000654ff247816 */ /* 0x000fe20000000024 */
[----:B------:R-:W-:Y:S02]  /*29e20*/  IMAD.MOV R15, RZ, RZ, -R11 ;  /* 0x000000ffff0f7224 */ /* 0x000fe400078e0a0b */
        /* <DEDUP_REMOVED lines=21> */
.L_x_3281:
[----:B------:R-:W-:Y:S01]  /*29f80*/  ISETP.GE.AND P0, PT, R37, R38, PT ;  /* 0x000000262500720c */ /* 0x000fe20003f06270 */
[----:B------:R-:W-:-:S12]  /*29f90*/  BSSY B1, `(.L_x_2957) ;  /* 0x00000c6000017945 */ /* 0x000fd80003800000 */
[----:B------:R-:W-:Y:S05]  /*29fa0*/  @P0 BRA `(.L_x_2958) ;  /* 0x0000000c00100947 */ /* 0x000fea0003800000 */
[----:B------:R-:W3:Y:S01]  /*29fb0*/  LDL R36, [R1+0x54] ;  /* 0x0000540001247983 */ /* 0x000ee20000100800 */
[----:B------:R-:W-:-:S03]  /*29fc0*/  ULDC UR4, c[0x0][0xac8] ;  /* 0x0002b20000047ab9 */ /* 0x000fc60000000800 */
[----:B------:R-:W4:Y:S04]  /*29fd0*/  LDL R46, [R1+0xd0] ;  /* 0x0000d000012e7983 */ /* 0x000f280000100800 */
[----:B------:R-:W5:Y:S04]  /*29fe0*/  LDL R80, [R1+0xcc] ;  /* 0x0000cc0001507983 */ /* 0x000f680000100800 */
[----:B------:R-:W2:Y:S04]  /*29ff0*/  LDL R125, [R1+0x130] ;  /* 0x00013000017d7983 */ /* 0x000ea80000100800 */
        /* <DEDUP_REMOVED lines=8> */
[----:B------:R-:W2:Y:S01]  /*2a080*/  LDL R45, [R1+0xb8] ;  /* 0x0000b800012d7983 */ /* 0x000ea20000100800 */
[----:B---3--:R-:W-:-:S02]  /*2a090*/  ISETP.GE.AND P2, PT, R36, UR4, PT ;  /* 0x0000000424007c0c */ /* 0x008fc4000bf46270 */
[----:B----4-:R-:W-:Y:S02]  /*2a0a0*/  ISETP.GE.AND P3, PT, R46, UR4, PT ;  /* 0x000000042e007c0c */ /* 0x010fe4000bf66270 */
[----:B-----5:R-:W-:-:S09]  /*2a0b0*/  ISETP.GE.AND P0, PT, R80, UR4, PT ;  /* 0x0000000450007c0c */ /* 0x020fd2000bf06270 */
[----:B-1----:R-:W-:Y:S01]  /*2a0c0*/  @!P2 MOV R15, R42 ;  /* 0x0000002a000fa202 */ /* 0x002fe20000000f00 */
[----:B--2---:R-:W-:Y:S01]  /*2a0d0*/  @!P2 IMAD.MOV.U32 R14, RZ, RZ, R43 ;  /* 0x000000ffff0ea224 */ /* 0x004fe200078e002b */
[----:B------:R-:W-:-:S03]  /*2a0e0*/  @!P3 LEA R12, P4, R46, R43, 0x2 ;  /* 0x0000002b2e0cb211 */ /* 0x000fc600078810ff */
[----:B------:R-:W-:Y:S01]  /*2a0f0*/  @!P2 IMAD.WIDE R14, R36, 0x4, R14 ;  /* 0x00000004240ea825 */ /* 0x000fe200078e020e */
[----:B------:R-:W-:-:S03]  /*2a100*/  @!P3 LEA.HI.X R13, R46, R42, R125, 0x2, P4 ;  /* 0x0000002a2e0db211 */ /* 0x000fc600020f147d */
[----:B------:R-:W-:Y:S01]  /*2a110*/  @!P2 IMAD.MOV.U32 R36, RZ, RZ, R0 ;  /* 0x000000ffff24a224 */ /* 0x000fe200078e0000 */
[----:B------:R-:W2:Y:S01]  /*2a120*/  LDL R46, [R1+0xb4] ;  /* 0x0000b400012e7983 */ /* 0x000ea20000100800 */
[----:B------:R-:W-:-:S03]  /*2a130*/  @!P2 IMAD.MOV.U32 R37, RZ, RZ, R2 ;  /* 0x000000ffff25a224 */ /* 0x000fc600078e0002 */
[----:B------:R-:W3:Y:S04]  /*2a140*/  LDL R125, [R1+0x11c] ;  /* 0x00011c00017d7983 */ /* 0x000ee80000100800 */
[----:B------:R1:W-:Y:S01]  /*2a150*/  @!P2 ST.E.64 desc[UR54][R14.64], R36 ;  /* 0x000000240e00a985 */ /* 0x0003e2000c101b36 */
[----:B------:R-:W-:Y:S02]  /*2a160*/  ISETP.GE.AND P1, PT, R44, UR4, PT ;  /* 0x000000042c007c0c */ /* 0x000fe4000bf26270 */
[----:B------:R-:W-:Y:S01]  /*2a170*/  @!P3 LOP3.LUT R111, R111, R110, RZ, 0x3c, !PT ;  /* 0x0000006e6f6fb212 */ /* 0x000fe200078e3cff */
[----:B------:R-:W4:Y:S01]  /*2a180*/  LDL R2, [R1+0xb0] ;  /* 0x0000b00001027983 */ /* 0x000f220000100800 */
[----:B------:R-:W-:-:S03]  /*2a190*/  @!P0 LOP3.LUT R113, R113, R112, RZ, 0x3c, !PT ;  /* 0x0000007071718212 */ /* 0x000fc600078e3cff */
[----:B------:R-:W5:Y:S01]  /*2a1a0*/  LDL R0, [R1+0xa0] ;  /* 0x0000a00001007983 */ /* 0x000f620000100800 */
[----:B-1----:R-:W-:-:S03]  /*2a1b0*/  @!P0 LEA R14, P4, R80, R43, 0x2 ;  /* 0x0000002b500e8211 */ /* 0x002fc600078810ff */
[----:B------:R-:W4:Y:S01]  /*2a1c0*/  LDL R37, [R1+0x114] ;  /* 0x0001140001257983 */ /* 0x000f220000100800 */
[----:B------:R-:W-:-:S03]  /*2a1d0*/  @!P0 LEA.HI.X R15, R80, R42, R126, 0x2, P4 ;  /* 0x0000002a500f8211 */ /* 0x000fc600020f147e */
[----:B------:R-:W5:Y:S04]  /*2a1e0*/  LDL R36, [R1+0xa8] ;  /* 0x0000a80001247983 */ /* 0x000f680000100800 */
[----:B------:R-:W4:Y:S01]  /*2a1f0*/  LDL R80, [R1+0x118] ;  /* 0x0001180001507983 */ /* 0x000f220000100800 */
[----:B------:R-:W-:Y:S02]  /*2a200*/  @!P3 LOP3.LUT R110, R111, R110, RZ, 0x3c, !PT ;  /* 0x0000006e6f6eb212 */ /* 0x000fe400078e3cff */
[----:B------:R-:W-:Y:S01]  /*2a210*/  ISETP.GE.AND P2, PT, R127, UR4, PT ;  /* 0x000000047f007c0c */ /* 0x000fe2000bf46270 */
[----:B------:R-:W5:Y:S01]  /*2a220*/  LDL R126, [R1+0xac] ;  /* 0x0000ac00017e7983 */ /* 0x000f620000100800 */
[----:B------:R-:W-:Y:S02]  /*2a230*/  @!P3 LOP3.LUT R111, R111, R110, RZ, 0x3c, !PT ;  /* 0x0000006e6f6fb212 */ /* 0x000fe400078e3cff */
[----:B------:R-:W-:-:S02]  /*2a240*/  @!P0 LOP3.LUT R112, R113, R112, RZ, 0x3c, !PT ;  /* 0x0000007071708212 */ /* 0x000fc400078e3cff */
[----:B------:R-:W-:Y:S01]  /*2a250*/  @!P1 LOP3.LUT R115, R115, R114, RZ, 0x3c, !PT ;  /* 0x0000007273739212 */ /* 0x000fe200078e3cff */
[----:B------:R1:W-:Y:S01]  /*2a260*/  @!P3 ST.E.64 desc[UR54][R12.64], R110 ;  /* 0x0000006e0c00b985 */ /* 0x0003e2000c101b36 */
[----:B------:R-:W-:Y:S02]  /*2a270*/  ISETP.GE.AND P3, PT, R11, UR4, PT ;  /* 0x000000040b007c0c */ /* 0x000fe4000bf66270 */
[----:B------:R-:W-:Y:S02]  /*2a280*/  @!P0 LOP3.LUT R113, R113, R112, RZ, 0x3c, !PT ;  /* 0x0000007071718212 */ /* 0x000fe400078e3cff */
[----:B------:R-:W-:Y:S02]  /*2a290*/  @!P1 LOP3.LUT R114, R115, R114, RZ, 0x3c, !PT ;  /* 0x0000007273729212 */ /* 0x000fe400078e3cff */
[----:B------:R-:W-:Y:S01]  /*2a2a0*/  @!P2 LOP3.LUT R117, R117, R116, RZ, 0x3c, !PT ;  /* 0x000000747575a212 */ /* 0x000fe200078e3cff */
[----:B------:R0:W-:Y:S01]  /*2a2b0*/  @!P0 ST.E.64 desc[UR54][R14.64], R112 ;  /* 0x000000700e008985 */ /* 0x0001e2000c101b36 */
[----:B------:R-:W-:-:S02]  /*2a2c0*/  @!P1 LOP3.LUT R115, R115, R114, RZ, 0x3c, !PT ;  /* 0x0000007273739212 */ /* 0x000fc400078e3cff */
[CC--:B-1----:R-:W-:Y:S01]  /*2a2d0*/  @!P1 LEA R12, P5, R44.reuse, R43.reuse, 0x2 ;  /* 0x0000002b2c0c9211 */ /* 0x0c2fe200078a10ff */
[----:B------:R-:W5:Y:S01]  /*2a2e0*/  LDL R110, [R1+0x9c] ;  /* 0x00009c00016e7983 */ /* 0x000f620000100800 */
[----:B------:R-:W-:Y:S02]  /*2a2f0*/  ISETP.GE.AND P0, PT, R81, UR4, PT ;  /* 0x0000000451007c0c */ /* 0x000fe4000bf06270 */
[----:B------:R-:W-:Y:S01]  /*2a300*/  @!P1 LEA.HI.X R13, R44, R42, R129, 0x2, P5 ;  /* 0x0000002a2c0d9211 */ /* 0x000fe200028f1481 */
[----:B------:R-:W5:Y:S01]  /*2a310*/  LDL R111, [R1+0xfc] ;  /* 0x0000fc00016f7983 */ /* 0x000f620000100800 */
[----:B------:R-:W-:Y:S02]  /*2a320*/  @!P2 LOP3.LUT R116, R117, R116, RZ, 0x3c, !PT ;  /* 0x000000747574a212 */ /* 0x000fe400078e3cff */
[----:B0-----:R-:W-:Y:S01]  /*2a330*/  @!P2 LEA R14, P4, R127, R43, 0x2 ;  /* 0x0000002b7f0ea211 */ /* 0x001fe200078810ff */
[----:B------:R-:W5:Y:S04]  /*2a340*/  LDL R44, [R1+0x110] ;  /* 0x00011000012c7983 */ /* 0x000f680000100800 */
[----:B------:R0:W-:Y:S01]  /*2a350*/  @!P1 ST.E.64 desc[UR54][R12.64], R114 ;  /* 0x000000720c009985 */ /* 0x0001e2000c101b36 */
[----:B------:R-:W-:-:S02]  /*2a360*/  @!P3 LOP3.LUT R119, R119, R118, RZ, 0x3c, !PT ;  /* 0x000000767777b212 */ /* 0x000fc400078e3cff */
[----:B------:R-:W-:Y:S01]  /*2a370*/  ISETP.GE.AND P1, PT, R45, UR4, PT ;  /* 0x000000042d007c0c */ /* 0x000fe2000bf26270 */
[----:B------:R-:W5:Y:S01]  /*2a380*/  LDL R112, [R1+0x10c] ;  /* 0x00010c0001707983 */ /* 0x000f620000100800 */
[----:B------:R-:W-:Y:S02]  /*2a390*/  @!P2 LEA.HI.X R15, R127, R42, R128, 0x2, P4 ;  /* 0x0000002a7f0fa211 */ /* 0x000fe400020f1480 */
[----:B------:R-:W-:Y:S02]  /*2a3a0*/  @!P2 LOP3.LUT R117, R117, R116, RZ, 0x3c, !PT ;  /* 0x000000747575a212 */ /* 0x000fe400078e3cff */
[----:B0-----:R-:W-:-:S04]  /*2a3b0*/  @!P3 LEA R12, P5, R11, R43, 0x2 ;  /* 0x0000002b0b0cb211 */ /* 0x001fc800078a10ff */
[----:B------:R-:W-:Y:S02]  /*2a3c0*/  @!P3 LEA.HI.X R13, R11, R42, R47, 0x2, P5 ;  /* 0x0000002a0b0db211 */ /* 0x000fe400028f142f */
[----:B------:R-:W5:Y:S01]  /*2a3d0*/  LDL R11, [R1+0xa4] ;  /* 0x0000a400010b7983 */ /* 0x000f620000100800 */
[----:B------:R-:W-:Y:S02]  /*2a3e0*/  @!P3 LOP3.LUT R118, R119, R118, RZ, 0x3c, !PT ;  /* 0x000000767776b212 */ /* 0x000fe400078e3cff */
[----:B------:R-:W-:Y:S01]  /*2a3f0*/  @!P0 LOP3.LUT R121, R121, R120, RZ, 0x3c, !PT ;  /* 0x0000007879798212 */ /* 0x000fe200078e3cff */
[----:B------:R0:W-:Y:S01]  /*2a400*/  @!P2 ST.E.64 desc[UR54][R14.64], R116 ;  /* 0x000000740e00a985 */ /* 0x0001e2000c101b36 */
[----:B------:R-:W-:-:S03]  /*2a410*/  @!P3 LOP3.LUT R119, R119, R118, RZ, 0x3c, !PT ;  /* 0x000000767777b212 */ /* 0x000fc600078e3cff */
[----:B------:R-:W5:Y:S01]  /*2a420*/  LDL R47, [R1+0x108] ;  /* 0x00010800012f7983 */ /* 0x000f620000100800 */
[----:B------:R-:W-:-:S03]  /*2a430*/  @!P0 LOP3.LUT R120, R121, R120, RZ, 0x3c, !PT ;  /* 0x0000007879788212 */ /* 0x000fc600078e3cff */
[----:B------:R1:W-:Y:S01]  /*2a440*/  @!P3 ST.E.64 desc[UR54][R12.64], R118 ;  /* 0x000000760c00b985 */ /* 0x0003e2000c101b36 */
[----:B------:R-:W-:Y:S02]  /*2a450*/  @!P0 LOP3.LUT R121, R121, R120, RZ, 0x3c, !PT ;  /* 0x0000007879798212 */ /* 0x000fe400078e3cff */
[-C--:B0-----:R-:W-:Y:S02]  /*2a460*/  @!P0 LEA R14, P4, R81, R43.reuse, 0x2 ;  /* 0x0000002b510e8211 */ /* 0x081fe400078810ff */
[-C--:B------:R-:W-:Y:S02]  /*2a470*/  @!P1 LOP3.LUT R123, R123, R122.reuse, RZ, 0x3c, !PT ;  /* 0x0000007a7b7b9212 */ /* 0x080fe400078e3cff */
[----:B-1----:R-:W-:Y:S02]  /*2a480*/  @!P1 LEA R12, P5, R45, R43, 0x2 ;  /* 0x0000002b2d0c9211 */ /* 0x002fe400078a10ff */
[----:B------:R-:W-:-:S04]  /*2a490*/  @!P1 LOP3.LUT R122, R123, R122, RZ, 0x3c, !PT ;  /* 0x0000007a7b7a9212 */ /* 0x000fc800078e3cff */
[----:B------:R-:W-:Y:S02]  /*2a4a0*/  @!P1 LOP3.LUT R123, R123, R122, RZ, 0x3c, !PT ;  /* 0x0000007a7b7b9212 */ /* 0x000fe400078e3cff */
[C---:B--2---:R-:W-:Y:S02]  /*2a4b0*/  ISETP.GE.AND P2, PT, R46.reuse, UR4, PT ;  /* 0x000000042e007c0c */ /* 0x044fe4000bf46270 */
[----:B---3--:R-:W-:Y:S02]  /*2a4c0*/  @!P0 LEA.HI.X R15, R81, R42, R125, 0x2, P4 ;  /* 0x0000002a510f8211 */ /* 0x008fe400020f147d */
[----:B------:R-:W2:Y:S04]  /*2a4d0*/  LDL R81, [R1+0x98] ;  /* 0x0000980001517983 */ /* 0x000ea80000100800 */
[----:B------:R0:W-:Y:S05]  /*2a4e0*/  @!P0 ST.E.64 desc[UR54][R14.64], R120 ;  /* 0x000000780e008985 */ /* 0x0001ea000c101b36 */
[----:B------:R-:W-:Y:S01]  /*2a4f0*/  @!P2 IMAD.MOV.U32 R125, RZ, RZ, R4 ;  /* 0x000000ffff7da224 */ /* 0x000fe200078e0004 */
[----:B0-----:R-:W-:-:S02]  /*2a500*/  @!P2 LEA R14, P4, R46, R43, 0x2 ;  /* 0x0000002b2e0ea211 */ /* 0x001fc400078810ff */
[-C--:B----4-:R-:W-:Y:S02]  /*2a510*/  @!P1 LEA.HI.X R13, R45, R42.reuse, R80, 0x2, P5 ;  /* 0x0000002a2d0d9211 */ /* 0x090fe400028f1450 */
[----:B------:R-:W3:Y:S01]  /*2a520*/  LDL R45, [R1+0x104] ;  /* 0x00010400012d7983 */ /* 0x000ee20000100800 */
[----:B------:R-:W-:-:S03]  /*2a530*/  @!P2 LEA.HI.X R15, R46, R42, R37, 0x2, P4 ;  /* 0x0000002a2e0fa211 */ /* 0x000fc600020f1425 */
[----:B------:R-:W4:Y:S04]  /*2a540*/  LDL R37, [R1+0x100] ;  /* 0x0001000001257983 */ /* 0x000f280000100800 */
[----:B------:R-:W-:Y:S04]  /*2a550*/  @!P1 ST.E.64 desc[UR54][R12.64], R122 ;  /* 0x0000007a0c009985 */ /* 0x000fe8000c101b36 */
[----:B------:R0:W-:Y:S01]  /*2a560*/  @!P2 ST.E.64 desc[UR54][R14.64], R124 ;  /* 0x0000007c0e00a985 */ /* 0x0001e2000c101b36 */
[----:B------:R-:W-:Y:S02]  /*2a570*/  ISETP.GE.AND P3, PT, R2, UR4, PT ;  /* 0x0000000402007c0c */ /* 0x000fe4000bf66270 */
[----:B-----5:R-:W-:Y:S01]  /*2a580*/  ISETP.GE.AND P0, PT, R126, UR4, PT ;  /* 0x000000047e007c0c */ /* 0x020fe2000bf06270 */
[----:B------:R-:W5:Y:S04]  /*2a590*/  LDL R80, [R1+0x94] ;  /* 0x0000940001507983 */ /* 0x000f680000100800 */
[----:B------:R-:W5:Y:S04]  /*2a5a0*/  LDL R46, [R1+0x90] ;  /* 0x00009000012e7983 */ /* 0x000f680000100800 */
[----:B0-----:R-:W5:Y:S01]  /*2a5b0*/  LDL R14, [R1+0xf8] ;  /* 0x0000f800010e7983 */ /* 0x001f620000100800 */
[----:B------:R-:W-:-:S02]  /*2a5c0*/  ISETP.GE.AND P1, PT, R36, UR4, PT ;  /* 0x0000000424007c0c */ /* 0x000fc4000bf26270 */
[CC--:B------:R-:W-:Y:S01]  /*2a5d0*/  @!P3 LEA R12, P5, R2.reuse, R43.reuse, 0x2 ;  /* 0x0000002b020cb211 */ /* 0x0c0fe200078a10ff */
[----:B------:R-:W5:Y:S03]  /*2a5e0*/  LDL R15, [R1+0x84] ;  /* 0x00008400010f7983 */ /* 0x000f660000100800 */
[----:B------:R-:W-:Y:S01]  /*2a5f0*/  @!P3 LEA.HI.X R13, R2, R42, R44, 0x2, P5 ;  /* 0x0000002a020db211 */ /* 0x000fe200028f142c */
[----:B------:R-:W-:Y:S01]  /*2a600*/  @!P3 IMAD.MOV.U32 R2, RZ, RZ, R3 ;  /* 0x000000ffff02b224 */ /* 0x000fe200078e0003 */
[----:B------:R-:W5:Y:S01]  /*2a610*/  LDL R44, [R1+0x8c] ;  /* 0x00008c00012c7983 */ /* 0x000f620000100800 */
[----:B------:R-:W-:Y:S01]  /*2a620*/  @!P3 IMAD.MOV.U32 R3, RZ, RZ, R5 ;  /* 0x000000ffff03b224 */ /* 0x000fe200078e0005 */
[----:B------:R-:W-:-:S04]  /*2a630*/  @!P0 LEA R4, P5, R126, R43, 0x2 ;  /* 0x0000002b7e048211 */ /* 0x000fc800078a10ff */
[----:B------:R0:W-:Y:S01]  /*2a640*/  @!P3 ST.E.64 desc[UR54][R12.64], R2 ;  /* 0x000000020c00b985 */ /* 0x0001e2000c101b36 */
[----:B------:R-:W-:Y:S02]  /*2a650*/  @!P0 LEA.HI.X R5, R126, R42, R112, 0x2, P5 ;  /* 0x0000002a7e058211 */ /* 0x000fe400028f1470 */
[----:B------:R-:W-:Y:S02]  /*2a660*/  ISETP.GE.AND P4, PT, R0, UR4, PT ;  /* 0x0000000400007c0c */ /* 0x000fe4000bf86270 */
[----:B------:R-:W-:Y:S02]  /*2a670*/  ISETP.GE.AND P2, PT, R11, UR4, PT ;  /* 0x000000040b007c0c */ /* 0x000fe4000bf46270 */
[C---:B0-----:R-:W-:Y:S01]  /*2a680*/  @!P1 LEA R2, P3, R36.reuse, R43, 0x2 ;  /* 0x0000002b24029211 */ /* 0x041fe200078610ff */
[----:B------:R-:W-:Y:S01]  /*2a690*/  @!P0 IMAD.MOV.U32 R13, RZ, RZ, R8 ;  /* 0x000000ffff0d8224 */ /* 0x000fe200078e0008 */
[----:B------:R-:W-:Y:S01]  /*2a6a0*/  @!P0 MOV R12, R6 ;  /* 0x00000006000c8202 */ /* 0x000fe20000000f00 */
[----:B------:R-:W5:Y:S01]  /*2a6b0*/  LDL R8, [R1+0xf4] ;  /* 0x0000f40001087983 */ /* 0x000f620000100800 */
[----:B------:R-:W-:-:S03]  /*2a6c0*/  @!P1 LEA.HI.X R3, R36, R42, R47, 0x2, P3 ;  /* 0x0000002a24039211 */ /* 0x000fc600018f142f */
[----:B------:R-:W5:Y:S04]  /*2a6d0*/  LDL R36, [R1+0x88] ;  /* 0x0000880001247983 */ /* 0x000f680000100800 */
[----:B------:R0:W-:Y:S01]  /*2a6e0*/  @!P0 ST.E.64 desc[UR54][R4.64], R12 ;  /* 0x0000000c04008985 */ /* 0x0001e2000c101b36 */
[----:B------:R-:W-:-:S03]  /*2a6f0*/  @!P2 LEA R6, P3, R11, R43, 0x2 ;  /* 0x0000002b0b06a211 */ /* 0x000fc600078610ff */
[----:B------:R-:W5:Y:S01]  /*2a700*/  LDL R47, [R1+0xf0] ;  /* 0x0000f000012f7983 */ /* 0x000f620000100800 */
[----:B0-----:R-:W-:-:S03]  /*2a710*/  @!P1 IMAD.MOV.U32 R4, RZ, RZ, R7 ;  /* 0x000000ffff049224 */ /* 0x001fc600078e0007 */
[----:B------:R-:W5:Y:S01]  /*2a720*/  LDL R13, [R1+0x80] ;  /* 0x00008000010d7983 */ /* 0x000f620000100800 */
[----:B------:R-:W-:-:S03]  /*2a730*/  @!P1 IMAD.MOV.U32 R5, RZ, RZ, R9 ;  /* 0x000000ffff059224 */ /* 0x000fc600078e0009 */
[----:B------:R-:W5:Y:S04]  /*2a740*/  LDL R12, [R1+0x7c] ;  /* 0x00007c00010c7983 */ /* 0x000f680000100800 */
[----:B------:R0:W-:Y:S02]  /*2a750*/  @!P1 ST.E.64 desc[UR54][R2.64], R4 ;  /* 0x0000000402009985 */ /* 0x0001e4000c101b36 */
[----:B0-----:R-:W-:Y:S02]  /*2a760*/  @!P4 LEA R2, P5, R0, R43, 0x2 ;  /* 0x0000002b0002c211 */ /* 0x001fe400078a10ff */
[----:B--2---:R-:W-:Y:S02]  /*2a770*/  ISETP.GE.AND P1, PT, R81, UR4, PT ;  /* 0x0000000451007c0c */ /* 0x004fe4000bf26270 */
[----:B---3--:R-:W-:-:S02]  /*2a780*/  @!P2 LEA.HI.X R7, R11, R42, R45, 0x2, P3 ;  /* 0x0000002a0b07a211 */ /* 0x008fc400018f142d */
[----:B------:R-:W2:Y:S01]  /*2a790*/  LDL R45, [R1+0xec] ;  /* 0x0000ec00012d7983 */ /* 0x000ea20000100800 */
[----:B------:R-:W-:Y:S01]  /*2a7a0*/  @!P2 IMAD.MOV.U32 R11, RZ, RZ, R21 ;  /* 0x000000ffff0ba224 */ /* 0x000fe200078e0015 */
[----:B----4-:R-:W-:Y:S01]  /*2a7b0*/  @!P4 LEA.HI.X R3, R0, R42, R37, 0x2, P5 ;  /* 0x0000002a0003c211 */ /* 0x010fe200028f1425 */
[----:B------:R-:W-:Y:S01]  /*2a7c0*/  @!P4 IMAD.MOV.U32 R21, RZ, RZ, R24 ;  /* 0x000000ffff15c224 */ /* 0x000fe200078e0018 */
[----:B------:R-:W3:Y:S04]  /*2a7d0*/  LDL R37, [R1+0xe8] ;  /* 0x0000e80001257983 */ /* 0x000ee80000100800 */
[----:B------:R-:W4:Y:S04]  /*2a7e0*/  LDL R0, [R1+0x78] ;  /* 0x0000780001007983 */ /* 0x000f280000100800 */
[----:B------:R0:W-:Y:S04]  /*2a7f0*/  @!P2 ST.E.64 desc[UR54][R6.64], R10 ;  /* 0x0000000a0600a985 */ /* 0x0001e8000c101b36 */
[----:B------:R1:W-:Y:S04]  /*2a800*/  @!P4 ST.E.64 desc[UR54][R2.64], R20 ;  /* 0x000000140200c985 */ /* 0x0003e8000c101b36 */
[----:B0-----:R-:W4:Y:S01]  /*2a810*/  LDL R11, [R1+0xdc] ;  /* 0x0000dc00010b7983 */ /* 0x001f220000100800 */
[----:B-1----:R-:W-:-:S03]  /*2a820*/  @!P1 LEA R2, P5, R81, R43, 0x2 ;  /* 0x0000002b51029211 */ /* 0x002fc600078a10ff */
[----:B------:R-:W4:Y:S01]  /*2a830*/  LDL R20, [R1+0xe4] ;  /* 0x0000e40001147983 */ /* 0x000f220000100800 */
[----:B-----5:R-:W-:-:S03]  /*2a840*/  @!P1 LEA.HI.X R3, R81, R42, R14, 0x2, P5 ;  /* 0x0000002a51039211 */ /* 0x020fc600028f140e */
[----:B------:R-:W5:Y:S04]  /*2a850*/  LDL R10, [R1+0xd8] ;  /* 0x0000d800010a7983 */ /* 0x000f680000100800 */
[----:B------:R-:W5:Y:S01]  /*2a860*/  LDL R14, [R1+0xe0] ;  /* 0x0000e000010e7983 */ /* 0x000f620000100800 */
[----:B------:R-:W-:Y:S02]  /*2a870*/  ISETP.GE.AND P0, PT, R110, UR4, PT ;  /* 0x000000046e007c0c */ /* 0x000fe4000bf06270 */
[----:B------:R-:W-:Y:S02]  /*2a880*/  ISETP.GE.AND P2, PT, R80, UR4, PT ;  /* 0x0000000450007c0c */ /* 0x000fe4000bf46270 */
[----:B------:R-:W-:-:S09]  /*2a890*/  ISETP.GE.AND P4, PT, R46, UR4, PT ;  /* 0x000000042e007c0c */ /* 0x000fd2000bf86270 */
[C---:B------:R-:W-:Y:S01]  /*2a8a0*/  @!P0 LEA R4, P3, R110.reuse, R43, 0x2 ;  /* 0x0000002b6e048211 */ /* 0x040fe200078610ff */
[----:B------:R-:W-:Y:S01]  /*2a8b0*/  @!P0 IMAD.MOV.U32 R7, RZ, RZ, R27 ;  /* 0x000000ffff078224 */ /* 0x000fe200078e001b */
[----:B------:R-:W-:Y:S02]  /*2a8c0*/  @!P0 MOV R6, R25 ;  /* 0x0000001900068202 */ /* 0x000fe40000000f00 */
[----:B------:R-:W-:Y:S01]  /*2a8d0*/  @!P0 LEA.HI.X R5, R110, R42, R111, 0x2, P3 ;  /* 0x0000002a6e058211 */ /* 0x000fe200018f146f */
[----:B------:R-:W-:Y:S01]  /*2a8e0*/  @!P1 IMAD.MOV.U32 R27, RZ, RZ, R28 ;  /* 0x000000ffff1b9224 */ /* 0x000fe200078e001c */
[----:B------:R-:W-:-:S03]  /*2a8f0*/  ISETP.GE.AND P3, PT, R44, UR4, PT ;  /* 0x000000042c007c0c */ /* 0x000fc6000bf66270 */
[----:B------:R0:W-:Y:S04]  /*2a900*/  @!P0 ST.E.64 desc[UR54][R4.64], R6 ;  /* 0x0000000604008985 */ /* 0x0001e8000c101b36 */
[----:B------:R1:W-:Y:S01]  /*2a910*/  @!P1 ST.E.64 desc[UR54][R2.64], R26 ;  /* 0x0000001a02009985 */ /* 0x0003e2000c101b36 */
[CC--:B0-----:R-:W-:Y:S01]  /*2a920*/  @!P2 LEA R4, P0, R80.reuse, R43.reuse, 0x2 ;  /* 0x0000002b5004a211 */ /* 0x0c1fe200078010ff */
[----:B------:R-:W-:Y:S02]  /*2a930*/  @!P2 IMAD.MOV.U32 R6, RZ, RZ, R32 ;  /* 0x000000ffff06a224 */ /* 0x000fe400078e0020 */
[----:B------:R-:W-:Y:S01]  /*2a940*/  @!P2 IMAD.MOV.U32 R7, RZ, RZ, R34 ;  /* 0x000000ffff07a224 */ /* 0x000fe200078e0022 */
[----:B------:R-:W-:Y:S02]  /*2a950*/  @!P2 LEA.HI.X R5, R80, R42, R8, 0x2, P0 ;  /* 0x0000002a5005a211 */ /* 0x000fe400000f1408 */
[----:B-1----:R-:W-:-:S02]  /*2a960*/  @!P4 LEA R2, P1, R46, R43, 0x2 ;  /* 0x0000002b2e02c211 */ /* 0x002fc400078210ff */
[----:B------:R-:W-:Y:S01]  /*2a970*/  ISETP.GE.AND P0, PT, R36, UR4, PT ;  /* 0x0000000424007c0c */ /* 0x000fe2000bf06270 */
[----:B------:R0:W-:Y:S01]  /*2a980*/  @!P2 ST.E.64 desc[UR54][R4.64], R6 ;  /* 0x000000060400a985 */ /* 0x0001e2000c101b36 */
[----:B------:R-:W-:Y:S02]  /*2a990*/  @!P4 LEA.HI.X R3, R46, R42, R47, 0x2, P1 ;  /* 0x0000002a2e03c211 */ /* 0x000fe400008f142f */
[----:B------:R-:W-:Y:S02]  /*2a9a0*/  ISETP.GE.AND P1, PT, R15, UR4, PT ;  /* 0x000000040f007c0c */ /* 0x000fe4000bf26270 */
[----:B------:R-:W-:Y:S01]  /*2a9b0*/  @!P3 LEA R8, P5, R44, R43, 0x2 ;  /* 0x0000002b2c08b211 */ /* 0x000fe200078a10ff */
[----:B0-----:R-:W-:Y:S01]  /*2a9c0*/  @!P4 IMAD.MOV.U32 R4, RZ, RZ, R33 ;  /* 0x000000ffff04c224 */ /* 0x001fe200078e0021 */
[----:B------:R-:W-:-:S05]  /*2a9d0*/  @!P4 MOV R5, R35 ;  /* 0x000000230005c202 */ /* 0x000fca0000000f00 */
[----:B------:R0:W-:Y:S01]  /*2a9e0*/  @!P4 ST.E.64 desc[UR54][R2.64], R4 ;  /* 0x000000040200c985 */ /* 0x0001e2000c101b36 */
[----:B------:R-:W-:Y:S01]  /*2a9f0*/  ISETP.GE.AND P4, PT, R13, UR4, PT ;  /* 0x000000040d007c0c */ /* 0x000fe2000bf86270 */
[----:B------:R-:W-:Y:S02]  /*2aa00*/  @!P0 IMAD.MOV.U32 R6, RZ, RZ, R53 ;  /* 0x000000ffff068224 */ /* 0x000fe400078e0035 */
[----:B------:R-:W-:Y:S02]  /*2aa10*/  @!P0 IMAD.MOV.U32 R7, RZ, RZ, R55 ;  /* 0x000000ffff078224 */ /* 0x000fe400078e0037 */
[----:B0-----:R-:W-:Y:S02]  /*2aa20*/  @!P3 IMAD.MOV.U32 R2, RZ, RZ, R52 ;  /* 0x000000ffff02b224 */ /* 0x001fe400078e0034 */
[----:B------:R-:W-:Y:S01]  /*2aa30*/  @!P3 IMAD.MOV.U32 R3, RZ, RZ, R54 ;  /* 0x000000ffff03b224 */ /* 0x000fe200078e0036 */
[----:B------:R-:W-:Y:S02]  /*2aa40*/  @!P0 LEA R4, P2, R36, R43, 0x2 ;  /* 0x0000002b24048211 */ /* 0x000fe400078410ff */
[----:B--2---:R-:W-:-:S02]  /*2aa50*/  @!P3 LEA.HI.X R9, R44, R42, R45, 0x2, P5 ;  /* 0x0000002a2c09b211 */ /* 0x004fc400028f142d */
[----:B------:R-:W-:Y:S02]  /*2aa60*/  ISETP.GE.AND P5, PT, R12, UR4, PT ;  /* 0x000000040c007c0c */ /* 0x000fe4000bfa6270 */
[----:B---3--:R-:W-:Y:S01]  /*2aa70*/  @!P0 LEA.HI.X R5, R36, R42, R37, 0x2, P2 ;  /* 0x0000002a24058211 */ /* 0x008fe200010f1425 */
[----:B------:R0:W-:Y:S01]  /*2aa80*/  @!P3 ST.E.64 desc[UR54][R8.64], R2 ;  /* 0x000000020800b985 */ /* 0x0001e2000c101b36 */
[----:B----4-:R-:W-:-:S03]  /*2aa90*/  ISETP.GE.AND P3, PT, R0, UR4, PT ;  /* 0x0000000400007c0c */ /* 0x010fc6000bf66270 */
[----:B------:R1:W-:Y:S01]  /*2aaa0*/  @!P0 ST.E.64 desc[UR54][R4.64], R6 ;  /* 0x0000000604008985 */ /* 0x0003e2000c101b36 */
[-C--:B0-----:R-:W-:Y:S01]  /*2aab0*/  @!P1 LEA R2, P2, R15, R43.reuse, 0x2 ;  /* 0x0000002b0f029211 */ /* 0x081fe200078410ff */
[----:B-1----:R-:W-:Y:S01]  /*2aac0*/  @!P1 IMAD.MOV.U32 R4, RZ, RZ, R56 ;  /* 0x000000ffff049224 */ /* 0x002fe200078e0038 */
[----:B------:R-:W-:Y:S02]  /*2aad0*/  @!P1 MOV R5, R58 ;  /* 0x0000003a00059202 */ /* 0x000fe40000000f00 */
[----:B------:R-:W-:Y:S01]  /*2aae0*/  @!P4 LEA R6, P0, R13, R43, 0x2 ;  /* 0x0000002b0d06c211 */ /* 0x000fe200078010ff */
[----:B------:R-:W-:Y:S01]  /*2aaf0*/  @!P4 IMAD.MOV.U32 R8, RZ, RZ, R57 ;  /* 0x000000ffff08c224 */ /* 0x000fe200078e0039 */
[----:B------:R-:W-:Y:S01]  /*2ab00*/  @!P1 LEA.HI.X R3, R15, R42, R20, 0x2, P2 ;  /* 0x0000002a0f039211 */ /* 0x000fe200010f1414 */
[----:B------:R-:W-:-:S04]  /*2ab10*/  @!P4 IMAD.MOV.U32 R9, RZ, RZ, R59 ;  /* 0x000000ffff09c224 */ /* 0x000fc800078e003b */
[----:B------:R0:W-:Y:S01]  /*2ab20*/  @!P1 ST.E.64 desc[UR54][R2.64], R4 ;  /* 0x0000000402009985 */ /* 0x0001e2000c101b36 */
[----:B-----5:R-:W-:-:S05]  /*2ab30*/  @!P4 LEA.HI.X R7, R13, R42, R14, 0x2, P0 ;  /* 0x0000002a0d07c211 */ /* 0x020fca00000f140e */
[----:B------:R1:W-:Y:S01]  /*2ab40*/  @!P4 ST.E.64 desc[UR54][R6.64], R8 ;  /* 0x000000080600c985 */ /* 0x0003e2000c101b36 */
[-C--:B0-----:R-:W-:Y:S02]  /*2ab50*/  @!P5 LEA R2, P1, R12, R43.reuse, 0x2 ;  /* 0x0000002b0c02d211 */ /* 0x081fe400078210ff */
[----:B------:R-:W-:Y:S02]  /*2ab60*/  @!P3 LEA R4, P2, R0, R43, 0x2 ;  /* 0x0000002b0004b211 */ /* 0x000fe400078410ff */
[-C--:B------:R-:W-:Y:S02]  /*2ab70*/  @!P5 LEA.HI.X R3, R12, R42.reuse, R11, 0x2, P1 ;  /* 0x0000002a0c03d211 */ /* 0x080fe400008f140b */
[----:B------:R-:W-:Y:S01]  /*2ab80*/  @!P3 LEA.HI.X R5, R0, R42, R10, 0x2, P2 ;  /* 0x0000002a0005b211 */ /* 0x000fe200010f140a */
[----:B-1----:R-:W-:Y:S01]  /*2ab90*/  @!P5 IMAD.MOV.U32 R6, RZ, RZ, R60 ;  /* 0x000000ffff06d224 */ /* 0x002fe200078e003c */
[----:B------:R-:W-:Y:S01]  /*2aba0*/  @!P3 MOV R9, R63 ;  /* 0x0000003f0009b202 */ /* 0x000fe20000000f00 */
[----:B------:R-:W-:-:S02]  /*2abb0*/  @!P5 IMAD.MOV.U32 R7, RZ, RZ, R62 ;  /* 0x000000ffff07d224 */ /* 0x000fc400078e003e */
[----:B------:R-:W-:-:S03]  /*2abc0*/  @!P3 IMAD.MOV.U32 R8, RZ, RZ, R61 ;  /* 0x000000ffff08b224 */ /* 0x000fc600078e003d */
[----:B------:R3:W-:Y:S04]  /*2abd0*/  @!P5 ST.E.64 desc[UR54][R2.64], R6 ;  /* 0x000000060200d985 */ /* 0x0007e8000c101b36 */
[----:B------:R3:W-:Y:S02]  /*2abe0*/  @!P3 ST.E.64 desc[UR54][R4.64], R8 ;  /* 0x000000080400b985 */ /* 0x0007e4000c101b36 */
.L_x_2958:
[----:B------:R-:W-:Y:S05]  /*2abf0*/  BSYNC B1 ;  /* 0x0000000000017941 */ /* 0x000fea0003800000 */
.L_x_2957:
[----:B------:R-:W-:-:S03]  /*2ac00*/  UMOV UR4, 0xffffffff ;  /* 0xffffffff00047882 */ /* 0x000fc60000000000 */
[----:B------:R-:W-:Y:S05]  /*2ac10*/  BRA.DIV UR4, `(.L_x_2959) ;  /* 0x000000ee04e47947 */ /* 0x000fea000b800000 */
[----:B0-----:R-:W0:Y:S04]  /*2ac20*/  SHFL.IDX PT, R41, R41, 0x1, 0x1c1f ;  /* 0x003c1f0029297f89 */ /* 0x001e2800000e0000 */
[----:B------:R4:W0:Y:S02]  /*2ac30*/  SHFL.IDX PT, R14, R40, 0x1, 0x1c1f ;  /* 0x003c1f00280e7f89 */ /* 0x00082400000e0000 */
.L_x_3285:
[----:B------:R-:W-:-:S13]  /*2ac40*/  ISETP.GE.AND P0, PT, R39, R38, PT ;  /* 0x000000262700720c */ /* 0x000fda0003f06270 */
[----:B------:R-:W-:Y:S05]  /*2ac50*/  @P0 BRA `(.L_x_2955) ;  /* 0x0000001c00380947 */ /* 0x000fea0003800000 */
[----:B------:R-:W5:Y:S01]  /*2ac60*/  LDL R46, [R1+0x54] ;  /* 0x00005400012e7983 */ /* 0x000f620000100800 */
[----:B------:R-:W-:-:S03]  /*2ac70*/  ULDC UR4, c[0x0][0xac8] ;  /* 0x0002b20000047ab9 */ /* 0x000fc60000000800 */
[----:B------:R-:W5:Y:S04]  /*2ac80*/  LDL R58, [R1+0xd0] ;  /* 0x0000d000013a7983 */ /* 0x000f680000100800 */
[----:B------:R-:W5:Y:S04]  /*2ac90*/  LDL R44, [R1+0x130] ;  /* 0x00013000012c7983 */ /* 0x000f680000100800 */
[----:B---3--:R-:W3:Y:S04]  /*2aca0*/  LDL R6, [R1+0x108] ;  /* 0x0001080001067983 */ /* 0x008ee80000100800 */
        /* <DEDUP_REMOVED lines=15> */
[----:B--2---:R-:W2:Y:S04]  /*2ada0*/  LDL R43, [R1+0xac] ;  /* 0x0000ac00012b7983 */ /* 0x004ea80000100800 */
        /* <DEDUP_REMOVED lines=9> */
[----:B----4-:R-:W4:Y:S04]  /*2ae40*/  LDL R40, [R1+0xa0] ;  /* 0x0000a00001287983 */ /* 0x010f280000100800 */
[----:B------:R-:W4:Y:S04]  /*2ae50*/  LDL R33, [R1+0xf4] ;  /* 0x0000f40001217983 */ /* 0x000f280000100800 */
[----:B------:R-:W4:Y:S04]  /*2ae60*/  LDL R9, [R1+0xf0] ;  /* 0x0000f00001097983 */ /* 0x000f280000100800 */
[----:B------:R-:W4:Y:S04]  /*2ae70*/  LDL R26, [R1+0xfc] ;  /* 0x0000fc00011a7983 */ /* 0x000f280000100800 */
[----:B------:R-:W4:Y:S04]  /*2ae80*/  LDL R10, [R1+0xe4] ;  /* 0x0000e400010a7983 */ /* 0x000f280000100800 */
[----:B------:R-:W4:Y:S04]  /*2ae90*/  LDL R11, [R1+0xe0] ;  /* 0x0000e000010b7983 */ /* 0x000f280000100800 */
[----:B------:R-:W4:Y:S04]  /*2aea0*/  LDL R15, [R1+0x7c] ;  /* 0x00007c00010f7983 */ /* 0x000f280000100800 */
[----:B------:R-:W4:Y:S04]  /*2aeb0*/  LDL R28, [R1+0xe8] ;  /* 0x0000e800011c7983 */ /* 0x000f280000100800 */
[----:B------:R-:W4:Y:S04]  /*2aec0*/  LDL R20, [R1+0xdc] ;  /* 0x0000dc0001147983 */ /* 0x000f280000100800 */
[----:B------:R-:W4:Y:S01]  /*2aed0*/  LDL R0, [R1+0x78] ;  /* 0x0000780001007983 */ /* 0x000f220000100800 */
[----:B-----5:R-:W-:-:S02]  /*2aee0*/  ISETP.GE.AND P3, PT, R46, UR4, PT ;  /* 0x000000042e007c0c */ /* 0x020fc4000bf66270 */
[----:B------:R-:W-:Y:S01]  /*2aef0*/  ISETP.GE.AND P0, PT, R58, UR4, PT ;  /* 0x000000043a007c0c */ /* 0x000fe2000bf06270 */
[----:B------:R-:W-:-:S10]  /*2af00*/  IMAD.MOV.U32 R63, RZ, RZ, R44 ;  /* 0x000000ffff3f7224 */ /* 0x000fd400078e002c */
[----:B0-----:R-:W-:Y:S02]  /*2af10*/  @!P3 IMAD.MOV.U32 R2, RZ, RZ, R14 ;  /* 0x000000ffff02b224 */ /* 0x001fe400078e000e */
[----:B------:R-:W-:Y:S01]  /*2af20*/  @!P3 IMAD.MOV.U32 R3, RZ, RZ, R41 ;  /* 0x000000ffff03b224 */ /* 0x000fe200078e0029 */
[----:B---3--:R-:W-:Y:S01]  /*2af30*/  MOV R56, R42 ;  /* 0x0000002a00387202 */ /* 0x008fe20000000f00 */
[----:B------:R-:W-:Y:S01]  /*2af40*/  IMAD.MOV.U32 R44, RZ, RZ, R6 ;  /* 0x000000ffff2c7224 */ /* 0x000fe200078e0006 */
[----:B------:R-:W-:Y:S01]  /*2af50*/  @!P0 LEA R6, P4, R58, R14, 0x2 ;  /* 0x0000000e3a068211 */ /* 0x000fe200078810ff */
[----:B------:R-:W-:Y:S01]  /*2af60*/  @!P3 IMAD.WIDE R2, R46, 0x4, R2 ;  /* 0x000000042e02b825 */ /* 0x000fe200078e0202 */
[----:B------:R-:W3:Y:S03]  /*2af70*/  LDL R42, [R1+0x11c] ;  /* 0x00011c00012a7983 */ /* 0x000ee60000100800 */
[----:B------:R-:W-:-:S02]  /*2af80*/  IMAD.MOV.U32 R54, RZ, RZ, R35 ;  /* 0x000000ffff367224 */ /* 0x000fc400078e0023 */
[----:B------:R-:W-:Y:S02]  /*2af90*/  IMAD.MOV.U32 R52, RZ, RZ, R27 ;  /* 0x000000ffff347224 */ /* 0x000fe400078e001b */
[----:B------:R-:W-:Y:S02]  /*2afa0*/  IMAD.MOV.U32 R46, RZ, RZ, R5 ;  /* 0x000000ffff2e7224 */ /* 0x000fe400078e0005 */
[----:B------:R-:W-:Y:S01]  /*2afb0*/  IMAD.MOV.U32 R27, RZ, RZ, R13 ;  /* 0x000000ffff1b7224 */ /* 0x000fe200078e000d */
[----:B------:R-:W-:Y:S02]  /*2afc0*/  MOV R13, R7 ;  /* 0x00000007000d7202 */ /* 0x000fe40000000f00 */
[----:B------:R-:W-:Y:S01]  /*2afd0*/  @!P0 LEA.HI.X R7, R58, R41, R63, 0x2, P4 ;  /* 0x000000293a078211 */ /* 0x000fe200020f143f */
[----:B------:R-:W-:Y:S02]  /*2afe0*/  IMAD.MOV.U32 R58, RZ, RZ, R54 ;  /* 0x000000ffff3a7224 */ /* 0x000fe400078e0036 */
[----:B------:R-:W-:-:S02]  /*2aff0*/  IMAD.MOV.U32 R54, RZ, RZ, R46 ;  /* 0x000000ffff367224 */ /* 0x000fc400078e002e */
[----:B------:R-:W-:Y:S02]  /*2b000*/  IMAD.MOV.U32 R46, RZ, RZ, R37 ;  /* 0x000000ffff2e7224 */ /* 0x000fe400078e0025 */
[----:B------:R-:W-:Y:S02]  /*2b010*/  IMAD.MOV.U32 R37, RZ, RZ, R34 ;  /* 0x000000ffff257224 */ /* 0x000fe400078e0022 */
[----:B------:R-:W5:Y:S01]  /*2b020*/  LDL R34, [R1+0x10c] ;  /* 0x00010c0001227983 */ /* 0x000f620000100800 */
[----:B------:R-:W-:Y:S01]  /*2b030*/  ISETP.GE.AND P1, PT, R62, UR4, PT ;  /* 0x000000043e007c0c */ /* 0x000fe2000bf26270 */
[----:B------:R-:W-:Y:S02]  /*2b040*/  @!P3 IMAD.MOV.U32 R5, RZ, RZ, R66 ;  /* 0x000000ffff05b224 */ /* 0x000fe400078e0042 */
[----:B------:R-:W-:Y:S02]  /*2b050*/  IMAD.MOV.U32 R35, RZ, RZ, R25 ;  /* 0x000000ffff237224 */ /* 0x000fe400078e0019 */
[----:B------:R-:W-:-:S02]  /*2b060*/  IMAD.MOV.U32 R25, RZ, RZ, R4 ;  /* 0x000000ffff197224 */ /* 0x000fc400078e0004 */
[----:B------:R-:W-:Y:S01]  /*2b070*/  @!P3 IMAD.MOV.U32 R4, RZ, RZ, R64 ;  /* 0x000000ffff04b224 */ /* 0x000fe200078e0040 */
[----:B------:R-:W-:Y:S01]  /*2b080*/  MOV R63, R56 ;  /* 0x00000038003f7202 */ /* 0x000fe20000000f00 */
[----:B------:R-:W-:-:S03]  /*2b090*/  IMAD.MOV.U32 R56, RZ, RZ, R52 ;  /* 0x000000ffff387224 */ /* 0x000fc600078e0034 */
[----:B------:R0:W-:Y:S02]  /*2b0a0*/  @!P3 ST.E.64 desc[UR54][R2.64], R4 ;  /* 0x000000040200b985 */ /* 0x0001e4000c101b36 */
[----:B0-----:R-:W-:-:S04]  /*2b0b0*/  @!P1 LEA R2, P5, R62, R14, 0x2 ;  /* 0x0000000e3e029211 */ /* 0x001fc800078a10ff */
[----:B------:R-:W-:Y:S01]  /*2b0c0*/  @!P1 LEA.HI.X R3, R62, R41, R63, 0x2, P5 ;  /* 0x000000293e039211 */ /* 0x000fe200028f143f */
[----:B------:R-:W-:Y:S01]  /*2b0d0*/  IMAD.MOV.U32 R62, RZ, RZ, R58 ;  /* 0x000000ffff3e7224 */ /* 0x000fe200078e003a */
[----:B------:R-:W-:Y:S01]  /*2b0e0*/  MOV R58, R56 ;  /* 0x00000038003a7202 */ /* 0x000fe20000000f00 */
[----:B------:R-:W-:Y:S02]  /*2b0f0*/  IMAD.MOV.U32 R56, RZ, RZ, R54 ;  /* 0x000000ffff387224 */ /* 0x000fe400078e0036 */
[----:B---3--:R-:W-:Y:S01]  /*2b100*/  IMAD.MOV.U32 R52, RZ, RZ, R42 ;  /* 0x000000ffff347224 */ /* 0x008fe200078e002a */
[----:B------:R-:W-:Y:S01]  /*2b110*/  MOV R42, R36 ;  /* 0x00000024002a7202 */ /* 0x000fe20000000f00 */
[----:B------:R-:W-:Y:S02]  /*2b120*/  IMAD.MOV.U32 R36, RZ, RZ, R32 ;  /* 0x000000ffff247224 */ /* 0x000fe400078e0020 */
[----:B------:R-:W-:Y:S01]  /*2b130*/  IMAD.MOV.U32 R54, RZ, RZ, R52 ;  /* 0x000000ffff367224 */ /* 0x000fe200078e0034 */
[----:B------:R-:W-:Y:S01]  /*2b140*/  ISETP.GE.AND P2, PT, R61, UR4, PT ;  /* 0x000000043d007c0c */ /* 0x000fe2000bf46270 */
[----:B------:R-:W-:-:S02]  /*2b150*/  IMAD.MOV.U32 R52, RZ, RZ, R46 ;  /* 0x000000ffff347224 */ /* 0x000fc400078e002e */
[----:B------:R-:W-:Y:S02]  /*2b160*/  @!P0 IMAD.MOV.U32 R4, RZ, RZ, R65 ;  /* 0x000000ffff048224 */ /* 0x000fe400078e0041 */
[----:B------:R-:W-:Y:S02]  /*2b170*/  @!P0 IMAD.MOV.U32 R5, RZ, RZ, R67 ;  /* 0x000000ffff058224 */ /* 0x000fe400078e0043 */
[----:B------:R-:W-:Y:S01]  /*2b180*/  IMAD.MOV.U32 R47, RZ, RZ, R45 ;  /* 0x000000ffff2f7224 */ /* 0x000fe200078e002d */
[----:B--2---:R-:W-:Y:S01]  /*2b190*/  ISETP.GE.AND P3, PT, R60, UR4, PT ;  /* 0x000000043c007c0c */ /* 0x004fe2000bf66270 */
[----:B------:R-:W-:Y:S01]  /*2b1a0*/  IMAD.MOV.U32 R46, RZ, RZ, R42 ;  /* 0x000000ffff2e7224 */ /* 0x000fe200078e002a */
[----:B------:R-:W2:Y:S01]  /*2b1b0*/  LDL R32, [R1+0x8c] ;  /* 0x00008c0001207983 */ /* 0x000ea20000100800 */
[----:B------:R-:W-:Y:S01]  /*2b1c0*/  IMAD.MOV.U32 R42, RZ, RZ, R36 ;  /* 0x000000ffff2a7224 */ /* 0x000fe200078e0024 */
[----:B-----5:R-:W-:Y:S02]  /*2b1d0*/  MOV R36, R34 ;  /* 0x0000002200247202 */ /* 0x020fe40000000f00 */
[----:B------:R-:W3:Y:S04]  /*2b1e0*/  LDL R34, [R1+0x100] ;  /* 0x0001000001227983 */ /* 0x000ee80000100800 */
[----:B------:R0:W-:Y:S01]  /*2b1f0*/  @!P0 ST.E.64 desc[UR54][R6.64], R4 ;  /* 0x0000000406008985 */ /* 0x0001e2000c101b36 */
[----:B------:R-:W-:-:S02]  /*2b200*/  IMAD.MOV.U32 R45, RZ, RZ, R43 ;  /* 0x000000ffff2d7224 */ /* 0x000fc400078e002b */
[----:B------:R-:W-:Y:S02]  /*2b210*/  IMAD.MOV.U32 R43, RZ, RZ, R24 ;  /* 0x000000ffff2b7224 */ /* 0x000fe400078e0018 */
[----:B------:R-:W5:Y:S01]  /*2b220*/  LDL R24, [R1+0x9c] ;  /* 0x00009c0001187983 */ /* 0x000f620000100800 */
[----:B0-----:R-:W-:-:S04]  /*2b230*/  @!P2 LEA R6, P4, R61, R14, 0x2 ;  /* 0x0000000e3d06a211 */ /* 0x001fc800078810ff */
[----:B------:R-:W-:Y:S01]  /*2b240*/  @!P2 LEA.HI.X R7, R61, R41, R62, 0x2, P4 ;  /* 0x000000293d07a211 */ /* 0x000fe200020f143e */
[----:B------:R-:W-:Y:S02]  /*2b250*/  IMAD.MOV.U32 R61, RZ, RZ, R58 ;  /* 0x000000ffff3d7224 */ /* 0x000fe400078e003a */
[----:B------:R-:W-:Y:S02]  /*2b260*/  IMAD.MOV.U32 R58, RZ, RZ, R56 ;  /* 0x000000ffff3a7224 */ /* 0x000fe400078e0038 */
[----:B------:R-:W-:Y:S01]  /*2b270*/  IMAD.MOV.U32 R56, RZ, RZ, R54 ;  /* 0x000000ffff387224 */ /* 0x000fe200078e0036 */
[----:B------:R-:W-:Y:S01]  /*2b280*/  MOV R54, R52 ;  /* 0x0000003400367202 */ /* 0x000fe20000000f00 */
[----:B------:R-:W-:Y:S02]  /*2b290*/  IMAD.MOV.U32 R52, RZ, RZ, R46 ;  /* 0x000000ffff347224 */ /* 0x000fe400078e002e */
[----:B------:R-:W-:Y:S02]  /*2b2a0*/  IMAD.MOV.U32 R46, RZ, RZ, R42 ;  /* 0x000000ffff2e7224 */ /* 0x000fe400078e002a */
[----:B------:R-:W-:-:S02]  /*2b2b0*/  IMAD.MOV.U32 R42, RZ, RZ, R36 ;  /* 0x000000ffff2a7224 */ /* 0x000fc400078e0024 */
[----:B------:R-:W-:Y:S02]  /*2b2c0*/  @!P1 IMAD.MOV.U32 R4, RZ, RZ, R68 ;  /* 0x000000ffff049224 */ /* 0x000fe400078e0044 */
[----:B------:R-:W-:-:S05]  /*2b2d0*/  @!P1 IMAD.MOV.U32 R5, RZ, RZ, R70 ;  /* 0x000000ffff059224 */ /* 0x000fca00078e0046 */
[----:B------:R0:W-:Y:S02]  /*2b2e0*/  @!P1 ST.E.64 desc[UR54][R2.64], R4 ;  /* 0x0000000402009985 */ /* 0x0001e4000c101b36 */
[----:B0-----:R-:W-:-:S04]  /*2b2f0*/  @!P3 LEA R2, P5, R60, R14, 0x2 ;  /* 0x0000000e3c02b211 */ /* 0x001fc800078a10ff */
[----:B------:R-:W-:Y:S01]  /*2b300*/  @!P3 LEA.HI.X R3, R60, R41, R61, 0x2, P5 ;  /* 0x000000293c03b211 */ /* 0x000fe200028f143d */
[----:B------:R-:W-:Y:S02]  /*2b310*/  IMAD.MOV.U32 R60, RZ, RZ, R58 ;  /* 0x000000ffff3c7224 */ /* 0x000fe400078e003a */
[----:B------:R-:W-:Y:S01]  /*2b320*/  IMAD.MOV.U32 R58, RZ, RZ, R56 ;  /* 0x000000ffff3a7224 */ /* 0x000fe200078e0038 */
[----:B------:R-:W-:Y:S01]  /*2b330*/  MOV R56, R54 ;  /* 0x0000003600387202 */ /* 0x000fe20000000f00 */
[----:B------:R-:W-:Y:S02]  /*2b340*/  IMAD.MOV.U32 R54, RZ, RZ, R46 ;  /* 0x000000ffff367224 */ /* 0x000fe400078e002e */
[----:B------:R-:W-:Y:S02]  /*2b350*/  IMAD.MOV.U32 R46, RZ, RZ, R42 ;  /* 0x000000ffff2e7224 */ /* 0x000fe400078e002a */
[----:B---3--:R-:W-:Y:S02]  /*2b360*/  IMAD.MOV.U32 R36, RZ, RZ, R34 ;  /* 0x000000ffff247224 */ /* 0x008fe400078e0022 */
[----:B------:R-:W-:Y:S01]  /*2b370*/  IMAD.MOV.U32 R34, RZ, RZ, R21 ;  /* 0x000000ffff227224 */ /* 0x000fe200078e0015 */
[----:B------:R-:W-:Y:S01]  /*2b380*/  MOV R21, R12 ;  /* 0x0000000c00157202 */ /* 0x000fe20000000f00 */
[----:B------:R-:W-:-:S02]  /*2b390*/  IMAD.MOV.U32 R12, RZ, RZ, R8 ;  /* 0x000000ffff0c7224 */ /* 0x000fc400078e0008 */
[----:B------:R-:W3:Y:S01]  /*2b3a0*/  LDL R8, [R1+0xec] ;  /* 0x0000ec0001087983 */ /* 0x000ee20000100800 */
[----:B------:R-:W-:Y:S02]  /*2b3b0*/  IMAD.MOV.U32 R42, RZ, RZ, R36 ;  /* 0x000000ffff2a7224 */ /* 0x000fe400078e0024 */
[----:B------:R-:W-:Y:S02]  /*2b3c0*/  IMAD.MOV.U32 R36, RZ, RZ, R21 ;  /* 0x000000ffff247224 */ /* 0x000fe400078e0015 */
[----:B------:R-:W2:Y:S01]  /*2b3d0*/  LDL R21, [R1+0x80] ;  /* 0x0000800001157983 */ /* 0x000ea20000100800 */
[----:B------:R-:W-:Y:S01]  /*2b3e0*/  ISETP.GE.AND P0, PT, R59, UR4, PT ;  /* 0x000000043b007c0c */ /* 0x000fe2000bf06270 */
[----:B------:R-:W-:Y:S01]  /*2b3f0*/  @!P2 IMAD.MOV.U32 R4, RZ, RZ, R69 ;  /* 0x000000ffff04a224 */ /* 0x000fe200078e0045 */
[----:B------:R-:W-:Y:S01]  /*2b400*/  ISETP.GE.AND P1, PT, R57, UR4, PT ;  /* 0x0000000439007c0c */ /* 0x000fe2000bf26270 */
[----:B------:R-:W-:-:S05]  /*2b410*/  @!P2 IMAD.MOV.U32 R5, RZ, RZ, R71 ;  /* 0x000000ffff05a224 */ /* 0x000fca00078e0047 */
[----:B------:R0:W-:Y:S01]  /*2b420*/  @!P2 ST.E.64 desc[UR54][R6.64], R4 ;  /* 0x000000040600a985 */ /* 0x0001e2000c101b36 */
[----:B------:R-:W-:Y:S01]  /*2b430*/  ISETP.GE.AND P2, PT, R55, UR4, PT ;  /* 0x0000000437007c0c */ /* 0x000fe2000bf46270 */
[----:B0-----:R-:W-:Y:S01]  /*2b440*/  @!P3 IMAD.MOV.U32 R4, RZ, RZ, R72 ;  /* 0x000000ffff04b224 */ /* 0x001fe200078e0048 */
[----:B------:R-:W-:Y:S02]  /*2b450*/  @!P3 MOV R5, R74 ;  /* 0x0000004a0005b202 */ /* 0x000fe40000000f00 */
[----:B------:R-:W-:-:S03]  /*2b460*/  @!P0 LEA R6, P4, R59, R14, 0x2 ;  /* 0x0000000e3b068211 */ /* 0x000fc600078810ff */
[----:B------:R0:W-:Y:S01]  /*2b470*/  @!P3 ST.E.64 desc[UR54][R2.64], R4 ;  /* 0x000000040200b985 */ /* 0x0001e2000c101b36 */
[----:B------:R-:W-:Y:S02]  /*2b480*/  @!P0 LEA.HI.X R7, R59, R41, R60, 0x2, P4 ;  /* 0x000000293b078211 */ /* 0x000fe400020f143c */
[----:B------:R-:W-:Y:S01]  /*2b490*/  ISETP.GE.AND P3, PT, R53, UR4, PT ;  /* 0x0000000435007c0c */ /* 0x000fe2000bf66270 */
[----:B0-----:R-:W-:Y:S02]  /*2b4a0*/  @!P0 IMAD.MOV.U32 R4, RZ, RZ, R73 ;  /* 0x000000ffff048224 */ /* 0x001fe400078e0049 */
[----:B------:R-:W-:Y:S01]  /*2b4b0*/  @!P0 IMAD.MOV.U32 R5, RZ, RZ, R75 ;  /* 0x000000ffff058224 */ /* 0x000fe200078e004b */
[----:B------:R-:W-:-:S04]  /*2b4c0*/  @!P1 LEA R2, P5, R57, R14, 0x2 ;  /* 0x0000000e39029211 */ /* 0x000fc800078a10ff */
        /* <DEDUP_REMOVED lines=9> */
[----:B0-----:R-:W-:Y:S01]  /*2b560*/  @!P2 IMAD.MOV.U32 R4, RZ, RZ, R77 ;  /* 0x000000ffff04a224 */ /* 0x001fe200078e004d */
[----:B------:R-:W-:Y:S02]  /*2b570*/  @!P2 MOV R5, R79 ;  /* 0x0000004f0005a202 */ /* 0x000fe40000000f00 */
[----:B------:R-:W-:-:S03]  /*2b580*/  @!P3 LEA R2, P5, R53, R14, 0x2 ;  /* 0x0000000e3502b211 */ /* 0x000fc600078a10ff */
[----:B------:R0:W-:Y:S01]  /*2b590*/  @!P2 ST.E.64 desc[UR54][R6.64], R4 ;  /* 0x000000040600a985 */ /* 0x0001e2000c101b36 */
[----:B------:R-:W-:Y:S02]  /*2b5a0*/  @!P3 LEA.HI.X R3, R53, R41, R54, 0x2, P5 ;  /* 0x000000293503b211 */ /* 0x000fe400028f1436 */
[----:B------:R-:W-:Y:S02]  /*2b5b0*/  ISETP.GE.AND P2, PT, R43, UR4, PT ;  /* 0x000000042b007c0c */ /* 0x000fe4000bf46270 */
[----:B------:R-:W-:Y:S01]  /*2b5c0*/  ISETP.GE.AND P4, PT, R35, UR4, PT ;  /* 0x0000000423007c0c */ /* 0x000fe2000bf86270 */
[----:B0-----:R-:W-:Y:S02]  /*2b5d0*/  @!P3 IMAD.MOV.U32 R4, RZ, RZ, R82 ;  /* 0x000000ffff04b224 */ /* 0x001fe400078e0052 */
[----:B------:R-:W-:Y:S01]  /*2b5e0*/  @!P3 IMAD.MOV.U32 R5, RZ, RZ, R84 ;  /* 0x000000ffff05b224 */ /* 0x000fe200078e0054 */
[----:B------:R-:W-:-:S04]  /*2b5f0*/  @!P0 LEA R6, P5, R47, R14, 0x2 ;  /* 0x0000000e2f068211 */ /* 0x000fc800078a10ff */
[----:B------:R0:W-:Y:S01]  /*2b600*/  @!P3 ST.E.64 desc[UR54][R2.64], R4 ;  /* 0x000000040200b985 */ /* 0x0001e2000c101b36 */
[----:B------:R-:W-:Y:S01]  /*2b610*/  @!P0 LEA.HI.X R7, R47, R41, R52, 0x2, P5 ;  /* 0x000000292f078211 */ /* 0x000fe200028f1434 */
[----:B0-----:R-:W-:Y:S02]  /*2b620*/  @!P0 IMAD.MOV.U32 R4, RZ, RZ, R83 ;  /* 0x000000ffff048224 */ /* 0x001fe400078e0053 */
[----:B------:R-:W-:Y:S01]  /*2b630*/  @!P0 IMAD.MOV.U32 R5, RZ, RZ, R85 ;  /* 0x000000ffff058224 */ /* 0x000fe200078e0055 */
[----:B------:R-:W-:-:S04]  /*2b640*/  @!P1 LEA R2, P3, R45, R14, 0x2 ;  /* 0x0000000e2d029211 */ /* 0x000fc800078610ff */
[----:B------:R0:W-:Y:S01]  /*2b650*/  @!P0 ST.E.64 desc[UR54][R6.64], R4 ;  /* 0x0000000406008985 */ /* 0x0001e2000c101b36 */
[-C--:B------:R-:W-:Y:S02]  /*2b660*/  @!P1 LEA.HI.X R3, R45, R41.reuse, R46, 0x2, P3 ;  /* 0x000000292d039211 */ /* 0x080fe400018f142e */
[----:B----4-:R-:W-:Y:S01]  /*2b670*/  ISETP.GE.AND P0, PT, R40, UR4, PT ;  /* 0x0000000428007c0c */ /* 0x010fe2000bf06270 */
[----:B0-----:R-:W-:Y:S01]  /*2b680*/  @!P1 IMAD.MOV.U32 R4, RZ, RZ, R86 ;  /* 0x000000ffff049224 */ /* 0x001fe200078e0056 */
[----:B------:R-:W-:Y:S02]  /*2b690*/  @!P1 MOV R5, R88 ;  /* 0x0000005800059202 */ /* 0x000fe40000000f00 */
[C---:B------:R-:W-:Y:S01]  /*2b6a0*/  @!P2 LEA R6, P3, R43.reuse, R14, 0x2 ;  /* 0x0000000e2b06a211 */ /* 0x040fe200078610ff */
[----:B------:R-:W-:Y:S02]  /*2b6b0*/  @!P2 IMAD.MOV.U32 R88, RZ, RZ, R87 ;  /* 0x000000ffff58a224 */ /* 0x000fe400078e0057 */
[----:B------:R0:W-:Y:S01]  /*2b6c0*/  @!P1 ST.E.64 desc[UR54][R2.64], R4 ;  /* 0x0000000402009985 */ /* 0x0001e2000c101b36 */
[----:B------:R-:W-:-:S02]  /*2b6d0*/  @!P2 LEA.HI.X R7, R43, R41, R44, 0x2, P3 ;  /* 0x000000292b07a211 */ /* 0x000fc400018f142c */
[----:B-----5:R-:W-:-:S03]  /*2b6e0*/  ISETP.GE.AND P1, PT, R24, UR4, PT ;  /* 0x0000000418007c0c */ /* 0x020fc6000bf26270 */
[----:B------:R1:W-:Y:S01]  /*2b6f0*/  @!P2 ST.E.64 desc[UR54][R6.64], R88 ;  /* 0x000000580600a985 */ /* 0x0003e2000c101b36 */
[----:B------:R-:W-:Y:S02]  /*2b700*/  ISETP.GE.AND P2, PT, R12, UR4, PT ;  /* 0x000000040c007c0c */ /* 0x000fe4000bf46270 */
[----:B0-----:R-:W-:-:S04]  /*2b710*/  @!P4 LEA R2, P5, R35, R14, 0x2 ;  /* 0x0000000e2302c211 */ /* 0x001fc800078a10ff */
[-C--:B------:R-:W-:Y:S01]  /*2b720*/  @!P4 LEA.HI.X R3, R35, R41.reuse, R37, 0x2, P5 ;  /* 0x000000292303c211 */ /* 0x080fe200028f1425 */
[----:B-1----:R-:W-:Y:S01]  /*2b730*/  @!P4 IMAD.MOV.U32 R6, RZ, RZ, R90 ;  /* 0x000000ffff06c224 */ /* 0x002fe200078e005a */
[----:B------:R-:W-:Y:S01]  /*2b740*/  @!P4 MOV R7, R92 ;  /* 0x0000005c0007c202 */ /* 0x000fe20000000f00 */
[----:B------:R-:W-:Y:S01]  /*2b750*/  IMAD.MOV.U32 R37, RZ, RZ, R33 ;  /* 0x000000ffff257224 */ /* 0x000fe200078e0021 */
[----:B------:R-:W-:Y:S01]  /*2b760*/  @!P1 LEA R4, P5, R24, R14, 0x2 ;  /* 0x0000000e18049211 */ /* 0x000fe200078a10ff */
[----:B------:R-:W-:Y:S02]  /*2b770*/  IMAD.MOV.U32 R35, RZ, RZ, R9 ;  /* 0x000000ffff237224 */ /* 0x000fe400078e0009 */
[----:B------:R0:W-:Y:S01]  /*2b780*/  @!P4 ST.E.64 desc[UR54][R2.64], R6 ;  /* 0x000000060200c985 */ /* 0x0001e2000c101b36 */
[----:B------:R-:W-:Y:S01]  /*2b790*/  ISETP.GE.AND P4, PT, R36, UR4, PT ;  /* 0x0000000424007c0c */ /* 0x000fe2000bf86270 */
[----:B------:R-:W-:Y:S01]  /*2b7a0*/  @!P0 IMAD.MOV.U32 R92, RZ, RZ, R91 ;  /* 0x000000ffff5c8224 */ /* 0x000fe200078e005b */
[----:B------:R-:W-:Y:S01]  /*2b7b0*/  @!P1 LEA.HI.X R5, R24, R41, R26, 0x2, P5 ;  /* 0x0000002918059211 */ /* 0x000fe200028f141a */
[----:B------:R-:W-:-:S02]  /*2b7c0*/  IMAD.MOV.U32 R26, RZ, RZ, R10 ;  /* 0x000000ffff1a7224 */ /* 0x000fc400078e000a */
[----:B------:R-:W-:Y:S02]  /*2b7d0*/  IMAD.MOV.U32 R24, RZ, RZ, R11 ;  /* 0x000000ffff187224 */ /* 0x000fe400078e000b */
[----:B0-----:R-:W-:Y:S02]  /*2b7e0*/  @!P1 IMAD.MOV.U32 R2, RZ, RZ, R94 ;  /* 0x000000ffff029224 */ /* 0x001fe400078e005e */
[----:B------:R-:W-:Y:S01]  /*2b7f0*/  @!P1 IMAD.MOV.U32 R3, RZ, RZ, R96 ;  /* 0x000000ffff039224 */ /* 0x000fe200078e0060 */
[----:B------:R-:W-:Y:S01]  /*2b800*/  @!P2 MOV R96, R95 ;  /* 0x0000005f0060a202 */ /* 0x000fe20000000f00 */
        /* <DEDUP_REMOVED lines=12> */
[----:B------:R-:W-:Y:S01]  /*2b8d0*/  @!P3 LEA R12, P5, R34, R14, 0x2 ;  /* 0x0000000e220cb211 */ /* 0x000fe200078a10ff */
[----:B0-----:R-:W-:-:S02]  /*2b8e0*/  @!P4 IMAD.MOV.U32 R2, RZ, RZ, R98 ;  /* 0x000000ffff02c224 */ /* 0x001fc400078e0062 */
[----:B------:R-:W-:Y:S01]  /*2b8f0*/  @!P4 IMAD.MOV.U32 R3, RZ, RZ, R100 ;  /* 0x000000ffff03c224 */ /* 0x000fe200078e0064 */
[----:B------:R-:W-:Y:S01]  /*2b900*/  @!P3 LEA.HI.X R13, R34, R41, R35, 0x2, P5 ;  /* 0x00000029220db211 */ /* 0x000fe200028f1423 */
[----:B------:R-:W-:Y:S01]  /*2b910*/  @!P3 IMAD.MOV.U32 R100, RZ, RZ, R99 ;  /* 0x000000ffff64b224 */ /* 0x000fe200078e0063 */
[----:B------:R-:W-:Y:S01]  /*2b920*/  @!P2 ST.E.64 desc[UR54][R10.64], R96 ;  /* 0x000000600a00a985 */ /* 0x000fe2000c101b36 */
[----:B------:R-:W-:-:S03]  /*2b930*/  @!P0 LEA R4, P2, R32, R14, 0x2 ;  /* 0x0000000e20048211 */ /* 0x000fc600078410ff */
[----:B------:R0:W-:Y:S01]  /*2b940*/  @!P4 ST.E.64 desc[UR54][R6.64], R2 ;  /* 0x000000020600c985 */ /* 0x0001e2000c101b36 */
[----:B------:R-:W-:Y:S02]  /*2b950*/  ISETP.GE.AND P4, PT, R25, UR4, PT ;  /* 0x0000000419007c0c */ /* 0x000fe4000bf86270 */
[----:B------:R-:W-:Y:S01]  /*2b960*/  ISETP.GE.AND P5, PT, R21, UR4, PT ;  /* 0x0000000415007c0c */ /* 0x000fe2000bfa6270 */
        /* <DEDUP_REMOVED lines=29> */
.L_x_2941:
        /* <DEDUP_REMOVED lines=13> */
[----:B------:R-:W-:Y:S01]  /*2bc10*/  @P1 IADD3 R4, P2, R4, UR6, RZ ;  /* 0x0000000604041c10 */ /* 0x000fe2000ff5e0ff */
[----:B------:R-:W-:Y:S01]  /*2bc20*/  IMAD.U32 R20, RZ, RZ, UR4 ;  /* 0x00000004ff147e24 */ /* 0x000fe2000f8e00ff */
[----:B------:R2:W5:Y:S02]  /*2bc30*/  @P0 LDG.E R15, desc[UR54][R2.64] ;  /* 0x00000036020f0981 */ /* 0x000564000c1e1900 */
[----:B------:R-:W-:-:S05]  /*2bc40*/  @P1 IADD3.X R5, R0, UR7, RZ, P2, !PT ;  /* 0x0000000700051c10 */ /* 0x000fca00097fe4ff */
[----:B------:R2:W5:Y:S01]  /*2bc50*/  @P1 LDG.E R20, desc[UR54][R4.64] ;  /* 0x0000003604141981 */ /* 0x000562000c1e1900 */
[----:B-1----:R-:W-:Y:S02]  /*2bc60*/  IADD3 R0, R28, -0x80, RZ ;  /* 0xffffff801c007810 */ /* 0x002fe40007ffe0ff */
[----:B------:R-:W-:Y:S02]  /*2bc70*/  ISETP.GT.AND P2, PT, R167, 0x1, PT ;  /* 0x00000001a700780c */ /* 0x000fe40003f44270 */
[----:B------:R-:W-:Y:S01]  /*2bc80*/  ISETP.GT.AND P3, PT, R0, 0x7f, PT ;  /* 0x0000007f0000780c */ /* 0x000fe20003f64270 */
[----:B------:R-:W-:-:S12]  /*2bc90*/  @P1 BRA `(.L_x_2960) ;  /* 0x0000000000101947 */ /* 0x000fd80003800000 */
[----:B------:R-:W-:Y:S05]  /*2bca0*/  @!P0 BRA `(.L_x_2960) ;  /* 0x00000000000c8947 */ /* 0x000fea0003800000 */
[----:B--2---:R-:W2:Y:S04]  /*2bcb0*/  LDG.E R5, desc[UR54][R2.64] ;  /* 0x0000003602057981 */ /* 0x004ea8000c1e1900 */
[----:B-----5:R-:W2:Y:S02]  /*2bcc0*/  LDG.E R20, desc[UR54][R2.64+0x4] ;  /* 0x0000043602147981 */ /* 0x020ea4000c1e1900 */
[----:B--2---:R-:W-:-:S07]  /*2bcd0*/  IMAD.IADD R20, R20, 0x1, -R5 ;  /* 0x0000000114147824 */ /* 0x004fce00078e0a05 */
.L_x_2960:
        /* <DEDUP_REMOVED lines=9> */
[----:B-1----:R-:W-:Y:S01]  /*2bd70*/  IMAD R0, R20, R33, RZ ;  /* 0x0000002114007224 */ /* 0x002fe200078e02ff */
[----:B--2---:R-:W-:-:S04]  /*2bd80*/  IADD3 R27, R2, -0x80, R28 ;  /* 0xffffff80021b7810 */ /* 0x004fc80007ffe01c */
[----:B------:R-:W-:-:S13]  /*2bd90*/  ISETP.GE.AND P0, PT, R27, R0, PT ;  /* 0x000000001b00720c */ /* 0x000fda0003f06270 */
[----:B------:R-:W-:Y:S05]  /*2bda0*/  @P0 BRA `(.L_x_2962) ;  /* 0x0000000000b00947 */ /* 0x000fea0003800000 */
[----:B------:R-:W2:Y:S01]  /*2bdb0*/  LDL.LU R32, [R1+0x74] ;  /* 0x0000740001207983 */ /* 0x000ea20000300800 */
[----:B------:R-:W-:Y:S01]  /*2bdc0*/  IMAD.MOV.U32 R0, RZ, RZ, 0x9b8 ;  /* 0x000009b8ff007424 */ /* 0x000fe200078e00ff */
[----:B------:R-:W-:Y:S01]  /*2bdd0*/  ISETP.GT.AND P3, PT, R167, 0x1, PT ;  /* 0x00000001a700780c */ /* 0x000fe20003f64270 */
[----:B------:R-:W1:Y:S01]  /*2bde0*/  LDC.64 R2, c[0x0][0xba8] ;  /* 0x0002ea00ff027b82 */ /* 0x000e620000000a00 */
        /* <DEDUP_REMOVED lines=20> */
[----:B------:R-:W-:Y:S01]  /*2bf30*/  IMAD.MOV R0, RZ, RZ, -R21 ;  /* 0x000000ffff007224 */ /* 0x000fe200078e0a15 */
[----:B------:R-:W-:-:S03]  /*2bf40*/  IADD3 R11, R9, R11, RZ ;  /* 0x0000000b090b7210 */ /* 0x000fc60007ffe0ff */
[----:B------:R-:W-:Y:S01]  /*2bf50*/  IMAD R9, R33, R0, R27 ;  /* 0x0000000021097224 */ /* 0x000fe200078e021b */
[----:B------:R-:W-:-:S04]  /*2bf60*/  IADD3.X R0, R11, R13, R14, P0, P1 ;  /* 0x0000000d0b007210 */ /* 0x000fc800007e240e */
[----:B------:R-:W-:Y:S02]  /*2bf70*/  SHF.R.S32.HI R11, RZ, 0x1f, R9 ;  /* 0x0000001fff0b7819 */ /* 0x000fe40000011409 */
[----:B--2---:R-:W-:-:S05]  /*2bf80*/  SEL R37, R32, RZ, P3 ;  /* 0x000000ff20257207 */ /* 0x004fca0001800000 */
[-C--:B------:R-:W-:Y:S02]  /*2bf90*/  IMAD R35, R7, R37.reuse, RZ ;  /* 0x0000002507237224 */ /* 0x080fe400078e02ff */
[----:B------:R-:W-:-:S04]  /*2bfa0*/  IMAD.WIDE.U32 R6, R6, R37, RZ ;  /* 0x0000002506067225 */ /* 0x000fc800078e00ff */
[----:B------:R-:W-:Y:S01]  /*2bfb0*/  IMAD.IADD R7, R35, 0x1, R7 ;  /* 0x0000000123077824 */ /* 0x000fe200078e0207 */
[----:B------:R-:W-:Y:S02]  /*2bfc0*/  IADD3 R6, P0, P1, R21, R12, R6 ;  /* 0x0000000c15067210 */ /* 0x000fe4000791e006 */
        /* <DEDUP_REMOVED lines=10> */
.L_x_2962:
[----:B------:R-:W-:Y:S05]  /*2c070*/  BSYNC B1 ;  /* 0x0000000000017941 */ /* 0x000fea0003800000 */
.L_x_2961:
        /* <DEDUP_REMOVED lines=25> */
[----:B------:R-:W-:-:S07]  /*2c210*/  IMAD.IADD R3, R3, 0x1, R7 ;  /* 0x0000000103037824 */ /* 0x000fce00078e0207 */
[----:B------:R-:W3:Y:S01]  /*2c220*/  @P0 LDC R11, c[0x0][0xbf0] ;  /* 0x0002fc00ff0b0b82 */ /* 0x000ee20000000800 */
[----:B--2---:R-:W-:-:S04]  /*2c230*/  IMAD.IADD R9, R26, 0x1, R0 ;  /* 0x000000011a097824 */ /* 0x004fc800078e0200 */
        /* <DEDUP_REMOVED lines=10> */
[----:B------:R-:W-:Y:S02]  /*2c2e0*/  SHF.R.S32.HI R0, RZ, 0x1f, R7 ;  /* 0x0000001fff007819 */ /* 0x000fe40000011407 */
[----:B------:R-:W-:-:S03]  /*2c2f0*/  IADD3 R3, R3, R5, RZ ;  /* 0x0000000503037210 */ /* 0x000fc60007ffe0ff */
        /* <DEDUP_REMOVED lines=17> */
.L_x_3288:
        /* <DEDUP_REMOVED lines=18> */
.L_x_2965:
[----:B------:R-:W-:Y:S05]  /*2c530*/  BSYNC B1 ;  /* 0x0000000000017941 */ /* 0x000fea0003800000 */
.L_x_2964:
[----:B------:R-:W-:-:S03]  /*2c540*/  UMOV UR4, 0xffffffff ;  /* 0xffffffff00047882 */ /* 0x000fc60000000000 */
[----:B------:R-:W-:Y:S05]  /*2c550*/  BRA.DIV UR4, `(.L_x_2966) ;  /* 0x000000da04107947 */ /* 0x000fea000b800000 */
[----:B--2---:R2:W0:Y:S04]  /*2c560*/  SHFL.IDX PT, R0, R3, 0x1, 0x181f ;  /* 0x00381f0003007f89 */ /* 0x00442800000e0000 */
[----:B---34-:R2:W3:Y:S02]  /*2c570*/  SHFL.IDX PT, R14, R2, 0x1, 0x181f ;  /* 0x00381f00020e7f89 */ /* 0x0184e400000e0000 */
.L_x_3292:
        /* <DEDUP_REMOVED lines=17> */
.L_x_2968:
[----:B------:R-:W-:Y:S05]  /*2c690*/  BSYNC B1 ;  /* 0x0000000000017941 */ /* 0x000fea0003800000 */
.L_x_2967:
[----:B------:R-:W-:-:S03]  /*2c6a0*/  UMOV UR4, 0xffffffff ;  /* 0xffffffff00047882 */ /* 0x000fc60000000000 */
[----:B------:R-:W-:Y:S05]  /*2c6b0*/  BRA.DIV UR4, `(.L_x_2969) ;  /* 0x000000da04007947 */ /* 0x000fea000b800000 */
[----:B0-----:R0:W0:Y:S04]  /*2c6c0*/  SHFL.IDX PT, R0, R3, 0x2, 0x181f ;  /* 0x00581f0003007f89 */ /* 0x00102800000e0000 */
[----:B---34-:R3:W4:Y:S02]  /*2c6d0*/  SHFL.IDX PT, R14, R2, 0x2, 0x181f ;  /* 0x00581f00020e7f89 */ /* 0x01872400000e0000 */
.L_x_3296:
        /* <DEDUP_REMOVED lines=17> */
.L_x_2971:
[----:B------:R-:W-:Y:S05]  /*2c7f0*/  BSYNC B1 ;  /* 0x0000000000017941 */ /* 0x000fea0003800000 */
.L_x_2970:
[----:B------:R-:W-:-:S03]  /*2c800*/  UMOV UR4, 0xffffffff ;  /* 0xffffffff00047882 */ /* 0x000fc60000000000 */
[----:B------:R-:W-:Y:S05]  /*2c810*/  BRA.DIV UR4, `(.L_x_2972) ;  /* 0x000000d604f07947 */ /* 0x000fea000b800000 */
[----:B0-----:R0:W0:Y:S04]  /*2c820*/  SHFL.IDX PT, R0, R3, 0x3, 0x181f ;  /* 0x00781f0003007f89 */ /* 0x00102800000e0000 */
[----:B----4-:R4:W0:Y:S02]  /*2c830*/  SHFL.IDX PT, R14, R2, 0x3, 0x181f ;  /* 0x00781f00020e7f89 */ /* 0x01082400000e0000 */
.L_x_3300:
        /* <DEDUP_REMOVED lines=16> */
.L_x_2955:
[----:B------:R-:W-:Y:S05]  /*2c940*/  BSYNC B0 ;  /* 0x0000000000007941 */ /* 0x000fea0003800000 */
.L_x_2940:
[----:B------:R-:W-:Y:S02]  /*2c950*/  ULDC UR4, c[0x0][0xc3c] ;  /* 0x00030f0000047ab9 */ /* 0x000fe40000000800 */
[----:B------:R-:W-:-:S13]  /*2c960*/  ISETP.GE.AND P0, PT, R31, UR4, PT ;  /* 0x000000041f007c0c */ /* 0x000fda000bf06270 */
[----:B------:R-:W-:Y:S05]  /*2c970*/  @!P0 BRA `(.L_x_2973) ;  /* 0xfffffd5000108947 */ /* 0x000fea000383ffff */
[----:B------:R-:W-:Y:S05]  /*2c980*/  BRA `(.L_x_2748) ;  /* 0x00000090004c7947 */ /* 0x000fea0003800000 */
.L_x_2746:
        /* <DEDUP_REMOVED lines=60> */
.L_x_2977:
[----:B------:R-:W0:Y:S01]  /*2cd50*/  LDC R0, c[0x0][0xc3c] ;  /* 0x00030f00ff007b82 */ /* 0x000e220000000800 */
[----:B------:R-:W-:Y:S01]  /*2cd60*/  UIADD3 UR4, UR4, 0x1f, URZ ;  /* 0x0000001f04047890 */ /* 0x000fe2000fffe03f */
[----:B------:R-:W-:Y:S02]  /*2cd70*/  ULDC UR7, c[0x0][0xc3c] ;  /* 0x00030f0000077ab9 */ /* 0x000fe40000000800 */
[----:B-1----:R-:W-:-:S03]  /*2cd80*/  MOV R19, UR7 ;  /* 0x0000000700137c02 */ /* 0x002fc60008000f00 */
        /* <DEDUP_REMOVED lines=33> */
.L_x_2975:
        /* <DEDUP_REMOVED lines=11> */
[----:B------:R-:W-:-:S06]  /*2d050*/  IADD3 R16, R19, -0x1, RZ ;  /* 0xffffffff13107810 */ /* 0x000fcc0007ffe0ff */
[----:B------:R0:W1:Y:S02]  /*2d060*/  SHFL.IDX PT, R16, R5, R16, 0x1f ;  /* 0x00001f1005107589 */ /* 0x00006400000e0000 */
.L_x_2978:
        /* <DEDUP_REMOVED lines=25> */
[-C--:B------:R-:W-:Y:S01]  /*2d200*/  @!P1 IADD3 R3, R3, -R12.reuse, RZ ;  /* 0x8000000c03039210 */ /* 0x080fe20007ffe0ff */
[----:B------:R-:W-:Y:S01]  /*2d210*/  @!P1 VIADD R2, R2, 0x1 ;  /* 0x0000000102029836 */ /* 0x000fe20000000000 */
[----:B------:R-:W-:Y:S02]  /*2d220*/  ISETP.NE.AND P1, PT, R0, RZ, PT ;  /* 0x000000ff0000720c */ /* 0x000fe40003f25270 */
[----:B------:R-:W-:Y:S02]  /*2d230*/  ISETP.GE.U32.AND P0, PT, R3, R12, PT ;  /* 0x0000000c0300720c */ /* 0x000fe40003f06070 */
[----:B------:R-:W0:Y:S11]  /*2d240*/  F2I.FTZ.U32.TRUNC.NTZ R3, R10 ;  /* 0x0000000a00037305 */ /* 0x000e36000021f000 */
[----:B------:R-:W-:-:S04]  /*2d250*/  @P0 VIADD R2, R2, 0x1 ;  /* 0x0000000102020836 */ /* 0x000fc80000000000 */
[----:B------:R-:W-:Y:S01]  /*2d260*/  IMAD.MOV.U32 R8, RZ, RZ, R2 ;  /* 0x000000ffff087224 */ /* 0x000fe200078e0002 */
[----:B------:R-:W-:Y:S01]  /*2d270*/  IABS R2, R9 ;  /* 0x0000000900027213 */ /* 0x000fe20000000000 */
[----:B0-----:R-:W-:-:S03]  /*2d280*/  IMAD.MOV R11, RZ, RZ, -R3 ;  /* 0x000000ffff0b7224 */ /* 0x001fc600078e0a03 */
[----:B------:R-:W-:Y:S01]  /*2d290*/  @!P2 IADD3 R8, -R8, RZ, RZ ;  /* 0x000000ff0808a210 */ /* 0x000fe20007ffe1ff */
[----:B------:R-:W-:Y:S01]  /*2d2a0*/  IMAD.MOV R10, RZ, RZ, -R2 ;  /* 0x000000ffff0a7224 */ /* 0x000fe200078e0a02 */
[----:B------:R-:W-:Y:S01]  /*2d2b0*/  @!P1 LOP3.LUT R8, RZ, R0, RZ, 0x33, !PT ;  /* 0x00000000ff089212 */ /* 0x000fe200078e33ff */
[----:B------:R-:W-:Y:S02]  /*2d2c0*/  IMAD R11, R11, R4, RZ ;  /* 0x000000040b0b7224 */ /* 0x000fe400078e02ff */
[----:B------:R-:W-:Y:S01]  /*2d2d0*/  IMAD.MOV.U32 R2, RZ, RZ, RZ ;  /* 0x000000ffff027224 */ /* 0x000fe200078e00ff */
[----:B------:R-:W-:-:S03]  /*2d2e0*/  IABS R6, R8 ;  /* 0x0000000800067213 */ /* 0x000fc60000000000 */
[----:B------:R-:W-:-:S04]  /*2d2f0*/  IMAD.HI.U32 R2, R3, R11, R2 ;  /* 0x0000000b03027227 */ /* 0x000fc800078e0002 */
[----:B------:R-:W-:Y:S02]  /*2d300*/  IMAD.MOV.U32 R3, RZ, RZ, R6 ;  /* 0x000000ffff037224 */ /* 0x000fe400078e0006 */
[----:B------:R-:W-:Y:S02]  /*2d310*/  IMAD.MOV.U32 R6, RZ, RZ, R10 ;  /* 0x000000ffff067224 */ /* 0x000fe400078e000a */
[----:B------:R-:W-:-:S04]  /*2d320*/  IMAD.HI.U32 R2, R2, R3, RZ ;  /* 0x0000000302027227 */ /* 0x000fc800078e00ff */
[----:B------:R-:W-:-:S05]  /*2d330*/  IMAD R3, R2, R6, R3 ;  /* 0x0000000602037224 */ /* 0x000fca00078e0203 */
[----:B------:R-:W-:-:S13]  /*2d340*/  ISETP.GT.U32.AND P1, PT, R4, R3, PT ;  /* 0x000000030400720c */ /* 0x000fda0003f24070 */
[----:B------:R-:W-:Y:S01]  /*2d350*/  @!P1 IMAD.IADD R3, R3, 0x1, -R4 ;  /* 0x0000000103039824 */ /* 0x000fe200078e0a04 */
[----:B------:R-:W-:Y:S02]  /*2d360*/  @!P1 IADD3 R2, R2, 0x1, RZ ;  /* 0x0000000102029810 */ /* 0x000fe40007ffe0ff */
        /* <DEDUP_REMOVED lines=11> */
[----:B------:R-:W-:-:S03]  /*2d420*/  IMAD R2, R0, R3, R5 ;  /* 0x0000000300027224 */ /* 0x000fc600078e0205 */
[----:B------:R-:W-:Y:S01]  /*2d430*/  LEA R18, R18, R9, 0x10 ;  /* 0x0000000912127211 */ /* 0x000fe200078e80ff */
[----:B------:R-:W-:Y:S06]  /*2d440*/  BRA `(.L_x_2980) ;  /* 0x0000000000f47947 */ /* 0x000fec0003800000 */
.L_x_2979:
        /* <DEDUP_REMOVED lines=41> */
[----:B0-----:R-:W-:-:S05]  /*2d6e0*/  IADD3 R9, RZ, -R3, RZ ;  /* 0x80000003ff097210 */ /* 0x001fca0007ffe0ff */
        /* <DEDUP_REMOVED lines=15> */
[----:B------:R-:W-:-:S06]  /*2d7e0*/  @P0 IADD3 R2, R2, 0x1, RZ ;  /* 0x0000000102020810 */ /* 0x000fcc0007ffe0ff */
[----:B------:R-:W-:Y:S01]  /*2d7f0*/  @!P2 IMAD.MOV R2, RZ, RZ, -R2 ;  /* 0x000000ffff02a224 */ /* 0x000fe200078e0a02 */
[----:B------:R-:W-:-:S05]  /*2d800*/  @!P1 LOP3.LUT R2, RZ, R11, RZ, 0x33, !PT ;  /* 0x0000000bff029212 */ /* 0x000fca00078e33ff */
[----:B------:R-:W-:-:S07]  /*2d810*/  IMAD R18, R2, R18, R3 ;  /* 0x0000001202127224 */ /* 0x000fce00078e0203 */
.L_x_2980:
[----:B------:R-:W-:-:S05]  /*2d820*/  LOP3.LUT R17, RZ, R2, RZ, 0x33, !PT ;  /* 0x00000002ff117212 */ /* 0x000fca00078e33ff */
[----:B------:R-:W-:Y:S01]  /*2d830*/  IMAD.IADD R17, R0, 0x1, R17 ;  /* 0x0000000100117824 */ /* 0x000fe200078e0211 */
[----:B------:R-:W-:Y:S06]  /*2d840*/  BRA `(.L_x_2981) ;  /* 0x00000000000c7947 */ /* 0x000fec0003800000 */
.L_x_2976:
[----:B------:R-:W-:Y:S01]  /*2d850*/  IMAD.MOV.U32 R17, RZ, RZ, RZ ;  /* 0x000000ffff117224 */ /* 0x000fe200078e00ff */
[----:B------:R-:W-:Y:S01]  /*2d860*/  MOV R18, RZ ;  /* 0x000000ff00127202 */ /* 0x000fe20000000f00 */
[----:B------:R-:W-:-:S07]  /*2d870*/  IMAD.U32 R16, RZ, RZ, UR6 ;  /* 0x00000006ff107e24 */ /* 0x000fce000f8e00ff */
.L_x_2981:
[----:B------:R-:W-:-:S13]  /*2d880*/  ISETP.NE.AND P0, PT, R7, RZ, PT ;  /* 0x000000ff0700720c */ /* 0x000fda0003f05270 */
[----:B------:R-:W0:Y:S01]  /*2d890*/  @!P0 S2R R3, SR_CgaCtaId ;  /* 0x0000000000038919 */ /* 0x000e220000008800 */
[----:B------:R-:W-:-:S04]  /*2d8a0*/  @!P0 MOV R0, 0x400 ;  /* 0x0000040000008802 */ /* 0x000fc80000000f00 */
[----:B0-----:R-:W-:-:S05]  /*2d8b0*/  @!P0 LEA R0, R3, R0, 0x18 ;  /* 0x0000000003008211 */ /* 0x001fca00078ec0ff */
[----:B------:R2:W-:Y:S01]  /*2d8c0*/  @!P0 STS.128 [R0+0x334d0], R16 ;  /* 0x0334d01000008388 */ /* 0x0005e20000000c00 */
[----:B------:R-:W-:Y:S06]  /*2d8d0*/  BAR.ARV 0x5, 0x180 ;  /* 0x0146000000007b1d */ /* 0x000fec0000002000 */
.L_x_2974:
        /* <DEDUP_REMOVED lines=18> */
[C---:B0-----:R-:W-:Y:S01]  /*2da00*/  IMAD.SHL.U32 R2, R9.reuse, 0x40, RZ ;  /* 0x0000004009027824 */ /* 0x041fe200078e00ff */
[C---:B------:R-:W-:Y:S01]  /*2da10*/  LOP3.LUT R11, R9.reuse, 0x7f, RZ, 0xc0, !PT ;  /* 0x0000007f090b7812 */ /* 0x040fe200078ec0ff */
[C---:B------:R-:W-:Y:S01]  /*2da20*/  IMAD.SHL.U32 R36, R9.reuse, 0x10, RZ ;  /* 0x0000001009247824 */ /* 0x040fe200078e00ff */
[----:B------:R-:W-:Y:S01]  /*2da30*/  SHF.R.U32.HI R3, RZ, 0x1, R9 ;  /* 0x00000001ff037819 */ /* 0x000fe20000011609 */
[----:B------:R-:W-:Y:S01]  /*2da40*/  IMAD.SHL.U32 R6, R9, 0x2, RZ ;  /* 0x0000000209067824 */ /* 0x000fe200078e00ff */
[----:B--2---:R-:W-:Y:S01]  /*2da50*/  LOP3.LUT R0, R2, 0x180, RZ, 0xc0, !PT ;  /* 0x0000018002007812 */ /* 0x004fe200078ec0ff */
[----:B------:R-:W-:Y:S01]  /*2da60*/  IMAD.SHL.U32 R4, R11, 0x10, RZ ;  /* 0x000000100b047824 */ /* 0x000fe200078e00ff */
[----:B------:R-:W-:Y:S01]  /*2da70*/  LOP3.LUT R5, R36, 0x1b0, RZ, 0xc0, !PT ;  /* 0x000001b024057812 */ /* 0x000fe200078ec0ff */
[----:B------:R-:W-:Y:S01]  /*2da80*/  IMAD.SHL.U32 R8, R9, 0x4, RZ ;  /* 0x0000000409087824 */ /* 0x000fe200078e00ff */
[----:B------:R-:W-:-:S02]  /*2da90*/  LOP3.LUT R3, R0, 0x30, R3, 0xf8, !PT ;  /* 0x0000003000037812 */ /* 0x000fc400078ef803 */
[----:B------:R-:W-:Y:S02]  /*2daa0*/  SHF.L.U32 R0, R9, 0x5, RZ ;  /* 0x0000000509007819 */ /* 0x000fe400000006ff */
[----:B------:R-:W-:Y:S02]  /*2dab0*/  LOP3.LUT R6, R5, 0x30, R6, 0x78, !PT ;  /* 0x0000003005067812 */ /* 0x000fe400078e7806 */
[----:B------:R-:W-:Y:S02]  /*2dac0*/  LOP3.LUT R5, R0, 0x80, RZ, 0xc0, !PT ;  /* 0x0000008000057812 */ /* 0x000fe400078ec0ff */
[----:B------:R-:W-:Y:S01]  /*2dad0*/  LOP3.LUT R7, R4, 0x600, RZ, 0xc0, !PT ;  /* 0x0000060004077812 */ /* 0x000fe200078ec0ff */
[----:B------:R-:W-:Y:S01]  /*2dae0*/  IMAD.SHL.U32 R4, R9, 0x8, RZ ;  /* 0x0000000809047824 */ /* 0x000fe200078e00ff */
[----:B------:R-:W-:Y:S02]  /*2daf0*/  LOP3.LUT R5, R5, 0x10, R9, 0xf8, !PT ;  /* 0x0000001005057812 */ /* 0x000fe400078ef809 */
[----:B------:R-:W-:-:S02]  /*2db00*/  LOP3.LUT R9, R7, 0x40, R36, 0xf8, !PT ;  /* 0x0000004007097812 */ /* 0x000fc400078ef824 */
[----:B------:R-:W-:Y:S02]  /*2db10*/  LOP3.LUT R3, R3, 0x30, R4, 0x78, !PT ;  /* 0x0000003003037812 */ /* 0x000fe400078e7804 */
[----:B------:R-:W-:Y:S02]  /*2db20*/  LOP3.LUT R7, R7, 0x60, R0, 0xf8, !PT ;  /* 0x0000006007077812 */ /* 0x000fe400078ef800 */
[----:B------:R-:W-:Y:S02]  /*2db30*/  LOP3.LUT R10, R9, R6, RZ, 0xfc, !PT ;  /* 0x00000006090a7212 */ /* 0x000fe400078efcff */
[----:B------:R-:W-:Y:S02]  /*2db40*/  LOP3.LUT R2, R3, 0x640, R2, 0xf8, !PT ;  /* 0x0000064003027812 */ /* 0x000fe400078ef802 */
[----:B------:R-:W-:Y:S01]  /*2db50*/  LOP3.LUT R5, R5, 0x10, R8, 0x78, !PT ;  /* 0x0000001005057812 */ /* 0x000fe200078e7808 */
[----:B------:R-:W-:Y:S01]  /*2db60*/  STL [R1+0x10], R10 ;  /* 0x0000100a01007387 */ /* 0x000fe20000100800 */
[----:B------:R-:W-:-:S02]  /*2db70*/  LOP3.LUT R4, R7, 0x100, R0, 0xf8, !PT ;  /* 0x0000010007047812 */ /* 0x000fc400078ef800 */
[----:B------:R-:W-:Y:S01]  /*2db80*/  SHF.R.U32.HI R3, RZ, 0x2, R11 ;  /* 0x00000002ff037819 */ /* 0x000fe2000001160b */
[----:B------:R0:W-:Y:S01]  /*2db90*/  STL [R1+0x18], R2 ;  /* 0x0000180201007387 */ /* 0x0001e20000100800 */
[----:B------:R-:W-:Y:S02]  /*2dba0*/  LOP3.LUT R36, R36, 0x30, RZ, 0xc0, !PT ;  /* 0x0000003024247812 */ /* 0x000fe400078ec0ff */
[----:B------:R-:W-:Y:S02]  /*2dbb0*/  LOP3.LUT R0, R3, 0x60, R0, 0xf8, !PT ;  /* 0x0000006003007812 */ /* 0x000fe400078ef800 */
[----:B------:R-:W-:Y:S02]  /*2dbc0*/  LOP3.LUT R3, R36, 0x80, RZ, 0xfc, !PT ;  /* 0x0000008024037812 */ /* 0x000fe400078efcff */
[----:B0-----:R-:W-:-:S05]  /*2dbd0*/  LOP3.LUT R2, R4, R5, RZ, 0xfc, !PT ;  /* 0x0000000504027212 */ /* 0x001fca00078efcff */
[----:B------:R1:W-:Y:S04]  /*2dbe0*/  STL [R1+0x14], R2 ;  /* 0x0000140201007387 */ /* 0x0003e80000100800 */
[----:B------:R-:W-:Y:S01]  /*2dbf0*/  STL [R1+0x34], RZ ;  /* 0x000034ff01007387 */ /* 0x000fe20000100800 */
[----:B-1----:R-:W-:-:S04]  /*2dc00*/  MOV R2, UR4 ;  /* 0x0000000400027c02 */ /* 0x002fc80008000f00 */
[----:B------:R-:W-:Y:S01]  /*2dc10*/  LEA R22, R2, R22, 0x18 ;  /* 0x0000001602167211 */ /* 0x000fe200078ec0ff */
[----:B------:R0:W-:Y:S02]  /*2dc20*/  STL [R1+0x8], R2 ;  /* 0x0000080201007387 */ /* 0x0001e40000100800 */
[----:B0-----:R-:W-:Y:S02]  /*2dc30*/  LOP3.LUT R2, R36, 0x40, RZ, 0xfc, !PT ;  /* 0x0000004024027812 */ /* 0x001fe400078efcff */
[----:B------:R-:W-:Y:S01]  /*2dc40*/  LOP3.LUT R2, R0, 0x80, RZ, 0xfc, !PT ;  /* 0x0000008000027812 */ /* 0x000fe200078efcff */
[----:B------:R-:W-:-:S05]  /*2dc50*/  IMAD.IADD R0, R22, 0x1, R10 ;  /* 0x0000000116007824 */ /* 0x000fca00078e020a */
[----:B------:R0:W-:Y:S02]  /*2dc60*/  STL [R1+0x1c], R0 ;  /* 0x00001c0001007387 */ /* 0x0001e40000100800 */
.L_x_3106:
[----:B01----:R-:W1:Y:S02]  /*2dc70*/  LDC.64 R2, c[0x0][0xc88] ;  /* 0x00032200ff027b82 */ /* 0x003e640000000a00 */
[----:B-1----:R-:W-:-:S05]  /*2dc80*/  IMAD.WIDE R2, R19, 0x4, R2 ;  /* 0x0000000413027825 */ /* 0x002fca00078e0202 */
[----:B------:R-:W0:Y:S01]  /*2dc90*/  LDG.E R23, desc[UR54][R2.64] ;  /* 0x0000003602177981 */ /* 0x000e22000c1e1900 */
[----:B------:R-:W-:Y:S05]  /*2dca0*/  YIELD ;  /* 0x0000000000007946 */ /* 0x000fea0003800000 */
[----:B------:R-:W-:Y:S01]  /*2dcb0*/  ULDC.64 UR4, c[0x0][0xa28] ;  /* 0x00028a0000047ab9 */ /* 0x000fe20000000a00 */
[----:B------:R-:W-:Y:S01]  /*2dcc0*/  IMAD.MOV.U32 R37, RZ, RZ, RZ ;  /* 0x000000ffff257224 */ /* 0x000fe200078e00ff */
[----:B------:R-:W-:Y:S01]  /*2dcd0*/  ISETP.NE.U32.AND P0, PT, RZ, UR4, PT ;  /* 0x00000004ff007c0c */ /* 0x000fe2000bf05070 */
[----:B------:R-:W-:Y:S01]  /*2dce0*/  ULDC.64 UR6, c[0x0][0xa10] ;  /* 0x0002840000067ab9 */ /* 0x000fe20000000a00 */
[----:B------:R-:W-:Y:S01]  /*2dcf0*/  MOV R27, RZ ;  /* 0x000000ff001b7202 */ /* 0x000fe20000000f00 */
[----:B------:R-:W-:Y:S01]  /*2dd00*/  ULDC.64 UR8, c[0x0][0xa18] ;  /* 0x0002860000087ab9 */ /* 0x000fe20000000a00 */
[----:B------:R-:W-:-:S02]  /*2dd10*/  ISETP.NE.AND.EX P0, PT, RZ, UR5, PT, P0 ;  /* 0x00000005ff007c0c */ /* 0x000fc4000bf05300 */
[----:B0-2---:R-:W-:-:S11]  /*2dd20*/  SHF.R.S32.HI R0, RZ, 0x1f, R23 ;  /* 0x0000001fff007819 */ /* 0x005fd60000011417 */
        /* <DEDUP_REMOVED lines=8> */
[----:B------:R-:W-:Y:S02]  /*2ddb0*/  ISETP.NE.U32.AND P0, PT, RZ, UR4, PT ;  /* 0x00000004ff007c0c */ /* 0x000fe4000bf05070 */
[----:B------:R-:W-:Y:S01]  /*2ddc0*/  ISETP.NE.AND.EX P1, PT, RZ, UR7, PT, P1 ;  /* 0x00000007ff007c0c */ /* 0x000fe2000bf25310 */
[----:B0-----:R-:W-:Y:S01]  /*2ddd0*/  IMAD.MOV.U32 R0, RZ, RZ, RZ ;  /* 0x000000ffff007224 */ /* 0x001fe200078e00ff */
[----:B------:R-:W-:Y:S02]  /*2dde0*/  ISETP.NE.AND.EX P0, PT, RZ, UR5, PT, P0 ;  /* 0x00000005ff007c0c */ /* 0x000fe4000bf05300 */
[C---:B------:R-:W-:Y:S02]  /*2ddf0*/  IADD3 R4, P4, R24.reuse, UR6, RZ ;  /* 0x0000000618047c10 */ /* 0x040fe4000ff9e0ff */
[----:B------:R-:W-:Y:S02]  /*2de00*/  ISETP.NE.U32.AND P2, PT, RZ, UR8, PT ;  /* 0x00000008ff007c0c */ /* 0x000fe4000bf45070 */
[----:B-1----:R-:W-:-:S02]  /*2de10*/  IADD3 R2, P3, R24, UR4, RZ ;  /* 0x0000000418027c10 */ /* 0x002fc4000ff7e0ff */
[C---:B------:R-:W-:Y:S02]  /*2de20*/  IADD3.X R5, R25.reuse, UR7, RZ, P4, !PT ;  /* 0x0000000719057c10 */ /* 0x040fe4000a7fe4ff */
[----:B------:R-:W-:Y:S02]  /*2de30*/  IADD3.X R3, R25, UR5, RZ, P3, !PT ;  /* 0x0000000519037c10 */ /* 0x000fe40009ffe4ff */
[----:B------:R-:W-:Y:S01]  /*2de40*/  ISETP.NE.AND.EX P2, PT, RZ, UR9, PT, P2 ;  /* 0x00000009ff007c0c */ /* 0x000fe2000bf45320 */
[----:B------:R-:W5:Y:S04]  /*2de50*/  @P1 LDG.E R0, desc[UR54][R4.64] ;  /* 0x0000003604001981 */ /* 0x000f68000c1e1900 */
[----:B------:R-:W5:Y:S01]  /*2de60*/  @P0 LDG.E R27, desc[UR54][R2.64] ;  /* 0x00000036021b0981 */ /* 0x000f62000c1e1900 */
[----:B------:R-:W-:-:S02]  /*2de70*/  ULDC UR4, c[0x0][0x288] ;  /* 0x0000a20000047ab9 */ /* 0x000fc40000000800 */
[----:B------:R-:W-:Y:S01]  /*2de80*/  IMAD.U32 R30, RZ, RZ, UR4 ;  /* 0x00000004ff1e7e24 */ /* 0x000fe2000f8e00ff */
[----:B------:R-:W-:Y:S02]  /*2de90*/  ULDC.64 UR4, c[0x0][0x418] ;  /* 0x0001060000047ab9 */ /* 0x000fe40000000a00 */
[----:B------:R-:W-:-:S03]  /*2dea0*/  UISETP.NE.U32.AND UP0, UPT, UR4, URZ, UPT ;  /* 0x0000003f0400728c */ /* 0x000fc6000bf05070 */
[----:B------:R-:W-:Y:S01]  /*2deb0*/  ULDC UR4, c[0x0][0x424] ;  /* 0x0001090000047ab9 */ /* 0x000fe20000000800 */
[----:B------:R-:W-:Y:S01]  /*2dec0*/  UISETP.NE.AND.EX UP0, UPT, UR5, URZ, UPT, UP0 ;  /* 0x0000003f0500728c */ /* 0x000fe2000bf05300 */
[----:B------:R-:W-:Y:S02]  /*2ded0*/  @P2 IADD3 R6, P3, R24, UR8, RZ ;  /* 0x0000000818062c10 */ /* 0x000fe4000ff7e0ff */
[----:B------:R-:W-:Y:S01]  /*2dee0*/  ULDC UR5, c[0x0][0x2f0] ;  /* 0x0000bc0000057ab9 */ /* 0x000fe20000000800 */
[----:B------:R-:W-:Y:S01]  /*2def0*/  USEL UR4, UR4, 0x1, UP0 ;  /* 0x0000000104047887 */ /* 0x000fe20008000000 */
[----:B------:R-:W-:-:S03]  /*2df00*/  @P2 IADD3.X R7, R25, UR9, RZ, P3, !PT ;  /* 0x0000000919072c10 */ /* 0x000fc60009ffe4ff */
[----:B------:R-:W-:Y:S02]  /*2df10*/  UIMAD UR4, UR4, UR5, URZ ;  /* 0x00000005040472a4 */ /* 0x000fe4000f8e023f */
[----:B------:R0:W5:Y:S01]  /*2df20*/  @P2 LDG.E R30, desc[UR54][R6.64] ;  /* 0x00000036061e2981 */ /* 0x000162000c1e1900 */
[----:B------:R-:W-:-:S03]  /*2df30*/  ULDC UR5, c[0x0][0x348] ;  /* 0x0000d20000057ab9 */ /* 0x000fc60000000800 */
[----:B------:R-:W-:Y:S02]  /*2df40*/  IMAD.U32 R9, RZ, RZ, UR4 ;  /* 0x00000004ff097e24 */ /* 0x000fe4000f8e00ff */
[----:B0-----:R-:W-:Y:S01]  /*2df50*/  IMAD.U32 R6, RZ, RZ, UR5 ;  /* 0x00000005ff067e24 */ /* 0x001fe2000f8e00ff */
[----:B------:R-:W-:Y:S06]  /*2df60*/  @P2 BRA `(.L_x_2983) ;  /* 0x0000000000102947 */ /* 0x000fec0003800000 */
[----:B------:R-:W-:Y:S05]  /*2df70*/  @!P0 BRA `(.L_x_2983) ;  /* 0x00000000000c8947 */ /* 0x000fea0003800000 */
[----:B-----5:R-:W2:Y:S04]  /*2df80*/  LDG.E R30, desc[UR54][R2.64] ;  /* 0x00000036021e7981 */ /* 0x020ea8000c1e1900 */
[----:B------:R-:W2:Y:S02]  /*2df90*/  LDG.E R2, desc[UR54][R2.64+0x4] ;  /* 0x0000043602027981 */ /* 0x000ea4000c1e1900 */
[----:B--2---:R-:W-:-:S07]  /*2dfa0*/  IMAD.IADD R30, R2, 0x1, -R30 ;  /* 0x00000001021e7824 */ /* 0x004fce00078e0a1e */
.L_x_2983:
[----:B------:R-:W-:Y:S01]  /*2dfb0*/  ULDC.64 UR4, c[0x0][0xa20] ;  /* 0x0002880000047ab9 */ /* 0x000fe20000000a00 */
[C---:B------:R-:W-:Y:S02]  /*2dfc0*/  LOP3.LUT R8, R18.reuse, 0xff000000, RZ, 0xc0, !PT ;  /* 0xff00000012087812 */ /* 0x040fe400078ec0ff */
[----:B------:R-:W-:Y:S02]  /*2dfd0*/  ISETP.NE.U32.AND P0, PT, RZ, UR4, PT ;  /* 0x00000004ff007c0c */ /* 0x000fe4000bf05070 */
[----:B------:R-:W-:Y:S02]  /*2dfe0*/  SHF.R.U32.HI R8, RZ, 0x8, R8 ;  /* 0x00000008ff087819 */ /* 0x000fe40000011608 */
[----:B------:R-:W-:Y:S02]  /*2dff0*/  ISETP.NE.AND.EX P0, PT, RZ, UR5, PT, P0 ;  /* 0x00000005ff007c0c */ /* 0x000fe4000bf05300 */
[C---:B------:R-:W-:Y:S02]  /*2e000*/  LOP3.LUT R2, R18.reuse, 0xff0000, RZ, 0xc0, !PT ;  /* 0x00ff000012027812 */ /* 0x040fe400078ec0ff */
[----:B------:R-:W-:-:S02]  /*2e010*/  LOP3.LUT R18, R18, 0xffff, RZ, 0xc0, !PT ;  /* 0x0000ffff12127812 */ /* 0x000fc400078ec0ff */
[----:B------:R-:W-:Y:S02]  /*2e020*/  LEA.HI R8, R2, R8, RZ, 0x10 ;  /* 0x0000000802087211 */ /* 0x000fe400078f80ff */
[----:B------:R-:W-:-:S05]  /*2e030*/  MOV R32, R23 ;  /* 0x0000001700207202 */ /* 0x000fca0000000f00 */
[----:B------:R-:W-:Y:S05]  /*2e040*/  @!P0 BRA `(.L_x_2984) ;  /* 0x0000000000108947 */ /* 0x000fea0003800000 */
[----:B------:R-:W-:-:S04]  /*2e050*/  IADD3 R2, P0, R24, UR4, RZ ;  /* 0x0000000418027c10 */ /* 0x000fc8000ff1e0ff */
[----:B------:R-:W-:-:S05]  /*2e060*/  IADD3.X R3, R25, UR5, RZ, P0, !PT ;  /* 0x0000000519037c10 */ /* 0x000fca00087fe4ff */
[----:B------:R0:W5:Y:S01]  /*2e070*/  LDG.E R9, desc[UR54][R2.64] ;  /* 0x0000003602097981 */ /* 0x000162000c1e1900 */
[----:B------:R-:W-:Y:S05]  /*2e080*/  BRA `(.L_x_2985) ;  /* 0x0000000000247947 */ /* 0x000fea0003800000 */
.L_x_2984:
        /* <DEDUP_REMOVED lines=9> */
.L_x_2985:
[----:B0-----:R-:W2:Y:S01]  /*2e120*/  @P1 LDG.E R2, desc[UR54][R4.64] ;  /* 0x0000003604021981 */ /* 0x001ea2000c1e1900 */
[----:B------:R-:W0:Y:S03]  /*2e130*/  LDC R3, c[0x0][0x448] ;  /* 0x00011200ff037b82 */ /* 0x000e260000000800 */
[----:B------:R1:W2:Y:S01]  /*2e140*/  @P1 LDG.E R5, desc[UR54][R4.64+0x4] ;  /* 0x0000043604051981 */ /* 0x0002a2000c1e1900 */
[----:B-----5:R-:W-:Y:S01]  /*2e150*/  IMAD.IADD R9, R9, 0x1, -R37 ;  /* 0x0000000109097824 */ /* 0x020fe200078e0a25 */
[----:B------:R-:W-:Y:S01]  /*2e160*/  BSSY B0, `(.L_x_2986) ;  /* 0x0000036000007945 */ /* 0x000fe20003800000 */
[----:B------:R-:W-:Y:S02]  /*2e170*/  LOP3.LUT R20, R8, 0xff, RZ, 0xc0, !PT ;  /* 0x000000ff08147812 */ /* 0x000fe400078ec0ff */
[----:B0-----:R-:W-:-:S13]  /*2e180*/  ISETP.NE.AND P0, PT, R3, 0x1, PT ;  /* 0x000000010300780c */ /* 0x001fda0003f05270 */
[----:B-1----:R-:W0:Y:S08]  /*2e190*/  @P0 LDC R4, c[0x0][0x44c] ;  /* 0x00011300ff040b82 */ /* 0x002e300000000800 */
[----:B------:R-:W1:Y:S01]  /*2e1a0*/  @P0 LDC R3, c[0x0][0x450] ;  /* 0x00011400ff030b82 */ /* 0x000e620000000800 */
[----:B--2---:R-:W-:Y:S02]  /*2e1b0*/  @P1 IMAD.IADD R6, R5, 0x1, -R2 ;  /* 0x0000000105061824 */ /* 0x004fe400078e0a02 */
[----:B------:R-:W-:-:S03]  /*2e1c0*/  IMAD.SHL.U32 R2, R17, 0x80, RZ ;  /* 0x0000008011027824 */ /* 0x000fc600078e00ff */
[----:B------:R-:W-:Y:S01]  /*2e1d0*/  IADD3 R26, R9, R6, RZ ;  /* 0x00000006091a7210 */ /* 0x000fe20007ffe0ff */
[----:B------:R-:W-:-:S03]  /*2e1e0*/  VIADD R2, R2, 0x7f ;  /* 0x0000007f02027836 */ /* 0x000fc60000000000 */
[----:B------:R-:W-:Y:S01]  /*2e1f0*/  IADD3 R7, R26, 0xa0, -R30 ;  /* 0x000000a01a077810 */ /* 0x000fe20007ffe81e */
[----:B0-----:R-:W-:-:S04]  /*2e200*/  @P0 IMAD.HI.U32 R4, R2, R4, RZ ;  /* 0x0000000402040227 */ /* 0x001fc800078e00ff */
[----:B------:R-:W-:Y:S01]  /*2e210*/  VIADD R5, R26, 0x9f ;  /* 0x0000009f1a057836 */ /* 0x000fe20000000000 */
[----:B-1----:R-:W-:Y:S02]  /*2e220*/  @P0 SHF.R.U32.HI R2, RZ, R3, R4 ;  /* 0x00000003ff020219 */ /* 0x002fe40000011604 */
[----:B------:R-:W-:Y:S01]  /*2e230*/  SHF.R.U32.HI R4, RZ, 0x10, R8 ;  /* 0x00000010ff047819 */ /* 0x000fe20000011608 */
[----:B------:R-:W-:-:S04]  /*2e240*/  IMAD.HI R5, R5, 0x66666667, RZ ;  /* 0x6666666705057827 */ /* 0x000fc800078e02ff */
[----:B------:R-:W-:Y:S01]  /*2e250*/  IMAD.IADD R2, R7, 0x1, R2 ;  /* 0x0000000107027824 */ /* 0x000fe200078e0202 */
[----:B------:R-:W-:-:S03]  /*2e260*/  SHF.R.U32.HI R3, RZ, 0x1f, R5 ;  /* 0x0000001fff037819 */ /* 0x000fc60000011605 */
[----:B------:R-:W-:Y:S01]  /*2e270*/  IMAD.HI R2, R2, 0x66666667, RZ ;  /* 0x6666666702027827 */ /* 0x000fe200078e02ff */
[----:B------:R-:W-:-:S04]  /*2e280*/  LEA.HI.SX32 R5, R5, R3, 0x1a ;  /* 0x0000000305057211 */ /* 0x000fc800078fd2ff */
[----:B------:R-:W-:-:S04]  /*2e290*/  SHF.R.U32.HI R3, RZ, 0x1f, R2 ;  /* 0x0000001fff037819 */ /* 0x000fc80000011602 */
[----:B------:R-:W-:Y:S01]  /*2e2a0*/  LEA.HI.SX32 R3, R2, R3, 0x1a ;  /* 0x0000000302037211 */ /* 0x000fe200078fd2ff */
[----:B------:R-:W-:-:S03]  /*2e2b0*/  IMAD.MOV.U32 R2, RZ, RZ, RZ ;  /* 0x000000ffff027224 */ /* 0x000fc600078e00ff */
[----:B------:R-:W-:-:S04]  /*2e2c0*/  VIMNMX R10, R5, R3, PT ;  /* 0x00000003050a7248 */ /* 0x000fc80003fe0100 */
[----:B------:R-:W-:-:S13]  /*2e2d0*/  ISETP.GE.AND P0, PT, R10, 0x1, PT ;  /* 0x000000010a00780c */ /* 0x000fda0003f06270 */
[----:B------:R-:W-:Y:S05]  /*2e2e0*/  @!P0 BRA `(.L_x_2987) ;  /* 0x0000000000748947 */ /* 0x000fea0003800000 */
        /* <DEDUP_REMOVED lines=12> */
[----:B------:R-:W-:Y:S01]  /*2e3b0*/  IMAD R13, R2, R11, RZ ;  /* 0x0000000b020d7224 */ /* 0x000fe200078e02ff */
[----:B------:R-:W-:-:S05]  /*2e3c0*/  MOV R2, RZ ;  /* 0x000000ff00027202 */ /* 0x000fca0000000f00 */
[----:B------:R-:W-:Y:S01]  /*2e3d0*/  IMAD.HI.U32 R13, R3, R13, R2 ;  /* 0x0000000d030d7227 */ /* 0x000fe200078e0002 */
[----:B------:R-:W-:Y:S02]  /*2e3e0*/  IABS R2, R8 ;  /* 0x0000000800027213 */ /* 0x000fe40000000000 */
[----:B------:R-:W-:-:S03]  /*2e3f0*/  IABS R3, R12 ;  /* 0x0000000c00037213 */ /* 0x000fc60000000000 */
[----:B------:R-:W-:-:S04]  /*2e400*/  IMAD.MOV R2, RZ, RZ, -R2 ;  /* 0x000000ffff027224 */ /* 0x000fc800078e0a02 */
[----:B------:R-:W-:Y:S02]  /*2e410*/  IMAD.MOV.U32 R12, RZ, RZ, R2 ;  /* 0x000000ffff0c7224 */ /* 0x000fe400078e0002 */
[----:B------:R-:W-:-:S04]  /*2e420*/  IMAD.HI.U32 R2, R13, R3, RZ ;  /* 0x000000030d027227 */ /* 0x000fc800078e00ff */
[----:B------:R-:W-:-:S05]  /*2e430*/  IMAD R3, R2, R12, R3 ;  /* 0x0000000c02037224 */ /* 0x000fca00078e0203 */
[----:B------:R-:W-:-:S13]  /*2e440*/  ISETP.GT.U32.AND P2, PT, R11, R3, PT ;  /* 0x000000030b00720c */ /* 0x000fda0003f44070 */
[----:B------:R-:W-:Y:S02]  /*2e450*/  @!P2 IMAD.IADD R3, R3, 0x1, -R11 ;  /* 0x000000010303a824 */ /* 0x000fe400078e0a0b */
[----:B------:R-:W-:Y:S01]  /*2e460*/  @!P2 VIADD R2, R2, 0x1 ;  /* 0x000000010202a836 */ /* 0x000fe20000000000 */
[----:B------:R-:W-:Y:S02]  /*2e470*/  ISETP.NE.AND P2, PT, R8, RZ, PT ;  /* 0x000000ff0800720c */ /* 0x000fe40003f45270 */
[----:B------:R-:W-:-:S13]  /*2e480*/  ISETP.GE.U32.AND P0, PT, R3, R11, PT ;  /* 0x0000000b0300720c */ /* 0x000fda0003f06070 */
[----:B------:R-:W-:-:S05]  /*2e490*/  @P0 VIADD R2, R2, 0x1 ;  /* 0x0000000102020836 */ /* 0x000fca0000000000 */
[----:B------:R-:W-:Y:S02]  /*2e4a0*/  @!P3 IADD3 R2, -R2, RZ, RZ ;  /* 0x000000ff0202b210 */ /* 0x000fe40007ffe1ff */
[----:B------:R-:W-:-:S07]  /*2e4b0*/  @!P2 LOP3.LUT R2, RZ, R8, RZ, 0x33, !PT ;  /* 0x00000008ff02a212 */ /* 0x000fce00078e33ff */
.L_x_2987:
[----:B------:R-:W-:Y:S05]  /*2e4c0*/  BSYNC B0 ;  /* 0x0000000000007941 */ /* 0x000fea0003800000 */
.L_x_2986:
[-C--:B------:R-:W-:Y:S01]  /*2e4d0*/  IMAD R3, R20, R2.reuse, RZ ;  /* 0x0000000214037224 */ /* 0x080fe200078e02ff */
[----:B------:R-:W-:Y:S04]  /*2e4e0*/  BSSY B0, `(.L_x_2988) ;  /* 0x0000151000007945 */ /* 0x000fe80003800000 */
[C---:B------:R-:W-:Y:S01]  /*2e4f0*/  VIADDMNMX R2, R3.reuse, R2, R10, PT ;  /* 0x0000000203027246 */ /* 0x040fe2000380010a */
[----:B------:R-:W-:-:S04]  /*2e500*/  IMAD R3, R3, 0xa0, -R9 ;  /* 0x000000a003037824 */ /* 0x000fc800078e0a09 */
[----:B------:R-:W-:Y:S01]  /*2e510*/  IMAD R2, R2, 0xa0, -R9 ;  /* 0x000000a002027824 */ /* 0x000fe200078e0a09 */
[----:B------:R-:W-:-:S04]  /*2e520*/  VIMNMX R3, RZ, R3, !PT ;  /* 0x00000003ff037248 */ /* 0x000fc80007fe0100 */
[----:B------:R-:W-:-:S04]  /*2e530*/  VIMNMX R2, R2, R6, PT ;  /* 0x0000000602027248 */ /* 0x000fc80003fe0100 */
[----:B------:R-:W-:-:S13]  /*2e540*/  ISETP.GT.AND P0, PT, R2, R3, PT ;  /* 0x000000030200720c */ /* 0x000fda0003f04270 */
[----:B------:R-:W-:Y:S02]  /*2e550*/  @P0 VIADD R8, R2, 0x9f ;  /* 0x0000009f02080836 */ /* 0x000fe40000000000 */
[----:B------:R-:W-:-:S04]  /*2e560*/  IMAD.WIDE.U32 R2, R3, -0x33333333, RZ ;  /* 0xcccccccd03027825 */ /* 0x000fc800078e00ff */
[----:B------:R-:W-:Y:S01]  /*2e570*/  @P0 IMAD.HI R8, R8, 0x66666667, RZ ;  /* 0x6666666708080827 */ /* 0x000fe200078e02ff */
[----:B------:R-:W-:-:S04]  /*2e580*/  SHF.R.U32.HI R6, RZ, 0x7, R3 ;  /* 0x00000007ff067819 */ /* 0x000fc80000011603 */
[----:B------:R-:W-:Y:S01]  /*2e590*/  @P0 SHF.R.U32.HI R2, RZ, 0x1f, R8 ;  /* 0x0000001fff020819 */ /* 0x000fe20000011608 */
[----:B------:R-:W-:-:S03]  /*2e5a0*/  IMAD.MOV.U32 R3, RZ, RZ, R6 ;  /* 0x000000ffff037224 */ /* 0x000fc600078e0006 */
        /* <DEDUP_REMOVED lines=11> */
.L_x_3303:
[----:B-1----:R-:W-:Y:S02]  /*2e660*/  ISETP.NE.AND P0, PT, R14, RZ, PT ;  /* 0x000000ff0e00720c */ /* 0x002fe40003f05270 */
[----:B------:R-:W-:-:S11]  /*2e670*/  PLOP3.LUT P6, PT, PT, PT, PT, 0x8, 0x0 ;  /* 0x000000000000781c */ /* 0x000fd60003fce170 */
[----:B------:R-:W-:Y:S05]  /*2e680*/  @P0 BRA `(.L_x_2991) ;  /* 0x00000000000c0947 */ /* 0x000fea0003800000 */
[----:B------:R-:W-:-:S03]  /*2e690*/  UMOV UR4, 0xffffffff ;  /* 0xffffffff00047882 */ /* 0x000fc60000000000 */
[----:B------:R-:W-:Y:S05]  /*2e6a0*/  BRA.DIV UR4, `(.L_x_2992) ;  /* 0x000000ba04c87947 */ /* 0x000fea000b800000 */
[----:B------:R-:W-:-:S13]  /*2e6b0*/  ELECT P6, URZ, PT ;  /* 0x00000000003f782f */ /* 0x000fda00038c0000 */
.L_x_2991:
        /* <DEDUP_REMOVED lines=9> */
.L_x_3306:
[----:B------:R-:W-:Y:S05]  /*2e750*/  BSYNC B1 ;  /* 0x0000000000017941 */ /* 0x000fea0003800000 */
.L_x_2993:
        /* <DEDUP_REMOVED lines=10> */
.L_x_3307:
[----:B------:R-:W-:Y:S05]  /*2e800*/  BSYNC B2 ;  /* 0x0000000000027941 */ /* 0x000fea0003800000 */
.L_x_2997:
        /* <DEDUP_REMOVED lines=9> */
.L_x_3000:
[----:B------:R-:W-:Y:S05]  /*2e8a0*/  BSYNC B2 ;  /* 0x0000000000027941 */ /* 0x000fea0003800000 */
.L_x_2999:
        /* <DEDUP_REMOVED lines=12> */
.L_x_3001:
        /* <DEDUP_REMOVED lines=12> */
[----:B------:R-:W-:Y:S01]  /*2ea30*/  UMOV UR6, 0x0 ;  /* 0x0000000000067882 */ /* 0x000fe20000000000 */
[----:B------:R-:W-:Y:S01]  /*2ea40*/  IADD3 R13, R10, 0x26a00, RZ ;  /* 0x00026a000a0d7810 */ /* 0x000fe20007ffe0ff */
[----:B------:R-:W-:Y:S01]  /*2ea50*/  UMOV UR7, 0x12f00000 ;  /* 0x12f0000000077882 */ /* 0x000fe20000000000 */
[----:B------:R-:W-:-:S15]  /*2ea60*/  R2UR UR10, R28 ;  /* 0x000000001c0a72ca */ /* 0x000fde00000e0000 */
.L_x_3002:
        /* <DEDUP_REMOVED lines=16> */
.L_x_3003:
        /* <DEDUP_REMOVED lines=13> */
.L_x_3308:
[----:B------:R-:W-:Y:S05]  /*2ec40*/  BSYNC B2 ;  /* 0x0000000000027941 */ /* 0x000fea0003800000 */
.L_x_3004:
        /* <DEDUP_REMOVED lines=11> */
.L_x_3007:
[----:B------:R-:W-:Y:S05]  /*2ed00*/  BSYNC B2 ;  /* 0x0000000000027941 */ /* 0x000fea0003800000 */
.L_x_3006:
        /* <DEDUP_REMOVED lines=8> */
.L_x_3008:
        /* <DEDUP_REMOVED lines=15> */
.L_x_3009:
        /* <DEDUP_REMOVED lines=15> */
.L_x_3010:
        /* <DEDUP_REMOVED lines=10> */
.L_x_2996:
[----:B------:R-:W-:Y:S05]  /*2f010*/  BSYNC B1 ;  /* 0x0000000000017941 */ /* 0x000fea0003800000 */
.L_x_2995:
        /* <DEDUP_REMOVED lines=9> */
.L_x_3027:
[----:B------:R-:W-:Y:S05]  /*2f0b0*/  YIELD ;  /* 0x0000000000007946 */ /* 0x000fea0003800000 */
[----:B------:R-:W-:Y:S04]  /*2f0c0*/  BSSY B1, `(.L_x_3011) ;  /* 0x000008a000017945 */ /* 0x000fe80003800000 */
[----:B------:R-:W-:Y:S05]  /*2f0d0*/  @!P6 BRA `(.L_x_3012) ;  /* 0x000000080020e947 */ /* 0x000fea0003800000 */
[----:B------:R-:W-:Y:S01]  /*2f0e0*/  LEA R11, R31, R22, 0x3 ;  /* 0x000000161f0b7211 */ /* 0x000fe200078e18ff */
[----:B------:R-:W1:Y:S01]  /*2f0f0*/  S2R R3, SR_TID.X ;  /* 0x0000000000037919 */ /* 0x000e620000002100 */
[----:B------:R-:W-:Y:S01]  /*2f100*/  SHF.L.U32 R10, R35, 0x1f, RZ ;  /* 0x0000001f230a7819 */ /* 0x000fe200000006ff */
[----:B------:R-:W-:Y:S03]  /*2f110*/  BSSY B2, `(.L_x_3013) ;  /* 0x0000005000027945 */ /* 0x000fe60003800000 */
[----:B------:R-:W2:Y:S01]  /*2f120*/  SYNCS.PHASECHK.TRANS64.TRYWAIT P1, [R11+URZ+0x334a0], R10 ;  /* 0x0334a00a0b0075a7 */ /* 0x000ea2000802017f */
[----:B-1----:R-:W-:-:S04]  /*2f130*/  LOP3.LUT R3, R3, 0x7f, RZ, 0xc0, !PT ;  /* 0x0000007f03037812 */ /* 0x002fc800078ec0ff */
[----:B------:R-:W-:Y:S01]  /*2f140*/  ISETP.NE.AND P2, PT, R3, RZ, PT ;  /* 0x000000ff0300720c */ /* 0x000fe20003f45270 */
[----:B--2---:R-:W-:-:S12]  /*2f150*/  @!P1 BRA `(.L_x_3014) ;  /* 0x000000b000789947 */ /* 0x004fd80003800000 */
.L_x_3309:
[----:B------:R-:W-:Y:S05]  /*2f160*/  BSYNC B2 ;  /* 0x0000000000027941 */ /* 0x000fea0003800000 */
.L_x_3013:
        /* <DEDUP_REMOVED lines=9> */
.L_x_3016:
[----:B------:R-:W-:Y:S05]  /*2f200*/  BSYNC B2 ;  /* 0x0000000000027941 */ /* 0x000fea0003800000 */
.L_x_3015:
        /* <DEDUP_REMOVED lines=11> */
.L_x_3017:
        /* <DEDUP_REMOVED lines=16> */
.L_x_3018:
        /* <DEDUP_REMOVED lines=16> */
.L_x_3019:
        /* <DEDUP_REMOVED lines=13> */
.L_x_3310:
[----:B------:R-:W-:Y:S05]  /*2f590*/  BSYNC B2 ;  /* 0x0000000000027941 */ /* 0x000fea0003800000 */
.L_x_3020:
        /* <DEDUP_REMOVED lines=11> */
.L_x_3023:
[----:B------:R-:W-:Y:S05]  /*2f650*/  BSYNC B2 ;  /* 0x0000000000027941 */ /* 0x000fea0003800000 */
.L_x_3022:
        /* <DEDUP_REMOVED lines=8> */
.L_x_3024:
        /* <DEDUP_REMOVED lines=15> */
.L_x_3025:
        /* <DEDUP_REMOVED lines=15> */
.L_x_3026:
        /* <DEDUP_REMOVED lines=10> */
.L_x_3012:
[----:B------:R-:W-:Y:S05]  /*2f960*/  BSYNC B1 ;  /* 0x0000000000017941 */ /* 0x000fea0003800000 */
.L_x_3011:
[C---:B------:R-:W-:Y:S01]  /*2f970*/  ISETP.GT.AND P2, PT, R12.reuse, R6, PT ;  /* 0x000000060c00720c */ /* 0x040fe20003f44270 */
[----:B------:R-:W-:Y:S02]  /*2f980*/  VIADD R31, R31, 0x1 ;  /* 0x000000011f1f7836 */ /* 0x000fe40000000000 */
[----:B------:R-:W-:-:S03]  /*2f990*/  VIADD R12, R12, 0xffffffff ;  /* 0xffffffff0c0c7836 */ /* 0x000fc60000000000 */
[----:B------:R-:W-:-:S04]  /*2f9a0*/  ISETP.NE.AND P1, PT, R31, 0x2, PT ;  /* 0x000000021f00780c */ /* 0x000fc80003f25270 */
[----:B------:R-:W-:Y:S02]  /*2f9b0*/  SEL R3, RZ, 0x1, P1 ;  /* 0x00000001ff037807 */ /* 0x000fe40000800000 */
[----:B------:R-:W-:Y:S02]  /*2f9c0*/  SEL R31, R31, RZ, P1 ;  /* 0x000000ff1f1f7207 */ /* 0x000fe40000800000 */
[----:B------:R-:W-:Y:S01]  /*2f9d0*/  LOP3.LUT R35, R35, R3, RZ, 0x3c, !PT ;  /* 0x0000000323237212 */ /* 0x000fe200078e3cff */
[----:B------:R-:W-:Y:S06]  /*2f9e0*/  @P2 BRA `(.L_x_3027) ;  /* 0xfffffff400b02947 */ /* 0x000fec000383ffff */
.L_x_2989:
[----:B------:R-:W-:Y:S05]  /*2f9f0*/  BSYNC B0 ;  /* 0x0000000000007941 */ /* 0x000fea0003800000 */
.L_x_2988:
[----:B------:R-:W1:Y:S01]  /*2fa00*/  LDC R0, c[0x0][0x448] ;  /* 0x00011200ff007b82 */ /* 0x000e620000000800 */
[----:B------:R-:W-:Y:S01]  /*2fa10*/  LEA R2, R17, 0x7f, 0x7 ;  /* 0x0000007f11027811 */ /* 0x000fe200078e38ff */
[----:B------:R-:W-:Y:S06]  /*2fa20*/  @!P0 WARPSYNC.ALL ;  /* 0x0000000000008948 */ /* 0x000fec0003800000 */
[----:B------:R-:W-:Y:S01]  /*2fa30*/  @!P0 BAR.SYNC.DEFER_BLOCKING 0xc, 0x180 ;  /* 0x0306000000008b1d */ /* 0x000fe20000010000 */
[----:B------:R-:W-:Y:S01]  /*2fa40*/  ISETP.NE.AND P2, PT, R4, RZ, PT ;  /* 0x000000ff0400720c */ /* 0x000fe20003f45270 */
[----:B------:R-:W-:-:S04]  /*2fa50*/  IMAD.MOV.U32 R28, RZ, RZ, RZ ;  /* 0x000000ffff1c7224 */ /* 0x000fc800078e00ff */
[----:B------:R-:W-:Y:S08]  /*2fa60*/  BSSY B0, `(.L_x_3028) ;  /* 0x0000028000007945 */ /* 0x000ff00003800000 */
[----:B------:R-:W2:Y:S01]  /*2fa70*/  @!P2 LDC R4, c[0x0][0x9f0] ;  /* 0x00027c00ff04ab82 */ /* 0x000ea20000000800 */
[----:B-1----:R-:W-:-:S13]  /*2fa80*/  ISETP.NE.AND P1, PT, R0, 0x1, PT ;  /* 0x000000010000780c */ /* 0x002fda0003f25270 */
[----:B------:R-:W1:Y:S08]  /*2fa90*/  @P1 LDC R3, c[0x0][0x44c] ;  /* 0x00011300ff031b82 */ /* 0x000e700000000800 */
[----:B------:R-:W3:Y:S01]  /*2faa0*/  @P1 LDC R0, c[0x0][0x450] ;  /* 0x00011400ff001b82 */ /* 0x000ee20000000800 */
[----:B-1----:R-:W-:-:S05]  /*2fab0*/  @P1 IMAD.HI.U32 R3, R2, R3, RZ ;  /* 0x0000000302031227 */ /* 0x002fca00078e00ff */
[----:B---3--:R-:W-:-:S04]  /*2fac0*/  @P1 SHF.R.U32.HI R2, RZ, R0, R3 ;  /* 0x00000000ff021219 */ /* 0x008fc80000011603 */
[----:B------:R-:W-:-:S05]  /*2fad0*/  IADD3 R0, R7, R2, RZ ;  /* 0x0000000207007210 */ /* 0x000fca0007ffe0ff */
[----:B------:R-:W-:-:S05]  /*2fae0*/  IMAD.HI R0, R0, 0x66666667, RZ ;  /* 0x6666666700007827 */ /* 0x000fca00078e02ff */
[----:B------:R-:W-:-:S04]  /*2faf0*/  SHF.R.U32.HI R2, RZ, 0x1f, R0 ;  /* 0x0000001fff027819 */ /* 0x000fc80000011600 */
[----:B------:R-:W-:-:S04]  /*2fb00*/  LEA.HI.SX32 R2, R0, R2, 0x1a ;  /* 0x0000000200027211 */ /* 0x000fc800078fd2ff */
[----:B------:R-:W-:-:S04]  /*2fb10*/  VIMNMX R5, R5, R2, PT ;  /* 0x0000000205057248 */ /* 0x000fc80003fe0100 */
[----:B------:R-:W-:-:S13]  /*2fb20*/  ISETP.GE.AND P1, PT, R5, 0x1, PT ;  /* 0x000000010500780c */ /* 0x000fda0003f26270 */
[----:B--2---:R-:W-:Y:S05]  /*2fb30*/  @!P1 BRA `(.L_x_3029) ;  /* 0x0000000000689947 */ /* 0x004fea0003800000 */
[-C--:B------:R-:W-:Y:S02]  /*2fb40*/  IABS R0, R4.reuse ;  /* 0x0000000400007213 */ /* 0x080fe40000000000 */
[----:B------:R-:W-:Y:S02]  /*2fb50*/  IABS R7, R4 ;  /* 0x0000000400077213 */ /* 0x000fe40000000000 */
[----:B------:R-:W1:Y:S03]  /*2fb60*/  I2F.RP R2, R0 ;  /* 0x0000000000027306 */ /* 0x000e660000209400 */
[----:B------:R-:W-:-:S05]  /*2fb70*/  IMAD.MOV R7, RZ, RZ, -R7 ;  /* 0x000000ffff077224 */ /* 0x000fca00078e0a07 */
[----:B-1----:R-:W1:Y:S02]  /*2fb80*/  MUFU.RCP R2, R2 ;  /* 0x0000000200027308 */ /* 0x002e640000001000 */
[----:B-1----:R-:W-:-:S06]  /*2fb90*/  VIADD R2, R2, 0xffffffe ;  /* 0x0ffffffe02027836 */ /* 0x002fcc0000000000 */
[----:B------:R-:W1:Y:S02]  /*2fba0*/  F2I.FTZ.U32.TRUNC.NTZ R3, R2 ;  /* 0x0000000200037305 */ /* 0x000e64000021f000 */
[----:B-1----:R-:W-:-:S04]  /*2fbb0*/  IMAD.MOV R2, RZ, RZ, -R3 ;  /* 0x000000ffff027224 */ /* 0x002fc800078e0a03 */
        /* <DEDUP_REMOVED lines=10> */
[-C--:B------:R-:W-:Y:S01]  /*2fc60*/  @!P1 IADD3 R2, R2, -R0.reuse, RZ ;  /* 0x8000000002029210 */ /* 0x080fe20007ffe0ff */
[----:B------:R-:W-:Y:S01]  /*2fc70*/  @!P1 VIADD R6, R6, 0x1 ;  /* 0x0000000106069836 */ /* 0x000fe20000000000 */
[----:B------:R-:W-:Y:S02]  /*2fc80*/  ISETP.NE.AND P1, PT, R4, RZ, PT ;  /* 0x000000ff0400720c */ /* 0x000fe40003f25270 */
[----:B------:R-:W-:-:S13]  /*2fc90*/  ISETP.GE.U32.AND P0, PT, R2, R0, PT ;  /* 0x000000000200720c */ /* 0x000fda0003f06070 */
[----:B------:R-:W-:-:S04]  /*2fca0*/  @P0 VIADD R6, R6, 0x1 ;  /* 0x0000000106060836 */ /* 0x000fc80000000000 */
[----:B------:R-:W-:Y:S01]  /*2fcb0*/  @!P2 IMAD.MOV R6, RZ, RZ, -R6 ;  /* 0x000000ffff06a224 */ /* 0x000fe200078e0a06 */
[----:B------:R-:W-:-:S05]  /*2fcc0*/  @!P1 LOP3.LUT R6, RZ, R4, RZ, 0x33, !PT ;  /* 0x00000004ff069212 */ /* 0x000fca00078e33ff */
[----:B------:R-:W-:-:S07]  /*2fcd0*/  IMAD.MOV.U32 R28, RZ, RZ, R6 ;  /* 0x000000ffff1c7224 */ /* 0x000fce00078e0006 */
.L_x_3029:
[----:B------:R-:W-:Y:S05]  /*2fce0*/  BSYNC B0 ;  /* 0x0000000000007941 */ /* 0x000fea0003800000 */
.L_x_3028:
        /* <DEDUP_REMOVED lines=22> */
.L_x_3030:
        /* <DEDUP_REMOVED lines=8> */
[----:B------:R-:W-:Y:S01]  /*2fed0*/  MOV R4, UR6 ;  /* 0x0000000600047c02 */ /* 0x000fe20008000f00 */
[----:B------:R-:W-:Y:S01]  /*2fee0*/  IMAD.U32 R5, RZ, RZ, UR7 ;  /* 0x00000007ff057e24 */ /* 0x000fe2000f8e00ff */
[----:B------:R-:W1:Y:S01]  /*2fef0*/  LDC.64 R2, c[0x4][R2] ;  /* 0x0100000002027b82 */ /* 0x000e620000000a00 */
[----:B------:R-:W-:Y:S01]  /*2ff00*/  IMAD.U32 R6, RZ, RZ, UR8 ;  /* 0x00000008ff067e24 */ /* 0x000fe2000f8e00ff */
[----:B0-----:R-:W-:Y:S01]  /*2ff10*/  MOV R8, 0x70 ;  /* 0x0000007000087802 */ /* 0x001fe20000000f00 */
[----:B------:R-:W-:Y:S02]  /*2ff20*/  IMAD.U32 R7, RZ, RZ, UR9 ;  /* 0x00000009ff077e24 */ /* 0x000fe4000f8e00ff */
[----:B------:R-:W-:-:S02]  /*2ff30*/  IMAD.U32 R10, RZ, RZ, UR4 ;  /* 0x00000004ff0a7e24 */ /* 0x000fc4000f8e00ff */
[----:B------:R-:W-:Y:S02]  /*2ff40*/  IMAD.U32 R11, RZ, RZ, UR5 ;  /* 0x00000005ff0b7e24 */ /* 0x000fe4000f8e00ff */
[----:B------:R-:W-:Y:S02]  /*2ff50*/  IMAD.MOV.U32 R12, RZ, RZ, 0x1 ;  /* 0x00000001ff0c7424 */ /* 0x000fe400078e00ff */
[----:B------:R-:W-:-:S07]  /*2ff60*/  IMAD.MOV.U32 R13, RZ, RZ, RZ ;  /* 0x000000ffff0d7224 */ /* 0x000fce00078e00ff */
[----:B------:R-:W-:-:S07]  /*2ff70*/  LEPC R20, `(.L_x_3033) ;  /* 0x000000001014794e */ /* 0x000fce0000000000 */
[----:B-1----:R-:W-:Y:S05]  /*2ff80*/  CALL.ABS.NOINC R2 ;  /* 0x0000000002007343 */ /* 0x002fea0003c00000 */
.L_x_3033:
[----:B------:R-:W-:Y:S05]  /*2ff90*/  BSYNC B6 ;  /* 0x0000000000067941 */ /* 0x000fea0003800000 */
.L_x_3032:
        /* <DEDUP_REMOVED lines=15> */
[----:B------:R-:W-:Y:S01]  /*30090*/  IMAD.U32 R5, RZ, RZ, UR7 ;  /* 0x00000007ff057e24 */ /* 0x000fe2000f8e00ff */
[----:B------:R-:W-:Y:S01]  /*300a0*/  MOV R13, RZ ;  /* 0x000000ff000d7202 */ /* 0x000fe20000000f00 */
[----:B------:R-:W-:Y:S02]  /*300b0*/  IMAD.U32 R7, RZ, RZ, UR9 ;  /* 0x00000009ff077e24 */ /* 0x000fe4000f8e00ff */
[----:B------:R-:W-:-:S02]  /*300c0*/  IMAD.U32 R10, RZ, RZ, UR4 ;  /* 0x00000004ff0a7e24 */ /* 0x000fc4000f8e00ff */
[----:B------:R-:W-:Y:S02]  /*300d0*/  IMAD.U32 R11, RZ, RZ, UR5 ;  /* 0x00000005ff0b7e24 */ /* 0x000fe4000f8e00ff */
[----:B0-----:R-:W-:Y:S02]  /*300e0*/  IMAD.MOV.U32 R8, RZ, RZ, 0x70 ;  /* 0x00000070ff087424 */ /* 0x001fe400078e00ff */
[----:B------:R-:W-:-:S07]  /*300f0*/  IMAD.MOV.U32 R12, RZ, RZ, 0x1 ;  /* 0x00000001ff0c7424 */ /* 0x000fce00078e00ff */
[----:B------:R-:W-:-:S07]  /*30100*/  LEPC R20, `(.L_x_3035) ;  /* 0x000000001014794e */ /* 0x000fce0000000000 */
[----:B-12---:R-:W-:Y:S05]  /*30110*/  CALL.ABS.NOINC R2 ;  /* 0x0000000002007343 */ /* 0x006fea0003c00000 */
.L_x_3035:
[----:B------:R-:W-:Y:S05]  /*30120*/  BSYNC B6 ;  /* 0x0000000000067941 */ /* 0x000fea0003800000 */
.L_x_3034:
        /* <DEDUP_REMOVED lines=19> */
[----:B-12---:R-:W-:Y:S05]  /*30260*/  CALL.ABS.NOINC R2 ;  /* 0x0000000002007343 */ /* 0x006fea0003c00000 */
.L_x_3037:
[----:B------:R-:W-:Y:S05]  /*30270*/  BSYNC B6 ;  /* 0x0000000000067941 */ /* 0x000fea0003800000 */
.L_x_3036:
        /* <DEDUP_REMOVED lines=11> */
[----:B------:R-:W-:Y:S01]  /*30330*/  MOV R12, 0x1 ;  /* 0x00000001000c7802 */ /* 0x000fe20000000f00 */
[----:B------:R-:W-:Y:S02]  /*30340*/  IMAD.U32 R7, RZ, RZ, UR7 ;  /* 0x00000007ff077e24 */ /* 0x000fe4000f8e00ff */
[----:B------:R-:W-:-:S02]  /*30350*/  IMAD.U32 R10, RZ, RZ, UR8 ;  /* 0x00000008ff0a7e24 */ /* 0x000fc4000f8e00ff */
[----:B------:R-:W-:Y:S02]  /*30360*/  IMAD.U32 R11, RZ, RZ, UR9 ;  /* 0x00000009ff0b7e24 */ /* 0x000fe4000f8e00ff */
[----:B0-----:R-:W-:Y:S02]  /*30370*/  IMAD.MOV.U32 R8, RZ, RZ, 0x70 ;  /* 0x00000070ff087424 */ /* 0x001fe400078e00ff */
[----:B------:R-:W-:-:S07]  /*30380*/  IMAD.MOV.U32 R13, RZ, RZ, RZ ;  /* 0x000000ffff0d7224 */ /* 0x000fce00078e00ff */
[----:B------:R-:W-:-:S07]  /*30390*/  LEPC R20, `(.L_x_3039) ;  /* 0x000000001014794e */ /* 0x000fce0000000000 */
[----:B-12---:R-:W-:Y:S05]  /*303a0*/  CALL.ABS.NOINC R2 ;  /* 0x0000000002007343 */ /* 0x006fea0003c00000 */
.L_x_3039:
[----:B------:R-:W-:Y:S05]  /*303b0*/  BSYNC B6 ;  /* 0x0000000000067941 */ /* 0x000fea0003800000 */
.L_x_3038:
        /* <DEDUP_REMOVED lines=8> */
[----:B---3--:R-:W-:Y:S01]  /*30440*/  ISETP.NE.AND P0, PT, R12, 0x1, PT ;  /* 0x000000010c00780c */ /* 0x008fe20003f05270 */
[----:B------:R-:W-:Y:S01]  /*30450*/  IMAD.MOV.U32 R5, RZ, RZ, 0xa0 ;  /* 0x000000a0ff057424 */ /* 0x000fe200078e00ff */
[C---:B--2---:R-:W-:Y:S01]  /*30460*/  LOP3.LUT R20, R2.reuse, 0x7f, RZ, 0xc0, !PT ;  /* 0x0000007f02147812 */ /* 0x044fe200078ec0ff */
[----:B------:R-:W-:Y:S02]  /*30470*/  IMAD.SHL.U32 R2, R2, 0x20, RZ ;  /* 0x0000002002027824 */ /* 0x000fe400078e00ff */
[----:B------:R-:W-:Y:S01]  /*30480*/  IMAD R5, R28, R5, -0xa0 ;  /* 0xffffff601c057424 */ /* 0x000fe200078e0205 */
[----:B------:R-:W-:-:S04]  /*30490*/  SHF.R.U32.HI R20, RZ, 0x2, R20 ;  /* 0x00000002ff147819 */ /* 0x000fc80000011614 */
[----:B------:R-:W-:-:S03]  /*304a0*/  LOP3.LUT R2, R20, 0x60, R2, 0xf8, !PT ;  /* 0x0000006014027812 */ /* 0x000fc600078ef802 */
[----:B------:R-:W2:Y:S01]  /*304b0*/  @P0 LDC R3, c[0x0][0x434] ;  /* 0x00010d00ff030b82 */ /* 0x000ea20000000800 */
[----:B------:R-:W3:Y:S01]  /*304c0*/  S2R R20, SR_TID.X ;  /* 0x0000000000147919 */ /* 0x000ee20000002100 */
[----:B------:R-:W-:-:S06]  /*304d0*/  IMAD.IADD R2, R2, 0x1, R5 ;  /* 0x0000000102027824 */ /* 0x000fcc00078e0205 */
[----:B------:R-:W1:Y:S01]  /*304e0*/  @P0 LDC R0, c[0x0][0x438] ;  /* 0x00010e00ff000b82 */ /* 0x000e620000000800 */
[C---:B------:R-:W-:Y:S01]  /*304f0*/  ISETP.GE.AND P1, PT, R2.reuse, R26, PT ;  /* 0x0000001a0200720c */ /* 0x040fe20003f26270 */
[----:B------:R-:W-:-:S05]  /*30500*/  IMAD.IADD R6, R2, 0x1, R37 ;  /* 0x0000000102067824 */ /* 0x000fca00078e0225 */
[----:B0-----:R-:W-:Y:S01]  /*30510*/  MOV R8, R6 ;  /* 0x0000000600087202 */ /* 0x001fe20000000f00 */
[----:B------:R-:W0:Y:S01]  /*30520*/  @P0 LDC R9, c[0x0][0x434] ;  /* 0x00010d00ff090b82 */ /* 0x000e220000000800 */
[----:B--2---:R-:W-:-:S07]  /*30530*/  @P0 IMAD.HI.U32 R3, R6, R3, RZ ;  /* 0x0000000306030227 */ /* 0x004fce00078e00ff */
[----:B------:R-:W2:Y:S01]  /*30540*/  @P0 LDC R4, c[0x0][0x438] ;  /* 0x00010e00ff040b82 */ /* 0x000ea20000000800 */
[----:B-1----:R-:W-:Y:S02]  /*30550*/  @P0 SHF.R.U32.HI R8, RZ, R0, R3 ;  /* 0x00000000ff080219 */ /* 0x002fe40000011603 */
[C---:B---3--:R-:W-:Y:S01]  /*30560*/  LOP3.LUT R21, R20.reuse, 0x7f, RZ, 0xc0, !PT ;  /* 0x0000007f14157812 */ /* 0x048fe200078ec0ff */
[----:B------:R-:W-:-:S04]  /*30570*/  IMAD.SHL.U32 R20, R20, 0x20, RZ ;  /* 0x0000002014147824 */ /* 0x000fc800078e00ff */
[----:B------:R-:W1:Y:S01]  /*30580*/  @!P1 LDC.64 R2, c[0x0][0x428] ;  /* 0x00010a00ff029b82 */ /* 0x000e620000000a00 */
[----:B------:R-:W-:-:S04]  /*30590*/  SHF.R.U32.HI R21, RZ, 0x2, R21 ;  /* 0x00000002ff157819 */ /* 0x000fc80000011615 */
[----:B------:R-:W-:-:S04]  /*305a0*/  LOP3.LUT R20, R21, 0x60, R20, 0xf8, !PT ;  /* 0x0000006015147812 */ /* 0x000fc800078ef814 */
[----:B------:R-:W-:-:S05]  /*305b0*/  LOP3.LUT R20, R20, 0x80, RZ, 0xfc, !PT ;  /* 0x0000008014147812 */ /* 0x000fca00078efcff */
[----:B------:R-:W-:-:S04]  /*305c0*/  IMAD.IADD R5, R20, 0x1, R5 ;  /* 0x0000000114057824 */ /* 0x000fc800078e0205 */
[----:B------:R-:W-:-:S04]  /*305d0*/  IMAD.IADD R7, R5, 0x1, R37 ;  /* 0x0000000105077824 */ /* 0x000fc800078e0225 */
[----:B0-----:R-:W-:-:S04]  /*305e0*/  @P0 IMAD.HI.U32 R9, R7, R9, RZ ;  /* 0x0000000907090227 */ /* 0x001fc800078e00ff */
        /* <DEDUP_REMOVED lines=9> */
[----:B-1----:R-:W-:-:S04]  /*30680*/  @!P1 IMAD.WIDE.U32 R4, R32, R2, R4 ;  /* 0x0000000220049225 */ /* 0x002fc800078e0004 */
        /* <DEDUP_REMOVED lines=21> */
[----:B------:R-:W-:Y:S01]  /*307e0*/  @!P0 LEA.HI.X R3, R8, R5, R3, 0x2, P2 ;  /* 0x0000000508038211 */ /* 0x000fe200010f1403 */
[----:B------:R-:W-:Y:S01]  /*307f0*/  IMAD.MOV.U32 R5, RZ, RZ, RZ ;  /* 0x000000ffff057224 */ /* 0x000fe200078e00ff */
[----:B------:R-:W-:Y:S01]  /*30800*/  ISETP.GT.U32.AND P2, PT, R20, 0x9f, PT ;  /* 0x0000009f1400780c */ /* 0x000fe20003f44070 */
[----:B------:R-:W-:-:S04]  /*30810*/  IMAD.U32 R12, RZ, RZ, UR39 ;  /* 0x00000027ff0c7e24 */ /* 0x000fc8000f8e00ff */
[----:B------:R1:W5:Y:S01]  /*30820*/  @!P1 LDG.E R5, desc[UR54][R10.64] ;  /* 0x000000360a059981 */ /* 0x000362000c1e1900 */
[----:B---3--:R-:W-:Y:S02]  /*30830*/  ISETP.GE.AND P1, PT, R36, R0, PT ;  /* 0x000000002400720c */ /* 0x008fe40003f26270 */
[----:B------:R-:W-:Y:S02]  /*30840*/  ISETP.NE.AND P3, PT, R12, 0x3, PT ;  /* 0x000000030c00780c */ /* 0x000fe40003f65270 */
[----:B------:R-:W-:-:S03]  /*30850*/  MOV R8, RZ ;  /* 0x000000ff00087202 */ /* 0x000fc60000000f00 */
[----:B------:R-:W-:Y:S02]  /*30860*/  @P2 LOP3.LUT R34, R34, 0x8, RZ, 0xfc, !PT ;  /* 0x0000000822222812 */ /* 0x000fe400078efcff */
[----:B0-----:R-:W-:Y:S01]  /*30870*/  LOP3.LUT R13, R36, 0x40, RZ, 0xfc, !PT ;  /* 0x00000040240d7812 */ /* 0x001fe200078efcff */
[----:B------:R1:W5:Y:S01]  /*30880*/  @!P0 LDG.E R8, desc[UR54][R2.64] ;  /* 0x0000003602088981 */ /* 0x000362000c1e1900 */
[----:B------:R-:W-:Y:S02]  /*30890*/  LOP3.LUT R34, R34, 0xffffffef, RZ, 0xc0, !PT ;  /* 0xffffffef22227812 */ /* 0x000fe400078ec0ff */
[----:B------:R-:W-:Y:S02]  /*308a0*/  ISETP.GE.AND P0, PT, R13, R0, PT ;  /* 0x000000000d00720c */ /* 0x000fe40003f06270 */
[----:B------:R-:W-:Y:S02]  /*308b0*/  LOP3.LUT R34, R34, 0xfffffffb, RZ, 0xc0, !PT ;  /* 0xfffffffb22227812 */ /* 0x000fe400078ec0ff */
[----:B------:R-:W-:-:S02]  /*308c0*/  LOP3.LUT R13, R36, 0x80, RZ, 0xfc, !PT ;  /* 0x00000080240d7812 */ /* 0x000fc400078efcff */
[----:B------:R-:W-:-:S04]  /*308d0*/  @P1 LOP3.LUT R34, R34, 0x4, RZ, 0xfc, !PT ;  /* 0x0000000422221812 */ /* 0x000fc800078efcff */
        /* <DEDUP_REMOVED lines=8> */
.L_x_3313:
[----:B------:R-:W-:Y:S01]  /*30960*/  VIADD R9, R28, 0xffffffff ;  /* 0xffffffff1c097836 */ /* 0x000fe20000000000 */
[----:B------:R-:W-:Y:S06]  /*30970*/  @!P3 BRA `(.L_x_3041) ;  /* 0x000000000004b947 */ /* 0x000fec0003800000 */
[----:B------:R-:W-:Y:S01]  /*30980*/  BPT.TRAP 0x1 ;  /* 0x000000040000795c */ /* 0x000fe20000300000 */
.L_x_3041:
[----:B------:R-:W-:Y:S01]  /*30990*/  IMAD R0, R29, 0x8, R22 ;  /* 0x000000081d007824 */ /* 0x000fe200078e0216 */
[----:B-1----:R-:W-:Y:S01]  /*309a0*/  SHF.L.U32 R2, R33, 0x1f, RZ ;  /* 0x0000001f21027819 */ /* 0x002fe200000006ff */
[----:B------:R-:W-:Y:S01]  /*309b0*/  BSSY B0, `(.L_x_3042) ;  /* 0x0000005000007945 */ /* 0x000fe20003800000 */
[----:B------:R-:W-:Y:S02]  /*309c0*/  SHF.R.S32.HI R25, RZ, 0x1f, R6 ;  /* 0x0000001fff197819 */ /* 0x000fe40000011406 */
[----:B------:R-:W0:Y:S01]  /*309d0*/  SYNCS.PHASECHK.TRANS64.TRYWAIT P0, [R0+URZ+0x33480], R2 ;  /* 0x03348002000075a7 */ /* 0x000e22000800017f */
[----:B------:R1:W-:Y:S02]  /*309e0*/  STL [R1+0x28], R2 ;  /* 0x0000280201007387 */ /* 0x0003e40000100800 */
[----:B01----:R-:W-:Y:S05]  /*309f0*/  @!P0 BRA `(.L_x_3043) ;  /* 0x0000009800a88947 */ /* 0x003fea0003800000 */
.L_x_3314:
[----:B------:R-:W-:Y:S05]  /*30a00*/  BSYNC B0 ;  /* 0x0000000000007941 */ /* 0x000fea0003800000 */
.L_x_3042:
[----:B------:R-:W2:Y:S01]  /*30a10*/  LDL R13, [R1+0x10] ;  /* 0x00001000010d7983 */ /* 0x000ea20000100800 */
[----:B------:R-:W-:Y:S01]  /*30a20*/  ULDC.64 UR4, c[0x0][0x328] ;  /* 0x0000ca0000047ab9 */ /* 0x000fe20000000a00 */
[----:B-----5:R-:W-:Y:S01]  /*30a30*/  SHF.R.S32.HI R34, RZ, 0x1f, R5 ;  /* 0x0000001fff227819 */ /* 0x020fe20000011405 */
[----:B------:R-:W-:Y:S01]  /*30a40*/  ULDC.64 UR6, c[0x0][0x338] ;  /* 0x0000ce0000067ab9 */ /* 0x000fe20000000a00 */
[----:B------:R-:W3:Y:S01]  /*30a50*/  LDL.LU R12, [R1+0xc] ;  /* 0x00000c00010c7983 */ /* 0x000ee20000300800 */
[----:B------:R-:W-:Y:S01]  /*30a60*/  IMAD R4, R25, UR4, RZ ;  /* 0x0000000419047c24 */ /* 0x000fe2000f8e02ff */
[----:B------:R-:W-:Y:S01]  /*30a70*/  SHF.R.S32.HI R14, RZ, 0x1f, R8 ;  /* 0x0000001fff0e7819 */ /* 0x000fe20000011408 */
[----:B0-----:R-:W-:-:S04]  /*30a80*/  IMAD.WIDE.U32 R2, R6, UR4, RZ ;  /* 0x0000000406027c25 */ /* 0x001fc8000f8e00ff */
[----:B------:R-:W-:Y:S01]  /*30a90*/  IMAD R4, R6, UR5, R4 ;  /* 0x0000000506047c24 */ /* 0x000fe2000f8e0204 */
[----:B------:R0:W-:Y:S01]  /*30aa0*/  STL [R1+0x24], R14 ;  /* 0x0000240e01007387 */ /* 0x0001e20000100800 */
[----:B------:R-:W-:Y:S01]  /*30ab0*/  IMAD R9, R9, -0xa0, R26 ;  /* 0xffffff6009097824 */ /* 0x000fe200078e021a */
[----:B------:R-:W-:Y:S01]  /*30ac0*/  SHF.R.S32.HI R26, RZ, 0x1f, R7 ;  /* 0x0000001fff1a7819 */ /* 0x000fe20000011407 */
[----:B------:R-:W-:Y:S02]  /*30ad0*/  IMAD.IADD R3, R3, 0x1, R4 ;  /* 0x0000000103037824 */ /* 0x000fe400078e0204 */
[----:B------:R-:W-:Y:S02]  /*30ae0*/  IMAD R4, R34, UR6, RZ ;  /* 0x0000000622047c24 */ /* 0x000fe4000f8e02ff */
[----:B------:R-:W-:-:S04]  /*30af0*/  IMAD.WIDE.U32 R2, R5, UR6, R2 ;  /* 0x0000000605027c25 */ /* 0x000fc8000f8e0002 */
[----:B------:R-:W-:Y:S01]  /*30b00*/  IMAD R4, R5, UR7, R4 ;  /* 0x0000000705047c24 */ /* 0x000fe2000f8e0204 */
[----:B------:R-:W-:Y:S01]  /*30b10*/  MOV R10, R2 ;  /* 0x00000002000a7202 */ /* 0x000fe20000000f00 */
[----:B------:R-:W-:Y:S02]  /*30b20*/  IMAD R2, R26, UR4, RZ ;  /* 0x000000041a027c24 */ /* 0x000fe4000f8e02ff */
[----:B------:R-:W-:Y:S02]  /*30b30*/  IMAD.IADD R11, R3, 0x1, R4 ;  /* 0x00000001030b7824 */ /* 0x000fe400078e0204 */
[C---:B------:R-:W-:Y:S02]  /*30b40*/  IMAD R4, R7.reuse, UR5, R2 ;  /* 0x0000000507047c24 */ /* 0x040fe4000f8e0202 */
[----:B------:R-:W-:Y:S01]  /*30b50*/  IMAD.WIDE.U32 R2, R7, UR4, RZ ;  /* 0x0000000407027c25 */ /* 0x000fe2000f8e00ff */
[----:B------:R-:W-:-:S03]  /*30b60*/  ULDC.64 UR4, c[0x0][0x330] ;  /* 0x0000cc0000047ab9 */ /* 0x000fc60000000a00 */
[----:B------:R-:W-:Y:S02]  /*30b70*/  IMAD.IADD R3, R3, 0x1, R4 ;  /* 0x0000000103037824 */ /* 0x000fe400078e0204 */
[----:B------:R-:W-:Y:S02]  /*30b80*/  IMAD R4, R14, UR6, RZ ;  /* 0x000000060e047c24 */ /* 0x000fe4000f8e02ff */
[----:B0-----:R-:W0:Y:S01]  /*30b90*/  S2R R14, SR_TID.X ;  /* 0x00000000000e7919 */ /* 0x001e220000002100 */
        /* <DEDUP_REMOVED lines=12> */
[----:B0-----:R-:W-:-:S04]  /*30c60*/  LOP3.LUT R14, R14, 0x7f, RZ, 0xc0, !PT ;  /* 0x0000007f0e0e7812 */ /* 0x001fc800078ec0ff */
[----:B------:R-:W-:-:S05]  /*30c70*/  SHF.R.U32.HI R14, RZ, 0x2, R14 ;  /* 0x00000002ff0e7819 */ /* 0x000fca000001160e */
[----:B------:R-:W-:-:S05]  /*30c80*/  IMAD.IADD R9, R9, 0x1, -R14 ;  /* 0x0000000109097824 */ /* 0x000fca00078e0a0e */
        /* <DEDUP_REMOVED lines=30> */
[----:B0-----:R-:W-:-:S04]  /*30e70*/  IADD3 R2, P1, R36, R2, RZ ;  /* 0x0000000224027210 */ /* 0x001fc80007f3e0ff */
[----:B-1----:R-:W-:Y:S02]  /*30e80*/  IADD3.X R3, RZ, R3, RZ, P1, !PT ;  /* 0x00000003ff037210 */ /* 0x002fe40000ffe4ff */
        /* <DEDUP_REMOVED lines=18> */
[----:B0-----:R-:W-:-:S05]  /*30fb0*/  IADD3 R2, P1, R36, R2, RZ ;  /* 0x0000000224027210 */ /* 0x001fca0007f3e0ff */
        /* <DEDUP_REMOVED lines=8> */
[----:B0-----:R1:W3:Y:S04]  /*31040*/  SHFL.IDX PT, R3, R21, RZ, 0x1c1f ;  /* 0x001c1fff15037589 */ /* 0x0012e800000e0000 */
[----:B------:R1:W4:Y:S01]  /*31050*/  SHFL.IDX PT, R2, R24, RZ, 0x1c1f ;  /* 0x001c1fff18027589 */ /* 0x00032200000e0000 */
[----:B--2---:R-:W-:-:S04]  /*31060*/  LOP3.LUT R11, R11, 0xffffffbf, RZ, 0xc0, !PT ;  /* 0xffffffbf0b0b7812 */ /* 0x004fc800078ec0ff */
[----:B------:R-:W-:-:S05]  /*31070*/  @P6 LOP3.LUT R11, R11, 0x40, RZ, 0xfc, !PT ;  /* 0x000000400b0b6812 */ /* 0x000fca00078efcff */
[----:B------:R1:W-:Y:S02]  /*31080*/  STL [R1+0xc], R11 ;  /* 0x00000c0b01007387 */ /* 0x0003e40000100800 */
.L_x_3326:
[C---:B------:R-:W-:Y:S02]  /*31090*/  ISETP.LT.OR P3, PT, R9.reuse, 0x81, P3 ;  /* 0x000000810900780c */ /* 0x040fe40001f61670 */
[C---:B------:R-:W-:Y:S02]  /*310a0*/  ISETP.LT.OR P2, PT, R9.reuse, 0x81, P2 ;  /* 0x000000810900780c */ /* 0x040fe40001741670 */
[----:B------:R-:W-:Y:S02]  /*310b0*/  ISETP.LT.OR P0, PT, R9, 0x81, P0 ;  /* 0x000000810900780c */ /* 0x000fe40000701670 */
[----:B----4-:R-:W-:-:S05]  /*310c0*/  IADD3 R2, P6, R36, R2, RZ ;  /* 0x0000000224027210 */ /* 0x010fca0007fde0ff */
[----:B---3--:R-:W-:-:S05]  /*310d0*/  IMAD.X R3, RZ, RZ, R3, P6 ;  /* 0x000000ffff037224 */ /* 0x008fca00030e0603 */
        /* <DEDUP_REMOVED lines=8> */
.L_x_3045:
        /* <DEDUP_REMOVED lines=11> */
.L_x_3046:
[----:B------:R2:W-:Y:S01]  /*31210*/  SYNCS.ARRIVE.TRANS64.A1T0 RZ, [R0+URZ+0x33470], RZ ;  /* 0x033470ff00ff79a7 */ /* 0x0005e2000810003f */
[----:B------:R-:W-:Y:S05]  /*31220*/  @!P3 BRA `(.L_x_3047) ;  /* 0x000000000004b947 */ /* 0x000fea0003800000 */
[----:B------:R-:W-:Y:S01]  /*31230*/  BPT.TRAP 0x1 ;  /* 0x000000040000795c */ /* 0x000fe20000300000 */
.L_x_3047:
[----:B------:R-:W3:Y:S01]  /*31240*/  LDL R2, [R1+0x28] ;  /* 0x0000280001027983 */ /* 0x000ee20000100800 */
[----:B------:R-:W-:Y:S01]  /*31250*/  BSSY B0, `(.L_x_3048) ;  /* 0x0000003000007945 */ /* 0x000fe20003800000 */
[----:B---3--:R-:W3:Y:S03]  /*31260*/  SYNCS.PHASECHK.TRANS64.TRYWAIT P0, [R0+URZ+0x33440], R2 ;  /* 0x03344002000075a7 */ /* 0x008ee6000800017f */
[----:B---3--:R-:W-:Y:S05]  /*31270*/  @!P0 BRA `(.L_x_3049) ;  /* 0x0000009800a88947 */ /* 0x008fea0003800000 */
.L_x_3327:
[----:B------:R-:W-:Y:S05]  /*31280*/  BSYNC B0 ;  /* 0x0000000000007941 */ /* 0x000fea0003800000 */
.L_x_3048:
[----:B------:R-:W4:Y:S01]  /*31290*/  LDL.LU R12, [R1+0x24] ;  /* 0x00002400010c7983 */ /* 0x000f220000300800 */
[----:B------:R-:W-:Y:S01]  /*312a0*/  ULDC.64 UR4, c[0x0][0x300] ;  /* 0x0000c00000047ab9 */ /* 0x000fe20000000a00 */
[----:B------:R-:W-:Y:S02]  /*312b0*/  ULDC.64 UR6, c[0x0][0x310] ;  /* 0x0000c40000067ab9 */ /* 0x000fe40000000a00 */
[----:B------:R0:W5:Y:S01]  /*312c0*/  LDL R20, [R1+0xc] ;  /* 0x00000c0001147983 */ /* 0x0001620000100800 */
        /* <DEDUP_REMOVED lines=8> */
[----:B-1----:R-:W-:Y:S01]  /*31350*/  IADD3 R11, R3, R34, RZ ;  /* 0x00000022030b7210 */ /* 0x002fe20007ffe0ff */
[----:B0-----:R-:W-:Y:S02]  /*31360*/  IMAD.MOV.U32 R10, RZ, RZ, R2 ;  /* 0x000000ffff0a7224 */ /* 0x001fe400078e0002 */
[C---:B------:R-:W-:Y:S02]  /*31370*/  IMAD R5, R7.reuse, UR5, R5 ;  /* 0x0000000507057c24 */ /* 0x040fe4000f8e0205 */
[----:B------:R-:W-:Y:S01]  /*31380*/  IMAD.WIDE.U32 R2, R7, UR4, RZ ;  /* 0x0000000407027c25 */ /* 0x000fe2000f8e00ff */
[----:B------:R-:W-:-:S03]  /*31390*/  ULDC.64 UR4, c[0x0][0x308] ;  /* 0x0000c20000047ab9 */ /* 0x000fc60000000a00 */
[----:B------:R-:W-:Y:S02]  /*313a0*/  IMAD.IADD R3, R3, 0x1, R5 ;  /* 0x0000000103037824 */ /* 0x000fe400078e0205 */
[----:B------:R-:W-:-:S04]  /*313b0*/  IMAD.WIDE.U32 R6, R18, UR4, R10 ;  /* 0x0000000412067c25 */ /* 0x000fc8000f8e000a */
[----:B------:R-:W-:-:S04]  /*313c0*/  IMAD.WIDE.U32 R2, R8, UR6, R2 ;  /* 0x0000000608027c25 */ /* 0x000fc8000f8e0002 */
[----:B------:R-:W-:Y:S02]  /*313d0*/  IMAD R9, R18, UR5, RZ ;  /* 0x0000000512097c24 */ /* 0x000fe4000f8e02ff */
[----:B----4-:R-:W-:-:S04]  /*313e0*/  IMAD R12, R12, UR6, RZ ;  /* 0x000000060c0c7c24 */ /* 0x010fc8000f8e02ff */
[----:B------:R-:W-:Y:S01]  /*313f0*/  IMAD R12, R8, UR7, R12 ;  /* 0x00000007080c7c24 */ /* 0x000fe2000f8e020c */
[----:B------:R-:W-:Y:S02]  /*31400*/  ULDC.64 UR6, c[0x0][0x2e8] ;  /* 0x0000ba0000067ab9 */ /* 0x000fe40000000a00 */
[----:B------:R-:W-:Y:S01]  /*31410*/  IADD3 R5, P0, R6, UR6, RZ ;  /* 0x0000000606057c10 */ /* 0x000fe2000ff1e0ff */
[----:B------:R-:W-:-:S03]  /*31420*/  IMAD.IADD R3, R3, 0x1, R12 ;  /* 0x0000000103037824 */ /* 0x000fc600078e020c */
[----:B------:R-:W-:Y:S01]  /*31430*/  IADD3.X R6, R7, UR7, R9, P0, !PT ;  /* 0x0000000707067c10 */ /* 0x000fe200087fe409 */
[----:B------:R-:W-:Y:S01]  /*31440*/  IMAD.WIDE.U32 R2, R18, UR4, R2 ;  /* 0x0000000412027c25 */ /* 0x000fe2000f8e0002 */
[----:B------:R-:W-:Y:S02]  /*31450*/  UMOV UR4, 0xffffffff ;  /* 0xffffffff00047882 */ /* 0x000fe40000000000 */
[----:B------:R-:W-:-:S04]  /*31460*/  IADD3 R8, P0, R2, UR6, RZ ;  /* 0x0000000602087c10 */ /* 0x000fc8000ff1e0ff */
[----:B------:R-:W-:Y:S01]  /*31470*/  IADD3.X R7, R9, UR7, R3, P0, !PT ;  /* 0x0000000709077c10 */ /* 0x000fe200087fe403 */
[----:B------:R-:W-:Y:S08]  /*31480*/  BRA.DIV UR4, `(.L_x_3050) ;  /* 0x0000009a043c7947 */ /* 0x000ff0000b800000 */
[----:B------:R-:W0:Y:S01]  /*31490*/  SHFL.IDX PT, R3, R5, RZ, 0x1c1f ;  /* 0x001c1fff05037589 */ /* 0x000e2200000e0000 */
[----:B-----5:R-:W-:Y:S01]  /*314a0*/  LOP3.LUT R20, R20, 0xfffffeff, RZ, 0xc0, !PT ;  /* 0xfffffeff14147812 */ /* 0x020fe200078ec0ff */
[----:B------:R-:W1:Y:S01]  /*314b0*/  LDC R10, c[0x0][0x2f4] ;  /* 0x0000bd00ff0a7b82 */ /* 0x000e620000000800 */
        /* <DEDUP_REMOVED lines=8> */
[-C--:B-1----:R-:W-:Y:S02]  /*31540*/  ISETP.GE.AND P6, PT, R36, R10.reuse, PT ;  /* 0x0000000a2400720c */ /* 0x082fe40003fc6270 */
        /* <DEDUP_REMOVED lines=11> */
[----:B------:R-:W1:Y:S01]  /*31600*/  SHFL.IDX PT, R2, R6, 0x1, 0x1c1f ;  /* 0x003c1f0006027f89 */ /* 0x000e6200000e0000 */
[----:B0-----:R-:W-:-:S05]  /*31610*/  @P5 IADD3 R3, P0, R36, R3, RZ ;  /* 0x0000000324035210 */ /* 0x001fca0007f1e0ff */
[----:B-1----:R-:W-:-:S05]  /*31620*/  @P5 IMAD.X R2, RZ, RZ, R2, P0 ;  /* 0x000000ffff025224 */ /* 0x002fca00000e0602 */
[----:B------:R-:W-:-:S04]  /*31630*/  @P5 LOP3.LUT R3, R3, R2, RZ, 0x3c, !PT ;  /* 0x0000000203035212 */ /* 0x000fc800078e3cff */
[----:B------:R-:W-:-:S04]  /*31640*/  @P5 LOP3.LUT R2, R3, R2, RZ, 0x3c, !PT ;  /* 0x0000000203025212 */ /* 0x000fc800078e3cff */
[----:B------:R-:W-:-:S05]  /*31650*/  @P5 LOP3.LUT R3, R3, R2, RZ, 0x3c, !PT ;  /* 0x0000000203035212 */ /* 0x000fca00078e3cff */
[----:B------:R-:W-:Y:S04]  /*31660*/  @P5 LDGSTS.E.BYPASS.LTC128B.128 [R4+0x24a00], desc[UR54][R2.64], !P6 ;  /* 0x24a0000002045fae */ /* 0x000fe8000f101d76 */
[----:B------:R-:W-:Y:S04]  /*31670*/  @P5 LDGSTS.E.BYPASS.LTC128B.128 [R4+0x27200], desc[UR54][R2.64+0x40], !P3 ;  /* 0x2720004002045fae */ /* 0x000fe8000d901d76 */
[----:B------:R0:W-:Y:S04]  /*31680*/  @P5 LDGSTS.E.BYPASS.LTC128B.128 [R4+0x29a00], desc[UR54][R2.64+0x80], !P2 ;  /* 0x29a0008002045fae */ /* 0x0001e8000d101d76 */
[----:B0-----:R-:W0:Y:S04]  /*31690*/  SHFL.IDX PT, R3, R5, 0x2, 0x1c1f ;  /* 0x005c1f0005037f89 */ /* 0x001e2800000e0000 */
[----:B------:R-:W1:Y:S04]  /*316a0*/  SHFL.IDX PT, R2, R6, 0x2, 0x1c1f ;  /* 0x005c1f0006027f89 */ /* 0x000e6800000e0000 */
[----:B------:R-:W3:Y:S04]  /*316b0*/  SHFL.IDX PT, R5, R5, 0x3, 0x1c1f ;  /* 0x007c1f0005057f89 */ /* 0x000ee800000e0000 */
[----:B------:R-:W4:Y:S01]  /*316c0*/  SHFL.IDX PT, R6, R6, 0x3, 0x1c1f ;  /* 0x007c1f0006067f89 */ /* 0x000f2200000e0000 */
[----:B0-----:R-:W-:-:S04]  /*316d0*/  @P4 IADD3 R3, P0, R36, R3, RZ ;  /* 0x0000000324034210 */ /* 0x001fc80007f1e0ff */
[----:B-1----:R-:W-:-:S04]  /*316e0*/  @P4 IADD3.X R2, RZ, R2, RZ, P0, !PT ;  /* 0x00000002ff024210 */ /* 0x002fc800007fe4ff */
        /* <DEDUP_REMOVED lines=11> */
[----:B0-----:R0:W1:Y:S02]  /*317a0*/  SHFL.IDX PT, R2, R8, RZ, 0x1c1f ;  /* 0x001c1fff08027589 */ /* 0x00106400000e0000 */
.L_x_3339:
[----:B------:R-:W-:Y:S01]  /*317b0*/  LOP3.LUT P0, RZ, R20, 0x40, RZ, 0xc0, !PT ;  /* 0x0000004014ff7812 */ /* 0x000fe2000780c0ff */
[----:B------:R-:W-:-:S12]  /*317c0*/  BSSY B0, `(.L_x_3051) ;  /* 0x0000010000007945 */ /* 0x000fd80003800000 */
[----:B------:R-:W-:Y:S05]  /*317d0*/  @!P0 BRA `(.L_x_3052) ;  /* 0x0000000000388947 */ /* 0x000fea0003800000 */
[----:B------:R-:W3:Y:S01]  /*317e0*/  LDC R6, c[0x0][0x2f4] ;  /* 0x0000bd00ff067b82 */ /* 0x000ee20000000800 */
[C---:B0-----:R-:W-:Y:S02]  /*317f0*/  LOP3.LUT R8, R36.reuse, 0x40, RZ, 0xfc, !PT ;  /* 0x0000004024087812 */ /* 0x041fe400078efcff */
[C---:B------:R-:W-:Y:S02]  /*31800*/  LOP3.LUT R5, R36.reuse, 0x80, RZ, 0xfc, !PT ;  /* 0x0000008024057812 */ /* 0x040fe400078efcff */
[----:B-1----:R-:W-:-:S05]  /*31810*/  IADD3 R2, P0, R36, R2, RZ ;  /* 0x0000000224027210 */ /* 0x002fca0007f1e0ff */
        /* <DEDUP_REMOVED lines=10> */
.L_x_3052:
[----:B------:R-:W-:Y:S05]  /*318c0*/  BSYNC B0 ;  /* 0x0000000000007941 */ /* 0x000fea0003800000 */
.L_x_3051:
[----:B------:R-:W-:Y:S01]  /*318d0*/  NOP ;  /* 0x0000000000007918 */ /* 0x000fe20000000000 */
[----:B------:R-:W-:-:S13]  /*318e0*/  PLOP3.LUT P0, PT, PT, PT, PT, 0x80, 0x0 ;  /* 0x000000000000781c */ /* 0x000fda0003f0f070 */
.L_x_3053:
[----:B------:R-:W-:Y:S02]  /*318f0*/  PLOP3.LUT P1, PT, P1, P0, PT, 0xa2, 0x0 ;  /* 0x000000000000781c */ /* 0x000fe40000f21472 */
[----:B------:R-:W-:-:S08]  /*31900*/  @P0 R2UR P1, UR4, R0 ;  /* 0x00000000000402ca */ /* 0x000fd00000020000 */
[----:B------:R-:W-:-:S05]  /*31910*/  @P0 PLOP3.LUT P0, PT, P1, PT, PT, 0x80, 0x0 ;  /* 0x000000000000081c */ /* 0x000fca0000f0f070 */
[----:B------:R-:W-:Y:S01]  /*31920*/  @!P1 SYNCS.ARRIVE.TRANS64.RED.A0T1 RZ, [UR4+0x33430], RZ ;  /* 0x033430ffffff99a7 */ /* 0x000fe20008200404 */
[----:B------:R-:W-:Y:S07]  /*31930*/  @!P1 ARRIVES.LDGSTSBAR.64.TRANSCNT [UR4+0x33430] ;  /* 0x03343000ff0099b0 */ /* 0x000fee0008000a84 */
[----:B------:R-:W-:Y:S05]  /*31940*/  @P0 BRA.U.ANY `(.L_x_3053) ;  /* 0xfffffffd00e80947 */ /* 0x000fea000393ffff */
[----:B------:R-:W-:Y:S01]  /*31950*/  NOP ;  /* 0x0000000000007918 */ /* 0x000fe20000000000 */
[----:B-1-3--:R-:W-:-:S05]  /*31960*/  IMAD.U32 R2, RZ, RZ, UR39 ;  /* 0x00000027ff027e24 */ /* 0x00afca000f8e00ff */
[----:B------:R-:W-:-:S13]  /*31970*/  ISETP.NE.AND P2, PT, R2, 0x3, PT ;  /* 0x000000030200780c */ /* 0x000fda0003f45270 */
[----:B------:R-:W-:Y:S05]  /*31980*/  @!P2 BRA `(.L_x_3054) ;  /* 0x000000000004a947 */ /* 0x000fea0003800000 */
[----:B------:R-:W-:Y:S01]  /*31990*/  BPT.TRAP 0x1 ;  /* 0x000000040000795c */ /* 0x000fe20000300000 */
.L_x_3054:
        /* <DEDUP_REMOVED lines=14> */
[----:B------:R-:W-:-:S04]  /*31a80*/  IMAD R0, R27, UR5, R0 ;  /* 0x000000051b007c24 */ /* 0x000fc8000f8e0200 */
[----:B------:R-:W-:Y:S01]  /*31a90*/  IMAD.IADD R26, R25, 0x1, R0 ;  /* 0x00000001191a7824 */ /* 0x000fe200078e0200 */
[----:B-----5:R-:W-:Y:S02]  /*31aa0*/  SEL R34, R3, RZ, !P0 ;  /* 0x000000ff03227207 */ /* 0x020fe40004000000 */
        /* <DEDUP_REMOVED lines=18> */
.L_x_3056:
[----:B------:R-:W-:Y:S05]  /*31bd0*/  BSYNC B6 ;  /* 0x0000000000067941 */ /* 0x000fea0003800000 */
.L_x_3055:
[----:B0-----:R0:W5:Y:S01]  /*31be0*/  LDL R8, [R1+0x1c] ;  /* 0x00001c0001087983 */ /* 0x0011620000100800 */
[----:B------:R-:W1:Y:S01]  /*31bf0*/  LDC R7, c[0x0][0x448] ;  /* 0x00011200ff077b82 */ /* 0x000e620000000800 */
[----:B------:R-:W-:Y:S01]  /*31c00*/  IMAD.MOV.U32 R2, RZ, RZ, R24 ;  /* 0x000000ffff027224 */ /* 0x000fe200078e0018 */
[----:B------:R-:W-:Y:S01]  /*31c10*/  ULDC.64 UR4, c[0x0][0x2d8] ;  /* 0x0000b60000047ab9 */ /* 0x000fe20000000a00 */
[----:B------:R-:W2:Y:S01]  /*31c20*/  S2R R20, SR_TID.X ;  /* 0x0000000000147919 */ /* 0x000ea20000002100 */
[----:B------:R-:W-:Y:S02]  /*31c30*/  IMAD.MOV.U32 R3, RZ, RZ, R26 ;  /* 0x000000ffff037224 */ /* 0x000fe400078e001a */
[----:B------:R-:W-:-:S04]  /*31c40*/  IMAD.WIDE.U32 R2, R18, UR4, R2 ;  /* 0x0000000412027c25 */ /* 0x000fc8000f8e0002 */
[----:B------:R-:W-:Y:S01]  /*31c50*/  IMAD R3, R18, UR5, R3 ;  /* 0x0000000512037c24 */ /* 0x000fe2000f8e0203 */
[----:B------:R-:W-:Y:S02]  /*31c60*/  ULDC.64 UR4, c[0x0][0x2e0] ;  /* 0x0000b80000047ab9 */ /* 0x000fe40000000a00 */
[----:B------:R-:W-:Y:S02]  /*31c70*/  IMAD R0, R34, UR4, RZ ;  /* 0x0000000422007c24 */ /* 0x000fe4000f8e02ff */
[----:B------:R-:W-:-:S04]  /*31c80*/  IMAD.WIDE.U32 R2, R23, UR4, R2 ;  /* 0x0000000417027c25 */ /* 0x000fc8000f8e0002 */
[----:B------:R-:W-:Y:S01]  /*31c90*/  IMAD R0, R23, UR5, R0 ;  /* 0x0000000517007c24 */ /* 0x000fe2000f8e0200 */
[----:B------:R-:W-:Y:S01]  /*31ca0*/  ULDC.64 UR4, c[0x0][0x2d0] ;  /* 0x0000b40000047ab9 */ /* 0x000fe20000000a00 */
[----:B-1----:R-:W-:Y:S02]  /*31cb0*/  ISETP.NE.AND P0, PT, R7, 0x1, PT ;  /* 0x000000010700780c */ /* 0x002fe40003f05270 */
[----:B------:R-:W-:Y:S01]  /*31cc0*/  IMAD.IADD R3, R3, 0x1, R0 ;  /* 0x0000000103037824 */ /* 0x000fe200078e0200 */
[----:B--2---:R-:W-:-:S10]  /*31cd0*/  LOP3.LUT R21, R20, 0x7f, RZ, 0xc0, !PT ;  /* 0x0000007f14157812 */ /* 0x004fd400078ec0ff */
[----:B------:R-:W1:Y:S01]  /*31ce0*/  @P0 LDC R6, c[0x0][0x44c] ;  /* 0x00011300ff060b82 */ /* 0x000e620000000800 */
[----:B------:R-:W-:Y:S02]  /*31cf0*/  SHF.L.U32 R20, R20, 0x5, RZ ;  /* 0x0000000514147819 */ /* 0x000fe400000006ff */
[----:B------:R-:W-:-:S04]  /*31d00*/  SHF.R.U32.HI R21, RZ, 0x2, R21 ;  /* 0x00000002ff157819 */ /* 0x000fc80000011615 */
[----:B------:R-:W-:Y:S01]  /*31d10*/  LOP3.LUT R20, R21, 0x60, R20, 0xf8, !PT ;  /* 0x0000006015147812 */ /* 0x000fe200078ef814 */
[----:B------:R-:W2:Y:S04]  /*31d20*/  @P0 LDC R0, c[0x0][0x450] ;  /* 0x00011400ff000b82 */ /* 0x000ea80000000800 */
[----:B------:R-:W-:-:S04]  /*31d30*/  IMAD R5, R17, 0x80, R20 ;  /* 0x0000008011057824 */ /* 0x000fc800078e0214 */
[----:B------:R-:W-:Y:S01]  /*31d40*/  IMAD.MOV.U32 R4, RZ, RZ, R5 ;  /* 0x000000ffff047224 */ /* 0x000fe200078e0005 */
[----:B------:R-:W3:Y:S01]  /*31d50*/  S2R R20, SR_TID.X ;  /* 0x0000000000147919 */ /* 0x000ee20000002100 */
[----:B-1----:R-:W-:-:S05]  /*31d60*/  @P0 IMAD.HI.U32 R6, R5, R6, RZ ;  /* 0x0000000605060227 */ /* 0x002fca00078e00ff */
[----:B--2---:R-:W-:-:S05]  /*31d70*/  @P0 SHF.R.U32.HI R4, RZ, R0, R6 ;  /* 0x00000000ff040219 */ /* 0x004fca0000011606 */
        /* <DEDUP_REMOVED lines=24> */
[----:B0-----:R-:W-:Y:S10]  /*31f00*/  BRA.DIV UR5, `(.L_x_3057) ;  /* 0x0000009605787947 */ /* 0x001ff4000b800000 */
[----:B------:R-:W0:Y:S01]  /*31f10*/  SHFL.IDX PT, R3, R0, RZ, 0x1c1f ;  /* 0x001c1fff00037589 */ /* 0x000e2200000e0000 */
[----:B------:R-:W-:Y:S02]  /*31f20*/  IMAD R30, R30, R7, RZ ;  /* 0x000000071e1e7224 */ /* 0x000fe400078e02ff */
[----:B------:R-:W-:Y:S01]  /*31f30*/  IMAD R17, R17, 0x80, R9 ;  /* 0x0000008011117824 */ /* 0x000fe200078e0209 */
[----:B------:R-:W1:Y:S04]  /*31f40*/  SHFL.IDX PT, R2, R4, RZ, 0x1c1f ;  /* 0x001c1fff04027589 */ /* 0x000e6800000e0000 */
[----:B------:R-:W-:Y:S01]  /*31f50*/  ISETP.GE.AND P1, PT, R17, R30, PT ;  /* 0x0000001e1100720c */ /* 0x000fe20003f26270 */
[----:B------:R-:W2:-:S12]  /*31f60*/  SHFL.IDX PT, R14, R0, 0x1, 0x1c1f ;  /* 0x003c1f00000e7f89 */ /* 0x000e9800000e0000 */
[----:B0-----:R-:W-:-:S04]  /*31f70*/  @!P1 IADD3 R5, P4, R36, R3, RZ ;  /* 0x0000000324059210 */ /* 0x001fc80007f9e0ff */
[----:B-1----:R-:W-:Y:S01]  /*31f80*/  @!P1 IADD3.X R3, RZ, R2, RZ, P4, !PT ;  /* 0x00000002ff039210 */ /* 0x002fe200027fe4ff */
[----:B------:R-:W-:Y:S02]  /*31f90*/  @!P1 IMAD.MOV.U32 R2, RZ, RZ, R5 ;  /* 0x000000ffff029224 */ /* 0x000fe400078e0005 */
[----:B------:R-:W-:-:S03]  /*31fa0*/  VIADD R5, R17, 0x20 ;  /* 0x0000002011057836 */ /* 0x000fc60000000000 */
[----:B-----5:R-:W-:Y:S04]  /*31fb0*/  @!P1 LDGSTS.E.BYPASS.LTC128B.128 [R8+0x1e200], desc[UR54][R2.64], !P3 ;  /* 0x1e20000002089fae */ /* 0x020fe8000d901d76 */
        /* <DEDUP_REMOVED lines=24> */
.L_x_3348:
[----:B------:R-:W-:Y:S01]  /*32140*/  VIADD R17, R17, 0x60 ;  /* 0x0000006011117836 */ /* 0x000fe20000000000 */
[----:B------:R-:W-:Y:S04]  /*32150*/  BSSY B0, `(.L_x_3058) ;  /* 0x000000b000007945 */ /* 0x000fe80003800000 */
[----:B------:R-:W-:-:S13]  /*32160*/  ISETP.GE.AND P1, PT, R17, R30, PT ;  /* 0x0000001e1100720c */ /* 0x000fda0003f26270 */
[----:B------:R-:W-:Y:S05]  /*32170*/  @P1 BRA `(.L_x_3059) ;  /* 0x0000000000201947 */ /* 0x000fea0003800000 */
[----:B--2---:R-:W-:-:S05]  /*32180*/  IADD3 R2, P1, R36, R14, RZ ;  /* 0x0000000e24027210 */ /* 0x004fca0007f3e0ff */
[----:B------:R-:W-:-:S05]  /*32190*/  IMAD.X R3, RZ, RZ, R4, P1 ;  /* 0x000000ffff037224 */ /* 0x000fca00008e0604 */
[----:B------:R-:W-:Y:S01]  /*321a0*/  @!PT LDS RZ, [RZ] ;  /* 0x00000000fffff984 */ /* 0x000fe20000000800 */
[----:B------:R-:W-:Y:S01]  /*321b0*/  @!PT LDS RZ, [RZ] ;  /* 0x00000000fffff984 */ /* 0x000fe20000000800 */
[----:B------:R-:W-:Y:S01]  /*321c0*/  @!PT LDS RZ, [RZ] ;  /* 0x00000000fffff984 */ /* 0x000fe20000000800 */
[----:B------:R0:W-:Y:S04]  /*321d0*/  LDGSTS.E.BYPASS.LTC128B.128 [R8+0x1fa00], desc[UR54][R2.64], !P3 ;  /* 0x1fa0000002087fae */ /* 0x0001e8000d901d76 */
[----:B------:R0:W-:Y:S04]  /*321e0*/  LDGSTS.E.BYPASS.LTC128B.128 [R8+0x21a00], desc[UR54][R2.64+0x40], !P2 ;  /* 0x21a0004002087fae */ /* 0x0001e8000d101d76 */
[----:B------:R0:W-:Y:S02]  /*321f0*/  LDGSTS.E.BYPASS.LTC128B.128 [R8+0x23a00], desc[UR54][R2.64+0x80], !P0 ;  /* 0x23a0008002087fae */ /* 0x0001e4000c101d76 */
.L_x_3059:
[----:B------:R-:W-:Y:S05]  /*32200*/  BSYNC B0 ;  /* 0x0000000000007941 */ /* 0x000fea0003800000 */
.L_x_3058:
[----:B------:R-:W-:Y:S01]  /*32210*/  NOP ;  /* 0x0000000000007918 */ /* 0x000fe20000000000 */
[----:B------:R-:W-:-:S13]  /*32220*/  PLOP3.LUT P0, PT, PT, PT, PT, 0x80, 0x0 ;  /* 0x000000000000781c */ /* 0x000fda0003f0f070 */
.L_x_3060:
[----:B------:R-:W-:Y:S02]  /*32230*/  PLOP3.LUT P1, PT, P1, P0, PT, 0xa2, 0x0 ;  /* 0x000000000000781c */ /* 0x000fe40000f21472 */
[----:B------:R-:W-:-:S08]  /*32240*/  @P0 R2UR P1, UR4, R22 ;  /* 0x00000000160402ca */ /* 0x000fd00000020000 */
[----:B------:R-:W-:-:S05]  /*32250*/  @P0 PLOP3.LUT P0, PT, P1, PT, PT, 0x80, 0x0 ;  /* 0x000000000000081c */ /* 0x000fca0000f0f070 */
[----:B------:R-:W-:Y:S01]  /*32260*/  @!P1 SYNCS.ARRIVE.TRANS64.RED.A0T1 RZ, [UR4+0x33400], RZ ;  /* 0x033400ffffff99a7 */ /* 0x000fe20008200404 */
[----:B------:R-:W-:Y:S07]  /*32270*/  @!P1 ARRIVES.LDGSTSBAR.64.TRANSCNT [UR4+0x33400] ;  /* 0x03340000ff0099b0 */ /* 0x000fee0008000a84 */
[----:B------:R-:W-:Y:S05]  /*32280*/  @P0 BRA.U.ANY `(.L_x_3060) ;  /* 0xfffffffd00e80947 */ /* 0x000fea000393ffff */
[----:B0-2---:R-:W2:Y:S02]  /*32290*/  LDL.LU R2, [R1+0x34] ;  /* 0x0000340001027983 */ /* 0x005ea40000300800 */
[----:B--2---:R-:W-:-:S04]  /*322a0*/  IADD3 R2, R2, 0x1, RZ ;  /* 0x0000000102027810 */ /* 0x004fc80007ffe0ff */
[----:B------:R-:W-:Y:S01]  /*322b0*/  LEA.HI R0, R2, R2, RZ, 0x1 ;  /* 0x0000000202007211 */ /* 0x000fe200078f08ff */
[----:B------:R0:W-:Y:S03]  /*322c0*/  STL [R1+0x34], R2 ;  /* 0x0000340201007387 */ /* 0x0001e60000100800 */
        /* <DEDUP_REMOVED lines=9> */
.L_x_3349:
[----:B------:R-:W-:Y:S05]  /*32360*/  BSYNC B0 ;  /* 0x0000000000007941 */ /* 0x000fea0003800000 */
.L_x_3061:
[----:B------:R-:W2:Y:S02]  /*32370*/  LDL R0, [R1+0x4] ;  /* 0x0000040001007983 */ /* 0x000ea40000100800 */
[----:B--2---:R-:W-:-:S13]  /*32380*/  ISETP.GE.AND P0, PT, R30, R0, PT ;  /* 0x000000001e00720c */ /* 0x004fda0003f06270 */
[----:B------:R-:W-:Y:S05]  /*32390*/  @!P0 BRA `(.L_x_3063) ;  /* 0x0000001800388947 */ /* 0x000fea0003800000 */
[----:B------:R-:W-:Y:S02]  /*323a0*/  IMAD.MOV.U32 R17, RZ, RZ, R29 ;  /* 0x000000ffff117224 */ /* 0x000fe400078e001d */
[----:B------:R-:W-:-:S07]  /*323b0*/  IMAD.MOV.U32 R20, RZ, RZ, R33 ;  /* 0x000000ffff147224 */ /* 0x000fce00078e0021 */
.L_x_3083:
[----:B------:R-:W2:Y:S01]  /*323c0*/  LDL R9, [R1] ;  /* 0x0000000001097983 */ /* 0x000ea20000100800 */
[----:B-1----:R-:W1:Y:S01]  /*323d0*/  LDC R6, c[0x0][0x430] ;  /* 0x00010c00ff067b82 */ /* 0x002e620000000800 */
[----:B------:R-:W3:Y:S01]  /*323e0*/  S2R R0, SR_TID.X ;  /* 0x0000000000007919 */ /* 0x000ee20000002100 */
[----:B------:R-:W4:Y:S01]  /*323f0*/  S2R R2, SR_TID.X ;  /* 0x0000000000027919 */ /* 0x000f220000002100 */
[----:B0-----:R-:W0:Y:S01]  /*32400*/  S2R R8, SR_TID.X ;  /* 0x0000000000087919 */ /* 0x001e220000002100 */
[----:B------:R-:W2:Y:S01]  /*32410*/  LDL R13, [R1+0x4] ;  /* 0x00000400010d7983 */ /* 0x000ea20000100800 */
[----:B-1----:R-:W-:Y:S02]  /*32420*/  ISETP.NE.AND P0, PT, R6, 0x1, PT ;  /* 0x000000010600780c */ /* 0x002fe40003f05270 */
[----:B---3--:R-:W-:-:S11]  /*32430*/  LOP3.LUT R0, R0, 0x7f, RZ, 0xc0, !PT ;  /* 0x0000007f00007812 */ /* 0x008fd600078ec0ff */
[----:B------:R-:W1:Y:S01]  /*32440*/  @P0 LDC R4, c[0x0][0x434] ;  /* 0x00010d00ff040b82 */ /* 0x000e620000000800 */
[----:B----4-:R-:W-:Y:S01]  /*32450*/  IMAD.SHL.U32 R5, R2, 0x20, RZ ;  /* 0x0000002002057824 */ /* 0x010fe200078e00ff */
[----:B------:R-:W-:-:S06]  /*32460*/  SHF.R.U32.HI R0, RZ, 0x2, R0 ;  /* 0x00000002ff007819 */ /* 0x000fcc0000011600 */
[----:B0-----:R-:W0:Y:S01]  /*32470*/  @P0 LDC R3, c[0x0][0x438] ;  /* 0x00010e00ff030b82 */ /* 0x001e220000000800 */
[----:B------:R-:W-:Y:S01]  /*32480*/  LOP3.LUT R5, R0, 0x60, R5, 0xf8, !PT ;  /* 0x0000006000057812 */ /* 0x000fe200078ef805 */
[----:B------:R-:W-:Y:S01]  /*32490*/  IMAD R0, R30, 0xa0, R37 ;  /* 0x000000a01e007824 */ /* 0x000fe200078e0225 */
[----:B------:R-:W-:Y:S01]  /*324a0*/  LOP3.LUT R2, R2, 0x7f, RZ, 0xc0, !PT ;  /* 0x0000007f02027812 */ /* 0x000fe200078ec0ff */
[----:B------:R-:W-:-:S03]  /*324b0*/  IMAD.SHL.U32 R8, R8, 0x20, RZ ;  /* 0x0000002008087824 */ /* 0x000fc600078e00ff */
[----:B------:R-:W-:Y:S02]  /*324c0*/  IADD3 R5, R5, R0, RZ ;  /* 0x0000000005057210 */ /* 0x000fe40007ffe0ff */
[----:B------:R-:W-:-:S04]  /*324d0*/  SHF.R.U32.HI R7, RZ, 0x2, R2 ;  /* 0x00000002ff077819 */ /* 0x000fc80000011602 */
[----:B------:R-:W-:Y:S02]  /*324e0*/  LOP3.LUT R8, R7, 0x60, R8, 0xf8, !PT ;  /* 0x0000006007087812 */ /* 0x000fe400078ef808 */
[----:B------:R-:W3:Y:S01]  /*324f0*/  @P0 LDC R7, c[0x0][0x434] ;  /* 0x00010d00ff070b82 */ /* 0x000ee20000000800 */
[----:B-1----:R-:W-:-:S04]  /*32500*/  @P0 IMAD.HI.U32 R4, R5, R4, RZ ;  /* 0x0000000405040227 */ /* 0x002fc800078e00ff */
[----:B------:R-:W-:Y:S01]  /*32510*/  IMAD.MOV.U32 R2, RZ, RZ, R5 ;  /* 0x000000ffff027224 */ /* 0x000fe200078e0005 */
[----:B0-----:R-:W-:Y:S02]  /*32520*/  @P0 SHF.R.U32.HI R2, RZ, R3, R4 ;  /* 0x00000003ff020219 */ /* 0x001fe40000011604 */
[----:B------:R-:W0:Y:S01]  /*32530*/  @P0 LDC R3, c[0x0][0x438] ;  /* 0x00010e00ff030b82 */ /* 0x000e220000000800 */
[----:B------:R-:W-:-:S05]  /*32540*/  LOP3.LUT R8, R8, 0x80, RZ, 0xfc, !PT ;  /* 0x0000008008087812 */ /* 0x000fca00078efcff */
[----:B------:R-:W-:-:S04]  /*32550*/  IMAD.IADD R0, R8, 0x1, R0 ;  /* 0x0000000108007824 */ /* 0x000fc800078e0200 */
[----:B---3--:R-:W-:-:S04]  /*32560*/  @P0 IMAD.HI.U32 R7, R0, R7, RZ ;  /* 0x0000000700070227 */ /* 0x008fc800078e00ff */
[----:B------:R-:W-:Y:S01]  /*32570*/  IMAD.MOV.U32 R4, RZ, RZ, R0 ;  /* 0x000000ffff047224 */ /* 0x000fe200078e0000 */
[----:B0-----:R-:W-:Y:S01]  /*32580*/  @P0 SHF.R.U32.HI R4, RZ, R3, R7 ;  /* 0x00000003ff040219 */ /* 0x001fe20000011607 */
[----:B------:R-:W-:-:S03]  /*32590*/  IMAD.MOV R7, RZ, RZ, -R2 ;  /* 0x000000ffff077224 */ /* 0x000fc600078e0a02 */
[----:B------:R-:W-:Y:S01]  /*325a0*/  IADD3 R3, -R4, RZ, RZ ;  /* 0x000000ff04037210 */ /* 0x000fe20007ffe1ff */
[C---:B------:R-:W-:Y:S01]  /*325b0*/  IMAD R5, R6.reuse, R7, R5 ;  /* 0x0000000706057224 */ /* 0x040fe200078e0205 */
[----:B------:R-:W-:Y:S05]  /*325c0*/  YIELD ;  /* 0x0000000000007946 */ /* 0x000fea0003800000 */
[----:B------:R-:W-:Y:S01]  /*325d0*/  IMAD R6, R6, R3, R0 ;  /* 0x0000000306067224 */ /* 0x000fe200078e0200 */
[----:B------:R-:W-:Y:S01]  /*325e0*/  ULDC.64 UR4, c[0x0][0x428] ;  /* 0x00010a0000047ab9 */ /* 0x000fe20000000a00 */
[----:B------:R-:W-:Y:S01]  /*325f0*/  SHF.R.S32.HI R3, RZ, 0x1f, R2 ;  /* 0x0000001fff037819 */ /* 0x000fe20000011402 */
[----:B------:R-:W-:-:S02]  /*32600*/  ULDC.64 UR6, c[0x0][0x418] ;  /* 0x0001060000067ab9 */ /* 0x000fc40000000a00 */
        /* <DEDUP_REMOVED lines=8> */
[--C-:B------:R-:W-:Y:S01]  /*32690*/  @!P1 SHF.R.S32.HI R3, RZ, 0x1f, R4.reuse ;  /* 0x0000001fff039819 */ /* 0x100fe20000011404 */
[----:B------:R-:W-:Y:S01]  /*326a0*/  @!P1 IMAD.MOV.U32 R2, RZ, RZ, R4 ;  /* 0x000000ffff029224 */ /* 0x000fe200078e0004 */
[----:B------:R-:W-:-:S03]  /*326b0*/  MOV R12, UR39 ;  /* 0x00000027000c7c02 */ /* 0x000fc60008000f00 */
        /* <DEDUP_REMOVED lines=10> */
[C---:B------:R-:W-:Y:S01]  /*32760*/  ISETP.GT.AND P1, PT, R30.reuse, R13, PT ;  /* 0x0000000d1e00720c */ /* 0x040fe20003f24270 */
[----:B------:R-:W-:Y:S01]  /*32770*/  VIADD R30, R30, 0xffffffff ;  /* 0xffffffff1e1e7836 */ /* 0x000fe20000000000 */
[----:B------:R-:W-:Y:S02]  /*32780*/  SEL R29, R29, RZ, P0 ;  /* 0x000000ff1d1d7207 */ /* 0x000fe40000000000 */
[----:B------:R-:W-:Y:S02]  /*32790*/  LOP3.LUT R33, R20, R33, RZ, 0x3c, !PT ;  /* 0x0000002114217212 */ /* 0x000fe400078e3cff */
[----:B--2---:R-:W-:Y:S01]  /*327a0*/  SHF.R.S32.HI R27, RZ, 0x1f, R8 ;  /* 0x0000001fff1b7819 */ /* 0x004fe20000011408 */
[----:B0-----:R-:W-:Y:S06]  /*327b0*/  @!P2 BRA `(.L_x_3064) ;  /* 0x000000000004a947 */ /* 0x001fec0003800000 */
[----:B------:R-:W-:Y:S01]  /*327c0*/  BPT.TRAP 0x1 ;  /* 0x000000040000795c */ /* 0x000fe20000300000 */
.L_x_3064:
[----:B------:R-:W-:Y:S01]  /*327d0*/  IMAD R4, R29, 0x8, R22 ;  /* 0x000000081d047824 */ /* 0x000fe200078e0216 */
[----:B------:R-:W-:Y:S01]  /*327e0*/  SHF.L.U32 R28, R33, 0x1f, RZ ;  /* 0x0000001f211c7819 */ /* 0x000fe200000006ff */
[----:B------:R-:W-:Y:S01]  /*327f0*/  BSSY B0, `(.L_x_3065) ;  /* 0x0000004000007945 */ /* 0x000fe20003800000 */
[----:B------:R-:W-:Y:S02]  /*32800*/  SHF.R.S32.HI R24, RZ, 0x1f, R5 ;  /* 0x0000001fff187819 */ /* 0x000fe40000011405 */
[----:B------:R-:W0:Y:S02]  /*32810*/  SYNCS.PHASECHK.TRANS64.TRYWAIT P0, [R4+URZ+0x33480], R28 ;  /* 0x0334801c040075a7 */ /* 0x000e24000800017f */
[----:B0-----:R-:W-:Y:S05]  /*32820*/  @!P0 BRA `(.L_x_3066) ;  /* 0x0000009000848947 */ /* 0x001fea0003800000 */
.L_x_3350:
[----:B------:R-:W-:Y:S05]  /*32830*/  BSYNC B0 ;  /* 0x0000000000007941 */ /* 0x000fea0003800000 */
.L_x_3065:
        /* <DEDUP_REMOVED lines=65> */
[----:B-1----:R-:W-:-:S04]  /*32c50*/  IADD3 R2, P0, R36, R2, RZ ;  /* 0x0000000224027210 */ /* 0x002fc80007f1e0ff */
[----:B------:R-:W-:-:S05]  /*32c60*/  IADD3.X R3, RZ, R34, RZ, P0, !PT ;  /* 0x00000022ff037210 */ /* 0x000fca00007fe4ff */
[----:B------:R-:W-:Y:S04]  /*32c70*/  LDGSTS.E.BYPASS.LTC128B.128 [R0+0x10a00], desc[UR54][R2.64], !P4 ;  /* 0x10a0000002007fae */ /* 0x000fe8000e101d76 */
[----:B------:R-:W-:Y:S04]  /*32c80*/  LDGSTS.E.BYPASS.LTC128B.128 [R0+0x13200], desc[UR54][R2.64+0x40], !P3 ;  /* 0x1320004002007fae */ /* 0x000fe8000d901d76 */
[----:B------:R1:W-:Y:S04]  /*32c90*/  LDGSTS.E.BYPASS.LTC128B.128 [R0+0x15a00], desc[UR54][R2.64+0x80], !P2 ;  /* 0x15a0008002007fae */ /* 0x0003e8000d101d76 */
[----:B-1----:R1:W2:Y:S02]  /*32ca0*/  SHFL.IDX PT, R2, R10, RZ, 0x1c1f ;  /* 0x001c1fff0a027589 */ /* 0x0022a400000e0000 */
.L_x_3362:
        /* <DEDUP_REMOVED lines=10> */
.L_x_3068:
        /* <DEDUP_REMOVED lines=11> */
.L_x_3069:
[----:B------:R2:W-:Y:S01]  /*32e00*/  SYNCS.ARRIVE.TRANS64.A1T0 RZ, [R4+URZ+0x33470], RZ ;  /* 0x033470ff04ff79a7 */ /* 0x0005e2000810003f */
[----:B------:R-:W-:Y:S05]  /*32e10*/  @!P3 BRA `(.L_x_3070) ;  /* 0x000000000004b947 */ /* 0x000fea0003800000 */
[----:B------:R-:W-:Y:S01]  /*32e20*/  BPT.TRAP 0x1 ;  /* 0x000000040000795c */ /* 0x000fe20000300000 */
.L_x_3070:
[----:B------:R-:W3:Y:S01]  /*32e30*/  SYNCS.PHASECHK.TRANS64.TRYWAIT P0, [R4+URZ+0x33440], R28 ;  /* 0x0334401c040075a7 */ /* 0x000ee2000800017f */
[----:B------:R-:W-:Y:S04]  /*32e40*/  BSSY B0, `(.L_x_3071) ;  /* 0x0000002000007945 */ /* 0x000fe80003800000 */
[----:B---3--:R-:W-:Y:S05]  /*32e50*/  @!P0 BRA `(.L_x_3072) ;  /* 0x00000090008c8947 */ /* 0x008fea0003800000 */
.L_x_3363:
[----:B------:R-:W-:Y:S05]  /*32e60*/  BSYNC B0 ;  /* 0x0000000000007941 */ /* 0x000fea0003800000 */
.L_x_3071:
[----:B------:R-:W-:Y:S01]  /*32e70*/  ULDC.64 UR4, c[0x0][0x300] ;  /* 0x0000c00000047ab9 */ /* 0x000fe20000000a00 */
[----:B------:R-:W-:Y:S01]  /*32e80*/  ULDC.64 UR6, c[0x0][0x310] ;  /* 0x0000c40000067ab9 */ /* 0x000fe20000000a00 */
[----:B------:R-:W-:Y:S01]  /*32e90*/  IMAD R9, R24, UR4, RZ ;  /* 0x0000000418097c24 */ /* 0x000fe2000f8e02ff */
[----:B-1----:R-:W1:Y:S01]  /*32ea0*/  LDC R10, c[0x0][0x2f4] ;  /* 0x0000bd00ff0a7b82 */ /* 0x002e620000000800 */
        /* <DEDUP_REMOVED lines=12> */
[-C--:B-1----:R-:W-:Y:S01]  /*32f70*/  ISETP.GE.AND P2, PT, R12, R10.reuse, PT ;  /* 0x0000000a0c00720c */ /* 0x082fe20003f46270 */
[----:B------:R-:W-:Y:S01]  /*32f80*/  IMAD.WIDE.U32 R2, R6, UR4, RZ ;  /* 0x0000000406027c25 */ /* 0x000fe2000f8e00ff */
[----:B------:R-:W-:Y:S01]  /*32f90*/  ULDC.64 UR4, c[0x0][0x308] ;  /* 0x0000c20000047ab9 */ /* 0x000fe20000000a00 */
[----:B------:R-:W-:-:S02]  /*32fa0*/  ISETP.GE.AND P3, PT, R11, R10, PT ;  /* 0x0000000a0b00720c */ /* 0x000fc40003f66270 */
[----:B------:R-:W-:Y:S01]  /*32fb0*/  IMAD R6, R26, UR6, RZ ;  /* 0x000000061a067c24 */ /* 0x000fe2000f8e02ff */
[----:B------:R-:W-:Y:S01]  /*32fc0*/  IADD3 R3, R3, R5, RZ ;  /* 0x0000000503037210 */ /* 0x000fe20007ffe0ff */
[----:B------:R-:W-:Y:S01]  /*32fd0*/  IMAD.WIDE.U32 R8, R18, UR4, R8 ;  /* 0x0000000412087c25 */ /* 0x000fe2000f8e0008 */
[----:B------:R-:W-:-:S03]  /*32fe0*/  ISETP.GE.AND P4, PT, R36, R10, PT ;  /* 0x0000000a2400720c */ /* 0x000fc60003f86270 */
[C---:B------:R-:W-:Y:S02]  /*32ff0*/  IMAD R6, R7.reuse, UR7, R6 ;  /* 0x0000000707067c24 */ /* 0x040fe4000f8e0206 */
[----:B------:R-:W-:Y:S01]  /*33000*/  IMAD.WIDE.U32 R2, R7, UR6, R2 ;  /* 0x0000000607027c25 */ /* 0x000fe2000f8e0002 */
[----:B------:R-:W-:Y:S02]  /*33010*/  ULDC.64 UR6, c[0x0][0x2e8] ;  /* 0x0000ba0000067ab9 */ /* 0x000fe40000000a00 */
[----:B------:R-:W-:Y:S01]  /*33020*/  IADD3 R5, P0, R8, UR6, RZ ;  /* 0x0000000608057c10 */ /* 0x000fe2000ff1e0ff */
[----:B------:R-:W-:Y:S02]  /*33030*/  IMAD.IADD R3, R3, 0x1, R6 ;  /* 0x0000000103037824 */ /* 0x000fe400078e0206 */
[C---:B------:R-:W-:Y:S02]  /*33040*/  IMAD R7, R18.reuse, UR5, RZ ;  /* 0x0000000512077c24 */ /* 0x040fe4000f8e02ff */
[----:B------:R-:W-:Y:S01]  /*33050*/  IMAD.WIDE.U32 R2, R18, UR4, R2 ;  /* 0x0000000412027c25 */ /* 0x000fe2000f8e0002 */
[----:B------:R-:W-:-:S02]  /*33060*/  UMOV UR4, 0xffffffff ;  /* 0xffffffff00047882 */ /* 0x000fc40000000000 */
[----:B------:R-:W-:Y:S02]  /*33070*/  IADD3.X R8, R7, UR7, R9, P0, !PT ;  /* 0x0000000707087c10 */ /* 0x000fe400087fe409 */
[----:B------:R-:W-:-:S04]  /*33080*/  IADD3 R6, P0, R2, UR6, RZ ;  /* 0x0000000602067c10 */ /* 0x000fc8000ff1e0ff */
[----:B------:R-:W-:Y:S01]  /*33090*/  IADD3.X R7, R7, UR7, R3, P0, !PT ;  /* 0x0000000707077c10 */ /* 0x000fe200087fe403 */
[----:B------:R-:W-:Y:S08]  /*330a0*/  BRA.DIV UR4, `(.L_x_3073) ;  /* 0x00000092040c7947 */ /* 0x000ff0000b800000 */
[----:B------:R-:W1:Y:S04]  /*330b0*/  SHFL.IDX PT, R2, R5, RZ, 0x1c1f ;  /* 0x001c1fff05027589 */ /* 0x000e6800000e0000 */
[----:B------:R-:W4:Y:S04]  /*330c0*/  SHFL.IDX PT, R3, R8, RZ, 0x1c1f ;  /* 0x001c1fff08037589 */ /* 0x000f2800000e0000 */
[----:B------:R-:W-:Y:S04]  /*330d0*/  SHFL.IDX PT, R9, R8, 0x2, 0x1c1f ;  /* 0x005c1f0008097f89 */ /* 0x000fe800000e0000 */
[----:B------:R-:W-:Y:S04]  /*330e0*/  SHFL.IDX PT, R7, R7, RZ, 0x1c1f ;  /* 0x001c1fff07077589 */ /* 0x000fe800000e0000 */
[----:B------:R-:W-:Y:S01]  /*330f0*/  SHFL.IDX PT, R14, R6, RZ, 0x1c1f ;  /* 0x001c1fff060e7589 */ /* 0x000fe200000e0000 */
[----:B-1----:R-:W-:-:S05]  /*33100*/  IADD3 R2, P0, R36, R2, RZ ;  /* 0x0000000224027210 */ /* 0x002fca0007f1e0ff */
[----:B----4-:R-:W-:-:S05]  /*33110*/  IMAD.X R3, RZ, RZ, R3, P0 ;  /* 0x000000ffff037224 */ /* 0x010fca00000e0603 */
[----:B------:R-:W-:Y:S04]  /*33120*/  LDGSTS.E.BYPASS.LTC128B.128 [R0+0x24200], desc[UR54][R2.64], !P4 ;  /* 0x2420000002007fae */ /* 0x000fe8000e101d76 */
[----:B------:R-:W-:Y:S04]  /*33130*/  LDGSTS.E.BYPASS.LTC128B.128 [R0+0x26a00], desc[UR54][R2.64+0x40], !P3 ;  /* 0x26a0004002007fae */ /* 0x000fe8000d901d76 */
[----:B------:R1:W-:Y:S04]  /*33140*/  LDGSTS.E.BYPASS.LTC128B.128 [R0+0x29200], desc[UR54][R2.64+0x80], !P2 ;  /* 0x2920008002007fae */ /* 0x0003e8000d101d76 */
[----:B-1----:R-:W1:Y:S04]  /*33150*/  SHFL.IDX PT, R2, R5, 0x1, 0x1c1f ;  /* 0x003c1f0005027f89 */ /* 0x002e6800000e0000 */
[----:B------:R-:W4:Y:S01]  /*33160*/  SHFL.IDX PT, R3, R8, 0x1, 0x1c1f ;  /* 0x003c1f0008037f89 */ /* 0x000f2200000e0000 */
[----:B-1----:R-:W-:-:S05]  /*33170*/  IADD3 R2, P0, R36, R2, RZ ;  /* 0x0000000224027210 */ /* 0x002fca0007f1e0ff */
[----:B----4-:R-:W-:-:S05]  /*33180*/  IMAD.X R3, RZ, RZ, R3, P0 ;  /* 0x000000ffff037224 */ /* 0x010fca00000e0603 */
        /* <DEDUP_REMOVED lines=13> */
[----:B------:R1:W-:Y:S04]  /*33260*/  LDGSTS.E.BYPASS.LTC128B.128 [R0+0x25a00], desc[UR54][R2.64], !P4 ;  /* 0x25a0000002007fae */ /* 0x0003e8000e101d76 */
[----:B------:R1:W-:Y:S04]  /*33270*/  LDGSTS.E.BYPASS.LTC128B.128 [R0+0x28200], desc[UR54][R2.64+0x40], !P3 ;  /* 0x2820004002007fae */ /* 0x0003e8000d901d76 */
[----:B------:R1:W-:Y:S02]  /*33280*/  LDGSTS.E.BYPASS.LTC128B.128 [R0+0x2aa00], desc[UR54][R2.64+0x80], !P2 ;  /* 0x2aa0008002007fae */ /* 0x0003e4000d101d76 */
.L_x_3375:
[----:B-1----:R-:W-:-:S04]  /*33290*/  IADD3 R2, P0, R36, R14, RZ ;  /* 0x0000000e24027210 */ /* 0x002fc80007f1e0ff */
[----:B------:R-:W-:Y:S02]  /*332a0*/  IADD3.X R3, RZ, R7, RZ, P0, !PT ;  /* 0x00000007ff037210 */ /* 0x000fe400007fe4ff */
[----:B------:R-:W-:-:S03]  /*332b0*/  PLOP3.LUT P0, PT, PT, PT, PT, 0x80, 0x0 ;  /* 0x000000000000781c */ /* 0x000fc60003f0f070 */
[----:B------:R-:W-:Y:S01]  /*332c0*/  @!PT LDS RZ, [RZ] ;  /* 0x00000000fffff984 */ /* 0x000fe20000000800 */
[----:B------:R-:W-:Y:S01]  /*332d0*/  @!PT LDS RZ, [RZ] ;  /* 0x00000000fffff984 */ /* 0x000fe20000000800 */
[----:B------:R-:W-:Y:S01]  /*332e0*/  @!PT LDS RZ, [RZ] ;  /* 0x00000000fffff984 */ /* 0x000fe20000000800 */
[----:B------:R1:W-:Y:S04]  /*332f0*/  LDGSTS.E.BYPASS.LTC128B.128 [R0+0x26200], desc[UR54][R2.64], !P4 ;  /* 0x2620000002007fae */ /* 0x0003e8000e101d76 */
[----:B------:R1:W-:Y:S04]  /*33300*/  LDGSTS.E.BYPASS.LTC128B.128 [R0+0x28a00], desc[UR54][R2.64+0x40], !P3 ;  /* 0x28a0004002007fae */ /* 0x0003e8000d901d76 */
[----:B------:R1:W-:Y:S01]  /*33310*/  LDGSTS.E.BYPASS.LTC128B.128 [R0+0x2b200], desc[UR54][R2.64+0x80], !P2 ;  /* 0x2b20008002007fae */ /* 0x0003e2000d101d76 */
[----:B------:R-:W-:Y:S01]  /*33320*/  NOP ;  /* 0x0000000000007918 */ /* 0x000fe20000000000 */
.L_x_3074:
        /* <DEDUP_REMOVED lines=11> */
.L_x_3075:
[----:B------:R-:W-:Y:S01]  /*333e0*/  IMAD.U32 R0, RZ, RZ, UR37 ;  /* 0x00000025ff007e24 */ /* 0x000fe2000f8e00ff */
[----:B------:R1:W-:Y:S04]  /*333f0*/  SYNCS.ARRIVE.TRANS64.A1T0 RZ, [R4+URZ+0x33430], RZ ;  /* 0x033430ff04ff79a7 */ /* 0x0003e8000810003f */
[----:B------:R-:W-:-:S13]  /*33400*/  ISETP.NE.AND P0, PT, R0, 0x3, PT ;  /* 0x000000030000780c */ /* 0x000fda0003f05270 */
[----:B-1----:R-:W-:Y:S05]  /*33410*/  @!P0 BRA `(.L_x_3076) ;  /* 0x0000000000048947 */ /* 0x002fea0003800000 */
[----:B------:R-:W-:Y:S01]  /*33420*/  BPT.TRAP 0x1 ;  /* 0x000000040000795c */ /* 0x000fe20000300000 */
.L_x_3076:
[----:B------:R-:W-:Y:S01]  /*33430*/  LOP3.LUT R3, R20, 0x1, RZ, 0x3c, !PT ;  /* 0x0000000114037812 */ /* 0x000fe200078e3cff */
[----:B------:R-:W-:Y:S01]  /*33440*/  IMAD R0, R17, 0x8, R22 ;  /* 0x0000000811007824 */ /* 0x000fe200078e0216 */
[----:B------:R-:W-:Y:S02]  /*33450*/  BSSY B0, `(.L_x_3077) ;  /* 0x0000004000007945 */ /* 0x000fe40003800000 */
[----:B------:R-:W-:-:S04]  /*33460*/  SHF.L.U32 R3, R3, 0x1f, RZ ;  /* 0x0000001f03037819 */ /* 0x000fc800000006ff */
[----:B------:R-:W1:Y:S02]  /*33470*/  SYNCS.PHASECHK.TRANS64.TRYWAIT P2, [R0+URZ+0x33470], R3 ;  /* 0x03347003000075a7 */ /* 0x000e64000804017f */
[----:B-1----:R-:W-:Y:S05]  /*33480*/  @!P2 BRA `(.L_x_3078) ;  /* 0x00000090008ca947 */ /* 0x002fea0003800000 */
.L_x_3376:
[----:B------:R-:W-:Y:S05]  /*33490*/  BSYNC B0 ;  /* 0x0000000000007941 */ /* 0x000fea0003800000 */
.L_x_3077:
[----:B------:R-:W-:-:S05]  /*334a0*/  IMAD.U32 R2, RZ, RZ, UR39 ;  /* 0x00000027ff027e24 */ /* 0x000fca000f8e00ff */
[----:B------:R-:W-:-:S13]  /*334b0*/  ISETP.NE.AND P2, PT, R2, 0x3, PT ;  /* 0x000000030200780c */ /* 0x000fda0003f45270 */
[----:B------:R-:W-:Y:S05]  /*334c0*/  @!P2 BRA `(.L_x_3079) ;  /* 0x000000000004a947 */ /* 0x000fea0003800000 */
[----:B------:R-:W-:Y:S01]  /*334d0*/  BPT.TRAP 0x1 ;  /* 0x000000040000795c */ /* 0x000fe20000300000 */
.L_x_3079:
[----:B------:R-:W-:Y:S01]  /*334e0*/  SHF.L.U32 R5, R20, 0x1f, RZ ;  /* 0x0000001f14057819 */ /* 0x000fe200000006ff */
[----:B-1----:R-:W-:-:S03]  /*334f0*/  IMAD R3, R17, 0x7800, RZ ;  /* 0x0000780011037824 */ /* 0x002fc600078e02ff */
[----:B------:R-:W1:Y:S02]  /*33500*/  SYNCS.PHASECHK.TRANS64.TRYWAIT P2, [R0+URZ+0x33460], R5 ;  /* 0x03346005000075a7 */ /* 0x000e64000804017f */
[----:B-1----:R-:W-:Y:S05]  /*33510*/  @!P2 BRA `(.L_x_3080) ;  /* 0x00000090007ca947 */ /* 0x002fea0003800000 */
.L_x_3377:
[----:B------:R-:W1:Y:S04]  /*33520*/  LDL R2, [R1+0x18] ;  /* 0x0000180001027983 */ /* 0x000e680000100800 */
[----:B------:R-:W4:Y:S01]  /*33530*/  LDL R8, [R1+0x14] ;  /* 0x0000140001087983 */ /* 0x000f220000100800 */
[----:B------:R-:W-:Y:S05]  /*33540*/  WARPSYNC.ALL ;  /* 0x0000000000007948 */ /* 0x000fea0003800000 */
[----:B------:R-:W-:-:S05]  /*33550*/  IMAD.U32 R17, RZ, RZ, UR39 ;  /* 0x00000027ff117e24 */ /* 0x000fca000f8e00ff */
[----:B------:R-:W-:Y:S02]  /*33560*/  ISETP.NE.AND P2, PT, R17, 0x3, PT ;  /* 0x000000031100780c */ /* 0x000fe40003f45270 */
[C---:B-1----:R-:W-:Y:S02]  /*33570*/  LOP3.LUT R5, R3.reuse, R2, RZ, 0xfc, !PT ;  /* 0x0000000203057212 */ /* 0x042fe400078efcff */
[----:B----4-:R-:W-:-:S03]  /*33580*/  LOP3.LUT R3, R3, R8, RZ, 0xfc, !PT ;  /* 0x0000000803037212 */ /* 0x010fc600078efcff */
[C---:B------:R-:W-:Y:S01]  /*33590*/  IMAD.IADD R2, R22.reuse, 0x1, R5 ;  /* 0x0000000116027824 */ /* 0x040fe200078e0205 */
[----:B------:R-:W-:-:S04]  /*335a0*/  IADD3 R3, R22, R3, RZ ;  /* 0x0000000316037210 */ /* 0x000fc80007ffe0ff */
        /* <DEDUP_REMOVED lines=98> */
.L_x_3081:
[----:B-1----:R1:W-:Y:S01]  /*33bd0*/  SYNCS.ARRIVE.TRANS64.A1T0 RZ, [R0+URZ+0x33450], RZ ;  /* 0x033450ff00ff79a7 */ /* 0x0023e2000810003f */
[----:B------:R-:W-:Y:S06]  /*33be0*/  BAR.SYNC.DEFER_BLOCKING 0x2, 0x80 ;  /* 0x0082000000007b1d */ /* 0x000fec0000010000 */
[----:B------:R-:W-:Y:S05]  /*33bf0*/  @!P0 BRA `(.L_x_3082) ;  /* 0x0000000000048947 */ /* 0x000fea0003800000 */
[----:B------:R-:W-:Y:S01]  /*33c00*/  BPT.TRAP 0x1 ;  /* 0x000000040000795c */ /* 0x000fe20000300000 */
.L_x_3082:
[----:B------:R-:W2:Y:S01]  /*33c10*/  LDL R2, [R1+0x8] ;  /* 0x0000080001027983 */ /* 0x000ea20000100800 */
[----:B-1----:R-:W-:Y:S02]  /*33c20*/  VIADD R0, R0, 0x33480 ;  /* 0x0003348000007836 */ /* 0x002fe40000000000 */
[----:B------:R-:W-:Y:S02]  /*33c30*/  IMAD.MOV.U32 R17, RZ, RZ, R29 ;  /* 0x000000ffff117224 */ /* 0x000fe400078e001d */
[----:B------:R-:W-:Y:S01]  /*33c40*/  IMAD.MOV.U32 R20, RZ, RZ, R33 ;  /* 0x000000ffff147224 */ /* 0x000fe200078e0021 */
[----:B--2---:R-:W-:-:S04]  /*33c50*/  PRMT R0, R2, 0x654, R0 ;  /* 0x0000065402007816 */ /* 0x004fc80000000000 */
[----:B------:R1:W-:Y:S01]  /*33c60*/  SYNCS.ARRIVE.TRANS64.RED.A1T0 RZ, [R0+URZ], RZ ;  /* 0x000000ff00ff79a7 */ /* 0x0003e2000810043f */
[----:B------:R-:W-:Y:S05]  /*33c70*/  @P1 BRA `(.L_x_3083) ;  /* 0xffffffe400d01947 */ /* 0x000fea000383ffff */
.L_x_3063:
[----:B-1----:R-:W1:Y:S01]  /*33c80*/  S2R R0, SR_TID.X ;  /* 0x0000000000007919 */ /* 0x002e620000002100 */
[----:B------:R-:W-:Y:S01]  /*33c90*/  BSSY B0, `(.L_x_3084) ;  /* 0x0000012000007945 */ /* 0x000fe20003800000 */
[----:B-1----:R-:W-:Y:S01]  /*33ca0*/  LOP3.LUT R2, R0, 0x7f, RZ, 0xc0, !PT ;  /* 0x0000007f00027812 */ /* 0x002fe200078ec0ff */
[----:B------:R-:W-:-:S03]  /*33cb0*/  IMAD.U32 R0, RZ, RZ, UR37 ;  /* 0x00000025ff007e24 */ /* 0x000fc6000f8e00ff */
[----:B------:R-:W-:Y:S02]  /*33cc0*/  ISETP.NE.AND P1, PT, R2, RZ, PT ;  /* 0x000000ff0200720c */ /* 0x000fe40003f25270 */
[----:B------:R-:W-:-:S11]  /*33cd0*/  ISETP.NE.AND P0, PT, R0, 0x3, PT ;  /* 0x000000030000780c */ /* 0x000fd60003f05270 */
[----:B------:R-:W-:Y:S05]  /*33ce0*/  @P1 BRA `(.L_x_3085) ;  /* 0x0000000000301947 */ /* 0x000fea0003800000 */
[----:B------:R-:W1:Y:S01]  /*33cf0*/  S2R R5, SR_LANEID ;  /* 0x0000000000057919 */ /* 0x000e620000000000 */
[----:B------:R-:W-:Y:S01]  /*33d00*/  VOTEU.ANY UR4, UPT, PT ;  /* 0x0000000000047886 */ /* 0x000fe200038e0100 */
[----:B0-----:R-:W0:Y:S01]  /*33d10*/  LDC.64 R2, c[0x0][0xc60] ;  /* 0x00031800ff027b82 */ /* 0x001e220000000a00 */
[----:B------:R-:W1:Y:S02]  /*33d20*/  FLO.U32 R0, UR4 ;  /* 0x0000000400007d00 */ /* 0x000e6400080e0000 */
[----:B-1----:R-:W-:-:S06]  /*33d30*/  ISETP.EQ.U32.AND P1, PT, R0, R5, PT ;  /* 0x000000050000720c */ /* 0x002fcc0003f22070 */
[----:B------:R-:W0:Y:S07]  /*33d40*/  POPC R5, UR4 ;  /* 0x0000000400057d09 */ /* 0x000e2e0008000000 */
[----:B0-----:R-:W2:Y:S01]  /*33d50*/  @P1 ATOMG.E.ADD.STRONG.GPU PT, R3, desc[UR54][R2.64], R5 ;  /* 0x00000005020319a8 */ /* 0x001ea200081ee1f6 */
[----:B------:R-:W0:Y:S02]  /*33d60*/  S2R R4, SR_LTMASK ;  /* 0x0000000000047919 */ /* 0x000e240000003900 */
[----:B0-----:R-:W-:-:S04]  /*33d70*/  LOP3.LUT R4, R4, UR4, RZ, 0xc0, !PT ;  /* 0x0000000404047c12 */ /* 0x001fc8000f8ec0ff */
[----:B------:R-:W0:Y:S01]  /*33d80*/  POPC R7, R4 ;  /* 0x0000000400077309 */ /* 0x000e220000000000 */
[----:B--2---:R-:W0:Y:S02]  /*33d90*/  SHFL.IDX PT, R0, R3, R0, 0x1f ;  /* 0x00001f0003007589 */ /* 0x004e2400000e0000 */
[----:B0-----:R-:W-:-:S07]  /*33da0*/  IADD3 R16, R0, UR38, R7 ;  /* 0x0000002600107c10 */ /* 0x001fce000fffe007 */
.L_x_3085:
[----:B------:R-:W-:Y:S05]  /*33db0*/  BSYNC B0 ;  /* 0x0000000000007941 */ /* 0x000fea0003800000 */
.L_x_3084:
[----:B------:R-:W-:Y:S05]  /*33dc0*/  @!P0 BRA `(.L_x_3086) ;  /* 0x0000000000048947 */ /* 0x000fea0003800000 */
[----:B------:R-:W-:Y:S01]  /*33dd0*/  BPT.TRAP 0x1 ;  /* 0x000000040000795c */ /* 0x000fe20000300000 */
.L_x_3086:
[----:B------:R-:W-:Y:S01]  /*33de0*/  LOP3.LUT R0, R33, 0x1, RZ, 0x3c, !PT ;  /* 0x0000000121007812 */ /* 0x000fe200078e3cff */
[----:B------:R-:W-:Y:S01]  /*33df0*/  BSSY B0, `(.L_x_3087) ;  /* 0x0000005000007945 */ /* 0x000fe20003800000 */
[----:B0-----:R-:W-:Y:S02]  /*33e00*/  LEA R3, R29, R22, 0x3 ;  /* 0x000000161d037211 */ /* 0x001fe400078e18ff */
[----:B------:R-:W-:-:S04]  /*33e10*/  SHF.L.U32 R0, R0, 0x1f, RZ ;  /* 0x0000001f00007819 */ /* 0x000fc800000006ff */
[----:B------:R-:W0:Y:S02]  /*33e20*/  SYNCS.PHASECHK.TRANS64.TRYWAIT P1, [R3+URZ+0x33470], R0 ;  /* 0x03347000030075a7 */ /* 0x000e24000802017f */
[----:B0-----:R-:W-:Y:S05]  /*33e30*/  @!P1 BRA `(.L_x_3088) ;  /* 0x0000008800489947 */ /* 0x001fea0003800000 */
.L_x_3378:
[----:B------:R-:W-:Y:S05]  /*33e40*/  BSYNC B0 ;  /* 0x0000000000007941 */ /* 0x000fea0003800000 */
.L_x_3087:
[----:B------:R-:W-:-:S05]  /*33e50*/  IMAD.U32 R2, RZ, RZ, UR39 ;  /* 0x00000027ff027e24 */ /* 0x000fca000f8e00ff */
[----:B------:R-:W-:-:S13]  /*33e60*/  ISETP.NE.AND P1, PT, R2, 0x3, PT ;  /* 0x000000030200780c */ /* 0x000fda0003f25270 */
[----:B------:R-:W-:Y:S05]  /*33e70*/  @!P1 BRA `(.L_x_3089) ;  /* 0x0000000000049947 */ /* 0x000fea0003800000 */
[----:B------:R-:W-:Y:S01]  /*33e80*/  BPT.TRAP 0x1 ;  /* 0x000000040000795c */ /* 0x000fe20000300000 */
.L_x_3089:
[----:B0-----:R-:W-:-:S04]  /*33e90*/  SHF.L.U32 R0, R33, 0x1f, RZ ;  /* 0x0000001f21007819 */ /* 0x001fc800000006ff */
[----:B------:R-:W0:Y:S02]  /*33ea0*/  SYNCS.PHASECHK.TRANS64.TRYWAIT P1, [R3+URZ+0x33460], R0 ;  /* 0x03346000030075a7 */ /* 0x000e24000802017f */
[----:B0-----:R-:W-:Y:S05]  /*33eb0*/  @!P1 BRA `(.L_x_3090) ;  /* 0x00000088003c9947 */ /* 0x001fea0003800000 */
.L_x_3379:
        /* <DEDUP_REMOVED lines=108> */
.L_x_3091:
[----:B-1----:R1:W-:Y:S01]  /*34580*/  SYNCS.ARRIVE.TRANS64.A1T0 RZ, [R3+URZ+0x33450], RZ ;  /* 0x033450ff03ff79a7 */ /* 0x0023e2000810003f */
[----:B------:R-:W-:Y:S06]  /*34590*/  BAR.SYNC.DEFER_BLOCKING 0x2, 0x80 ;  /* 0x0082000000007b1d */ /* 0x000fec0000010000 */
[----:B------:R-:W-:Y:S05]  /*345a0*/  @!P0 BRA `(.L_x_3092) ;  /* 0x0000000000048947 */ /* 0x000fea0003800000 */
[----:B------:R-:W-:Y:S01]  /*345b0*/  BPT.TRAP 0x1 ;  /* 0x000000040000795c */ /* 0x000fe20000300000 */
.L_x_3092:
[----:B------:R-:W2:Y:S01]  /*345c0*/  LDL R0, [R1+0x8] ;  /* 0x0000080001007983 */ /* 0x000ea20000100800 */
[----:B-1----:R-:W-:Y:S01]  /*345d0*/  VIADD R3, R3, 0x33480 ;  /* 0x0003348003037836 */ /* 0x002fe20000000000 */
[----:B------:R-:W-:-:S04]  /*345e0*/  IADD3 R29, R29, 0x1, RZ ;  /* 0x000000011d1d7810 */ /* 0x000fc80007ffe0ff */
[----:B------:R-:W-:-:S04]  /*345f0*/  ISETP.NE.AND P0, PT, R29, 0x2, PT ;  /* 0x000000021d00780c */ /* 0x000fc80003f05270 */
[----:B------:R-:W-:Y:S02]  /*34600*/  SEL R29, R29, RZ, P0 ;  /* 0x000000ff1d1d7207 */ /* 0x000fe40000000000 */
[----:B--2---:R-:W-:Y:S02]  /*34610*/  PRMT R3, R0, 0x654, R3 ;  /* 0x0000065400037816 */ /* 0x004fe40000000003 */
[----:B------:R-:W-:Y:S02]  /*34620*/  SEL R0, RZ, 0x1, P0 ;  /* 0x00000001ff007807 */ /* 0x000fe40000000000 */
[----:B------:R1:W-:Y:S02]  /*34630*/  SYNCS.ARRIVE.TRANS64.RED.A1T0 RZ, [R3+URZ], RZ ;  /* 0x000000ff03ff79a7 */ /* 0x0003e4000810043f */
[----:B------:R-:W-:-:S07]  /*34640*/  LOP3.LUT R33, R33, R0, RZ, 0x3c, !PT ;  /* 0x0000000021217212 */ /* 0x000fce00078e3cff */
.L_x_3031:
[----:B------:R-:W2:Y:S02]  /*34650*/  LDL R0, [R1+0xc] ;  /* 0x00000c0001007983 */ /* 0x000ea40000100800 */
[----:B--2---:R-:W-:-:S13]  /*34660*/  LOP3.LUT P0, RZ, R0, 0x80, RZ, 0xc0, !PT ;  /* 0x0000008000ff7812 */ /* 0x004fda000780c0ff */
[----:B------:R-:W-:Y:S05]  /*34670*/  @!P0 BRA `(.L_x_3093) ;  /* 0x0000000000288947 */ /* 0x000fea0003800000 */
[----:B------:R-:W-:Y:S05]  /*34680*/  WARPSYNC.ALL ;  /* 0x0000000000007948 */ /* 0x000fea0003800000 */
[----:B------:R-:W2:Y:S08]  /*34690*/  S2UR UR4, SR_CgaCtaId ;  /* 0x00000000000479c3 */ /* 0x000eb00000008800 */
[----:B------:R-:W-:Y:S01]  /*346a0*/  BAR.SYNC.DEFER_BLOCKING 0x5, 0x180 ;  /* 0x0146000000007b1d */ /* 0x000fe20000010000 */
[----:B0-----:R-:W-:Y:S01]  /*346b0*/  MOV R22, 0x400 ;  /* 0x0000040000167802 */ /* 0x001fe20000000f00 */
[----:B--2---:R-:W-:-:S05]  /*346c0*/  IMAD.U32 R0, RZ, RZ, UR4 ;  /* 0x00000004ff007e24 */ /* 0x004fca000f8e00ff */
[----:B------:R-:W-:Y:S01]  /*346d0*/  LEA R22, R0, R22, 0x18 ;  /* 0x0000001600167211 */ /* 0x000fe200078ec0ff */
[----:B------:R2:W-:Y:S04]  /*346e0*/  STL [R1+0x8], R0 ;  /* 0x0000080001007387 */ /* 0x0005e80000100800 */
[----:B------:R2:W3:Y:S01]  /*346f0*/  LDS.128 R16, [R22+0x334d0] ;  /* 0x0334d00016107984 */ /* 0x0004e20000000c00 */
[----:B------:R-:W-:Y:S06]  /*34700*/  BAR.ARV 0x4, 0x180 ;  /* 0x0106000000007b1d */ /* 0x000fec0000002000 */
[----:B------:R-:W-:Y:S05]  /*34710*/  BRA `(.L_x_3094) ;  /* 0x0000000c00dc7947 */ /* 0x000fea0003800000 */
.L_x_3093:
        /* <DEDUP_REMOVED lines=8> */
[----:B-1----:R-:W0:Y:S08]  /*347a0*/  @!P1 LDC.64 R2, c[0x0][0xc80] ;  /* 0x00032000ff029b82 */ /* 0x002e300000000a00 */
[----:B------:R-:W1:Y:S01]  /*347b0*/  @!P1 LDC.64 R4, c[0x0][0xc78] ;  /* 0x00031e00ff049b82 */ /* 0x000e620000000a00 */
[----:B0-----:R-:W-:-:S05]  /*347c0*/  @!P1 IMAD.WIDE R2, R9, 0x4, R2 ;  /* 0x0000000409029825 */ /* 0x001fca00078e0202 */
[----:B------:R1:W2:Y:S02]  /*347d0*/  @!P1 LDG.E R7, desc[UR54][R2.64] ;  /* 0x0000003602079981 */ /* 0x0002a4000c1e1900 */
[----:B-1----:R-:W-:-:S05]  /*347e0*/  @!P1 IMAD.WIDE R2, R9, 0x4, R4 ;  /* 0x0000000409029825 */ /* 0x002fca00078e0204 */
        /* <DEDUP_REMOVED lines=9> */
[----:B0-----:R-:W-:Y:S01]  /*34880*/  MOV R16, RZ ;  /* 0x000000ff00107202 */ /* 0x001fe20000000f00 */
[----:B--2---:R-:W-:Y:S01]  /*34890*/  @!P1 IMAD.MOV.U32 R17, RZ, RZ, R7 ;  /* 0x000000ffff119224 */ /* 0x004fe200078e0007 */
[----:B---3--:R-:W-:-:S02]  /*348a0*/  @!P1 MOV R5, R4 ;  /* 0x0000000400059202 */ /* 0x008fc40000000f00 */
        /* <DEDUP_REMOVED lines=17> */
[----:B------:R0:W1:Y:S02]  /*349c0*/  SHFL.IDX PT, R14, R3, 0x1f, 0x1f ;  /* 0x03e01f00030e7f89 */ /* 0x00006400000e0000 */
.L_x_3389:
[----:B------:R-:W-:Y:S02]  /*349d0*/  ULDC UR4, c[0x0][0xc38] ;  /* 0x00030e0000047ab9 */ /* 0x000fe40000000800 */
[----:B------:R-:W-:-:S04]  /*349e0*/  IMAD.U32 R4, RZ, RZ, UR4 ;  /* 0x00000004ff047e24 */ /* 0x000fc8000f8e00ff */
[----:B-1----:R-:W-:-:S04]  /*349f0*/  IMAD R7, R14, R4, RZ ;  /* 0x000000040e077224 */ /* 0x002fc800078e02ff */
[----:B------:R-:W-:-:S05]  /*34a00*/  IMAD.IADD R6, R6, 0x1, R7 ;  /* 0x0000000106067824 */ /* 0x000fca00078e0207 */
[----:B------:R-:W-:-:S13]  /*34a10*/  ISETP.GT.AND P6, PT, R6, R0, PT ;  /* 0x000000000600720c */ /* 0x000fda0003fc4270 */
[----:B------:R-:W-:Y:S05]  /*34a20*/  @P6 BRA `(.L_x_3096) ;  /* 0x0000000000a46947 */ /* 0x000fea0003800000 */
.L_x_3099:
[----:B------:R-:W1:Y:S01]  /*34a30*/  LDC R2, c[0x0][0xc3c] ;  /* 0x00030f00ff027b82 */ /* 0x000e620000000800 */
[----:B------:R-:W-:-:S05]  /*34a40*/  VIADD R19, R19, 0x1f ;  /* 0x0000001f13137836 */ /* 0x000fca0000000000 */
[----:B-1----:R-:W-:-:S13]  /*34a50*/  ISETP.GE.AND P6, PT, R19, R2, PT ;  /* 0x000000021300720c */ /* 0x002fda0003fc6270 */
[----:B------:R-:W-:Y:S05]  /*34a60*/  @P6 BRA `(.L_x_3097) ;  /* 0x0000000800bc6947 */ /* 0x000fea0003800000 */
[----:B0-----:R-:W0:Y:S01]  /*34a70*/  S2R R3, SR_TID.X ;  /* 0x0000000000037919 */ /* 0x001e220000002100 */
[----:B------:R-:W-:Y:S01]  /*34a80*/  IMAD.MOV.U32 R17, RZ, RZ, RZ ;  /* 0x000000ffff117224 */ /* 0x000fe200078e00ff */
[----:B0-----:R-:W-:-:S05]  /*34a90*/  LOP3.LUT R3, R3, 0x1f, RZ, 0xc0, !PT ;  /* 0x0000001f03037812 */ /* 0x001fca00078ec0ff */
[----:B------:R-:W-:-:S05]  /*34aa0*/  IMAD.IADD R7, R19, 0x1, R3 ;  /* 0x0000000113077824 */ /* 0x000fca00078e0203 */
[----:B------:R-:W-:-:S13]  /*34ab0*/  ISETP.GE.OR P6, PT, R7, R2, !P0 ;  /* 0x000000020700720c */ /* 0x000fda00047c6670 */
[----:B------:R-:W0:Y:S08]  /*34ac0*/  @!P6 LDC.64 R2, c[0x0][0xc80] ;  /* 0x00032000ff02eb82 */ /* 0x000e300000000a00 */
[----:B------:R-:W1:Y:S01]  /*34ad0*/  @!P6 LDC.64 R4, c[0x0][0xc78] ;  /* 0x00031e00ff04eb82 */ /* 0x000e620000000a00 */
[----:B0-----:R-:W-:-:S05]  /*34ae0*/  @!P6 IMAD.WIDE R2, R7, 0x4, R2 ;  /* 0x000000040702e825 */ /* 0x001fca00078e0202 */
[----:B------:R1:W2:Y:S02]  /*34af0*/  @!P6 LDG.E R17, desc[UR54][R2.64] ;  /* 0x000000360211e981 */ /* 0x0002a4000c1e1900 */
[----:B-1----:R-:W-:Y:S01]  /*34b00*/  @!P6 IMAD.WIDE R2, R7, 0x4, R4 ;  /* 0x000000040702e825 */ /* 0x002fe200078e0204 */
[----:B------:R-:W-:-:S06]  /*34b10*/  MOV R5, RZ ;  /* 0x000000ff00057202 */ /* 0x000fcc0000000f00 */
[----:B------:R-:W2:Y:S01]  /*34b20*/  @!P6 LDG.E R5, desc[UR54][R2.64] ;  /* 0x000000360205e981 */ /* 0x000ea2000c1e1900 */
[----:B------:R-:W-:Y:S01]  /*34b30*/  UMOV UR4, 0xffffffff ;  /* 0xffffffff00047882 */ /* 0x000fe20000000000 */
[----:B--2---:R-:W-:Y:S02]  /*34b40*/  IMAD R13, R5, R17, RZ ;  /* 0x00000011050d7224 */ /* 0x004fe400078e02ff */
        /* <DEDUP_REMOVED lines=17> */
.L_x_3397:
[----:B------:R-:W-:Y:S02]  /*34c60*/  ULDC UR4, c[0x0][0xc38] ;  /* 0x00030e0000047ab9 */ /* 0x000fe40000000800 */
[----:B------:R-:W-:-:S05]  /*34c70*/  MOV R4, UR4 ;  /* 0x0000000400047c02 */ /* 0x000fca0008000f00 */
[----:B-1----:R-:W-:-:S04]  /*34c80*/  IMAD R7, R14, R4, RZ ;  /* 0x000000040e077224 */ /* 0x002fc800078e02ff */
[----:B------:R-:W-:-:S05]  /*34c90*/  IMAD.IADD R6, R7, 0x1, R6 ;  /* 0x0000000107067824 */ /* 0x000fca00078e0206 */
[----:B------:R-:W-:-:S13]  /*34ca0*/  ISETP.GT.AND P6, PT, R6, R0, PT ;  /* 0x000000000600720c */ /* 0x000fda0003fc4270 */
[----:B------:R-:W-:Y:S05]  /*34cb0*/  @!P6 BRA `(.L_x_3099) ;  /* 0xfffffffc005ce947 */ /* 0x000fea000383ffff */
.L_x_3096:
[----:B------:R-:W-:Y:S01]  /*34cc0*/  IMAD.IADD R7, R6, 0x1, -R7 ;  /* 0x0000000106077824 */ /* 0x000fe200078e0a07 */
[----:B------:R-:W-:-:S03]  /*34cd0*/  UMOV UR4, 0xffffffff ;  /* 0xffffffff00047882 */ /* 0x000fc60000000000 */
[----:B------:R-:W-:-:S05]  /*34ce0*/  IMAD R9, R3, R4, R7 ;  /* 0x0000000403097224 */ /* 0x000fca00078e0207 */
[----:B------:R-:W-:Y:S01]  /*34cf0*/  ISETP.GT.AND P6, PT, R9, R0, PT ;  /* 0x000000000900720c */ /* 0x000fe20003fc4270 */
[----:B------:R-:W-:-:S12]  /*34d00*/  BRA.DIV UR4, `(.L_x_3100) ;  /* 0x0000008204ac7947 */ /* 0x000fd8000b800000 */
[----:B------:R-:W-:-:S04]  /*34d10*/  VOTE.ANY R2, PT, !P6 ;  /* 0x0000000000027806 */ /* 0x000fc800070e0100 */
[----:B------:R-:W1:Y:S02]  /*34d20*/  POPC R12, R2 ;  /* 0x00000002000c7309 */ /* 0x000e640000000000 */
[----:B-1----:R1:W2:Y:S01]  /*34d30*/  SHFL.IDX PT, R17, R17, R12, 0x1f ;  /* 0x00001f0c11117589 */ /* 0x0022a200000e0000 */
[----:B------:R-:W-:-:S03]  /*34d40*/  IMAD.IADD R19, R12, 0x1, R19 ;  /* 0x000000010c137824 */ /* 0x000fc600078e0213 */
[----:B------:R1:W3:Y:S04]  /*34d50*/  SHFL.IDX PT, R5, R5, R12, 0x1f ;  /* 0x00001f0c05057589 */ /* 0x0002e800000e0000 */
.L_x_3402:
[----:B------:R-:W-:-:S13]  /*34d60*/  ISETP.NE.AND P0, PT, R2, RZ, PT ;  /* 0x000000ff0200720c */ /* 0x000fda0003f05270 */
[----:B------:R-:W-:Y:S05]  /*34d70*/  @!P0 BRA `(.L_x_3101) ;  /* 0x0000000000108947 */ /* 0x000fea0003800000 */
[----:B------:R-:W-:Y:S01]  /*34d80*/  UMOV UR4, 0xffffffff ;  /* 0xffffffff00047882 */ /* 0x000fe20000000000 */
[----:B-1----:R-:W-:Y:S02]  /*34d90*/  VIADD R12, R12, 0xffffffff ;  /* 0xffffffff0c0c7836 */ /* 0x002fe40000000000 */
[----:B------:R-:W-:Y:S05]  /*34da0*/  BRA.DIV UR4, `(.L_x_3102) ;  /* 0x0000008204e07947 */ /* 0x000fea000b800000 */
[----:B------:R4:W1:Y:S02]  /*34db0*/  SHFL.IDX PT, R16, R3, R12, 0x1f ;  /* 0x00001f0c03107589 */ /* 0x00086400000e0000 */
.L_x_3101:
[----:B---3--:R-:W-:Y:S01]  /*34dc0*/  ISETP.NE.AND P0, PT, R5, 0x1, PT ;  /* 0x000000010500780c */ /* 0x008fe20003f05270 */
[----:B-1----:R-:W-:-:S04]  /*34dd0*/  IMAD R16, R16, R4, R7 ;  /* 0x0000000410107224 */ /* 0x002fc800078e0207 */
[----:B------:R-:W-:-:S08]  /*34de0*/  IMAD.IADD R0, R0, 0x1, -R16 ;  /* 0x0000000100007824 */ /* 0x000fd000078e0a10 */
[----:B------:R-:W-:Y:S05]  /*34df0*/  @!P0 BRA `(.L_x_3103) ;  /* 0x0000000000dc8947 */ /* 0x000fea0003800000 */
[----:B--2---:R-:W-:Y:S02]  /*34e00*/  IABS R4, R17 ;  /* 0x0000001100047213 */ /* 0x004fe40000000000 */
[----:B------:R-:W-:Y:S02]  /*34e10*/  IABS R6, R5 ;  /* 0x0000000500067213 */ /* 0x000fe40000000000 */
[----:B------:R-:W1:Y:S08]  /*34e20*/  I2F.RP R7, R4 ;  /* 0x0000000400077306 */ /* 0x000e700000209400 */
[----:B------:R-:W2:Y:S08]  /*34e30*/  I2F.RP R8, R6 ;  /* 0x0000000600087306 */ /* 0x000eb00000209400 */
[----:B-1----:R-:W1:Y:S08]  /*34e40*/  MUFU.RCP R7, R7 ;  /* 0x0000000700077308 */ /* 0x002e700000001000 */
[----:B--2---:R-:W-:Y:S01]  /*34e50*/  MUFU.RCP R8, R8 ;  /* 0x0000000800087308 */ /* 0x004fe20000001000 */
[----:B-1----:R-:W-:-:S02]  /*34e60*/  IADD3 R2, R7, 0xffffffe, RZ ;  /* 0x0ffffffe07027810 */ /* 0x002fc40007ffe0ff */
[----:B------:R-:W-:-:S05]  /*34e70*/  IABS R7, R17 ;  /* 0x0000001100077213 */ /* 0x000fca0000000000 */
[----:B0---4-:R0:W1:Y:S02]  /*34e80*/  F2I.FTZ.U32.TRUNC.NTZ R3, R2 ;  /* 0x0000000200037305 */ /* 0x011064000021f000 */
[----:B0-----:R-:W-:Y:S02]  /*34e90*/  IMAD.MOV.U32 R2, RZ, RZ, RZ ;  /* 0x000000ffff027224 */ /* 0x001fe400078e00ff */
[----:B-1----:R-:W-:-:S04]  /*34ea0*/  IMAD.MOV R9, RZ, RZ, -R3 ;  /* 0x000000ffff097224 */ /* 0x002fc800078e0a03 */
        /* <DEDUP_REMOVED lines=13> */
[----:B------:R-:W-:Y:S02]  /*34f80*/  ISETP.GE.U32.AND P0, PT, R9, R4, PT ;  /* 0x000000040900720c */ /* 0x000fe40003f06070 */
[----:B0-----:R-:W-:-:S05]  /*34f90*/  IADD3 R9, RZ, -R3, RZ ;  /* 0x80000003ff097210 */ /* 0x001fca0007ffe0ff */
        /* <DEDUP_REMOVED lines=15> */
[-C--:B------:R-:W-:Y:S01]  /*35090*/  @!P1 IADD3 R3, R3, -R6.reuse, RZ ;  /* 0x8000000603039210 */ /* 0x080fe20007ffe0ff */
[----:B------:R-:W-:Y:S01]  /*350a0*/  @!P1 VIADD R4, R4, 0x1 ;  /* 0x0000000104049836 */ /* 0x000fe20000000000 */
[----:B------:R-:W-:Y:S02]  /*350b0*/  ISETP.NE.AND P1, PT, R5, RZ, PT ;  /* 0x000000ff0500720c */ /* 0x000fe40003f25270 */
[----:B------:R-:W-:Y:S02]  /*350c0*/  ISETP.GE.U32.AND P0, PT, R3, R6, PT ;  /* 0x000000060300720c */ /* 0x000fe40003f06070 */
[----:B------:R-:W-:-:S05]  /*350d0*/  IADD3 R3, -R7, RZ, RZ ;  /* 0x000000ff07037210 */ /* 0x000fca0007ffe1ff */
[----:B------:R-:W-:-:S06]  /*350e0*/  IMAD R3, R17, R3, R0 ;  /* 0x0000000311037224 */ /* 0x000fcc00078e0200 */
[----:B------:R-:W-:-:S04]  /*350f0*/  @P0 VIADD R4, R4, 0x1 ;  /* 0x0000000104040836 */ /* 0x000fc80000000000 */
[----:B------:R-:W-:Y:S01]  /*35100*/  @!P2 IMAD.MOV R4, RZ, RZ, -R4 ;  /* 0x000000ffff04a224 */ /* 0x000fe200078e0a04 */
[----:B------:R-:W-:-:S05]  /*35110*/  @!P1 LOP3.LUT R4, RZ, R5, RZ, 0x33, !PT ;  /* 0x00000005ff049212 */ /* 0x000fca00078e33ff */
[--C-:B------:R-:W-:Y:S02]  /*35120*/  IMAD.MOV R2, RZ, RZ, -R4.reuse ;  /* 0x000000ffff027224 */ /* 0x100fe400078e0a04 */
[C---:B------:R-:W-:Y:S02]  /*35130*/  IMAD R4, R5.reuse, 0x1000000, R4 ;  /* 0x0100000005047824 */ /* 0x040fe400078e0204 */
[----:B------:R-:W-:-:S04]  /*35140*/  IMAD R5, R5, R2, R7 ;  /* 0x0000000205057224 */ /* 0x000fc800078e0207 */
[----:B------:R-:W-:Y:S01]  /*35150*/  IMAD R18, R5, 0x10000, R4 ;  /* 0x0001000005127824 */ /* 0x000fe200078e0204 */
[----:B------:R-:W-:Y:S06]  /*35160*/  BRA `(.L_x_3104) ;  /* 0x0000000000f07947 */ /* 0x000fec0003800000 */
.L_x_3103:
[----:B0---4-:R-:W0:Y:S02]  /*35170*/  LDC.64 R2, c[0x0][0xc90] ;  /* 0x00032400ff027b82 */ /* 0x011e240000000a00 */
[----:B0-----:R-:W-:-:S05]  /*35180*/  IMAD.WIDE R2, R19, 0x4, R2 ;  /* 0x0000000413027825 */ /* 0x001fca00078e0202 */
[----:B------:R0:W2:Y:S02]  /*35190*/  LDG.E R6, desc[UR54][R2.64] ;  /* 0x0000003602067981 */ /* 0x0000a4000c1e1900 */
[----:B0-----:R-:W-:Y:S02]  /*351a0*/  IMAD.MOV.U32 R2, RZ, RZ, RZ ;  /* 0x000000ffff027224 */ /* 0x001fe400078e00ff */
[----:B--2---:R-:W-:-:S05]  /*351b0*/  IMAD R5, R17, R6, RZ ;  /* 0x0000000611057224 */ /* 0x004fca00078e02ff */
[----:B------:R-:W-:-:S04]  /*351c0*/  IABS R7, R5 ;  /* 0x0000000500077213 */ /* 0x000fc80000000000 */
        /* <DEDUP_REMOVED lines=13> */
[-C--:B------:R-:W-:Y:S01]  /*352a0*/  @!P1 IADD3 R2, R2, -R7.reuse, RZ ;  /* 0x8000000702029210 */ /* 0x080fe20007ffe0ff */
        /* <DEDUP_REMOVED lines=8> */
[----:B------:R-:W-:Y:S01]  /*35330*/  IMAD R7, R6, R9, RZ ;  /* 0x0000000906077224 */ /* 0x000fe200078e02ff */
[----:B------:R-:W-:-:S03]  /*35340*/  IADD3 R9, -R9, RZ, RZ ;  /* 0x000000ff09097210 */ /* 0x000fc60007ffe1ff */
        /* <DEDUP_REMOVED lines=8> */
[----:B------:R0:W1:Y:S02]  /*353d0*/  F2I.FTZ.U32.TRUNC.NTZ R3, R2 ;  /* 0x0000000200037305 */ /* 0x000064000021f000 */
[----:B0-----:R-:W-:Y:S02]  /*353e0*/  IMAD.MOV.U32 R2, RZ, RZ, RZ ;  /* 0x000000ffff027224 */ /* 0x001fe400078e00ff */
[----:B-1----:R-:W-:-:S04]  /*353f0*/  IMAD.MOV R5, RZ, RZ, -R3 ;  /* 0x000000ffff057224 */ /* 0x002fc800078e0a03 */
        /* <DEDUP_REMOVED lines=19> */
.L_x_3104:
[----:B------:R-:W-:-:S05]  /*35530*/  LOP3.LUT R0, RZ, R3, RZ, 0x33, !PT ;  /* 0x00000003ff007212 */ /* 0x000fca00078e33ff */
[----:B------:R-:W-:Y:S01]  /*35540*/  IMAD.IADD R17, R17, 0x1, R0 ;  /* 0x0000000111117824 */ /* 0x000fe200078e0200 */
[----:B------:R-:W-:Y:S06]  /*35550*/  BRA `(.L_x_3105) ;  /* 0x00000000001c7947 */ /* 0x000fec0003800000 */
.L_x_3097:
[----:B------:R-:W-:Y:S01]  /*35560*/  UMOV UR4, URZ ;  /* 0x0000003f00047c82 */ /* 0x000fe20008000000 */
[----:B------:R-:W-:Y:S01]  /*35570*/  UMOV UR5, URZ ;  /* 0x0000003f00057c82 */ /* 0x000fe20008000000 */
[----:B------:R-:W-:Y:S01]  /*35580*/  ULDC UR6, c[0x0][0xc3c] ;  /* 0x00030f0000067ab9 */ /* 0x000fe20000000800 */
[----:B------:R-:W-:Y:S01]  /*35590*/  IMAD.MOV.U32 R16, RZ, RZ, R0 ;  /* 0x000000ffff107224 */ /* 0x000fe200078e0000 */
[----:B------:R-:W-:Y:S01]  /*355a0*/  MOV R18, UR5 ;  /* 0x0000000500127c02 */ /* 0x000fe20008000f00 */
[----:B------:R-:W-:Y:S02]  /*355b0*/  IMAD.U32 R17, RZ, RZ, UR4 ;  /* 0x00000004ff117e24 */ /* 0x000fe4000f8e00ff */
[----:B------:R-:W-:-:S07]  /*355c0*/  IMAD.U32 R19, RZ, RZ, UR6 ;  /* 0x00000006ff137e24 */ /* 0x000fce000f8e00ff */
.L_x_3105:
[----:B------:R1:W2:Y:S01]  /*355d0*/  LDL R2, [R1+0x8] ;  /* 0x0000080001027983 */ /* 0x0002a20000100800 */
[----:B------:R-:W3:Y:S01]  /*355e0*/  S2R R0, SR_TID.X ;  /* 0x0000000000007919 */ /* 0x000ee20000002100 */
[----:B------:R-:W-:Y:S05]  /*355f0*/  WARPSYNC.ALL ;  /* 0x0000000000007948 */ /* 0x000fea0003800000 */
[----:B---3--:R-:W-:Y:S01]  /*35600*/  LOP3.LUT R0, R0, 0x1f, RZ, 0xc0, !PT ;  /* 0x0000001f00007812 */ /* 0x008fe200078ec0ff */
[----:B------:R-:W-:Y:S03]  /*35610*/  BAR.SYNC.DEFER_BLOCKING 0x4, 0x180 ;  /* 0x0106000000007b1d */ /* 0x000fe60000010000 */
[----:B------:R-:W-:-:S13]  /*35620*/  ISETP.NE.AND P0, PT, R0, RZ, PT ;  /* 0x000000ff0000720c */ /* 0x000fda0003f05270 */
[----:B------:R-:W-:Y:S01]  /*35630*/  @!P0 MOV R0, 0x400 ;  /* 0x0000040000008802 */ /* 0x000fe20000000f00 */
[----:B--2---:R-:W2:Y:S03]  /*35640*/  @!P0 S2R R2, SR_CgaCtaId ;  /* 0x0000000000028919 */ /* 0x004ea60000008800 */
[----:B--2---:R-:W-:Y:S01]  /*35650*/  @!P0 LEA R22, R2, R0, 0x18 ;  /* 0x0000000002168211 */ /* 0x004fe200078ec0ff */
[----:B------:R1:W-:Y:S04]  /*35660*/  @!P0 STL [R1+0x8], R2 ;  /* 0x0000080201008387 */ /* 0x0003e80000100800 */
[----:B------:R1:W-:Y:S01]  /*35670*/  @!P0 STS.128 [R22+0x334d0], R16 ;  /* 0x0334d01016008388 */ /* 0x0003e20000000c00 */
[----:B------:R-:W-:Y:S06]  /*35680*/  BAR.ARV 0x5, 0x180 ;  /* 0x0146000000007b1d */ /* 0x000fec0000002000 */
.L_x_3094:
[----:B------:R-:W-:Y:S02]  /*35690*/  ULDC UR4, c[0x0][0xc3c] ;  /* 0x00030f0000047ab9 */ /* 0x000fe40000000800 */
[----:B---3--:R-:W-:-:S13]  /*356a0*/  ISETP.GE.AND P0, PT, R19, UR4, PT ;  /* 0x0000000413007c0c */ /* 0x008fda000bf06270 */
[----:B------:R-:W-:Y:S05]  /*356b0*/  @!P0 BRA `(.L_x_3106) ;  /* 0xffffff84006c8947 */ /* 0x000fea000383ffff */
[----:B------:R-:W-:Y:S05]  /*356c0*/  BSYNC B7 ;  /* 0x0000000000077941 */ /* 0x000fea0003800000 */
.L_x_2982:
[----:B--2---:R-:W2:Y:S01]  /*356d0*/  LDL.LU R0, [R1+0x34] ;  /* 0x0000340001007983 */ /* 0x004ea20000300800 */
[----:B------:R-:W-:Y:S01]  /*356e0*/  BSSY B0, `(.L_x_3107) ;  /* 0x000000b000007945 */ /* 0x000fe20003800000 */
[----:B------:R-:W3:Y:S01]  /*356f0*/  S2R R5, SR_CgaCtaId ;  /* 0x0000000000057919 */ /* 0x000ee20000008800 */
[----:B--2---:R-:W-:-:S05]  /*35700*/  VIADD R0, R0, 0x1 ;  /* 0x0000000100007836 */ /* 0x004fca0000000000 */
[----:B01----:R-:W-:-:S04]  /*35710*/  LEA.HI R2, R0, R0, RZ, 0x1 ;  /* 0x0000000000027211 */ /* 0x003fc800078f08ff */
[----:B------:R-:W-:Y:S02]  /*35720*/  LOP3.LUT R3, R2, 0xfffffffe, RZ, 0xc0, !PT ;  /* 0xfffffffe02037812 */ /* 0x000fe400078ec0ff */
[----:B------:R-:W-:-:S03]  /*35730*/  MOV R2, 0x400 ;  /* 0x0000040000027802 */ /* 0x000fc60000000f00 */
[----:B------:R-:W-:Y:S01]  /*35740*/  IMAD.IADD R0, R0, 0x1, -R3 ;  /* 0x0000000100007824 */ /* 0x000fe200078e0a03 */
[----:B---3--:R-:W-:-:S04]  /*35750*/  LEA R5, R5, R2, 0x18 ;  /* 0x0000000205057211 */ /* 0x008fc800078ec0ff */
[----:B------:R-:W-:-:S04]  /*35760*/  SHF.L.U32 R0, R0, 0x1f, RZ ;  /* 0x0000001f00007819 */ /* 0x000fc800000006ff */
[----:B------:R-:W0:Y:S02]  /*35770*/  SYNCS.PHASECHK.TRANS64.TRYWAIT P0, [R5+URZ+0x33420], R0 ;  /* 0x03342000050075a7 */ /* 0x000e24000800017f */
[----:B0-----:R-:W-:Y:S05]  /*35780*/  @!P0 BRA `(.L_x_3108) ;  /* 0x0000007800908947 */ /* 0x001fea0003800000 */
.L_x_3405:
[----:B------:R-:W-:Y:S05]  /*35790*/  BSYNC B0 ;  /* 0x0000000000007941 */ /* 0x000fea0003800000 */
.L_x_3107:
[----:B------:R-:W-:-:S03]  /*357a0*/  UMOV UR4, 0xffffffff ;  /* 0xffffffff00047882 */ /* 0x000fc60000000000 */
[----:B------:R-:W-:Y:S05]  /*357b0*/  BRA.DIV UR4, `(.L_x_3109) ;  /* 0x0000007a04987947 */ /* 0x000fea000b800000 */
[----:B0-----:R-:W0:Y:S02]  /*357c0*/  S2R R0, SR_TID.X ;  /* 0x0000000000007919 */ /* 0x001e240000002100 */
[----:B0-----:R-:W-:-:S04]  /*357d0*/  SHF.R.U32.HI R0, RZ, 0x5, R0 ;  /* 0x00000005ff007819 */ /* 0x001fc80000011600 */
[----:B------:R-:W-:-:S05]  /*357e0*/  LOP3.LUT R0, R0, 0x3, RZ, 0xc0, !PT ;  /* 0x0000000300007812 */ /* 0x000fca00078ec0ff */
[----:B------:R0:W1:Y:S02]  /*357f0*/  SHFL.IDX PT, R14, R0, RZ, 0x1f ;  /* 0x00001fff000e7589 */ /* 0x00006400000e0000 */
.L_x_3408:
[----:B-1----:R-:W-:-:S13]  /*35800*/  ISETP.NE.AND P0, PT, R14, RZ, PT ;  /* 0x000000ff0e00720c */ /* 0x002fda0003f05270 */
[----:B------:R-:W-:Y:S05]  /*35810*/  @P0 BRA `(.L_x_2748) ;  /* 0x0000000000a80947 */ /* 0x000fea0003800000 */
[----:B------:R-:W-:-:S03]  /*35820*/  UMOV UR4, 0xffffffff ;  /* 0xffffffff00047882 */ /* 0x000fc60000000000 */
[----:B------:R-:W-:Y:S05]  /*35830*/  BRA.DIV UR4, `(.L_x_3110) ;  /* 0x0000007a04ac7947 */ /* 0x000fea000b800000 */
[----:B------:R-:W-:-:S13]  /*35840*/  ELECT P6, URZ, PT ;  /* 0x00000000003f782f */ /* 0x000fda00038c0000 */
.L_x_3411:
[----:B------:R-:W-:Y:S05]  /*35850*/  @!P6 BRA `(.L_x_2748) ;  /* 0x000000000098e947 */ /* 0x000fea0003800000 */
[----:B------:R-:W-:-:S06]  /*35860*/  ULOP3.LUT UR4, UR36, 0x2, URZ, 0xfc, !UPT ;  /* 0x0000000224047892 */ /* 0x000fcc000f8efc3f */
[----:B0-----:R-:W-:-:S05]  /*35870*/  IMAD.U32 R0, RZ, RZ, UR4 ;  /* 0x00000004ff007e24 */ /* 0x001fca000f8e00ff */
[----:B------:R-:W-:-:S13]  /*35880*/  ISETP.NE.AND P0, PT, R0, 0x3, PT ;  /* 0x000000030000780c */ /* 0x000fda0003f05270 */
[----:B------:R-:W-:Y:S05]  /*35890*/  @!P0 BRA `(.L_x_3111) ;  /* 0x0000000000048947 */ /* 0x000fea0003800000 */
[----:B------:R-:W-:Y:S01]  /*358a0*/  BPT.TRAP 0x1 ;  /* 0x000000040000795c */ /* 0x000fe20000300000 */
.L_x_3111:
[----:B------:R-:W-:Y:S01]  /*358b0*/  IMAD R3, R29, 0x8, R5 ;  /* 0x000000081d037824 */ /* 0x000fe200078e0205 */
[----:B------:R-:W-:Y:S02]  /*358c0*/  SHF.L.U32 R2, R33, 0x1f, RZ ;  /* 0x0000001f21027819 */ /* 0x000fe400000006ff */
[----:B------:R-:W-:Y:S02]  /*358d0*/  IADD3 R29, R29, 0x1, RZ ;  /* 0x000000011d1d7810 */ /* 0x000fe40007ffe0ff */
[----:B------:R-:W0:Y:S02]  /*358e0*/  SYNCS.PHASECHK.TRANS64.TRYWAIT P1, [R3+URZ+0x33440], R2 ;  /* 0x03344002030075a7 */ /* 0x000e24000802017f */
[----:B------:R-:W-:-:S04]  /*358f0*/  ISETP.NE.AND P2, PT, R29, 0x2, PT ;  /* 0x000000021d00780c */ /* 0x000fc80003f45270 */
[----:B------:R-:W-:Y:S01]  /*35900*/  SEL R0, RZ, 0x1, P2 ;  /* 0x00000001ff007807 */ /* 0x000fe20001000000 */
[----:B0-----:R-:W-:Y:S08]  /*35910*/  @!P1 BRA `(.L_x_3112) ;  /* 0x0000007800949947 */ /* 0x001ff00003800000 */
.L_x_3412:
[----:B------:R-:W-:Y:S02]  /*35920*/  SEL R29, R29, RZ, P2 ;  /* 0x000000ff1d1d7207 */ /* 0x000fe40001000000 */
[----:B------:R-:W-:Y:S01]  /*35930*/  LOP3.LUT R0, R33, R0, RZ, 0x3c, !PT ;  /* 0x0000000021007212 */ /* 0x000fe200078e3cff */
[----:B------:R-:W-:Y:S06]  /*35940*/  @!P0 BRA `(.L_x_3113) ;  /* 0x0000000000048947 */ /* 0x000fec0003800000 */
[----:B------:R-:W-:Y:S01]  /*35950*/  BPT.TRAP 0x1 ;  /* 0x000000040000795c */ /* 0x000fe20000300000 */
.L_x_3113:
[----:B------:R-:W-:Y:S01]  /*35960*/  IMAD R29, R29, 0x8, R5 ;  /* 0x000000081d1d7824 */ /* 0x000fe200078e0205 */
[----:B------:R-:W-:-:S04]  /*35970*/  SHF.L.U32 R0, R0, 0x1f, RZ ;  /* 0x0000001f00007819 */ /* 0x000fc800000006ff */
[----:B------:R-:W1:Y:S02]  /*35980*/  SYNCS.PHASECHK.TRANS64.TRYWAIT P1, [R29+URZ+0x33440], R0 ;  /* 0x033440001d0075a7 */ /* 0x000e64000802017f */
[----:B-1----:R-:W-:Y:S05]  /*35990*/  @!P1 BRA `(.L_x_3114) ;  /* 0x0000007800889947 */ /* 0x002fea0003800000 */
.L_x_3413:
[----:B------:R-:W-:Y:S05]  /*359a0*/  @!P0 BRA `(.L_x_3115) ;  /* 0x0000000000048947 */ /* 0x000fea0003800000 */
[----:B------:R-:W-:Y:S01]  /*359b0*/  BPT.TRAP 0x1 ;  /* 0x000000040000795c */ /* 0x000fe20000300000 */
.L_x_3115:
[----:B------:R-:W2:Y:S02]  /*359c0*/  SYNCS.PHASECHK.TRANS64.TRYWAIT P1, [R3+URZ+0x33460], R2 ;  /* 0x03346002030075a7 */ /* 0x000ea4000802017f */
[----:B--2---:R-:W-:Y:S05]  /*359d0*/  @!P1 BRA `(.L_x_3116) ;  /* 0x00000078008c9947 */ /* 0x004fea0003800000 */
.L_x_3414:
[----:B------:R-:W-:Y:S05]  /*359e0*/  @!P0 BRA `(.L_x_3117) ;  /* 0x0000000000048947 */ /* 0x000fea0003800000 */
[----:B------:R-:W-:Y:S01]  /*359f0*/  BPT.TRAP 0x1 ;  /* 0x000000040000795c */ /* 0x000fe20000300000 */
.L_x_3117:
[----:B------:R-:W3:Y:S02]  /*35a00*/  SYNCS.PHASECHK.TRANS64.TRYWAIT P1, [R29+URZ+0x33460], R0 ;  /* 0x033460001d0075a7 */ /* 0x000ee4000802017f */
[----:B---3--:R-:W-:Y:S05]  /*35a10*/  @!P1 BRA `(.L_x_3118) ;  /* 0x0000007800909947 */ /* 0x008fea0003800000 */
.L_x_3415:
[----:B------:R-:W-:Y:S05]  /*35a20*/  @!P0 BRA `(.L_x_3119) ;  /* 0x0000000000048947 */ /* 0x000fea0003800000 */
[----:B------:R-:W-:Y:S01]  /*35a30*/  BPT.TRAP 0x1 ;  /* 0x000000040000795c */ /* 0x000fe20000300000 */
.L_x_3119:
[----:B------:R-:W4:Y:S02]  /*35a40*/  SYNCS.PHASECHK.TRANS64.TRYWAIT P1, [R3+URZ+0x33480], R2 ;  /* 0x03348002030075a7 */ /* 0x000f24000802017f */
[----:B----4-:R-:W-:Y:S05]  /*35a50*/  @!P1 BRA `(.L_x_3120) ;  /* 0x0000007800949947 */ /* 0x010fea0003800000 */
.L_x_3416:
[----:B------:R-:W-:Y:S05]  /*35a60*/  @!P0 BRA `(.L_x_3121) ;  /* 0x0000000000048947 */ /* 0x000fea0003800000 */
[----:B------:R-:W-:Y:S01]  /*35a70*/  BPT.TRAP 0x1 ;  /* 0x000000040000795c */ /* 0x000fe20000300000 */
.L_x_3121:
[----:B------:R0:W0:Y:S02]  /*35a80*/  SYNCS.PHASECHK.TRANS64.TRYWAIT P0, [R29+URZ+0x33480], R0 ;  /* 0x033480001d0075a7 */ /* 0x000024000800017f */
[----:B0-----:R-:W-:Y:S05]  /*35a90*/  @!P0 NANOSLEEP.SYNCS 0x989680 ;  /* 0x009896800000895d */ /* 0x001fea0003900000 */
[----:B------:R-:W0:Y:S02]  /*35aa0*/  @!P0 SYNCS.PHASECHK.TRANS64 P0, [R29+URZ+0x33480], R0 ;  /* 0x033480001d0085a7 */ /* 0x000e24000800007f */
[----:B0-----:R-:W-:Y:S05]  /*35ab0*/  @!P0 BRA `(.L_x_3121) ;  /* 0xfffffffc00f08947 */ /* 0x001fea000383ffff */
.L_x_2748:
[----:B------:R-:W-:Y:S05]  /*35ac0*/  BSYNC B8 ;  /* 0x0000000000087941 */ /* 0x000fea0003800000 */
.L_x_2745:
[----:B------:R-:W-:Y:S05]  /*35ad0*/  EXIT ;  /* 0x000000000000794d */ /* 0x000fea0003800000 */
.L_x_2768:
[----:B-1----:R1:W2:Y:S02]  /*35ae0*/  SYNCS.PHASECHK.TRANS64.TRYWAIT P5, [R93+URZ+0x33490], R94 ;  /* 0x0334905e5d0075a7 */ /* 0x0022a400080a017f */
[----:B--2---:R-:W-:Y:S05]  /*35af0*/  @!P5 NANOSLEEP.SYNCS 0x989680 ;  /* 0x009896800000d95d */ /* 0x004fea0003900000 */
[----:B------:R-:W2:Y:S02]  /*35b00*/  @!P5 SYNCS.PHASECHK.TRANS64 P5, [R93+URZ+0x33490], R94 ;  /* 0x0334905e5d00d5a7 */ /* 0x000ea400080a007f */
[----:B--2---:R-:W-:Y:S05]  /*35b10*/  @!P5 BRA `(.L_x_2768) ;  /* 0xfffffffc00f0d947 */ /* 0x004fea000383ffff */
[----:B------:R-:W-:Y:S05]  /*35b20*/  BRA `(.L_x_3122) ;  /* 0xfffffce400107947 */ /* 0x000fea000383ffff */
.L_x_2769:
        /* <DEDUP_REMOVED lines=8> */
.L_x_3124:
[----:B------:R-:W-:Y:S05]  /*35bb0*/  BSYNC B1 ;  /* 0x0000000000017941 */ /* 0x000fea0003800000 */
.L_x_3123:
        /* <DEDUP_REMOVED lines=8> */
.L_x_3125:
[----:B------:R-:W-:Y:S01]  /*35c40*/  IMAD.MOV.U32 R11, RZ, RZ, R14 ;  /* 0x000000ffff0b7224 */ /* 0x000fe200078e000e */
[----:B------:R-:W-:Y:S06]  /*35c50*/  BRA `(.L_x_3126) ;  /* 0xfffffce000d87947 */ /* 0x000fec000383ffff */
.L_x_2794:
[----:B------:R-:W-:Y:S01]  /*35c60*/  BSSY B1, `(.L_x_3127) ;  /* 0x0000008000017945 */ /* 0x000fe20003800000 */
[----:B0-----:R-:W-:Y:S01]  /*35c70*/  MOV R13, R119 ;  /* 0x00000077000d7202 */ /* 0x001fe20000000f00 */
[----:B------:R-:W-:Y:S02]  /*35c80*/  IMAD.MOV.U32 R12, RZ, RZ, 0x1 ;  /* 0x00000001ff0c7424 */ /* 0x000fe400078e00ff */
[----:B----4-:R-:W-:Y:S02]  /*35c90*/  IMAD.MOV.U32 R11, RZ, RZ, 0x1e1f ;  /* 0x00001e1fff0b7424 */ /* 0x010fe400078e00ff */
[----:B------:R-:W-:-:S07]  /*35ca0*/  IMAD.MOV.U32 R15, RZ, RZ, -0x1 ;  /* 0xffffffffff0f7424 */ /* 0x000fce00078e00ff */
[----:B-123--:R-:W-:Y:S05]  /*35cb0*/  WARPSYNC.COLLECTIVE R15, `(.L_x_3128) ;  /* 0x000000000f087348 */ /* 0x00efea0003c00000 */
[----:B------:R0:W4:Y:S02]  /*35cc0*/  SHFL.IDX P6, R14, R13, R12, R11 ;  /* 0x0000000c0d0e7389 */ /* 0x00012400000c000b */
[----:B01234-:R-:W-:Y:S01]  /*35cd0*/  ENDCOLLECTIVE ;  /* 0x000000000000791b */ /* 0x01ffe20003800000 */
.L_x_3128:
[----:B------:R-:W-:Y:S05]  /*35ce0*/  BSYNC B1 ;  /* 0x0000000000017941 */ /* 0x000fea0003800000 */
.L_x_3127:
        /* <DEDUP_REMOVED lines=8> */
.L_x_3129:
[----:B------:R-:W-:Y:S01]  /*35d70*/  IMAD.MOV.U32 R120, RZ, RZ, R14 ;  /* 0x000000ffff787224 */ /* 0x000fe200078e000e */
[----:B------:R-:W-:Y:S06]  /*35d80*/  BRA `(.L_x_3130) ;  /* 0xfffffd0c00d07947 */ /* 0x000fec000383ffff */
.L_x_2824:
[----:B-1----:R1:W2:Y:S02]  /*35d90*/  SYNCS.PHASECHK.TRANS64.TRYWAIT P5, [R93+URZ+0x33490], R94 ;  /* 0x0334905e5d0075a7 */ /* 0x0022a400080a017f */
[----:B--2---:R-:W-:Y:S05]  /*35da0*/  @!P5 NANOSLEEP.SYNCS 0x989680 ;  /* 0x009896800000d95d */ /* 0x004fea0003900000 */
[----:B------:R-:W2:Y:S02]  /*35db0*/  @!P5 SYNCS.PHASECHK.TRANS64 P5, [R93+URZ+0x33490], R94 ;  /* 0x0334905e5d00d5a7 */ /* 0x000ea400080a007f */
[----:B--2---:R-:W-:Y:S05]  /*35dc0*/  @!P5 BRA `(.L_x_2824) ;  /* 0xfffffffc00f0d947 */ /* 0x004fea000383ffff */
[----:B------:R-:W-:Y:S05]  /*35dd0*/  BRA `(.L_x_3131) ;  /* 0xfffffd4000e07947 */ /* 0x000fea000383ffff */
.L_x_2825:
[----:B------:R-:W-:Y:S01]  /*35de0*/  BSSY B1, `(.L_x_3132) ;  /* 0x0000008000017945 */ /* 0x000fe20003800000 */
[----:B0-----:R-:W-:Y:S01]  /*35df0*/  IMAD.MOV.U32 R13, RZ, RZ, R119 ;  /* 0x000000ffff0d7224 */ /* 0x001fe200078e0077 */
[----:B------:R-:W-:Y:S01]  /*35e00*/  MOV R11, 0x1e1f ;  /* 0x00001e1f000b7802 */ /* 0x000fe20000000f00 */
[----:B------:R-:W-:Y:S02]  /*35e10*/  IMAD.MOV.U32 R12, RZ, RZ, RZ ;  /* 0x000000ffff0c7224 */ /* 0x000fe400078e00ff */
[----:B------:R-:W-:-:S07]  /*35e20*/  IMAD.MOV.U32 R15, RZ, RZ, -0x1 ;  /* 0xffffffffff0f7424 */ /* 0x000fce00078e00ff */
[----:B-1----:R-:W-:Y:S05]  /*35e30*/  WARPSYNC.COLLECTIVE R15, `(.L_x_3133) ;  /* 0x000000000f087348 */ /* 0x002fea0003c00000 */
[----:B------:R0:W2:Y:S02]  /*35e40*/  SHFL.IDX P6, R14, R13, R12, R11 ;  /* 0x0000000c0d0e7389 */ /* 0x0000a400000c000b */
[----:B012---:R-:W-:Y:S01]  /*35e50*/  ENDCOLLECTIVE ;  /* 0x000000000000791b */ /* 0x007fe20003800000 */
.L_x_3133:
[----:B------:R-:W-:Y:S05]  /*35e60*/  BSYNC B1 ;  /* 0x0000000000017941 */ /* 0x000fea0003800000 */
.L_x_3132:
[----:B------:R-:W-:Y:S01]  /*35e70*/  IMAD.MOV.U32 R13, RZ, RZ, R120 ;  /* 0x000000ffff0d7224 */ /* 0x000fe200078e0078 */
[----:B------:R-:W-:Y:S01]  /*35e80*/  MOV R15, 0xffffffff ;  /* 0xffffffff000f7802 */ /* 0x000fe20000000f00 */
[----:B------:R-:W-:Y:S02]  /*35e90*/  IMAD.MOV.U32 R12, RZ, RZ, RZ ;  /* 0x000000ffff0c7224 */ /* 0x000fe400078e00ff */
[----:B------:R-:W-:Y:S02]  /*35ea0*/  IMAD.MOV.U32 R11, RZ, RZ, 0x1e1f ;  /* 0x00001e1fff0b7424 */ /* 0x000fe400078e00ff */
[----:B------:R-:W-:-:S07]  /*35eb0*/  IMAD.MOV.U32 R147, RZ, RZ, R14 ;  /* 0x000000ffff937224 */ /* 0x000fce00078e000e */
[----:B------:R-:W-:Y:S05]  /*35ec0*/  WARPSYNC.COLLECTIVE R15, `(.L_x_3134) ;  /* 0x000000000f087348 */ /* 0x000fea0003c00000 */
[----:B------:R0:W1:Y:S02]  /*35ed0*/  SHFL.IDX P6, R14, R13, R12, R11 ;  /* 0x0000000c0d0e7389 */ /* 0x00006400000c000b */
[----:B01----:R-:W-:Y:S01]  /*35ee0*/  ENDCOLLECTIVE ;  /* 0x000000000000791b */ /* 0x003fe20003800000 */
.L_x_3134:
[----:B------:R-:W-:Y:S01]  /*35ef0*/  IMAD.MOV.U32 R11, RZ, RZ, R14 ;  /* 0x000000ffff0b7224 */ /* 0x000fe200078e000e */
[----:B------:R-:W-:Y:S06]  /*35f00*/  BRA `(.L_x_3135) ;  /* 0xfffffd4000b07947 */ /* 0x000fec000383ffff */
.L_x_2838:
        /* <DEDUP_REMOVED lines=8> */
.L_x_3137:
[----:B------:R-:W-:Y:S05]  /*35f90*/  BSYNC B1 ;  /* 0x0000000000017941 */ /* 0x000fea0003800000 */
.L_x_3136:
        /* <DEDUP_REMOVED lines=8> */
.L_x_3138:
[----:B------:R-:W-:Y:S01]  /*36020*/  IMAD.MOV.U32 R120, RZ, RZ, R14 ;  /* 0x000000ffff787224 */ /* 0x000fe200078e000e */
[----:B------:R-:W-:Y:S06]  /*36030*/  BRA `(.L_x_3139) ;  /* 0xfffffd7000407947 */ /* 0x000fec000383ffff */
.L_x_2851:
[----:B0-----:R0:W1:Y:S02]  /*36040*/  SYNCS.PHASECHK.TRANS64.TRYWAIT P3, [R93+URZ+0x33490], R94 ;  /* 0x0334905e5d0075a7 */ /* 0x001064000806017f */
[----:B-1----:R-:W-:Y:S05]  /*36050*/  @!P3 NANOSLEEP.SYNCS 0x989680 ;  /* 0x009896800000b95d */ /* 0x002fea0003900000 */
[----:B------:R-:W1:Y:S02]  /*36060*/  @!P3 SYNCS.PHASECHK.TRANS64 P3, [R93+URZ+0x33490], R94 ;  /* 0x0334905e5d00b5a7 */ /* 0x000e64000806007f */
[----:B-1----:R-:W-:Y:S05]  /*36070*/  @!P3 BRA `(.L_x_2851) ;  /* 0xfffffffc00f0b947 */ /* 0x002fea000383ffff */
[----:B------:R-:W-:Y:S05]  /*36080*/  BRA `(.L_x_3140) ;  /* 0xfffffd9c00e47947 */ /* 0x000fea000383ffff */
.L_x_2852:
        /* <DEDUP_REMOVED lines=8> */
.L_x_3142:
[----:B------:R-:W-:Y:S05]  /*36110*/  BSYNC B1 ;  /* 0x0000000000017941 */ /* 0x000fea0003800000 */
.L_x_3141:
        /* <DEDUP_REMOVED lines=8> */
.L_x_3143:
[----:B------:R-:W-:Y:S01]  /*361a0*/  IMAD.MOV.U32 R45, RZ, RZ, R14 ;  /* 0x000000ffff2d7224 */ /* 0x000fe200078e000e */
[----:B------:R-:W-:Y:S06]  /*361b0*/  BRA `(.L_x_3144) ;  /* 0xfffffda000147947 */ /* 0x000fec000383ffff */
.L_x_2855:
[----:B------:R-:W-:Y:S01]  /*361c0*/  BSSY B1, `(.L_x_3145) ;  /* 0x0000008000017945 */ /* 0x000fe20003800000 */
[----:B----4-:R-:W-:Y:S01]  /*361d0*/  IMAD.MOV.U32 R13, RZ, RZ, R44 ;  /* 0x000000ffff0d7224 */ /* 0x010fe200078e002c */
[----:B------:R-:W-:Y:S01]  /*361e0*/  MOV R11, 0x1e1f ;  /* 0x00001e1f000b7802 */ /* 0x000fe20000000f00 */
[----:B------:R-:W-:Y:S02]  /*361f0*/  IMAD.MOV.U32 R12, RZ, RZ, 0x1 ;  /* 0x00000001ff0c7424 */ /* 0x000fe400078e00ff */
[----:B------:R-:W-:-:S07]  /*36200*/  IMAD.MOV.U32 R15, RZ, RZ, -0x1 ;  /* 0xffffffffff0f7424 */ /* 0x000fce00078e00ff */
[----:B0123--:R-:W-:Y:S05]  /*36210*/  WARPSYNC.COLLECTIVE R15, `(.L_x_3146) ;  /* 0x000000000f087348 */ /* 0x00ffea0003c00000 */
[----:B------:R4:W0:Y:S02]  /*36220*/  SHFL.IDX P6, R14, R13, R12, R11 ;  /* 0x0000000c0d0e7389 */ /* 0x00082400000c000b */
[----:B01234-:R-:W-:Y:S01]  /*36230*/  ENDCOLLECTIVE ;  /* 0x000000000000791b */ /* 0x01ffe20003800000 */
.L_x_3146:
[----:B------:R-:W-:Y:S05]  /*36240*/  BSYNC B1 ;  /* 0x0000000000017941 */ /* 0x000fea0003800000 */
.L_x_3145:
        /* <DEDUP_REMOVED lines=8> */
.L_x_3147:
[----:B------:R-:W-:Y:S01]  /*362d0*/  IMAD.MOV.U32 R45, RZ, RZ, R14 ;  /* 0x000000ffff2d7224 */ /* 0x000fe200078e000e */
[----:B------:R-:W-:Y:S06]  /*362e0*/  BRA `(.L_x_3148) ;  /* 0xfffffda000747947 */ /* 0x000fec000383ffff */
.L_x_2859:
[----:B------:R0:W0:Y:S02]  /*362f0*/  SYNCS.PHASECHK.TRANS64.TRYWAIT P2, [R93+URZ+0x334b0], R94 ;  /* 0x0334b05e5d0075a7 */ /* 0x000024000804017f */
[----:B0-----:R-:W-:Y:S05]  /*36300*/  @!P2 NANOSLEEP.SYNCS 0x989680 ;  /* 0x009896800000a95d */ /* 0x001fea0003900000 */
[----:B------:R-:W0:Y:S02]  /*36310*/  @!P2 SYNCS.PHASECHK.TRANS64 P2, [R93+URZ+0x334b0], R94 ;  /* 0x0334b05e5d00a5a7 */ /* 0x000e24000804007f */
[----:B0-----:R-:W-:Y:S05]  /*36320*/  @!P2 BRA `(.L_x_2859) ;  /* 0xfffffffc00f0a947 */ /* 0x001fea000383ffff */
[----:B------:R-:W-:Y:S05]  /*36330*/  BRA `(.L_x_3149) ;  /* 0xfffffda400507947 */ /* 0x000fea000383ffff */
.L_x_2869:
[----:B------:R-:W-:Y:S01]  /*36340*/  BSSY B0, `(.L_x_3150) ;  /* 0x0000007000007945 */ /* 0x000fe20003800000 */
[----:B------:R-:W-:Y:S02]  /*36350*/  IMAD.MOV.U32 R12, RZ, RZ, RZ ;  /* 0x000000ffff0c7224 */ /* 0x000fe400078e00ff */
[----:B------:R-:W-:Y:S02]  /*36360*/  IMAD.MOV.U32 R11, RZ, RZ, 0x1f ;  /* 0x0000001fff0b7424 */ /* 0x000fe400078e00ff */
[----:B------:R-:W-:-:S07]  /*36370*/  IMAD.MOV.U32 R15, RZ, RZ, -0x1 ;  /* 0xffffffffff0f7424 */ /* 0x000fce00078e00ff */
[----:B------:R-:W-:Y:S05]  /*36380*/  WARPSYNC.COLLECTIVE R15, `(.L_x_3151) ;  /* 0x000000000f087348 */ /* 0x000fea0003c00000 */
[----:B------:R0:W1:Y:S02]  /*36390*/  SHFL.IDX P6, R14, R13, R12, R11 ;  /* 0x0000000c0d0e7389 */ /* 0x00006400000c000b */
[----:B01----:R-:W-:Y:S01]  /*363a0*/  ENDCOLLECTIVE ;  /* 0x000000000000791b */ /* 0x003fe20003800000 */
.L_x_3151:
[----:B------:R-:W-:Y:S05]  /*363b0*/  BSYNC B0 ;  /* 0x0000000000007941 */ /* 0x000fea0003800000 */
.L_x_3150:
[----:B------:R0:W-:Y:S01]  /*363c0*/  STL [R1+0x2c], R14 ;  /* 0x00002c0e01007387 */ /* 0x0001e20000100800 */
[----:B------:R-:W-:Y:S05]  /*363d0*/  BRA `(.L_x_3152) ;  /* 0xfffffdb400147947 */ /* 0x000fea000383ffff */
.L_x_2879:
[----:B------:R-:W-:Y:S01]  /*363e0*/  BSSY B1, `(.L_x_3153) ;  /* 0x0000007000017945 */ /* 0x000fe20003800000 */
[----:B------:R-:W-:Y:S01]  /*363f0*/  IMAD.MOV.U32 R12, RZ, RZ, RZ ;  /* 0x000000ffff0c7224 */ /* 0x000fe200078e00ff */
[----:B------:R-:W-:Y:S01]  /*36400*/  MOV R11, 0x1e1f ;  /* 0x00001e1f000b7802 */ /* 0x000fe20000000f00 */
[----:B------:R-:W-:-:S07]  /*36410*/  IMAD.MOV.U32 R15, RZ, RZ, -0x1 ;  /* 0xffffffffff0f7424 */ /* 0x000fce00078e00ff */
[----:B0-----:R-:W-:Y:S05]  /*36420*/  WARPSYNC.COLLECTIVE R15, `(.L_x_3154) ;  /* 0x000000000f087348 */ /* 0x001fea0003c00000 */
[----:B0-----:R0:W1:Y:S02]  /*36430*/  SHFL.IDX P6, R14, R13, R12, R11 ;  /* 0x0000000c0d0e7389 */ /* 0x00106400000c000b */
[----:B01----:R-:W-:Y:S01]  /*36440*/  ENDCOLLECTIVE ;  /* 0x000000000000791b */ /* 0x003fe20003800000 */
.L_x_3154:
[----:B------:R-:W-:Y:S05]  /*36450*/  BSYNC B1 ;  /* 0x0000000000017941 */ /* 0x000fea0003800000 */
.L_x_3153:
        /* <DEDUP_REMOVED lines=8> */
.L_x_3155:
[----:B------:R-:W-:Y:S02]  /*364e0*/  IMAD.MOV.U32 R13, RZ, RZ, R3 ;  /* 0x000000ffff0d7224 */ /* 0x000fe400078e0003 */
[----:B------:R-:W-:-:S07]  /*364f0*/  IMAD.MOV.U32 R7, RZ, RZ, R14 ;  /* 0x000000ffff077224 */ /* 0x000fce00078e000e */
[----:B------:R-:W-:Y:S05]  /*36500*/  WARPSYNC.COLLECTIVE R15, `(.L_x_3156) ;  /* 0x000000000f087348 */ /* 0x000fea0003c00000 */
[----:B------:R0:W1:Y:S02]  /*36510*/  SHFL.IDX P6, R14, R13, R12, R11 ;  /* 0x0000000c0d0e7389 */ /* 0x00006400000c000b */
[----:B01----:R-:W-:Y:S01]  /*36520*/  ENDCOLLECTIVE ;  /* 0x000000000000791b */ /* 0x003fe20003800000 */
.L_x_3156:
[----:B------:R-:W-:Y:S02]  /*36530*/  IMAD.MOV.U32 R13, RZ, RZ, R39 ;  /* 0x000000ffff0d7224 */ /* 0x000fe400078e0027 */
[----:B------:R-:W-:-:S07]  /*36540*/  IMAD.MOV.U32 R3, RZ, RZ, R14 ;  /* 0x000000ffff037224 */ /* 0x000fce00078e000e */
[----:B------:R-:W-:Y:S05]  /*36550*/  WARPSYNC.COLLECTIVE R15, `(.L_x_3157) ;  /* 0x000000000f087348 */ /* 0x000fea0003c00000 */
[----:B------:R0:W1:Y:S02]  /*36560*/  SHFL.IDX P6, R14, R13, R12, R11 ;  /* 0x0000000c0d0e7389 */ /* 0x00006400000c000b */
[----:B01----:R-:W-:Y:S01]  /*36570*/  ENDCOLLECTIVE ;  /* 0x000000000000791b */ /* 0x003fe20003800000 */
.L_x_3157:
[----:B------:R-:W-:Y:S01]  /*36580*/  IMAD.MOV.U32 R39, RZ, RZ, R14 ;  /* 0x000000ffff277224 */ /* 0x000fe200078e000e */
[----:B------:R-:W-:Y:S06]  /*36590*/  BRA `(.L_x_3158) ;  /* 0xfffffdbc00087947 */ /* 0x000fec000383ffff */
.L_x_2883:
[----:B-1----:R1:W2:Y:S02]  /*365a0*/  SYNCS.PHASECHK.TRANS64.TRYWAIT P0, [R18+URZ+0x33400], R3 ;  /* 0x03340003120075a7 */ /* 0x0022a4000800017f */
[----:B--2---:R-:W-:Y:S05]  /*365b0*/  @!P0 NANOSLEEP.SYNCS 0x989680 ;  /* 0x009896800000895d */ /* 0x004fea0003900000 */
[----:B------:R-:W2:Y:S02]  /*365c0*/  @!P0 SYNCS.PHASECHK.TRANS64 P0, [R18+URZ+0x33400], R3 ;  /* 0x03340003120085a7 */ /* 0x000ea4000800007f */
[----:B--2---:R-:W-:Y:S05]  /*365d0*/  @!P0 BRA `(.L_x_2883) ;  /* 0xfffffffc00f08947 */ /* 0x004fea000383ffff */
[----:B------:R-:W-:Y:S05]  /*365e0*/  BRA `(.L_x_3159) ;  /* 0xfffffdc0006c7947 */ /* 0x000fea000383ffff */
.L_x_2895:
[----:B------:R-:W-:Y:S01]  /*365f0*/  BSSY B1, `(.L_x_3160) ;  /* 0x0000007000017945 */ /* 0x000fe20003800000 */
[----:B------:R-:W-:Y:S01]  /*36600*/  MOV R12, RZ ;  /* 0x000000ff000c7202 */ /* 0x000fe20000000f00 */
[----:B------:R-:W-:Y:S02]  /*36610*/  IMAD.MOV.U32 R11, RZ, RZ, 0x1e1f ;  /* 0x00001e1fff0b7424 */ /* 0x000fe400078e00ff */
[----:B------:R-:W-:-:S07]  /*36620*/  IMAD.MOV.U32 R15, RZ, RZ, -0x1 ;  /* 0xffffffffff0f7424 */ /* 0x000fce00078e00ff */
[----:B0-----:R-:W-:Y:S05]  /*36630*/  WARPSYNC.COLLECTIVE R15, `(.L_x_3161) ;  /* 0x000000000f087348 */ /* 0x001fea0003c00000 */
[----:B0-----:R0:W1:Y:S02]  /*36640*/  SHFL.IDX P6, R14, R13, R12, R11 ;  /* 0x0000000c0d0e7389 */ /* 0x00106400000c000b */
[----:B01----:R-:W-:Y:S01]  /*36650*/  ENDCOLLECTIVE ;  /* 0x000000000000791b */ /* 0x003fe20003800000 */
.L_x_3161:
[----:B------:R-:W-:Y:S05]  /*36660*/  BSYNC B1 ;  /* 0x0000000000017941 */ /* 0x000fea0003800000 */
.L_x_3160:
        /* <DEDUP_REMOVED lines=8> */
.L_x_3162:
[----:B------:R-:W-:Y:S02]  /*366f0*/  IMAD.MOV.U32 R13, RZ, RZ, R45 ;  /* 0x000000ffff0d7224 */ /* 0x000fe400078e002d */
[----:B------:R-:W-:-:S07]  /*36700*/  IMAD.MOV.U32 R37, RZ, RZ, R14 ;  /* 0x000000ffff257224 */ /* 0x000fce00078e000e */
[----:B------:R-:W-:Y:S05]  /*36710*/  WARPSYNC.COLLECTIVE R15, `(.L_x_3163) ;  /* 0x000000000f087348 */ /* 0x000fea0003c00000 */
[----:B------:R0:W1:Y:S02]  /*36720*/  SHFL.IDX P6, R14, R13, R12, R11 ;  /* 0x0000000c0d0e7389 */ /* 0x00006400000c000b */
[----:B01----:R-:W-:Y:S01]  /*36730*/  ENDCOLLECTIVE ;  /* 0x000000000000791b */ /* 0x003fe20003800000 */
.L_x_3163:
[----:B------:R-:W-:Y:S02]  /*36740*/  IMAD.MOV.U32 R13, RZ, RZ, R47 ;  /* 0x000000ffff0d7224 */ /* 0x000fe400078e002f */
[----:B------:R-:W-:-:S07]  /*36750*/  IMAD.MOV.U32 R45, RZ, RZ, R14 ;  /* 0x000000ffff2d7224 */ /* 0x000fce00078e000e */
[----:B------:R-:W-:Y:S05]  /*36760*/  WARPSYNC.COLLECTIVE R15, `(.L_x_3164) ;  /* 0x000000000f087348 */ /* 0x000fea0003c00000 */
[----:B------:R0:W1:Y:S02]  /*36770*/  SHFL.IDX P6, R14, R13, R12, R11 ;  /* 0x0000000c0d0e7389 */ /* 0x00006400000c000b */
[----:B01----:R-:W-:Y:S01]  /*36780*/  ENDCOLLECTIVE ;  /* 0x000000000000791b */ /* 0x003fe20003800000 */
.L_x_3164:
[----:B------:R-:W-:Y:S01]  /*36790*/  MOV R47, R14 ;  /* 0x0000000e002f7202 */ /* 0x000fe20000000f00 */
[----:B------:R-:W-:Y:S06]  /*367a0*/  BRA `(.L_x_3165) ;  /* 0xfffffdf000647947 */ /* 0x000fec000383ffff */
.L_x_2899:
[----:B0-----:R0:W1:Y:S02]  /*367b0*/  SYNCS.PHASECHK.TRANS64.TRYWAIT P0, [R18+URZ+0x33400], R3 ;  /* 0x03340003120075a7 */ /* 0x001064000800017f */
[----:B-1----:R-:W-:Y:S05]  /*367c0*/  @!P0 NANOSLEEP.SYNCS 0x989680 ;  /* 0x009896800000895d */ /* 0x002fea0003900000 */
[----:B------:R-:W1:Y:S02]  /*367d0*/  @!P0 SYNCS.PHASECHK.TRANS64 P0, [R18+URZ+0x33400], R3 ;  /* 0x03340003120085a7 */ /* 0x000e64000800007f */
[----:B-1----:R-:W-:Y:S05]  /*367e0*/  @!P0 BRA `(.L_x_2899) ;  /* 0xfffffffc00f08947 */ /* 0x002fea000383ffff */
[----:B------:R-:W-:Y:S05]  /*367f0*/  BRA `(.L_x_3166) ;  /* 0xfffffdf400707947 */ /* 0x000fea000383ffff */
.L_x_2907:
[----:B-1----:R1:W2:Y:S02]  /*36800*/  SYNCS.PHASECHK.TRANS64.TRYWAIT P1, [R0+URZ+0x33430], R3 ;  /* 0x03343003000075a7 */ /* 0x0022a4000802017f */
[----:B--2---:R-:W-:Y:S05]  /*36810*/  @!P1 NANOSLEEP.SYNCS 0x989680 ;  /* 0x009896800000995d */ /* 0x004fea0003900000 */
[----:B------:R-:W2:Y:S02]  /*36820*/  @!P1 SYNCS.PHASECHK.TRANS64 P1, [R0+URZ+0x33430], R3 ;  /* 0x03343003000095a7 */ /* 0x000ea4000802007f */
[----:B--2---:R-:W-:Y:S05]  /*36830*/  @!P1 BRA `(.L_x_2907) ;  /* 0xfffffffc00f09947 */ /* 0x004fea000383ffff */
[----:B------:R-:W-:Y:S05]  /*36840*/  BRA `(.L_x_2906) ;  /* 0xfffffe2400b07947 */ /* 0x000fea000383ffff */
.L_x_2914:
[----:B-1----:R1:W2:Y:S02]  /*36850*/  SYNCS.PHASECHK.TRANS64.TRYWAIT P2, [R5+URZ+0x33430], R4 ;  /* 0x03343004050075a7 */ /* 0x0022a4000804017f */
[----:B--2---:R-:W-:Y:S05]  /*36860*/  @!P2 NANOSLEEP.SYNCS 0x989680 ;  /* 0x009896800000a95d */ /* 0x004fea0003900000 */
[----:B------:R-:W2:Y:S02]  /*36870*/  @!P2 SYNCS.PHASECHK.TRANS64 P2, [R5+URZ+0x33430], R4 ;  /* 0x033430040500a5a7 */ /* 0x000ea4000804007f */
[----:B--2---:R-:W-:Y:S05]  /*36880*/  @!P2 BRA `(.L_x_2914) ;  /* 0xfffffffc00f0a947 */ /* 0x004fea000383ffff */
[----:B------:R-:W-:Y:S05]  /*36890*/  BRA `(.L_x_2913) ;  /* 0xfffffe6c005c7947 */ /* 0x000fea000383ffff */
.L_x_2918:
[----:B-1----:R1:W2:Y:S02]  /*368a0*/  SYNCS.PHASECHK.TRANS64.TRYWAIT P1, [R5+URZ+0x33450], R4 ;  /* 0x03345004050075a7 */ /* 0x0022a4000802017f */
[----:B--2---:R-:W-:Y:S05]  /*368b0*/  @!P1 NANOSLEEP.SYNCS 0x989680 ;  /* 0x009896800000995d */ /* 0x004fea0003900000 */
[----:B------:R-:W2:Y:S02]  /*368c0*/  @!P1 SYNCS.PHASECHK.TRANS64 P1, [R5+URZ+0x33450], R4 ;  /* 0x03345004050095a7 */ /* 0x000ea4000802007f */
[----:B--2---:R-:W-:Y:S05]  /*368d0*/  @!P1 BRA `(.L_x_2918) ;  /* 0xfffffffc00f09947 */ /* 0x004fea000383ffff */
[----:B------:R-:W-:Y:S05]  /*368e0*/  BRA `(.L_x_2915) ;  /* 0xfffffe7c00987947 */ /* 0x000fea000383ffff */
.L_x_2927:
[----:B-1----:R1:W2:Y:S02]  /*368f0*/  SYNCS.PHASECHK.TRANS64.TRYWAIT P1, [R4+URZ+0x33430], R5 ;  /* 0x03343005040075a7 */ /* 0x0022a4000802017f */
[----:B--2---:R-:W-:Y:S05]  /*36900*/  @!P1 NANOSLEEP.SYNCS 0x989680 ;  /* 0x009896800000995d */ /* 0x004fea0003900000 */
[----:B------:R-:W2:Y:S02]  /*36910*/  @!P1 SYNCS.PHASECHK.TRANS64 P1, [R4+URZ+0x33430], R5 ;  /* 0x03343005040095a7 */ /* 0x000ea4000802007f */
[----:B--2---:R-:W-:Y:S05]  /*36920*/  @!P1 BRA `(.L_x_2927) ;  /* 0xfffffffc00f09947 */ /* 0x004fea000383ffff */
[----:B------:R-:W-:Y:S05]  /*36930*/  BRA `(.L_x_2926) ;  /* 0xfffffeb800187947 */ /* 0x000fea000383ffff */
.L_x_2931:
[----:B-1----:R1:W2:Y:S02]  /*36940*/  SYNCS.PHASECHK.TRANS64.TRYWAIT P1, [R5+URZ+0x33450], R4 ;  /* 0x03345004050075a7 */ /* 0x0022a4000802017f */
[----:B--2---:R-:W-:Y:S05]  /*36950*/  @!P1 NANOSLEEP.SYNCS 0x989680 ;  /* 0x009896800000995d */ /* 0x004fea0003900000 */
[----:B------:R-:W2:Y:S02]  /*36960*/  @!P1 SYNCS.PHASECHK.TRANS64 P1, [R5+URZ+0x33450], R4 ;  /* 0x03345004050095a7 */ /* 0x000ea4000802007f */
[----:B--2---:R-:W-:Y:S05]  /*36970*/  @!P1 BRA `(.L_x_2931) ;  /* 0xfffffffc00f09947 */ /* 0x004fea000383ffff */
[----:B------:R-:W-:Y:S05]  /*36980*/  BRA `(.L_x_2928) ;  /* 0xfffffec800487947 */ /* 0x000fea000383ffff */
.L_x_2938:
[----:B-1----:R1:W2:Y:S02]  /*36990*/  SYNCS.PHASECHK.TRANS64.TRYWAIT P1, [R5+URZ+0x33450], R0 ;  /* 0x03345000050075a7 */ /* 0x0022a4000802017f */
[----:B--2---:R-:W-:Y:S05]  /*369a0*/  @!P1 NANOSLEEP.SYNCS 0x989680 ;  /* 0x009896800000995d */ /* 0x004fea0003900000 */
[----:B------:R-:W2:Y:S02]  /*369b0*/  @!P1 SYNCS.PHASECHK.TRANS64 P1, [R5+URZ+0x33450], R0 ;  /* 0x03345000050095a7 */ /* 0x000ea4000802007f */
[----:B--2---:R-:W-:Y:S05]  /*369c0*/  @!P1 BRA `(.L_x_2938) ;  /* 0xfffffffc00f09947 */ /* 0x004fea000383ffff */
[----:B------:R-:W-:Y:S05]  /*369d0*/  BRA `(.L_x_2937) ;  /* 0xfffffef400b87947 */ /* 0x000fea000383ffff */
.L_x_2942:
[----:B------:R-:W-:Y:S01]  /*369e0*/  SEL R119, R3, R127, P0 ;  /* 0x0000007f03777207 */ /* 0x000fe20000000000 */
[----:B------:R-:W-:Y:S01]  /*369f0*/  IMAD.MOV.U32 R15, RZ, RZ, -0x1 ;  /* 0xffffffffff0f7424 */ /* 0x000fe200078e00ff */
[----:B------:R-:W-:Y:S02]  /*36a00*/  SEL R147, R127, R3, P0 ;  /* 0x000000037f937207 */ /* 0x000fe40000000000 */
[----:B------:R-:W-:Y:S02]  /*36a10*/  SEL R3, R12, R134, P0 ;  /* 0x000000860c037207 */ /* 0x000fe40000000000 */
[----:B------:R-:W-:Y:S01]  /*36a20*/  SEL R134, R134, R12, P0 ;  /* 0x0000000c86867207 */ /* 0x000fe20000000000 */
[----:B-----5:R-:W-:Y:S01]  /*36a30*/  IMAD.MOV.U32 R12, RZ, RZ, R0 ;  /* 0x000000ffff0c7224 */ /* 0x020fe200078e0000 */
[----:B------:R-:W-:Y:S02]  /*36a40*/  SEL R26, R11, R125, P0 ;  /* 0x0000007d0b1a7207 */ /* 0x000fe40000000000 */
[----:B------:R-:W-:Y:S01]  /*36a50*/  SEL R27, R125, R11, P0 ;  /* 0x0000000b7d1b7207 */ /* 0x000fe20000000000 */
[----:B------:R-:W-:Y:S01]  /*36a60*/  IMAD.MOV.U32 R11, RZ, RZ, 0x1c1f ;  /* 0x00001c1fff0b7424 */ /* 0x000fe200078e00ff */
[----:B------:R-:W-:-:S02]  /*36a70*/  SEL R59, R60, R109, P0 ;  /* 0x0000006d3c3b7207 */ /* 0x000fc40000000000 */
[----:B------:R-:W-:-:S07]  /*36a80*/  SEL R60, R109, R60, P0 ;  /* 0x0000003c6d3c7207 */ /* 0x000fce0000000000 */
[----:B0-----:R-:W-:Y:S05]  /*36a90*/  WARPSYNC.COLLECTIVE R15, `(.L_x_3167) ;  /* 0x000000000f087348 */ /* 0x001fea0003c00000 */
[----:B------:R1:W2:Y:S02]  /*36aa0*/  SHFL.IDX P6, R14, R13, R12, R11 ;  /* 0x0000000c0d0e7389 */ /* 0x0002a400000c000b */
[----:B012---:R-:W-:Y:S01]  /*36ab0*/  ENDCOLLECTIVE ;  /* 0x000000000000791b */ /* 0x007fe20003800000 */
.L_x_3167:
        /* <DEDUP_REMOVED lines=9> */
[----:B------:R-:W-:Y:S02]  /*36b50*/  LOP3.LUT R121, R0, 0x2, RZ, 0x3c, !PT ;  /* 0x0000000200797812 */ /* 0x000fe400078e3cff */
        /* <DEDUP_REMOVED lines=8> */
.L_x_3168:
        /* <DEDUP_REMOVED lines=18> */
.L_x_3169:
        /* <DEDUP_REMOVED lines=18> */
.L_x_3170:
        /* <DEDUP_REMOVED lines=8> */
[----:B------:R-:W-:Y:S02]  /*36ea0*/  MOV R13, R143 ;  /* 0x0000008f000d7202 */ /* 0x000fe40000000f00 */
        /* <DEDUP_REMOVED lines=9> */
.L_x_3171:
        /* <DEDUP_REMOVED lines=18> */
.L_x_3172:
        /* <DEDUP_REMOVED lines=18> */
.L_x_3173:
        /* <DEDUP_REMOVED lines=11> */
[----:B------:R-:W-:Y:S01]  /*37230*/  MOV R128, RZ ;  /* 0x000000ff00807202 */ /* 0x000fe20000000f00 */
[----:B------:R-:W-:-:S07]  /*37240*/  IMAD.MOV.U32 R86, RZ, RZ, R14 ;  /* 0x000000ffff567224 */ /* 0x000fce00078e000e */
[----:B------:R-:W-:Y:S05]  /*37250*/  WARPSYNC.COLLECTIVE R15, `(.L_x_3174) ;  /* 0x000000000f087348 */ /* 0x000fea0003c00000 */
[----:B------:R0:W1:Y:S02]  /*37260*/  SHFL.IDX P6, R14, R13, R12, R11 ;  /* 0x0000000c0d0e7389 */ /* 0x00006400000c000b */
[----:B01----:R-:W-:Y:S01]  /*37270*/  ENDCOLLECTIVE ;  /* 0x000000000000791b */ /* 0x003fe20003800000 */
.L_x_3174:
        /* <DEDUP_REMOVED lines=8> */
.L_x_3175:
[----:B------:R-:W-:Y:S02]  /*37300*/  SEL R113, R115, R92, P0 ;  /* 0x0000005c73717207 */ /* 0x000fe40000000000 */
[----:B------:R-:W-:Y:S01]  /*37310*/  SEL R115, R92, R115, P0 ;  /* 0x000000735c737207 */ /* 0x000fe20000000000 */
[----:B------:R-:W-:Y:S01]  /*37320*/  IMAD.MOV.U32 R13, RZ, RZ, R119 ;  /* 0x000000ffff0d7224 */ /* 0x000fe200078e0077 */
[----:B------:R-:W-:-:S07]  /*37330*/  MOV R118, R14 ;  /* 0x0000000e00767202 */ /* 0x000fce0000000f00 */
[----:B------:R-:W-:Y:S05]  /*37340*/  WARPSYNC.COLLECTIVE R15, `(.L_x_3176) ;  /* 0x000000000f087348 */ /* 0x000fea0003c00000 */
[----:B------:R0:W1:Y:S02]  /*37350*/  SHFL.IDX P6, R14, R13, R12, R11 ;  /* 0x0000000c0d0e7389 */ /* 0x00006400000c000b */
[----:B01----:R-:W-:Y:S01]  /*37360*/  ENDCOLLECTIVE ;  /* 0x000000000000791b */ /* 0x003fe20003800000 */
.L_x_3176:
[----:B------:R-:W-:Y:S02]  /*37370*/  IMAD.MOV.U32 R13, RZ, RZ, R144 ;  /* 0x000000ffff0d7224 */ /* 0x000fe400078e0090 */
[----:B------:R-:W-:Y:S02]  /*37380*/  IMAD.MOV.U32 R12, RZ, RZ, R121 ;  /* 0x000000ffff0c7224 */ /* 0x000fe400078e0079 */
[----:B------:R-:W-:-:S07]  /*37390*/  IMAD.MOV.U32 R119, RZ, RZ, R14 ;  /* 0x000000ffff777224 */ /* 0x000fce00078e000e */
[----:B------:R-:W-:Y:S05]  /*373a0*/  WARPSYNC.COLLECTIVE R15, `(.L_x_3177) ;  /* 0x000000000f087348 */ /* 0x000fea0003c00000 */
[----:B------:R0:W1:Y:S02]  /*373b0*/  SHFL.IDX P6, R14, R13, R12, R11 ;  /* 0x0000000c0d0e7389 */ /* 0x00006400000c000b */
[----:B01----:R-:W-:Y:S01]  /*373c0*/  ENDCOLLECTIVE ;  /* 0x000000000000791b */ /* 0x003fe20003800000 */
.L_x_3177:
[----:B------:R-:W-:Y:S01]  /*373d0*/  MOV R13, R147 ;  /* 0x00000093000d7202 */ /* 0x000fe20000000f00 */
[----:B------:R-:W-:-:S07]  /*373e0*/  IMAD.MOV.U32 R84, RZ, RZ, R14 ;  /* 0x000000ffff547224 */ /* 0x000fce00078e000e */
[----:B------:R-:W-:Y:S05]  /*373f0*/  WARPSYNC.COLLECTIVE R15, `(.L_x_3178) ;  /* 0x000000000f087348 */ /* 0x000fea0003c00000 */
[----:B------:R0:W1:Y:S02]  /*37400*/  SHFL.IDX P6, R14, R13, R12, R11 ;  /* 0x0000000c0d0e7389 */ /* 0x00006400000c000b */
[----:B01----:R-:W-:Y:S01]  /*37410*/  ENDCOLLECTIVE ;  /* 0x000000000000791b */ /* 0x003fe20003800000 */
.L_x_3178:
        /* <DEDUP_REMOVED lines=8> */
.L_x_3179:
[----:B------:R-:W-:Y:S02]  /*374a0*/  SEL R117, R119, R88, P0 ;  /* 0x0000005877757207 */ /* 0x000fe40000000000 */
[----:B------:R-:W-:Y:S01]  /*374b0*/  SEL R119, R88, R119, P0 ;  /* 0x0000007758777207 */ /* 0x000fe20000000000 */
[----:B------:R-:W-:Y:S02]  /*374c0*/  IMAD.MOV.U32 R13, RZ, RZ, R123 ;  /* 0x000000ffff0d7224 */ /* 0x000fe400078e007b */
[----:B------:R-:W-:-:S07]  /*374d0*/  IMAD.MOV.U32 R122, RZ, RZ, R14 ;  /* 0x000000ffff7a7224 */ /* 0x000fce00078e000e */
[----:B------:R-:W-:Y:S05]  /*374e0*/  WARPSYNC.COLLECTIVE R15, `(.L_x_3180) ;  /* 0x000000000f087348 */ /* 0x000fea0003c00000 */
[----:B------:R0:W1:Y:S02]  /*374f0*/  SHFL.IDX P6, R14, R13, R12, R11 ;  /* 0x0000000c0d0e7389 */ /* 0x00006400000c000b */
[----:B01----:R-:W-:Y:S01]  /*37500*/  ENDCOLLECTIVE ;  /* 0x000000000000791b */ /* 0x003fe20003800000 */
.L_x_3180:
[----:B------:R-:W-:Y:S02]  /*37510*/  IMAD.MOV.U32 R13, RZ, RZ, R131 ;  /* 0x000000ffff0d7224 */ /* 0x000fe400078e0083 */
[----:B------:R-:W-:Y:S01]  /*37520*/  IMAD.MOV.U32 R12, RZ, RZ, R121 ;  /* 0x000000ffff0c7224 */ /* 0x000fe200078e0079 */
[----:B------:R-:W-:-:S07]  /*37530*/  MOV R123, R14 ;  /* 0x0000000e007b7202 */ /* 0x000fce0000000f00 */
[----:B------:R-:W-:Y:S05]  /*37540*/  WARPSYNC.COLLECTIVE R15, `(.L_x_3181) ;  /* 0x000000000f087348 */ /* 0x000fea0003c00000 */
[----:B------:R0:W1:Y:S02]  /*37550*/  SHFL.IDX P6, R14, R13, R12, R11 ;  /* 0x0000000c0d0e7389 */ /* 0x00006400000c000b */
[----:B01----:R-:W-:Y:S01]  /*37560*/  ENDCOLLECTIVE ;  /* 0x000000000000791b */ /* 0x003fe20003800000 */
.L_x_3181:
[----:B------:R-:W-:Y:S02]  /*37570*/  IMAD.MOV.U32 R13, RZ, RZ, R145 ;  /* 0x000000ffff0d7224 */ /* 0x000fe400078e0091 */
[----:B------:R-:W-:-:S07]  /*37580*/  IMAD.MOV.U32 R76, RZ, RZ, R14 ;  /* 0x000000ffff4c7224 */ /* 0x000fce00078e000e */
[----:B------:R-:W-:Y:S05]  /*37590*/  WARPSYNC.COLLECTIVE R15, `(.L_x_3182) ;  /* 0x000000000f087348 */ /* 0x000fea0003c00000 */
[----:B------:R0:W1:Y:S02]  /*375a0*/  SHFL.IDX P6, R14, R13, R12, R11 ;  /* 0x0000000c0d0e7389 */ /* 0x00006400000c000b */
[----:B01----:R-:W-:Y:S01]  /*375b0*/  ENDCOLLECTIVE ;  /* 0x000000000000791b */ /* 0x003fe20003800000 */
.L_x_3182:
[----:B------:R-:W-:Y:S02]  /*375c0*/  SEL R120, R122, R76, P0 ;  /* 0x0000004c7a787207 */ /* 0x000fe40000000000 */
[----:B------:R-:W-:Y:S02]  /*375d0*/  SEL R122, R76, R122, P0 ;  /* 0x0000007a4c7a7207 */ /* 0x000fe40000000000 */
[----:B------:R-:W-:Y:S01]  /*375e0*/  MOV R13, R124 ;  /* 0x0000007c000d7202 */ /* 0x000fe20000000f00 */
[----:B------:R-:W-:Y:S02]  /*375f0*/  IMAD.MOV.U32 R12, RZ, RZ, R0 ;  /* 0x000000ffff0c7224 */ /* 0x000fe400078e0000 */
[----:B------:R-:W-:-:S07]  /*37600*/  IMAD.MOV.U32 R82, RZ, RZ, R14 ;  /* 0x000000ffff527224 */ /* 0x000fce00078e000e */
[----:B------:R-:W-:Y:S05]  /*37610*/  WARPSYNC.COLLECTIVE R15, `(.L_x_3183) ;  /* 0x000000000f087348 */ /* 0x000fea0003c00000 */
[----:B------:R0:W1:Y:S02]  /*37620*/  SHFL.IDX P6, R14, R13, R12, R11 ;  /* 0x0000000c0d0e7389 */ /* 0x00006400000c000b */
[----:B01----:R-:W-:Y:S01]  /*37630*/  ENDCOLLECTIVE ;  /* 0x000000000000791b */ /* 0x003fe20003800000 */
.L_x_3183:
[----:B------:R-:W-:Y:S02]  /*37640*/  IMAD.MOV.U32 R13, RZ, RZ, R3 ;  /* 0x000000ffff0d7224 */ /* 0x000fe400078e0003 */
[----:B------:R-:W-:-:S07]  /*37650*/  IMAD.MOV.U32 R5, RZ, RZ, R14 ;  /* 0x000000ffff057224 */ /* 0x000fce00078e000e */
[----:B------:R-:W-:Y:S05]  /*37660*/  WARPSYNC.COLLECTIVE R15, `(.L_x_3184) ;  /* 0x000000000f087348 */ /* 0x000fea0003c00000 */
[----:B------:R0:W1:Y:S02]  /*37670*/  SHFL.IDX P6, R14, R13, R12, R11 ;  /* 0x0000000c0d0e7389 */ /* 0x00006400000c000b */
[----:B01----:R-:W-:Y:S01]  /*37680*/  ENDCOLLECTIVE ;  /* 0x000000000000791b */ /* 0x003fe20003800000 */
.L_x_3184:
[----:B------:R-:W-:Y:S01]  /*37690*/  IMAD.MOV.U32 R13, RZ, RZ, R6 ;  /* 0x000000ffff0d7224 */ /* 0x000fe200078e0006 */
[----:B------:R-:W-:Y:S01]  /*376a0*/  MOV R12, R121 ;  /* 0x00000079000c7202 */ /* 0x000fe20000000f00 */
[----:B------:R-:W-:-:S07]  /*376b0*/  IMAD.MOV.U32 R3, RZ, RZ, R14 ;  /* 0x000000ffff037224 */ /* 0x000fce00078e000e */
[----:B------:R-:W-:Y:S05]  /*376c0*/  WARPSYNC.COLLECTIVE R15, `(.L_x_3185) ;  /* 0x000000000f087348 */ /* 0x000fea0003c00000 */
[----:B------:R0:W1:Y:S02]  /*376d0*/  SHFL.IDX P6, R14, R13, R12, R11 ;  /* 0x0000000c0d0e7389 */ /* 0x00006400000c000b */
[----:B01----:R-:W-:Y:S01]  /*376e0*/  ENDCOLLECTIVE ;  /* 0x000000000000791b */ /* 0x003fe20003800000 */
.L_x_3185:
[----:B------:R-:W-:Y:S02]  /*376f0*/  IMAD.MOV.U32 R13, RZ, RZ, R134 ;  /* 0x000000ffff0d7224 */ /* 0x000fe400078e0086 */
[----:B------:R-:W-:-:S07]  /*37700*/  IMAD.MOV.U32 R6, RZ, RZ, R14 ;  /* 0x000000ffff067224 */ /* 0x000fce00078e000e */
[----:B------:R-:W-:Y:S05]  /*37710*/  WARPSYNC.COLLECTIVE R15, `(.L_x_3186) ;  /* 0x000000000f087348 */ /* 0x000fea0003c00000 */
[----:B------:R0:W1:Y:S02]  /*37720*/  SHFL.IDX P6, R14, R13, R12, R11 ;  /* 0x0000000c0d0e7389 */ /* 0x00006400000c000b */
[----:B01----:R-:W-:Y:S01]  /*37730*/  ENDCOLLECTIVE ;  /* 0x000000000000791b */ /* 0x003fe20003800000 */
.L_x_3186:
[----:B------:R-:W-:Y:S02]  /*37740*/  IMAD.MOV.U32 R13, RZ, RZ, R106 ;  /* 0x000000ffff0d7224 */ /* 0x000fe400078e006a */
[----:B------:R-:W-:Y:S02]  /*37750*/  IMAD.MOV.U32 R12, RZ, RZ, R0 ;  /* 0x000000ffff0c7224 */ /* 0x000fe400078e0000 */
[----:B------:R-:W-:-:S07]  /*37760*/  IMAD.MOV.U32 R4, RZ, RZ, R14 ;  /* 0x000000ffff047224 */ /* 0x000fce00078e000e */
[----:B------:R-:W-:Y:S05]  /*37770*/  WARPSYNC.COLLECTIVE R15, `(.L_x_3187) ;  /* 0x000000000f087348 */ /* 0x000fea0003c00000 */
[----:B------:R0:W1:Y:S02]  /*37780*/  SHFL.IDX P6, R14, R13, R12, R11 ;  /* 0x0000000c0d0e7389 */ /* 0x00006400000c000b */
[----:B01----:R-:W-:Y:S01]  /*37790*/  ENDCOLLECTIVE ;  /* 0x000000000000791b */ /* 0x003fe20003800000 */
.L_x_3187:
        /* <DEDUP_REMOVED lines=9> */
.L_x_3188:
[----:B------:R-:W-:Y:S02]  /*37830*/  IMAD.MOV.U32 R13, RZ, RZ, R10 ;  /* 0x000000ffff0d7224 */ /* 0x000fe400078e000a */
[----:B------:R-:W-:Y:S02]  /*37840*/  IMAD.MOV.U32 R12, RZ, RZ, R121 ;  /* 0x000000ffff0c7224 */ /* 0x000fe400078e0079 */
[----:B------:R-:W-:-:S07]  /*37850*/  IMAD.MOV.U32 R7, RZ, RZ, R14 ;  /* 0x000000ffff077224 */ /* 0x000fce00078e000e */
[----:B------:R-:W-:Y:S05]  /*37860*/  WARPSYNC.COLLECTIVE R15, `(.L_x_3189) ;  /* 0x000000000f087348 */ /* 0x000fea0003c00000 */
[----:B------:R0:W1:Y:S02]  /*37870*/  SHFL.IDX P6, R14, R13, R12, R11 ;  /* 0x0000000c0d0e7389 */ /* 0x00006400000c000b */
[----:B01----:R-:W-:Y:S01]  /*37880*/  ENDCOLLECTIVE ;  /* 0x000000000000791b */ /* 0x003fe20003800000 */
.L_x_3189:
[----:B------:R-:W-:Y:S01]  /*37890*/  MOV R13, R8 ;  /* 0x00000008000d7202 */ /* 0x000fe20000000f00 */
[----:B------:R-:W-:-:S07]  /*378a0*/  IMAD.MOV.U32 R10, RZ, RZ, R14 ;  /* 0x000000ffff0a7224 */ /* 0x000fce00078e000e */
[----:B------:R-:W-:Y:S05]  /*378b0*/  WARPSYNC.COLLECTIVE R15, `(.L_x_3190) ;  /* 0x000000000f087348 */ /* 0x000fea0003c00000 */
[----:B------:R0:W1:Y:S02]  /*378c0*/  SHFL.IDX P6, R14, R13, R12, R11 ;  /* 0x0000000c0d0e7389 */ /* 0x00006400000c000b */
[----:B01----:R-:W-:Y:S01]  /*378d0*/  ENDCOLLECTIVE ;  /* 0x000000000000791b */ /* 0x003fe20003800000 */
.L_x_3190:
[----:B------:R-:W-:Y:S02]  /*378e0*/  IMAD.MOV.U32 R13, RZ, RZ, R24 ;  /* 0x000000ffff0d7224 */ /* 0x000fe400078e0018 */
[----:B------:R-:W-:Y:S02]  /*378f0*/  IMAD.MOV.U32 R12, RZ, RZ, R0 ;  /* 0x000000ffff0c7224 */ /* 0x000fe400078e0000 */
[----:B------:R-:W-:-:S07]  /*37900*/  IMAD.MOV.U32 R8, RZ, RZ, R14 ;  /* 0x000000ffff087224 */ /* 0x000fce00078e000e */
[----:B------:R-:W-:Y:S05]  /*37910*/  WARPSYNC.COLLECTIVE R15, `(.L_x_3191) ;  /* 0x000000000f087348 */ /* 0x000fea0003c00000 */
[----:B------:R0:W1:Y:S02]  /*37920*/  SHFL.IDX P6, R14, R13, R12, R11 ;  /* 0x0000000c0d0e7389 */ /* 0x00006400000c000b */
[----:B01----:R-:W-:Y:S01]  /*37930*/  ENDCOLLECTIVE ;  /* 0x000000000000791b */ /* 0x003fe20003800000 */
.L_x_3191:
[----:B------:R-:W-:Y:S02]  /*37940*/  SEL R6, R7, R8, P0 ;  /* 0x0000000807067207 */ /* 0x000fe40000000000 */
[----:B------:R-:W-:Y:S02]  /*37950*/  SEL R7, R8, R7, P0 ;  /* 0x0000000708077207 */ /* 0x000fe40000000000 */
[----:B------:R-:W-:Y:S02]  /*37960*/  SEL R8, R9, R10, P0 ;  /* 0x0000000a09087207 */ /* 0x000fe40000000000 */
[----:B------:R-:W-:Y:S01]  /*37970*/  SEL R9, R10, R9, P0 ;  /* 0x000000090a097207 */ /* 0x000fe20000000000 */
[----:B------:R-:W-:Y:S02]  /*37980*/  IMAD.MOV.U32 R13, RZ, RZ, R20 ;  /* 0x000000ffff0d7224 */ /* 0x000fe400078e0014 */
[----:B------:R-:W-:-:S07]  /*37990*/  IMAD.MOV.U32 R24, RZ, RZ, R14 ;  /* 0x000000ffff187224 */ /* 0x000fce00078e000e */
[----:B------:R-:W-:Y:S05]  /*379a0*/  WARPSYNC.COLLECTIVE R15, `(.L_x_3192) ;  /* 0x000000000f087348 */ /* 0x000fea0003c00000 */
[----:B------:R0:W1:Y:S02]  /*379b0*/  SHFL.IDX P6, R14, R13, R12, R11 ;  /* 0x0000000c0d0e7389 */ /* 0x00006400000c000b */
[----:B01----:R-:W-:Y:S01]  /*379c0*/  ENDCOLLECTIVE ;  /* 0x000000000000791b */ /* 0x003fe20003800000 */
.L_x_3192:
[----:B------:R-:W-:Y:S02]  /*379d0*/  IMAD.MOV.U32 R13, RZ, RZ, R25 ;  /* 0x000000ffff0d7224 */ /* 0x000fe400078e0019 */
[----:B------:R-:W-:Y:S01]  /*379e0*/  IMAD.MOV.U32 R12, RZ, RZ, R121 ;  /* 0x000000ffff0c7224 */ /* 0x000fe200078e0079 */
[----:B------:R-:W-:-:S07]  /*379f0*/  MOV R20, R14 ;  /* 0x0000000e00147202 */ /* 0x000fce0000000f00 */
[----:B------:R-:W-:Y:S05]  /*37a00*/  WARPSYNC.COLLECTIVE R15, `(.L_x_3193) ;  /* 0x000000000f087348 */ /* 0x000fea0003c00000 */
[----:B------:R0:W1:Y:S02]  /*37a10*/  SHFL.IDX P6, R14, R13, R12, R11 ;  /* 0x0000000c0d0e7389 */ /* 0x00006400000c000b */
[----:B01----:R-:W-:Y:S01]  /*37a20*/  ENDCOLLECTIVE ;  /* 0x000000000000791b */ /* 0x003fe20003800000 */
.L_x_3193:
[----:B------:R-:W-:Y:S02]  /*37a30*/  IMAD.MOV.U32 R13, RZ, RZ, R21 ;  /* 0x000000ffff0d7224 */ /* 0x000fe400078e0015 */
[----:B------:R-:W-:-:S07]  /*37a40*/  IMAD.MOV.U32 R25, RZ, RZ, R14 ;  /* 0x000000ffff197224 */ /* 0x000fce00078e000e */
[----:B------:R-:W-:Y:S05]  /*37a50*/  WARPSYNC.COLLECTIVE R15, `(.L_x_3194) ;  /* 0x000000000f087348 */ /* 0x000fea0003c00000 */
[----:B------:R0:W1:Y:S02]  /*37a60*/  SHFL.IDX P6, R14, R13, R12, R11 ;  /* 0x0000000c0d0e7389 */ /* 0x00006400000c000b */
[----:B01----:R-:W-:Y:S01]  /*37a70*/  ENDCOLLECTIVE ;  /* 0x000000000000791b */ /* 0x003fe20003800000 */
.L_x_3194:
[----:B------:R-:W-:Y:S01]  /*37a80*/  MOV R13, R28 ;  /* 0x0000001c000d7202 */ /* 0x000fe20000000f00 */
[----:B------:R-:W-:Y:S02]  /*37a90*/  IMAD.MOV.U32 R12, RZ, RZ, R0 ;  /* 0x000000ffff0c7224 */ /* 0x000fe400078e0000 */
[----:B------:R-:W-:-:S07]  /*37aa0*/  IMAD.MOV.U32 R21, RZ, RZ, R14 ;  /* 0x000000ffff157224 */ /* 0x000fce00078e000e */
[----:B------:R-:W-:Y:S05]  /*37ab0*/  WARPSYNC.COLLECTIVE R15, `(.L_x_3195) ;  /* 0x000000000f087348 */ /* 0x000fea0003c00000 */
[----:B------:R0:W1:Y:S02]  /*37ac0*/  SHFL.IDX P6, R14, R13, R12, R11 ;  /* 0x0000000c0d0e7389 */ /* 0x00006400000c000b */
[----:B01----:R-:W-:Y:S01]  /*37ad0*/  ENDCOLLECTIVE ;  /* 0x000000000000791b */ /* 0x003fe20003800000 */
.L_x_3195:
        /* <DEDUP_REMOVED lines=9> */
.L_x_3196:
[----:B------:R-:W-:Y:S01]  /*37b70*/  IMAD.MOV.U32 R13, RZ, RZ, R32 ;  /* 0x000000ffff0d7224 */ /* 0x000fe200078e0020 */
[----:B------:R-:W-:Y:S01]  /*37b80*/  MOV R12, R121 ;  /* 0x00000079000c7202 */ /* 0x000fe20000000f00 */
[----:B------:R-:W-:-:S07]  /*37b90*/  IMAD.MOV.U32 R26, RZ, RZ, R14 ;  /* 0x000000ffff1a7224 */ /* 0x000fce00078e000e */
[----:B------:R-:W-:Y:S05]  /*37ba0*/  WARPSYNC.COLLECTIVE R15, `(.L_x_3197) ;  /* 0x000000000f087348 */ /* 0x000fea0003c00000 */
[----:B------:R0:W1:Y:S02]  /*37bb0*/  SHFL.IDX P6, R14, R13, R12, R11 ;  /* 0x0000000c0d0e7389 */ /* 0x00006400000c000b */
[----:B01----:R-:W-:Y:S01]  /*37bc0*/  ENDCOLLECTIVE ;  /* 0x000000000000791b */ /* 0x003fe20003800000 */
.L_x_3197:
[----:B------:R-:W-:Y:S02]  /*37bd0*/  IMAD.MOV.U32 R13, RZ, RZ, R27 ;  /* 0x000000ffff0d7224 */ /* 0x000fe400078e001b */
[----:B------:R-:W-:-:S07]  /*37be0*/  IMAD.MOV.U32 R32, RZ, RZ, R14 ;  /* 0x000000ffff207224 */ /* 0x000fce00078e000e */
[----:B------:R-:W-:Y:S05]  /*37bf0*/  WARPSYNC.COLLECTIVE R15, `(.L_x_3198) ;  /* 0x000000000f087348 */ /* 0x000fea0003c00000 */
[----:B------:R0:W1:Y:S02]  /*37c00*/  SHFL.IDX P6, R14, R13, R12, R11 ;  /* 0x0000000c0d0e7389 */ /* 0x00006400000c000b */
[----:B01----:R-:W-:Y:S01]  /*37c10*/  ENDCOLLECTIVE ;  /* 0x000000000000791b */ /* 0x003fe20003800000 */
.L_x_3198:
[----:B------:R-:W-:Y:S02]  /*37c20*/  IMAD.MOV.U32 R13, RZ, RZ, R35 ;  /* 0x000000ffff0d7224 */ /* 0x000fe400078e0023 */
[----:B------:R-:W-:Y:S02]  /*37c30*/  IMAD.MOV.U32 R12, RZ, RZ, R0 ;  /* 0x000000ffff0c7224 */ /* 0x000fe400078e0000 */
[----:B------:R-:W-:-:S07]  /*37c40*/  IMAD.MOV.U32 R27, RZ, RZ, R14 ;  /* 0x000000ffff1b7224 */ /* 0x000fce00078e000e */
[----:B------:R-:W-:Y:S05]  /*37c50*/  WARPSYNC.COLLECTIVE R15, `(.L_x_3199) ;  /* 0x000000000f087348 */ /* 0x000fea0003c00000 */
[----:B------:R0:W1:Y:S02]  /*37c60*/  SHFL.IDX P6, R14, R13, R12, R11 ;  /* 0x0000000c0d0e7389 */ /* 0x00006400000c000b */
[----:B01----:R-:W-:Y:S01]  /*37c70*/  ENDCOLLECTIVE ;  /* 0x000000000000791b */ /* 0x003fe20003800000 */
.L_x_3199:
        /* <DEDUP_REMOVED lines=9> */
.L_x_3200:
[----:B------:R-:W-:Y:S02]  /*37d10*/  IMAD.MOV.U32 R13, RZ, RZ, R52 ;  /* 0x000000ffff0d7224 */ /* 0x000fe400078e0034 */
[----:B------:R-:W-:Y:S02]  /*37d20*/  IMAD.MOV.U32 R12, RZ, RZ, R121 ;  /* 0x000000ffff0c7224 */ /* 0x000fe400078e0079 */
[----:B------:R-:W-:-:S07]  /*37d30*/  IMAD.MOV.U32 R33, RZ, RZ, R14 ;  /* 0x000000ffff217224 */ /* 0x000fce00078e000e */
[----:B------:R-:W-:Y:S05]  /*37d40*/  WARPSYNC.COLLECTIVE R15, `(.L_x_3201) ;  /* 0x000000000f087348 */ /* 0x000fea0003c00000 */
[----:B------:R0:W1:Y:S02]  /*37d50*/  SHFL.IDX P6, R14, R13, R12, R11 ;  /* 0x0000000c0d0e7389 */ /* 0x00006400000c000b */
[----:B01----:R-:W-:Y:S01]  /*37d60*/  ENDCOLLECTIVE ;  /* 0x000000000000791b */ /* 0x003fe20003800000 */
.L_x_3201:
[----:B------:R-:W-:Y:S01]  /*37d70*/  MOV R13, R34 ;  /* 0x00000022000d7202 */ /* 0x000fe20000000f00 */
[----:B------:R-:W-:-:S07]  /*37d80*/  IMAD.MOV.U32 R52, RZ, RZ, R14 ;  /* 0x000000ffff347224 */ /* 0x000fce00078e000e */
[----:B------:R-:W-:Y:S05]  /*37d90*/  WARPSYNC.COLLECTIVE R15, `(.L_x_3202) ;  /* 0x000000000f087348 */ /* 0x000fea0003c00000 */
[----:B------:R0:W1:Y:S02]  /*37da0*/  SHFL.IDX P6, R14, R13, R12, R11 ;  /* 0x0000000c0d0e7389 */ /* 0x00006400000c000b */
[----:B01----:R-:W-:Y:S01]  /*37db0*/  ENDCOLLECTIVE ;  /* 0x000000000000791b */ /* 0x003fe20003800000 */
.L_x_3202:
[----:B------:R-:W-:Y:S02]  /*37dc0*/  IMAD.MOV.U32 R13, RZ, RZ, R55 ;  /* 0x000000ffff0d7224 */ /* 0x000fe400078e0037 */
[----:B------:R-:W-:Y:S02]  /*37dd0*/  IMAD.MOV.U32 R12, RZ, RZ, R0 ;  /* 0x000000ffff0c7224 */ /* 0x000fe400078e0000 */
[----:B------:R-:W-:-:S07]  /*37de0*/  IMAD.MOV.U32 R34, RZ, RZ, R14 ;  /* 0x000000ffff227224 */ /* 0x000fce00078e000e */
[----:B------:R-:W-:Y:S05]  /*37df0*/  WARPSYNC.COLLECTIVE R15, `(.L_x_3203) ;  /* 0x000000000f087348 */ /* 0x000fea0003c00000 */
[----:B------:R0:W1:Y:S02]  /*37e00*/  SHFL.IDX P6, R14, R13, R12, R11 ;  /* 0x0000000c0d0e7389 */ /* 0x00006400000c000b */
[----:B01----:R-:W-:Y:S01]  /*37e10*/  ENDCOLLECTIVE ;  /* 0x000000000000791b */ /* 0x003fe20003800000 */
.L_x_3203:
        /* <DEDUP_REMOVED lines=9> */
.L_x_3204:
[----:B------:R-:W-:Y:S02]  /*37eb0*/  IMAD.MOV.U32 R13, RZ, RZ, R56 ;  /* 0x000000ffff0d7224 */ /* 0x000fe400078e0038 */
[----:B------:R-:W-:Y:S01]  /*37ec0*/  IMAD.MOV.U32 R12, RZ, RZ, R121 ;  /* 0x000000ffff0c7224 */ /* 0x000fe200078e0079 */
[----:B------:R-:W-:-:S07]  /*37ed0*/  MOV R53, R14 ;  /* 0x0000000e00357202 */ /* 0x000fce0000000f00 */
[----:B------:R-:W-:Y:S05]  /*37ee0*/  WARPSYNC.COLLECTIVE R15, `(.L_x_3205) ;  /* 0x000000000f087348 */ /* 0x000fea0003c00000 */
[----:B------:R0:W1:Y:S02]  /*37ef0*/  SHFL.IDX P6, R14, R13, R12, R11 ;  /* 0x0000000c0d0e7389 */ /* 0x00006400000c000b */
[----:B01----:R-:W-:Y:S01]  /*37f00*/  ENDCOLLECTIVE ;  /* 0x000000000000791b */ /* 0x003fe20003800000 */
.L_x_3205:
[----:B------:R-:W-:Y:S02]  /*37f10*/  IMAD.MOV.U32 R13, RZ, RZ, R54 ;  /* 0x000000ffff0d7224 */ /* 0x000fe400078e0036 */
[----:B------:R-:W-:-:S07]  /*37f20*/  IMAD.MOV.U32 R56, RZ, RZ, R14 ;  /* 0x000000ffff387224 */ /* 0x000fce00078e000e */
[----:B------:R-:W-:Y:S05]  /*37f30*/  WARPSYNC.COLLECTIVE R15, `(.L_x_3206) ;  /* 0x000000000f087348 */ /* 0x000fea0003c00000 */
[----:B------:R0:W1:Y:S02]  /*37f40*/  SHFL.IDX P6, R14, R13, R12, R11 ;  /* 0x0000000c0d0e7389 */ /* 0x00006400000c000b */
[----:B01----:R-:W-:Y:S01]  /*37f50*/  ENDCOLLECTIVE ;  /* 0x000000000000791b */ /* 0x003fe20003800000 */
.L_x_3206:
[----:B------:R-:W-:Y:S01]  /*37f60*/  MOV R13, R59 ;  /* 0x0000003b000d7202 */ /* 0x000fe20000000f00 */
[----:B------:R-:W-:Y:S02]  /*37f70*/  IMAD.MOV.U32 R12, RZ, RZ, R0 ;  /* 0x000000ffff0c7224 */ /* 0x000fe400078e0000 */
[----:B------:R-:W-:-:S07]  /*37f80*/  IMAD.MOV.U32 R54, RZ, RZ, R14 ;  /* 0x000000ffff367224 */ /* 0x000fce00078e000e */
[----:B------:R-:W-:Y:S05]  /*37f90*/  WARPSYNC.COLLECTIVE R15, `(.L_x_3207) ;  /* 0x000000000f087348 */ /* 0x000fea0003c00000 */
[----:B------:R0:W1:Y:S02]  /*37fa0*/  SHFL.IDX P6, R14, R13, R12, R11 ;  /* 0x0000000c0d0e7389 */ /* 0x00006400000c000b */
[----:B01----:R-:W-:Y:S01]  /*37fb0*/  ENDCOLLECTIVE ;  /* 0x000000000000791b */ /* 0x003fe20003800000 */
.L_x_3207:
        /* <DEDUP_REMOVED lines=9> */
.L_x_3208:
[----:B------:R-:W-:Y:S01]  /*38050*/  IMAD.MOV.U32 R13, RZ, RZ, R60 ;  /* 0x000000ffff0d7224 */ /* 0x000fe200078e003c */
[----:B------:R-:W-:Y:S01]  /*38060*/  MOV R12, R121 ;  /* 0x00000079000c7202 */ /* 0x000fe20000000f00 */
[----:B------:R-:W-:-:S07]  /*38070*/  IMAD.MOV.U32 R57, RZ, RZ, R14 ;  /* 0x000000ffff397224 */ /* 0x000fce00078e000e */
[----:B------:R-:W-:Y:S05]  /*38080*/  WARPSYNC.COLLECTIVE R15, `(.L_x_3209) ;  /* 0x000000000f087348 */ /* 0x000fea0003c00000 */
[----:B------:R0:W1:Y:S02]  /*38090*/  SHFL.IDX P6, R14, R13, R12, R11 ;  /* 0x0000000c0d0e7389 */ /* 0x00006400000c000b */
[----:B01----:R-:W-:Y:S01]  /*380a0*/  ENDCOLLECTIVE ;  /* 0x000000000000791b */ /* 0x003fe20003800000 */
.L_x_3209:
[----:B------:R-:W-:Y:S02]  /*380b0*/  IMAD.MOV.U32 R13, RZ, RZ, R58 ;  /* 0x000000ffff0d7224 */ /* 0x000fe400078e003a */
[----:B------:R-:W-:-:S07]  /*380c0*/  IMAD.MOV.U32 R60, RZ, RZ, R14 ;  /* 0x000000ffff3c7224 */ /* 0x000fce00078e000e */
[----:B------:R-:W-:Y:S05]  /*380d0*/  WARPSYNC.COLLECTIVE R15, `(.L_x_3210) ;  /* 0x000000000f087348 */ /* 0x000fea0003c00000 */
[----:B------:R0:W1:Y:S02]  /*380e0*/  SHFL.IDX P6, R14, R13, R12, R11 ;  /* 0x0000000c0d0e7389 */ /* 0x00006400000c000b */
[----:B01----:R-:W-:Y:S01]  /*380f0*/  ENDCOLLECTIVE ;  /* 0x000000000000791b */ /* 0x003fe20003800000 */
.L_x_3210:
[----:B------:R-:W-:Y:S02]  /*38100*/  IMAD.MOV.U32 R13, RZ, RZ, R63 ;  /* 0x000000ffff0d7224 */ /* 0x000fe400078e003f */
[----:B------:R-:W-:Y:S02]  /*38110*/  IMAD.MOV.U32 R12, RZ, RZ, R0 ;  /* 0x000000ffff0c7224 */ /* 0x000fe400078e0000 */
[----:B------:R-:W-:-:S07]  /*38120*/  IMAD.MOV.U32 R58, RZ, RZ, R14 ;  /* 0x000000ffff3a7224 */ /* 0x000fce00078e000e */
[----:B------:R-:W-:Y:S05]  /*38130*/  WARPSYNC.COLLECTIVE R15, `(.L_x_3211) ;  /* 0x000000000f087348 */ /* 0x000fea0003c00000 */
[----:B------:R0:W1:Y:S02]  /*38140*/  SHFL.IDX P6, R14, R13, R12, R11 ;  /* 0x0000000c0d0e7389 */ /* 0x00006400000c000b */
[----:B01----:R-:W-:Y:S01]  /*38150*/  ENDCOLLECTIVE ;  /* 0x000000000000791b */ /* 0x003fe20003800000 */
.L_x_3211:
        /* <DEDUP_REMOVED lines=9> */
.L_x_3212:
[----:B------:R-:W-:Y:S02]  /*381f0*/  IMAD.MOV.U32 R13, RZ, RZ, R64 ;  /* 0x000000ffff0d7224 */ /* 0x000fe400078e0040 */
[----:B------:R-:W-:Y:S02]  /*38200*/  IMAD.MOV.U32 R12, RZ, RZ, R121 ;  /* 0x000000ffff0c7224 */ /* 0x000fe400078e0079 */
[----:B------:R-:W-:-:S07]  /*38210*/  IMAD.MOV.U32 R61, RZ, RZ, R14 ;  /* 0x000000ffff3d7224 */ /* 0x000fce00078e000e */
[----:B------:R-:W-:Y:S05]  /*38220*/  WARPSYNC.COLLECTIVE R15, `(.L_x_3213) ;  /* 0x000000000f087348 */ /* 0x000fea0003c00000 */
[----:B------:R0:W1:Y:S02]  /*38230*/  SHFL.IDX P6, R14, R13, R12, R11 ;  /* 0x0000000c0d0e7389 */ /* 0x00006400000c000b */
[----:B01----:R-:W-:Y:S01]  /*38240*/  ENDCOLLECTIVE ;  /* 0x000000000000791b */ /* 0x003fe20003800000 */
.L_x_3213:
[----:B------:R-:W-:Y:S01]  /*38250*/  MOV R13, R62 ;  /* 0x0000003e000d7202 */ /* 0x000fe20000000f00 */
[----:B------:R-:W-:-:S07]  /*38260*/  IMAD.MOV.U32 R64, RZ, RZ, R14 ;  /* 0x000000ffff407224 */ /* 0x000fce00078e000e */
[----:B------:R-:W-:Y:S05]  /*38270*/  WARPSYNC.COLLECTIVE R15, `(.L_x_3214) ;  /* 0x000000000f087348 */ /* 0x000fea0003c00000 */
[----:B------:R0:W1:Y:S02]  /*38280*/  SHFL.IDX P6, R14, R13, R12, R11 ;  /* 0x0000000c0d0e7389 */ /* 0x00006400000c000b */
[----:B01----:R-:W-:Y:S01]  /*38290*/  ENDCOLLECTIVE ;  /* 0x000000000000791b */ /* 0x003fe20003800000 */
.L_x_3214:
[----:B------:R-:W-:Y:S02]  /*382a0*/  IMAD.MOV.U32 R13, RZ, RZ, R67 ;  /* 0x000000ffff0d7224 */ /* 0x000fe400078e0043 */
[----:B------:R-:W-:Y:S02]  /*382b0*/  IMAD.MOV.U32 R12, RZ, RZ, R0 ;  /* 0x000000ffff0c7224 */ /* 0x000fe400078e0000 */
[----:B------:R-:W-:-:S07]  /*382c0*/  IMAD.MOV.U32 R62, RZ, RZ, R14 ;  /* 0x000000ffff3e7224 */ /* 0x000fce00078e000e */
[----:B------:R-:W-:Y:S05]  /*382d0*/  WARPSYNC.COLLECTIVE R15, `(.L_x_3215) ;  /* 0x000000000f087348 */ /* 0x000fea0003c00000 */
[----:B------:R0:W1:Y:S02]  /*382e0*/  SHFL.IDX P6, R14, R13, R12, R11 ;  /* 0x0000000c0d0e7389 */ /* 0x00006400000c000b */
[----:B01----:R-:W-:Y:S01]  /*382f0*/  ENDCOLLECTIVE ;  /* 0x000000000000791b */ /* 0x003fe20003800000 */
.L_x_3215:
        /* <DEDUP_REMOVED lines=9> */
.L_x_3216:
[----:B------:R-:W-:Y:S02]  /*38390*/  IMAD.MOV.U32 R13, RZ, RZ, R68 ;  /* 0x000000ffff0d7224 */ /* 0x000fe400078e0044 */
[----:B------:R-:W-:Y:S01]  /*383a0*/  IMAD.MOV.U32 R12, RZ, RZ, R121 ;  /* 0x000000ffff0c7224 */ /* 0x000fe200078e0079 */
[----:B------:R-:W-:-:S07]  /*383b0*/  MOV R65, R14 ;  /* 0x0000000e00417202 */ /* 0x000fce0000000f00 */
[----:B------:R-:W-:Y:S05]  /*383c0*/  WARPSYNC.COLLECTIVE R15, `(.L_x_3217) ;  /* 0x000000000f087348 */ /* 0x000fea0003c00000 */
[----:B------:R0:W1:Y:S02]  /*383d0*/  SHFL.IDX P6, R14, R13, R12, R11 ;  /* 0x0000000c0d0e7389 */ /* 0x00006400000c000b */
[----:B01----:R-:W-:Y:S01]  /*383e0*/  ENDCOLLECTIVE ;  /* 0x000000000000791b */ /* 0x003fe20003800000 */
.L_x_3217:
[----:B------:R-:W-:Y:S02]  /*383f0*/  IMAD.MOV.U32 R13, RZ, RZ, R66 ;  /* 0x000000ffff0d7224 */ /* 0x000fe400078e0042 */
[----:B------:R-:W-:-:S07]  /*38400*/  IMAD.MOV.U32 R68, RZ, RZ, R14 ;  /* 0x000000ffff447224 */ /* 0x000fce00078e000e */
[----:B------:R-:W-:Y:S05]  /*38410*/  WARPSYNC.COLLECTIVE R15, `(.L_x_3218) ;  /* 0x000000000f087348 */ /* 0x000fea0003c00000 */
[----:B------:R0:W1:Y:S02]  /*38420*/  SHFL.IDX P6, R14, R13, R12, R11 ;  /* 0x0000000c0d0e7389 */ /* 0x00006400000c000b */
[----:B01----:R-:W-:Y:S01]  /*38430*/  ENDCOLLECTIVE ;  /* 0x000000000000791b */ /* 0x003fe20003800000 */
.L_x_3218:
[----:B------:R-:W-:Y:S01]  /*38440*/  MOV R13, R71 ;  /* 0x00000047000d7202 */ /* 0x000fe20000000f00 */
[----:B------:R-:W-:Y:S02]  /*38450*/  IMAD.MOV.U32 R12, RZ, RZ, R0 ;  /* 0x000000ffff0c7224 */ /* 0x000fe400078e0000 */
[----:B------:R-:W-:-:S07]  /*38460*/  IMAD.MOV.U32 R66, RZ, RZ, R14 ;  /* 0x000000ffff427224 */ /* 0x000fce00078e000e */
[----:B------:R-:W-:Y:S05]  /*38470*/  WARPSYNC.COLLECTIVE R15, `(.L_x_3219) ;  /* 0x000000000f087348 */ /* 0x000fea0003c00000 */
[----:B------:R0:W1:Y:S02]  /*38480*/  SHFL.IDX P6, R14, R13, R12, R11 ;  /* 0x0000000c0d0e7389 */ /* 0x00006400000c000b */
[----:B01----:R-:W-:Y:S01]  /*38490*/  ENDCOLLECTIVE ;  /* 0x000000000000791b */ /* 0x003fe20003800000 */
.L_x_3219:
        /* <DEDUP_REMOVED lines=9> */
.L_x_3220:
[----:B------:R-:W-:Y:S01]  /*38530*/  IMAD.MOV.U32 R13, RZ, RZ, R72 ;  /* 0x000000ffff0d7224 */ /* 0x000fe200078e0048 */
[----:B------:R-:W-:Y:S01]  /*38540*/  MOV R12, R121 ;  /* 0x00000079000c7202 */ /* 0x000fe20000000f00 */
[----:B------:R-:W-:-:S07]  /*38550*/  IMAD.MOV.U32 R69, RZ, RZ, R14 ;  /* 0x000000ffff457224 */ /* 0x000fce00078e000e */
[----:B------:R-:W-:Y:S05]  /*38560*/  WARPSYNC.COLLECTIVE R15, `(.L_x_3221) ;  /* 0x000000000f087348 */ /* 0x000fea0003c00000 */
[----:B------:R0:W1:Y:S02]  /*38570*/  SHFL.IDX P6, R14, R13, R12, R11 ;  /* 0x0000000c0d0e7389 */ /* 0x00006400000c000b */
[----:B01----:R-:W-:Y:S01]  /*38580*/  ENDCOLLECTIVE ;  /* 0x000000000000791b */ /* 0x003fe20003800000 */
.L_x_3221:
[----:B------:R-:W-:Y:S02]  /*38590*/  IMAD.MOV.U32 R13, RZ, RZ, R70 ;  /* 0x000000ffff0d7224 */ /* 0x000fe400078e0046 */
[----:B------:R-:W-:-:S07]  /*385a0*/  IMAD.MOV.U32 R72, RZ, RZ, R14 ;  /* 0x000000ffff487224 */ /* 0x000fce00078e000e */
[----:B------:R-:W-:Y:S05]  /*385b0*/  WARPSYNC.COLLECTIVE R15, `(.L_x_3222) ;  /* 0x000000000f087348 */ /* 0x000fea0003c00000 */
[----:B------:R0:W1:Y:S02]  /*385c0*/  SHFL.IDX P6, R14, R13, R12, R11 ;  /* 0x0000000c0d0e7389 */ /* 0x00006400000c000b */
[----:B01----:R-:W-:Y:S01]  /*385d0*/  ENDCOLLECTIVE ;  /* 0x000000000000791b */ /* 0x003fe20003800000 */
.L_x_3222:
[----:B------:R-:W-:Y:S02]  /*385e0*/  IMAD.MOV.U32 R13, RZ, RZ, R75 ;  /* 0x000000ffff0d7224 */ /* 0x000fe400078e004b */
[----:B------:R-:W-:Y:S02]  /*385f0*/  IMAD.MOV.U32 R12, RZ, RZ, R0 ;  /* 0x000000ffff0c7224 */ /* 0x000fe400078e0000 */
[----:B------:R-:W-:-:S07]  /*38600*/  IMAD.MOV.U32 R70, RZ, RZ, R14 ;  /* 0x000000ffff467224 */ /* 0x000fce00078e000e */
[----:B------:R-:W-:Y:S05]  /*38610*/  WARPSYNC.COLLECTIVE R15, `(.L_x_3223) ;  /* 0x000000000f087348 */ /* 0x000fea0003c00000 */
[----:B------:R0:W1:Y:S02]  /*38620*/  SHFL.IDX P6, R14, R13, R12, R11 ;  /* 0x0000000c0d0e7389 */ /* 0x00006400000c000b */
[----:B01----:R-:W-:Y:S01]  /*38630*/  ENDCOLLECTIVE ;  /* 0x000000000000791b */ /* 0x003fe20003800000 */
.L_x_3223:
        /* <DEDUP_REMOVED lines=9> */
.L_x_3224:
[----:B------:R-:W-:Y:S02]  /*386d0*/  IMAD.MOV.U32 R13, RZ, RZ, R50 ;  /* 0x000000ffff0d7224 */ /* 0x000fe400078e0032 */
[----:B------:R-:W-:Y:S02]  /*386e0*/  IMAD.MOV.U32 R12, RZ, RZ, R121 ;  /* 0x000000ffff0c7224 */ /* 0x000fe400078e0079 */
[----:B------:R-:W-:-:S07]  /*386f0*/  IMAD.MOV.U32 R73, RZ, RZ, R14 ;  /* 0x000000ffff497224 */ /* 0x000fce00078e000e */
[----:B------:R-:W-:Y:S05]  /*38700*/  WARPSYNC.COLLECTIVE R15, `(.L_x_3225) ;  /* 0x000000000f087348 */ /* 0x000fea0003c00000 */
[----:B------:R0:W1:Y:S02]  /*38710*/  SHFL.IDX P6, R14, R13, R12, R11 ;  /* 0x0000000c0d0e7389 */ /* 0x00006400000c000b */
[----:B01----:R-:W-:Y:S01]  /*38720*/  ENDCOLLECTIVE ;  /* 0x000000000000791b */ /* 0x003fe20003800000 */
.L_x_3225:
[----:B------:R-:W-:Y:S01]  /*38730*/  MOV R13, R74 ;  /* 0x0000004a000d7202 */ /* 0x000fe20000000f00 */
[----:B------:R-:W-:-:S07]  /*38740*/  IMAD.MOV.U32 R50, RZ, RZ, R14 ;  /* 0x000000ffff327224 */ /* 0x000fce00078e000e */
[----:B------:R-:W-:Y:S05]  /*38750*/  WARPSYNC.COLLECTIVE R15, `(.L_x_3226) ;  /* 0x000000000f087348 */ /* 0x000fea0003c00000 */
[----:B------:R0:W1:Y:S02]  /*38760*/  SHFL.IDX P6, R14, R13, R12, R11 ;  /* 0x0000000c0d0e7389 */ /* 0x00006400000c000b */
[----:B01----:R-:W-:Y:S01]  /*38770*/  ENDCOLLECTIVE ;  /* 0x000000000000791b */ /* 0x003fe20003800000 */
.L_x_3226:
[----:B------:R-:W-:Y:S02]  /*38780*/  IMAD.MOV.U32 R13, RZ, RZ, R79 ;  /* 0x000000ffff0d7224 */ /* 0x000fe400078e004f */
[----:B------:R-:W-:Y:S02]  /*38790*/  IMAD.MOV.U32 R12, RZ, RZ, R0 ;  /* 0x000000ffff0c7224 */ /* 0x000fe400078e0000 */
[----:B------:R-:W-:-:S07]  /*387a0*/  IMAD.MOV.U32 R74, RZ, RZ, R14 ;  /* 0x000000ffff4a7224 */ /* 0x000fce00078e000e */
[----:B------:R-:W-:Y:S05]  /*387b0*/  WARPSYNC.COLLECTIVE R15, `(.L_x_3227) ;  /* 0x000000000f087348 */ /* 0x000fea0003c00000 */
[----:B------:R0:W1:Y:S02]  /*387c0*/  SHFL.IDX P6, R14, R13, R12, R11 ;  /* 0x0000000c0d0e7389 */ /* 0x00006400000c000b */
[----:B01----:R-:W-:Y:S01]  /*387d0*/  ENDCOLLECTIVE ;  /* 0x000000000000791b */ /* 0x003fe20003800000 */
.L_x_3227:
        /* <DEDUP_REMOVED lines=9> */
.L_x_3228:
[----:B------:R-:W-:Y:S02]  /*38870*/  IMAD.MOV.U32 R13, RZ, RZ, R48 ;  /* 0x000000ffff0d7224 */ /* 0x000fe400078e0030 */
[----:B------:R-:W-:Y:S01]  /*38880*/  IMAD.MOV.U32 R12, RZ, RZ, R121 ;  /* 0x000000ffff0c7224 */ /* 0x000fe200078e0079 */
[----:B------:R-:W-:-:S07]  /*38890*/  MOV R77, R14 ;  /* 0x0000000e004d7202 */ /* 0x000fce0000000f00 */
[----:B------:R-:W-:Y:S05]  /*388a0*/  WARPSYNC.COLLECTIVE R15, `(.L_x_3229) ;  /* 0x000000000f087348 */ /* 0x000fea0003c00000 */
[----:B------:R0:W1:Y:S02]  /*388b0*/  SHFL.IDX P6, R14, R13, R12, R11 ;  /* 0x0000000c0d0e7389 */ /* 0x00006400000c000b */
[----:B01----:R-:W-:Y:S01]  /*388c0*/  ENDCOLLECTIVE ;  /* 0x000000000000791b */ /* 0x003fe20003800000 */
.L_x_3229:
[----:B------:R-:W-:Y:S02]  /*388d0*/  IMAD.MOV.U32 R13, RZ, RZ, R78 ;  /* 0x000000ffff0d7224 */ /* 0x000fe400078e004e */
[----:B------:R-:W-:-:S07]  /*388e0*/  IMAD.MOV.U32 R48, RZ, RZ, R14 ;  /* 0x000000ffff307224 */ /* 0x000fce00078e000e */
[----:B------:R-:W-:Y:S05]  /*388f0*/  WARPSYNC.COLLECTIVE R15, `(.L_x_3230) ;  /* 0x000000000f087348 */ /* 0x000fea0003c00000 */
[----:B------:R0:W1:Y:S02]  /*38900*/  SHFL.IDX P6, R14, R13, R12, R11 ;  /* 0x0000000c0d0e7389 */ /* 0x00006400000c000b */
[----:B01----:R-:W-:Y:S01]  /*38910*/  ENDCOLLECTIVE ;  /* 0x000000000000791b */ /* 0x003fe20003800000 */
.L_x_3230:
[----:B------:R-:W-:Y:S01]  /*38920*/  MOV R13, R85 ;  /* 0x00000055000d7202 */ /* 0x000fe20000000f00 */
[----:B------:R-:W-:Y:S02]  /*38930*/  IMAD.MOV.U32 R12, RZ, RZ, R0 ;  /* 0x000000ffff0c7224 */ /* 0x000fe400078e0000 */
[----:B------:R-:W-:-:S07]  /*38940*/  IMAD.MOV.U32 R78, RZ, RZ, R14 ;  /* 0x000000ffff4e7224 */ /* 0x000fce00078e000e */
[----:B------:R-:W-:Y:S05]  /*38950*/  WARPSYNC.COLLECTIVE R15, `(.L_x_3231) ;  /* 0x000000000f087348 */ /* 0x000fea0003c00000 */
[----:B------:R0:W1:Y:S02]  /*38960*/  SHFL.IDX P6, R14, R13, R12, R11 ;  /* 0x0000000c0d0e7389 */ /* 0x00006400000c000b */
[----:B01----:R-:W-:Y:S01]  /*38970*/  ENDCOLLECTIVE ;  /* 0x000000000000791b */ /* 0x003fe20003800000 */
.L_x_3231:
        /* <DEDUP_REMOVED lines=9> */
.L_x_3232:
[----:B------:R-:W-:Y:S01]  /*38a10*/  IMAD.MOV.U32 R13, RZ, RZ, R46 ;  /* 0x000000ffff0d7224 */ /* 0x000fe200078e002e */
[----:B------:R-:W-:Y:S01]  /*38a20*/  MOV R12, R121 ;  /* 0x00000079000c7202 */ /* 0x000fe20000000f00 */
[----:B------:R-:W-:-:S07]  /*38a30*/  IMAD.MOV.U32 R83, RZ, RZ, R14 ;  /* 0x000000ffff537224 */ /* 0x000fce00078e000e */
[----:B------:R-:W-:Y:S05]  /*38a40*/  WARPSYNC.COLLECTIVE R15, `(.L_x_3233) ;  /* 0x000000000f087348 */ /* 0x000fea0003c00000 */
[----:B------:R0:W1:Y:S02]  /*38a50*/  SHFL.IDX P6, R14, R13, R12, R11 ;  /* 0x0000000c0d0e7389 */ /* 0x00006400000c000b */
[----:B01----:R-:W-:Y:S01]  /*38a60*/  ENDCOLLECTIVE ;  /* 0x000000000000791b */ /* 0x003fe20003800000 */
.L_x_3233:
[----:B------:R-:W-:Y:S02]  /*38a70*/  IMAD.MOV.U32 R13, RZ, RZ, R51 ;  /* 0x000000ffff0d7224 */ /* 0x000fe400078e0033 */
[----:B------:R-:W-:-:S07]  /*38a80*/  IMAD.MOV.U32 R46, RZ, RZ, R14 ;  /* 0x000000ffff2e7224 */ /* 0x000fce00078e000e */
[----:B------:R-:W-:Y:S05]  /*38a90*/  WARPSYNC.COLLECTIVE R15, `(.L_x_3234) ;  /* 0x000000000f087348 */ /* 0x000fea0003c00000 */
[----:B------:R0:W1:Y:S02]  /*38aa0*/  SHFL.IDX P6, R14, R13, R12, R11 ;  /* 0x0000000c0d0e7389 */ /* 0x00006400000c000b */
[----:B01----:R-:W-:Y:S01]  /*38ab0*/  ENDCOLLECTIVE ;  /* 0x000000000000791b */ /* 0x003fe20003800000 */
.L_x_3234:
        /* <DEDUP_REMOVED lines=8> */
.L_x_3235:
[----:B------:R-:W-:Y:S01]  /*38b40*/  IMAD.MOV.U32 R13, RZ, RZ, R87 ;  /* 0x000000ffff0d7224 */ /* 0x000fe200078e0057 */
[----:B------:R-:W-:-:S07]  /*38b50*/  MOV R89, R14 ;  /* 0x0000000e00597202 */ /* 0x000fce0000000f00 */
[----:B------:R-:W-:Y:S05]  /*38b60*/  WARPSYNC.COLLECTIVE R15, `(.L_x_3236) ;  /* 0x000000000f087348 */ /* 0x000fea0003c00000 */
[----:B------:R0:W1:Y:S02]  /*38b70*/  SHFL.IDX P6, R14, R13, R12, R11 ;  /* 0x0000000c0d0e7389 */ /* 0x00006400000c000b */
[----:B01----:R-:W-:Y:S01]  /*38b80*/  ENDCOLLECTIVE ;  /* 0x000000000000791b */ /* 0x003fe20003800000 */
.L_x_3236:
[----:B------:R-:W-:Y:S02]  /*38b90*/  IMAD.MOV.U32 R13, RZ, RZ, R44 ;  /* 0x000000ffff0d7224 */ /* 0x000fe400078e002c */
[----:B------:R-:W-:Y:S02]  /*38ba0*/  IMAD.MOV.U32 R12, RZ, RZ, R121 ;  /* 0x000000ffff0c7224 */ /* 0x000fe400078e0079 */
[----:B------:R-:W-:-:S07]  /*38bb0*/  IMAD.MOV.U32 R87, RZ, RZ, R14 ;  /* 0x000000ffff577224 */ /* 0x000fce00078e000e */
[----:B------:R-:W-:Y:S05]  /*38bc0*/  WARPSYNC.COLLECTIVE R15, `(.L_x_3237) ;  /* 0x000000000f087348 */ /* 0x000fea0003c00000 */
[----:B------:R0:W1:Y:S02]  /*38bd0*/  SHFL.IDX P6, R14, R13, R12, R11 ;  /* 0x0000000c0d0e7389 */ /* 0x00006400000c000b */
[----:B01----:R-:W-:Y:S01]  /*38be0*/  ENDCOLLECTIVE ;  /* 0x000000000000791b */ /* 0x003fe20003800000 */
.L_x_3237:
[----:B------:R-:W-:Y:S01]  /*38bf0*/  MOV R13, R49 ;  /* 0x00000031000d7202 */ /* 0x000fe20000000f00 */
[----:B------:R-:W-:-:S07]  /*38c00*/  IMAD.MOV.U32 R44, RZ, RZ, R14 ;  /* 0x000000ffff2c7224 */ /* 0x000fce00078e000e */
[----:B------:R-:W-:Y:S05]  /*38c10*/  WARPSYNC.COLLECTIVE R15, `(.L_x_3238) ;  /* 0x000000000f087348 */ /* 0x000fea0003c00000 */
[----:B------:R0:W1:Y:S02]  /*38c20*/  SHFL.IDX P6, R14, R13, R12, R11 ;  /* 0x0000000c0d0e7389 */ /* 0x00006400000c000b */
[----:B01----:R-:W-:Y:S01]  /*38c30*/  ENDCOLLECTIVE ;  /* 0x000000000000791b */ /* 0x003fe20003800000 */
.L_x_3238:
        /* <DEDUP_REMOVED lines=8> */
.L_x_3239:
[----:B------:R-:W-:Y:S02]  /*38cc0*/  SEL R86, R87, R49, P0 ;  /* 0x0000003157567207 */ /* 0x000fe40000000000 */
[----:B------:R-:W-:Y:S01]  /*38cd0*/  SEL R87, R49, R87, P0 ;  /* 0x0000005731577207 */ /* 0x000fe20000000000 */
[----:B------:R-:W-:Y:S02]  /*38ce0*/  IMAD.MOV.U32 R13, RZ, RZ, R91 ;  /* 0x000000ffff0d7224 */ /* 0x000fe400078e005b */
[----:B------:R-:W-:-:S07]  /*38cf0*/  IMAD.MOV.U32 R93, RZ, RZ, R14 ;  /* 0x000000ffff5d7224 */ /* 0x000fce00078e000e */
[----:B------:R-:W-:Y:S05]  /*38d00*/  WARPSYNC.COLLECTIVE R15, `(.L_x_3240) ;  /* 0x000000000f087348 */ /* 0x000fea0003c00000 */
[----:B------:R0:W1:Y:S02]  /*38d10*/  SHFL.IDX P6, R14, R13, R12, R11 ;  /* 0x0000000c0d0e7389 */ /* 0x00006400000c000b */
[----:B01----:R-:W-:Y:S01]  /*38d20*/  ENDCOLLECTIVE ;  /* 0x000000000000791b */ /* 0x003fe20003800000 */
.L_x_3240:
[----:B------:R-:W-:Y:S02]  /*38d30*/  IMAD.MOV.U32 R13, RZ, RZ, R42 ;  /* 0x000000ffff0d7224 */ /* 0x000fe400078e002a */
[----:B------:R-:W-:Y:S01]  /*38d40*/  IMAD.MOV.U32 R12, RZ, RZ, R121 ;  /* 0x000000ffff0c7224 */ /* 0x000fe200078e0079 */
[----:B------:R-:W-:-:S07]  /*38d50*/  MOV R91, R14 ;  /* 0x0000000e005b7202 */ /* 0x000fce0000000f00 */
[----:B------:R-:W-:Y:S05]  /*38d60*/  WARPSYNC.COLLECTIVE R15, `(.L_x_3241) ;  /* 0x000000000f087348 */ /* 0x000fea0003c00000 */
[----:B------:R0:W1:Y:S02]  /*38d70*/  SHFL.IDX P6, R14, R13, R12, R11 ;  /* 0x0000000c0d0e7389 */ /* 0x00006400000c000b */
[----:B01----:R-:W-:Y:S01]  /*38d80*/  ENDCOLLECTIVE ;  /* 0x000000000000791b */ /* 0x003fe20003800000 */
.L_x_3241:
[----:B------:R-:W-:Y:S02]  /*38d90*/  IMAD.MOV.U32 R13, RZ, RZ, R47 ;  /* 0x000000ffff0d7224 */ /* 0x000fe400078e002f */
[----:B------:R-:W-:-:S07]  /*38da0*/  IMAD.MOV.U32 R42, RZ, RZ, R14 ;  /* 0x000000ffff2a7224 */ /* 0x000fce00078e000e */
[----:B------:R-:W-:Y:S05]  /*38db0*/  WARPSYNC.COLLECTIVE R15, `(.L_x_3242) ;  /* 0x000000000f087348 */ /* 0x000fea0003c00000 */
[----:B------:R0:W1:Y:S02]  /*38dc0*/  SHFL.IDX P6, R14, R13, R12, R11 ;  /* 0x0000000c0d0e7389 */ /* 0x00006400000c000b */
[----:B01----:R-:W-:Y:S01]  /*38dd0*/  ENDCOLLECTIVE ;  /* 0x000000000000791b */ /* 0x003fe20003800000 */
.L_x_3242:
        /* <DEDUP_REMOVED lines=8> */
.L_x_3243:
[----:B------:R-:W-:Y:S02]  /*38e60*/  IMAD.MOV.U32 R13, RZ, RZ, R95 ;  /* 0x000000ffff0d7224 */ /* 0x000fe400078e005f */
[----:B------:R-:W-:-:S07]  /*38e70*/  IMAD.MOV.U32 R97, RZ, RZ, R14 ;  /* 0x000000ffff617224 */ /* 0x000fce00078e000e */
[----:B------:R-:W-:Y:S05]  /*38e80*/  WARPSYNC.COLLECTIVE R15, `(.L_x_3244) ;  /* 0x000000000f087348 */ /* 0x000fea0003c00000 */
[----:B------:R0:W1:Y:S02]  /*38e90*/  SHFL.IDX P6, R14, R13, R12, R11 ;  /* 0x0000000c0d0e7389 */ /* 0x00006400000c000b */
[----:B01----:R-:W-:Y:S01]  /*38ea0*/  ENDCOLLECTIVE ;  /* 0x000000000000791b */ /* 0x003fe20003800000 */
.L_x_3244:
[----:B------:R-:W-:Y:S01]  /*38eb0*/  IMAD.MOV.U32 R13, RZ, RZ, R40 ;  /* 0x000000ffff0d7224 */ /* 0x000fe200078e0028 */
[----:B------:R-:W-:Y:S01]  /*38ec0*/  MOV R12, R121 ;  /* 0x00000079000c7202 */ /* 0x000fe20000000f00 */
[----:B------:R-:W-:-:S07]  /*38ed0*/  IMAD.MOV.U32 R95, RZ, RZ, R14 ;  /* 0x000000ffff5f7224 */ /* 0x000fce00078e000e */
[----:B------:R-:W-:Y:S05]  /*38ee0*/  WARPSYNC.COLLECTIVE R15, `(.L_x_3245) ;  /* 0x000000000f087348 */ /* 0x000fea0003c00000 */
[----:B------:R0:W1:Y:S02]  /*38ef0*/  SHFL.IDX P6, R14, R13, R12, R11 ;  /* 0x0000000c0d0e7389 */ /* 0x00006400000c000b */
[----:B01----:R-:W-:Y:S01]  /*38f00*/  ENDCOLLECTIVE ;  /* 0x000000000000791b */ /* 0x003fe20003800000 */
.L_x_3245:
[----:B------:R-:W-:Y:S02]  /*38f10*/  IMAD.MOV.U32 R13, RZ, RZ, R45 ;  /* 0x000000ffff0d7224 */ /* 0x000fe400078e002d */
[----:B------:R-:W-:-:S07]  /*38f20*/  IMAD.MOV.U32 R40, RZ, RZ, R14 ;  /* 0x000000ffff287224 */ /* 0x000fce00078e000e */
[----:B------:R-:W-:Y:S05]  /*38f30*/  WARPSYNC.COLLECTIVE R15, `(.L_x_3246) ;  /* 0x000000000f087348 */ /* 0x000fea0003c00000 */
[----:B------:R0:W1:Y:S02]  /*38f40*/  SHFL.IDX P6, R14, R13, R12, R11 ;  /* 0x0000000c0d0e7389 */ /* 0x00006400000c000b */
[----:B01----:R-:W-:Y:S01]  /*38f50*/  ENDCOLLECTIVE ;  /* 0x000000000000791b */ /* 0x003fe20003800000 */
.L_x_3246:
        /* <DEDUP_REMOVED lines=8> */
.L_x_3247:
[----:B------:R-:W-:Y:S02]  /*38fe0*/  SEL R94, R95, R45, P0 ;  /* 0x0000002d5f5e7207 */ /* 0x000fe40000000000 */
[----:B------:R-:W-:Y:S01]  /*38ff0*/  SEL R95, R45, R95, P0 ;  /* 0x0000005f2d5f7207 */ /* 0x000fe20000000000 */
[----:B------:R-:W-:Y:S01]  /*39000*/  IMAD.MOV.U32 R13, RZ, RZ, R99 ;  /* 0x000000ffff0d7224 */ /* 0x000fe200078e0063 */
[----:B------:R-:W-:-:S07]  /*39010*/  MOV R101, R14 ;  /* 0x0000000e00657202 */ /* 0x000fce0000000f00 */
[----:B------:R-:W-:Y:S05]  /*39020*/  WARPSYNC.COLLECTIVE R15, `(.L_x_3248) ;  /* 0x000000000f087348 */ /* 0x000fea0003c00000 */
[----:B------:R0:W1:Y:S02]  /*39030*/  SHFL.IDX P6, R14, R13, R12, R11 ;  /* 0x0000000c0d0e7389 */ /* 0x00006400000c000b */
[----:B01----:R-:W-:Y:S01]  /*39040*/  ENDCOLLECTIVE ;  /* 0x000000000000791b */ /* 0x003fe20003800000 */
.L_x_3248:
[----:B------:R-:W-:Y:S02]  /*39050*/  IMAD.MOV.U32 R13, RZ, RZ, R38 ;  /* 0x000000ffff0d7224 */ /* 0x000fe400078e0026 */
[----:B------:R-:W-:Y:S02]  /*39060*/  IMAD.MOV.U32 R12, RZ, RZ, R121 ;  /* 0x000000ffff0c7224 */ /* 0x000fe400078e0079 */
[----:B------:R-:W-:-:S07]  /*39070*/  IMAD.MOV.U32 R99, RZ, RZ, R14 ;  /* 0x000000ffff637224 */ /* 0x000fce00078e000e */
[----:B------:R-:W-:Y:S05]  /*39080*/  WARPSYNC.COLLECTIVE R15, `(.L_x_3249) ;  /* 0x000000000f087348 */ /* 0x000fea0003c00000 */
[----:B------:R0:W1:Y:S02]  /*39090*/  SHFL.IDX P6, R14, R13, R12, R11 ;  /* 0x0000000c0d0e7389 */ /* 0x00006400000c000b */
[----:B01----:R-:W-:Y:S01]  /*390a0*/  ENDCOLLECTIVE ;  /* 0x000000000000791b */ /* 0x003fe20003800000 */
.L_x_3249:
[----:B------:R-:W-:Y:S01]  /*390b0*/  MOV R13, R43 ;  /* 0x0000002b000d7202 */ /* 0x000fe20000000f00 */
[----:B------:R-:W-:-:S07]  /*390c0*/  IMAD.MOV.U32 R38, RZ, RZ, R14 ;  /* 0x000000ffff267224 */ /* 0x000fce00078e000e */
[----:B------:R-:W-:Y:S05]  /*390d0*/  WARPSYNC.COLLECTIVE R15, `(.L_x_3250) ;  /* 0x000000000f087348 */ /* 0x000fea0003c00000 */
[----:B------:R0:W1:Y:S02]  /*390e0*/  SHFL.IDX P6, R14, R13, R12, R11 ;  /* 0x0000000c0d0e7389 */ /* 0x00006400000c000b */
[----:B01----:R-:W-:Y:S01]  /*390f0*/  ENDCOLLECTIVE ;  /* 0x000000000000791b */ /* 0x003fe20003800000 */
.L_x_3250:
        /* <DEDUP_REMOVED lines=8> */
.L_x_3251:
[----:B------:R-:W-:Y:S02]  /*39180*/  SEL R98, R99, R43, P0 ;  /* 0x0000002b63627207 */ /* 0x000fe40000000000 */
[----:B------:R-:W-:Y:S01]  /*39190*/  SEL R99, R43, R99, P0 ;  /* 0x000000632b637207 */ /* 0x000fe20000000000 */
[----:B------:R-:W-:Y:S02]  /*391a0*/  IMAD.MOV.U32 R13, RZ, RZ, R103 ;  /* 0x000000ffff0d7224 */ /* 0x000fe400078e0067 */
[----:B------:R-:W-:-:S07]  /*391b0*/  IMAD.MOV.U32 R105, RZ, RZ, R14 ;  /* 0x000000ffff697224 */ /* 0x000fce00078e000e */
[----:B------:R-:W-:Y:S05]  /*391c0*/  WARPSYNC.COLLECTIVE R15, `(.L_x_3252) ;  /* 0x000000000f087348 */ /* 0x000fea0003c00000 */
[----:B------:R0:W1:Y:S02]  /*391d0*/  SHFL.IDX P6, R14, R13, R12, R11 ;  /* 0x0000000c0d0e7389 */ /* 0x00006400000c000b */
[----:B01----:R-:W-:Y:S01]  /*391e0*/  ENDCOLLECTIVE ;  /* 0x000000000000791b */ /* 0x003fe20003800000 */
.L_x_3252:
[----:B------:R-:W-:Y:S02]  /*391f0*/  IMAD.MOV.U32 R13, RZ, RZ, R37 ;  /* 0x000000ffff0d7224 */ /* 0x000fe400078e0025 */
[----:B------:R-:W-:Y:S01]  /*39200*/  IMAD.MOV.U32 R12, RZ, RZ, R121 ;  /* 0x000000ffff0c7224 */ /* 0x000fe200078e0079 */
[----:B------:R-:W-:-:S07]  /*39210*/  MOV R103, R14 ;  /* 0x0000000e00677202 */ /* 0x000fce0000000f00 */
[----:B------:R-:W-:Y:S05]  /*39220*/  WARPSYNC.COLLECTIVE R15, `(.L_x_3253) ;  /* 0x000000000f087348 */ /* 0x000fea0003c00000 */
[----:B------:R0:W1:Y:S02]  /*39230*/  SHFL.IDX P6, R14, R13, R12, R11 ;  /* 0x0000000c0d0e7389 */ /* 0x00006400000c000b */
[----:B01----:R-:W-:Y:S01]  /*39240*/  ENDCOLLECTIVE ;  /* 0x000000000000791b */ /* 0x003fe20003800000 */
.L_x_3253:
[----:B------:R-:W-:Y:S02]  /*39250*/  IMAD.MOV.U32 R13, RZ, RZ, R41 ;  /* 0x000000ffff0d7224 */ /* 0x000fe400078e0029 */
[----:B------:R-:W-:-:S07]  /*39260*/  IMAD.MOV.U32 R37, RZ, RZ, R14 ;  /* 0x000000ffff257224 */ /* 0x000fce00078e000e */
[----:B------:R-:W-:Y:S05]  /*39270*/  WARPSYNC.COLLECTIVE R15, `(.L_x_3254) ;  /* 0x000000000f087348 */ /* 0x000fea0003c00000 */
[----:B------:R0:W1:Y:S02]  /*39280*/  SHFL.IDX P6, R14, R13, R12, R11 ;  /* 0x0000000c0d0e7389 */ /* 0x00006400000c000b */
[----:B01----:R-:W-:Y:S01]  /*39290*/  ENDCOLLECTIVE ;  /* 0x000000000000791b */ /* 0x003fe20003800000 */
.L_x_3254:
        /* <DEDUP_REMOVED lines=8> */
.L_x_3255:
[----:B------:R-:W-:Y:S02]  /*39320*/  SEL R102, R103, R41, P0 ;  /* 0x0000002967667207 */ /* 0x000fe40000000000 */
[----:B------:R-:W-:Y:S01]  /*39330*/  SEL R103, R41, R103, P0 ;  /* 0x0000006729677207 */ /* 0x000fe20000000000 */
[----:B------:R-:W-:Y:S02]  /*39340*/  IMAD.MOV.U32 R13, RZ, RZ, R107 ;  /* 0x000000ffff0d7224 */ /* 0x000fe400078e006b */
[----:B------:R-:W-:-:S07]  /*39350*/  IMAD.MOV.U32 R109, RZ, RZ, R14 ;  /* 0x000000ffff6d7224 */ /* 0x000fce00078e000e */
[----:B------:R-:W-:Y:S05]  /*39360*/  WARPSYNC.COLLECTIVE R15, `(.L_x_3256) ;  /* 0x000000000f087348 */ /* 0x000fea0003c00000 */
[----:B------:R0:W1:Y:S02]  /*39370*/  SHFL.IDX P6, R14, R13, R12, R11 ;  /* 0x0000000c0d0e7389 */ /* 0x00006400000c000b */
[----:B01----:R-:W-:Y:S01]  /*39380*/  ENDCOLLECTIVE ;  /* 0x000000000000791b */ /* 0x003fe20003800000 */
.L_x_3256:
[----:B------:R-:W-:Y:S01]  /*39390*/  MOV R13, R36 ;  /* 0x00000024000d7202 */ /* 0x000fe20000000f00 */
[----:B------:R-:W-:Y:S02]  /*393a0*/  IMAD.MOV.U32 R12, RZ, RZ, R121 ;  /* 0x000000ffff0c7224 */ /* 0x000fe400078e0079 */
[----:B------:R-:W-:-:S07]  /*393b0*/  IMAD.MOV.U32 R107, RZ, RZ, R14 ;  /* 0x000000ffff6b7224 */ /* 0x000fce00078e000e */
[----:B------:R-:W-:Y:S05]  /*393c0*/  WARPSYNC.COLLECTIVE R15, `(.L_x_3257) ;  /* 0x000000000f087348 */ /* 0x000fea0003c00000 */
[----:B------:R0:W1:Y:S02]  /*393d0*/  SHFL.IDX P6, R14, R13, R12, R11 ;  /* 0x0000000c0d0e7389 */ /* 0x00006400000c000b */
[----:B01----:R-:W-:Y:S01]  /*393e0*/  ENDCOLLECTIVE ;  /* 0x000000000000791b */ /* 0x003fe20003800000 */
.L_x_3257:
[----:B------:R-:W-:Y:S02]  /*393f0*/  IMAD.MOV.U32 R13, RZ, RZ, R39 ;  /* 0x000000ffff0d7224 */ /* 0x000fe400078e0027 */
[----:B------:R-:W-:-:S07]  /*39400*/  IMAD.MOV.U32 R36, RZ, RZ, R14 ;  /* 0x000000ffff247224 */ /* 0x000fce00078e000e */
[----:B------:R-:W-:Y:S05]  /*39410*/  WARPSYNC.COLLECTIVE R15, `(.L_x_3258) ;  /* 0x000000000f087348 */ /* 0x000fea0003c00000 */
[----:B------:R0:W1:Y:S02]  /*39420*/  SHFL.IDX P6, R14, R13, R12, R11 ;  /* 0x0000000c0d0e7389 */ /* 0x00006400000c000b */
[----:B01----:R-:W-:Y:S01]  /*39430*/  ENDCOLLECTIVE ;  /* 0x000000000000791b */ /* 0x003fe20003800000 */
.L_x_3258:
[----:B------:R-:W-:Y:S02]  /*39440*/  SEL R108, R109, R36, P0 ;  /* 0x000000246d6c7207 */ /* 0x000fe40000000000 */
[----:B------:R-:W-:Y:S02]  /*39450*/  SEL R109, R36, R109, P0 ;  /* 0x0000006d246d7207 */ /* 0x000fe40000000000 */
[----:B------:R-:W-:Y:S01]  /*39460*/  MOV R13, R125 ;  /* 0x0000007d000d7202 */ /* 0x000fe20000000f00 */
        /* <DEDUP_REMOVED lines=10> */
.L_x_3259:
        /* <DEDUP_REMOVED lines=8> */
.L_x_3260:
[----:B------:R-:W-:Y:S01]  /*39590*/  MOV R13, R126 ;  /* 0x0000007e000d7202 */ /* 0x000fe20000000f00 */
        /* <DEDUP_REMOVED lines=9> */
.L_x_3261:
[----:B------:R-:W-:Y:S02]  /*39630*/  IMAD.MOV.U32 R13, RZ, RZ, R154 ;  /* 0x000000ffff0d7224 */ /* 0x000fe400078e009a */
[----:B------:R-:W-:-:S07]  /*39640*/  IMAD.MOV.U32 R126, RZ, RZ, R14 ;  /* 0x000000ffff7e7224 */ /* 0x000fce00078e000e */
[----:B------:R-:W-:Y:S05]  /*39650*/  WARPSYNC.COLLECTIVE R15, `(.L_x_3262) ;  /* 0x000000000f087348 */ /* 0x000fea0003c00000 */
[----:B------:R0:W1:Y:S02]  /*39660*/  SHFL.IDX P6, R14, R13, R12, R11 ;  /* 0x0000000c0d0e7389 */ /* 0x00006400000c000b */
[----:B01----:R-:W-:Y:S01]  /*39670*/  ENDCOLLECTIVE ;  /* 0x000000000000791b */ /* 0x003fe20003800000 */
.L_x_3262:
[----:B------:R-:W-:Y:S01]  /*39680*/  IMAD.MOV.U32 R11, RZ, RZ, R14 ;  /* 0x000000ffff0b7224 */ /* 0x000fe200078e000e */
[----:B------:R-:W-:Y:S06]  /*39690*/  BRA `(.L_x_3263) ;  /* 0xfffffeec00987947 */ /* 0x000fec000383ffff */
.L_x_2945:
[----:B------:R-:W-:Y:S02]  /*396a0*/  IMAD.MOV.U32 R13, RZ, RZ, R128 ;  /* 0x000000ffff0d7224 */ /* 0x000fe400078e0080 */
[----:B------:R-:W-:Y:S02]  /*396b0*/  IMAD.MOV.U32 R12, RZ, RZ, RZ ;  /* 0x000000ffff0c7224 */ /* 0x000fe400078e00ff */
[----:B------:R-:W-:Y:S02]  /*396c0*/  IMAD.MOV.U32 R11, RZ, RZ, 0x181f ;  /* 0x0000181fff0b7424 */ /* 0x000fe400078e00ff */
[----:B------:R-:W-:-:S07]  /*396d0*/  IMAD.MOV.U32 R15, RZ, RZ, -0x1 ;  /* 0xffffffffff0f7424 */ /* 0x000fce00078e00ff */
[----:B-----5:R-:W-:Y:S05]  /*396e0*/  WARPSYNC.COLLECTIVE R15, `(.L_x_3264) ;  /* 0x000000000f087348 */ /* 0x020fea0003c00000 */
[----:B------:R0:W1:Y:S02]  /*396f0*/  SHFL.IDX P6, R14, R13, R12, R11 ;  /* 0x0000000c0d0e7389 */ /* 0x00006400000c000b */
[----:B01---5:R-:W-:Y:S01]  /*39700*/  ENDCOLLECTIVE ;  /* 0x000000000000791b */ /* 0x023fe20003800000 */
.L_x_3264:
[----:B------:R-:W-:Y:S01]  /*39710*/  IMAD.MOV.U32 R13, RZ, RZ, R20 ;  /* 0x000000ffff0d7224 */ /* 0x000fe200078e0014 */
[----:B------:R-:W-:-:S07]  /*39720*/  MOV R0, R14 ;  /* 0x0000000e00007202 */ /* 0x000fce0000000f00 */
[----:B------:R-:W-:Y:S05]  /*39730*/  WARPSYNC.COLLECTIVE R15, `(.L_x_3265) ;  /* 0x000000000f087348 */ /* 0x000fea0003c00000 */
[----:B------:R0:W1:Y:S02]  /*39740*/  SHFL.IDX P6, R14, R13, R12, R11 ;  /* 0x0000000c0d0e7389 */ /* 0x00006400000c000b */
[----:B01----:R-:W-:Y:S01]  /*39750*/  ENDCOLLECTIVE ;  /* 0x000000000000791b */ /* 0x003fe20003800000 */
.L_x_3265:
[----:B------:R-:W-:Y:S05]  /*39760*/  BRA `(.L_x_3266) ;  /* 0xfffffefc00e47947 */ /* 0x000fea000383ffff */
.L_x_2948:
[----:B------:R-:W-:Y:S01]  /*39770*/  BSSY B1, `(.L_x_3267) ;  /* 0x0000008000017945 */ /* 0x000fe20003800000 */
[----:B------:R-:W-:Y:S01]  /*39780*/  IMAD.MOV.U32 R13, RZ, RZ, R128 ;  /* 0x000000ffff0d7224 */ /* 0x000fe200078e0080 */
[----:B------:R-:W-:Y:S01]  /*39790*/  MOV R15, 0xffffffff ;  /* 0xffffffff000f7802 */ /* 0x000fe20000000f00 */
[----:B------:R-:W-:Y:S02]  /*397a0*/  IMAD.MOV.U32 R12, RZ, RZ, 0x1 ;  /* 0x00000001ff0c7424 */ /* 0x000fe400078e00ff */
[----:B------:R-:W-:-:S07]  /*397b0*/  IMAD.MOV.U32 R11, RZ, RZ, 0x181f ;  /* 0x0000181fff0b7424 */ /* 0x000fce00078e00ff */
[----:B012---:R-:W-:Y:S05]  /*397c0*/  WARPSYNC.COLLECTIVE R15, `(.L_x_3268) ;  /* 0x000000000f087348 */ /* 0x007fea0003c00000 */
[----:B--2---:R2:W3:Y:S02]  /*397d0*/  SHFL.IDX P6, R14, R13, R12, R11 ;  /* 0x0000000c0d0e7389 */ /* 0x0044e400000c000b */
[----:B0123--:R-:W-:Y:S01]  /*397e0*/  ENDCOLLECTIVE ;  /* 0x000000000000791b */ /* 0x00ffe20003800000 */
.L_x_3268:
[----:B------:R-:W-:Y:S05]  /*397f0*/  BSYNC B1 ;  /* 0x0000000000017941 */ /* 0x000fea0003800000 */
.L_x_3267:
        /* <DEDUP_REMOVED lines=8> */
.L_x_3269:
[----:B------:R-:W-:Y:S05]  /*39880*/  BRA `(.L_x_3270) ;  /* 0xffffff00000c7947 */ /* 0x000fea000383ffff */
.L_x_2951:
[----:B------:R-:W-:Y:S01]  /*39890*/  BSSY B1, `(.L_x_3271) ;  /* 0x0000008000017945 */ /* 0x000fe20003800000 */
[----:B------:R-:W-:Y:S02]  /*398a0*/  IMAD.MOV.U32 R13, RZ, RZ, R128 ;  /* 0x000000ffff0d7224 */ /* 0x000fe400078e0080 */
[----:B------:R-:W-:Y:S02]  /*398b0*/  IMAD.MOV.U32 R12, RZ, RZ, 0x2 ;  /* 0x00000002ff0c7424 */ /* 0x000fe400078e00ff */
[----:B------:R-:W-:Y:S02]  /*398c0*/  IMAD.MOV.U32 R11, RZ, RZ, 0x181f ;  /* 0x0000181fff0b7424 */ /* 0x000fe400078e00ff */
[----:B----4-:R-:W-:-:S07]  /*398d0*/  IMAD.MOV.U32 R15, RZ, RZ, -0x1 ;  /* 0xffffffffff0f7424 */ /* 0x010fce00078e00ff */
[----:B0123--:R-:W-:Y:S05]  /*398e0*/  WARPSYNC.COLLECTIVE R15, `(.L_x_3272) ;  /* 0x000000000f087348 */ /* 0x00ffea0003c00000 */
[----:B--2---:R2:W4:Y:S02]  /*398f0*/  SHFL.IDX P6, R14, R13, R12, R11 ;  /* 0x0000000c0d0e7389 */ /* 0x00452400000c000b */
[----:B01234-:R-:W-:Y:S01]  /*39900*/  ENDCOLLECTIVE ;  /* 0x000000000000791b */ /* 0x01ffe20003800000 */
.L_x_3272:
[----:B------:R-:W-:Y:S05]  /*39910*/  BSYNC B1 ;  /* 0x0000000000017941 */ /* 0x000fea0003800000 */
.L_x_3271:
        /* <DEDUP_REMOVED lines=8> */
.L_x_3273:
[----:B------:R-:W-:Y:S05]  /*399a0*/  BRA `(.L_x_3274) ;  /* 0xffffff00001c7947 */ /* 0x000fea000383ffff */
.L_x_2954:
[----:B------:R-:W-:Y:S01]  /*399b0*/  BSSY B1, `(.L_x_3275) ;  /* 0x0000008000017945 */ /* 0x000fe20003800000 */
[----:B------:R-:W-:Y:S01]  /*399c0*/  MOV R13, R128 ;  /* 0x00000080000d7202 */ /* 0x000fe20000000f00 */
[----:B------:R-:W-:Y:S02]  /*399d0*/  IMAD.MOV.U32 R12, RZ, RZ, 0x3 ;  /* 0x00000003ff0c7424 */ /* 0x000fe400078e00ff */
[----:B------:R-:W-:Y:S02]  /*399e0*/  IMAD.MOV.U32 R11, RZ, RZ, 0x181f ;  /* 0x0000181fff0b7424 */ /* 0x000fe400078e00ff */
[----:B----4-:R-:W-:-:S07]  /*399f0*/  IMAD.MOV.U32 R15, RZ, RZ, -0x1 ;  /* 0xffffffffff0f7424 */ /* 0x010fce00078e00ff */
[----:B0123--:R-:W-:Y:S05]  /*39a00*/  WARPSYNC.COLLECTIVE R15, `(.L_x_3276) ;  /* 0x000000000f087348 */ /* 0x00ffea0003c00000 */
[----:B--2---:R2:W4:Y:S02]  /*39a10*/  SHFL.IDX P6, R14, R13, R12, R11 ;  /* 0x0000000c0d0e7389 */ /* 0x00452400000c000b */
[----:B01234-:R-:W-:Y:S01]  /*39a20*/  ENDCOLLECTIVE ;  /* 0x000000000000791b */ /* 0x01ffe20003800000 */
.L_x_3276:
[----:B------:R-:W-:Y:S05]  /*39a30*/  BSYNC B1 ;  /* 0x0000000000017941 */ /* 0x000fea0003800000 */
.L_x_3275:
        /* <DEDUP_REMOVED lines=8> */
.L_x_3277:
[----:B------:R-:W-:Y:S05]  /*39ac0*/  BRA `(.L_x_3278) ;  /* 0xffffff00002c7947 */ /* 0x000fea000383ffff */
.L_x_2956:
[----:B------:R-:W-:Y:S01]  /*39ad0*/  IMAD.MOV.U32 R13, RZ, RZ, R41 ;  /* 0x000000ffff0d7224 */ /* 0x000fe200078e0029 */
[----:B------:R-:W-:Y:S01]  /*39ae0*/  MOV R12, RZ ;  /* 0x000000ff000c7202 */ /* 0x000fe20000000f00 */
[----:B------:R-:W-:Y:S02]  /*39af0*/  IMAD.MOV.U32 R11, RZ, RZ, 0x1c1f ;  /* 0x00001c1fff0b7424 */ /* 0x000fe400078e00ff */
[----:B------:R-:W-:-:S07]  /*39b00*/  IMAD.MOV.U32 R15, RZ, RZ, -0x1 ;  /* 0xffffffffff0f7424 */ /* 0x000fce00078e00ff */
[----:B------:R-:W-:Y:S05]  /*39b10*/  WARPSYNC.COLLECTIVE R15, `(.L_x_3279) ;  /* 0x000000000f087348 */ /* 0x000fea0003c00000 */
[----:B------:R0:W1:Y:S02]  /*39b20*/  SHFL.IDX P6, R14, R13, R12, R11 ;  /* 0x0000000c0d0e7389 */ /* 0x00006400000c000b */
[----:B01----:R-:W-:Y:S01]  /*39b30*/  ENDCOLLECTIVE ;  /* 0x000000000000791b */ /* 0x003fe20003800000 */
.L_x_3279:
[----:B------:R-:W-:Y:S02]  /*39b40*/  IMAD.MOV.U32 R13, RZ, RZ, R40 ;  /* 0x000000ffff0d7224 */ /* 0x000fe400078e0028 */
[----:B------:R-:W-:-:S07]  /*39b50*/  IMAD.MOV.U32 R42, RZ, RZ, R14 ;  /* 0x000000ffff2a7224 */ /* 0x000fce00078e000e */
[----:B------:R-:W-:Y:S05]  /*39b60*/  WARPSYNC.COLLECTIVE R15, `(.L_x_3280) ;  /* 0x000000000f087348 */ /* 0x000fea0003c00000 */
[----:B------:R0:W1:Y:S02]  /*39b70*/  SHFL.IDX P6, R14, R13, R12, R11 ;  /* 0x0000000c0d0e7389 */ /* 0x00006400000c000b */
[----:B01----:R-:W-:Y:S01]  /*39b80*/  ENDCOLLECTIVE ;  /* 0x000000000000791b */ /* 0x003fe20003800000 */
.L_x_3280:
[----:B------:R-:W-:Y:S01]  /*39b90*/  MOV R43, R14 ;  /* 0x0000000e002b7202 */ /* 0x000fe20000000f00 */
[----:B------:R-:W-:Y:S06]  /*39ba0*/  BRA `(.L_x_3281) ;  /* 0xffffff0000f47947 */ /* 0x000fec000383ffff */
.L_x_2959:
[----:B------:R-:W-:Y:S01]  /*39bb0*/  BSSY B1, `(.L_x_3282) ;  /* 0x0000008000017945 */ /* 0x000fe20003800000 */
[----:B------:R-:W-:Y:S02]  /*39bc0*/  IMAD.MOV.U32 R13, RZ, RZ, R41 ;  /* 0x000000ffff0d7224 */ /* 0x000fe400078e0029 */
[----:B------:R-:W-:Y:S02]  /*39bd0*/  IMAD.MOV.U32 R12, RZ, RZ, 0x1 ;  /* 0x00000001ff0c7424 */ /* 0x000fe400078e00ff */
[----:B------:R-:W-:Y:S02]  /*39be0*/  IMAD.MOV.U32 R11, RZ, RZ, 0x1c1f ;  /* 0x00001c1fff0b7424 */ /* 0x000fe400078e00ff */
[----:B------:R-:W-:-:S07]  /*39bf0*/  IMAD.MOV.U32 R15, RZ, RZ, -0x1 ;  /* 0xffffffffff0f7424 */ /* 0x000fce00078e00ff */
[----:B0123--:R-:W-:Y:S05]  /*39c00*/  WARPSYNC.COLLECTIVE R15, `(.L_x_3283) ;  /* 0x000000000f087348 */ /* 0x00ffea0003c00000 */
[----:B------:R4:W0:Y:S02]  /*39c10*/  SHFL.IDX P6, R14, R13, R12, R11 ;  /* 0x0000000c0d0e7389 */ /* 0x00082400000c000b */
[----:B01234-:R-:W-:Y:S01]  /*39c20*/  ENDCOLLECTIVE ;  /* 0x000000000000791b */ /* 0x01ffe20003800000 */
.L_x_3283:
[----:B------:R-:W-:Y:S05]  /*39c30*/  BSYNC B1 ;  /* 0x0000000000017941 */ /* 0x000fea0003800000 */
.L_x_3282:
        /* <DEDUP_REMOVED lines=8> */
.L_x_3284:
[----:B------:R-:W-:Y:S05]  /*39cc0*/  BRA `(.L_x_3285) ;  /* 0xffffff0c00dc7947 */ /* 0x000fea000383ffff */
.L_x_2963:
[----:B------:R-:W-:Y:S01]  /*39cd0*/  MOV R13, R3 ;  /* 0x00000003000d7202 */ /* 0x000fe20000000f00 */
[----:B------:R-:W-:Y:S02]  /*39ce0*/  IMAD.MOV.U32 R12, RZ, RZ, RZ ;  /* 0x000000ffff0c7224 */ /* 0x000fe400078e00ff */
[----:B------:R-:W-:Y:S02]  /*39cf0*/  IMAD.MOV.U32 R11, RZ, RZ, 0x181f ;  /* 0x0000181fff0b7424 */ /* 0x000fe400078e00ff */
[----:B------:R-:W-:-:S07]  /*39d00*/  IMAD.MOV.U32 R15, RZ, RZ, -0x1 ;  /* 0xffffffffff0f7424 */ /* 0x000fce00078e00ff */
[----:B0-----:R-:W-:Y:S05]  /*39d10*/  WARPSYNC.COLLECTIVE R15, `(.L_x_3286) ;  /* 0x000000000f087348 */ /* 0x001fea0003c00000 */
[----:B------:R1:W2:Y:S02]  /*39d20*/  SHFL.IDX P6, R14, R13, R12, R11 ;  /* 0x0000000c0d0e7389 */ /* 0x0002a400000c000b */
[----:B012---:R-:W-:Y:S01]  /*39d30*/  ENDCOLLECTIVE ;  /* 0x000000000000791b */ /* 0x007fe20003800000 */
.L_x_3286:
[----:B------:R-:W-:Y:S01]  /*39d40*/  MOV R13, R2 ;  /* 0x00000002000d7202 */ /* 0x000fe20000000f00 */
[----:B------:R-:W-:-:S07]  /*39d50*/  IMAD.MOV.U32 R0, RZ, RZ, R14 ;  /* 0x000000ffff007224 */ /* 0x000fce00078e000e */
[----:B------:R-:W-:Y:S05]  /*39d60*/  WARPSYNC.COLLECTIVE R15, `(.L_x_3287) ;  /* 0x000000000f087348 */ /* 0x000fea0003c00000 */
[----:B------:R0:W1:Y:S02]  /*39d70*/  SHFL.IDX P6, R14, R13, R12, R11 ;  /* 0x0000000c0d0e7389 */ /* 0x00006400000c000b */
[----:B01----:R-:W-:Y:S01]  /*39d80*/  ENDCOLLECTIVE ;  /* 0x000000000000791b */ /* 0x003fe20003800000 */
.L_x_3287:
[----:B------:R-:W-:Y:S05]  /*39d90*/  BRA `(.L_x_3288) ;  /* 0xffffff24009c7947 */ /* 0x000fea000383ffff */
.L_x_2966:
        /* <DEDUP_REMOVED lines=8> */
.L_x_3290:
[----:B------:R-:W-:Y:S05]  /*39e20*/  BSYNC B1 ;  /* 0x0000000000017941 */ /* 0x000fea0003800000 */
.L_x_3289:
        /* <DEDUP_REMOVED lines=8> */
.L_x_3291:
[----:B------:R-:W-:Y:S05]  /*39eb0*/  BRA `(.L_x_3292) ;  /* 0xffffff2400b07947 */ /* 0x000fea000383ffff */
.L_x_2969:
[----:B------:R-:W-:Y:S01]  /*39ec0*/  BSSY B1, `(.L_x_3293) ;  /* 0x0000008000017945 */ /* 0x000fe20003800000 */
[----:B----4-:R-:W-:Y:S01]  /*39ed0*/  MOV R13, R3 ;  /* 0x00000003000d7202 */ /* 0x010fe20000000f00 */
[----:B------:R-:W-:Y:S02]  /*39ee0*/  IMAD.MOV.U32 R12, RZ, RZ, 0x2 ;  /* 0x00000002ff0c7424 */ /* 0x000fe400078e00ff */
[----:B------:R-:W-:Y:S02]  /*39ef0*/  IMAD.MOV.U32 R11, RZ, RZ, 0x181f ;  /* 0x0000181fff0b7424 */ /* 0x000fe400078e00ff */
[----:B------:R-:W-:-:S07]  /*39f00*/  IMAD.MOV.U32 R15, RZ, RZ, -0x1 ;  /* 0xffffffffff0f7424 */ /* 0x000fce00078e00ff */
[----:B0123--:R-:W-:Y:S05]  /*39f10*/  WARPSYNC.COLLECTIVE R15, `(.L_x_3294) ;  /* 0x000000000f087348 */ /* 0x00ffea0003c00000 */
[----:B---3--:R3:W4:Y:S02]  /*39f20*/  SHFL.IDX P6, R14, R13, R12, R11 ;  /* 0x0000000c0d0e7389 */ /* 0x00872400000c000b */
[----:B01234-:R-:W-:Y:S01]  /*39f30*/  ENDCOLLECTIVE ;  /* 0x000000000000791b */ /* 0x01ffe20003800000 */
.L_x_3294:
[----:B------:R-:W-:Y:S05]  /*39f40*/  BSYNC B1 ;  /* 0x0000000000017941 */ /* 0x000fea0003800000 */
.L_x_3293:
        /* <DEDUP_REMOVED lines=8> */
.L_x_3295:
[----:B------:R-:W-:Y:S05]  /*39fd0*/  BRA `(.L_x_3296) ;  /* 0xffffff2400c07947 */ /* 0x000fea000383ffff */
.L_x_2972:
[----:B------:R-:W-:Y:S01]  /*39fe0*/  BSSY B1, `(.L_x_3297) ;  /* 0x0000008000017945 */ /* 0x000fe20003800000 */
[----:B0-----:R-:W-:Y:S01]  /*39ff0*/  IMAD.MOV.U32 R13, RZ, RZ, R3 ;  /* 0x000000ffff0d7224 */ /* 0x001fe200078e0003 */
[----:B------:R-:W-:Y:S01]  /*3a000*/  MOV R12, 0x3 ;  /* 0x00000003000c7802 */ /* 0x000fe20000000f00 */
[----:B------:R-:W-:Y:S02]  /*3a010*/  IMAD.MOV.U32 R11, RZ, RZ, 0x181f ;  /* 0x0000181fff0b7424 */ /* 0x000fe400078e00ff */
[----:B------:R-:W-:-:S07]  /*3a020*/  IMAD.MOV.U32 R15, RZ, RZ, -0x1 ;  /* 0xffffffffff0f7424 */ /* 0x000fce00078e00ff */
[----:B-1234-:R-:W-:Y:S05]  /*3a030*/  WARPSYNC.COLLECTIVE R15, `(.L_x_3298) ;  /* 0x000000000f087348 */ /* 0x01efea0003c00000 */
[----:B----4-:R0:W4:Y:S02]  /*3a040*/  SHFL.IDX P6, R14, R13, R12, R11 ;  /* 0x0000000c0d0e7389 */ /* 0x01012400000c000b */
[----:B01234-:R-:W-:Y:S01]  /*3a050*/  ENDCOLLECTIVE ;  /* 0x000000000000791b */ /* 0x01ffe20003800000 */
.L_x_3298:
[----:B------:R-:W-:Y:S05]  /*3a060*/  BSYNC B1 ;  /* 0x0000000000017941 */ /* 0x000fea0003800000 */
.L_x_3297:
        /* <DEDUP_REMOVED lines=8> */
.L_x_3299:
[----:B------:R-:W-:Y:S05]  /*3a0f0*/  BRA `(.L_x_3300) ;  /* 0xffffff2400d07947 */ /* 0x000fea000383ffff */
.L_x_2990:
[----:B------:R-:W0:Y:S01]  /*3a100*/  S2R R11, SR_TID.X ;  /* 0x00000000000b7919 */ /* 0x000e220000002100 */
[----:B------:R-:W-:Y:S01]  /*3a110*/  BSSY B1, `(.L_x_3301) ;  /* 0x000000a000017945 */ /* 0x000fe20003800000 */
[----:B------:R-:W-:Y:S02]  /*3a120*/  IMAD.MOV.U32 R12, RZ, RZ, RZ ;  /* 0x000000ffff0c7224 */ /* 0x000fe400078e00ff */
[----:B------:R-:W-:Y:S01]  /*3a130*/  IMAD.MOV.U32 R15, RZ, RZ, -0x1 ;  /* 0xffffffffff0f7424 */ /* 0x000fe200078e00ff */
[----:B0-----:R-:W-:-:S04]  /*3a140*/  SHF.R.U32.HI R11, RZ, 0x5, R11 ;  /* 0x00000005ff0b7819 */ /* 0x001fc8000001160b */
[----:B------:R-:W-:-:S05]  /*3a150*/  LOP3.LUT R11, R11, 0x3, RZ, 0xc0, !PT ;  /* 0x000000030b0b7812 */ /* 0x000fca00078ec0ff */
[----:B------:R-:W-:Y:S01]  /*3a160*/  IMAD.MOV.U32 R13, RZ, RZ, R11 ;  /* 0x000000ffff0d7224 */ /* 0x000fe200078e000b */
[----:B------:R-:W-:-:S07]  /*3a170*/  MOV R11, 0x1f ;  /* 0x0000001f000b7802 */ /* 0x000fce0000000f00 */
[----:B------:R-:W-:Y:S05]  /*3a180*/  WARPSYNC.COLLECTIVE R15, `(.L_x_3302) ;  /* 0x000000000f087348 */ /* 0x000fea0003c00000 */
[----:B------:R0:W1:Y:S02]  /*3a190*/  SHFL.IDX P6, R14, R13, R12, R11 ;  /* 0x0000000c0d0e7389 */ /* 0x00006400000c000b */
[----:B01----:R-:W-:Y:S01]  /*3a1a0*/  ENDCOLLECTIVE ;  /* 0x000000000000791b */ /* 0x003fe20003800000 */
.L_x_3302:
[----:B------:R-:W-:Y:S05]  /*3a1b0*/  BSYNC B1 ;  /* 0x0000000000017941 */ /* 0x000fea0003800000 */
.L_x_3301:
[----:B------:R-:W-:Y:S05]  /*3a1c0*/  BRA `(.L_x_3303) ;  /* 0xffffff4400247947 */ /* 0x000fea000383ffff */
.L_x_2992:
[----:B------:R-:W-:Y:S01]  /*3a1d0*/  BSSY B1, `(.L_x_3304) ;  /* 0x0000006000017945 */ /* 0x000fe20003800000 */
[----:B------:R-:W-:-:S07]  /*3a1e0*/  IMAD.MOV.U32 R15, RZ, RZ, -0x1 ;  /* 0xffffffffff0f7424 */ /* 0x000fce00078e00ff */
[----:B0-----:R-:W-:Y:S05]  /*3a1f0*/  WARPSYNC.COLLECTIVE R15, `(.L_x_3305) ;  /* 0x000000000f0c7348 */ /* 0x001fea0003c00000 */
[----:B------:R-:W-:Y:S02]  /*3a200*/  ELECT P6, UR62, PT ;  /* 0x00000000003e782f */ /* 0x000fe400038c0000 */
[----:B------:R-:W-:Y:S01]  /*3a210*/  MOV R14, UR62 ;  /* 0x0000003e000e7c02 */ /* 0x000fe20008000f00 */
[----:B0-----:R-:W-:Y:S10]  /*3a220*/  ENDCOLLECTIVE ;  /* 0x000000000000791b */ /* 0x001ff40003800000 */
.L_x_3305:
[----:B------:R-:W-:Y:S05]  /*3a230*/  BSYNC B1 ;  /* 0x0000000000017941 */ /* 0x000fea0003800000 */
.L_x_3304:
[----:B------:R-:W-:Y:S05]  /*3a240*/  BRA `(.L_x_2991) ;  /* 0xffffff44001c7947 */ /* 0x000fea000383ffff */
.L_x_2994:
[----:B0-----:R0:W1:Y:S02]  /*3a250*/  SYNCS.PHASECHK.TRANS64.TRYWAIT P0, [R22+URZ+0x33420], R8 ;  /* 0x03342008160075a7 */ /* 0x001064000800017f */
[----:B-1----:R-:W-:Y:S05]  /*3a260*/  @!P0 NANOSLEEP.SYNCS 0x989680 ;  /* 0x009896800000895d */ /* 0x002fea0003900000 */
[----:B------:R-:W1:Y:S02]  /*3a270*/  @!P0 SYNCS.PHASECHK.TRANS64 P0, [R22+URZ+0x33420], R8 ;  /* 0x03342008160085a7 */ /* 0x000e64000800007f */
[----:B-1----:R-:W-:Y:S05]  /*3a280*/  @!P0 BRA `(.L_x_2994) ;  /* 0xfffffffc00f08947 */ /* 0x002fea000383ffff */
[----:B------:R-:W-:Y:S05]  /*3a290*/  BRA `(.L_x_3306) ;  /* 0xffffff44002c7947 */ /* 0x000fea000383ffff */
.L_x_2998:
[----:B-1----:R1:W2:Y:S02]  /*3a2a0*/  SYNCS.PHASECHK.TRANS64.TRYWAIT P0, [R12+URZ+0x334a0], R11 ;  /* 0x0334a00b0c0075a7 */ /* 0x0022a4000800017f */
[----:B--2---:R-:W-:Y:S05]  /*3a2b0*/  @!P0 NANOSLEEP.SYNCS 0x989680 ;  /* 0x009896800000895d */ /* 0x004fea0003900000 */
[----:B------:R-:W2:Y:S02]  /*3a2c0*/  @!P0 SYNCS.PHASECHK.TRANS64 P0, [R12+URZ+0x334a0], R11 ;  /* 0x0334a00b0c0085a7 */ /* 0x000ea4000800007f */
[----:B--2---:R-:W-:Y:S05]  /*3a2d0*/  @!P0 BRA `(.L_x_2998) ;  /* 0xfffffffc00f08947 */ /* 0x004fea000383ffff */
[----:B------:R-:W-:Y:S05]  /*3a2e0*/  BRA `(.L_x_3307) ;  /* 0xffffff4400447947 */ /* 0x000fea000383ffff */
.L_x_3005:
[----:B0-----:R0:W2:Y:S02]  /*3a2f0*/  SYNCS.PHASECHK.TRANS64.TRYWAIT P0, [R12+URZ+0x334c0], R11 ;  /* 0x0334c00b0c0075a7 */ /* 0x0010a4000800017f */
[----:B--2---:R-:W-:Y:S05]  /*3a300*/  @!P0 NANOSLEEP.SYNCS 0x989680 ;  /* 0x009896800000895d */ /* 0x004fea0003900000 */
[----:B------:R-:W2:Y:S02]  /*3a310*/  @!P0 SYNCS.PHASECHK.TRANS64 P0, [R12+URZ+0x334c0], R11 ;  /* 0x0334c00b0c0085a7 */ /* 0x000ea4000800007f */
[----:B--2---:R-:W-:Y:S05]  /*3a320*/  @!P0 BRA `(.L_x_3005) ;  /* 0xfffffffc00f08947 */ /* 0x004fea000383ffff */
[----:B------:R-:W-:Y:S05]  /*3a330*/  BRA `(.L_x_3308) ;  /* 0xffffff4800407947 */ /* 0x000fea000383ffff */
.L_x_3014:
[----:B-1----:R1:W2:Y:S02]  /*3a340*/  SYNCS.PHASECHK.TRANS64.TRYWAIT P1, [R11+URZ+0x334a0], R10 ;  /* 0x0334a00a0b0075a7 */ /* 0x0022a4000802017f */
[----:B--2---:R-:W-:Y:S05]  /*3a350*/  @!P1 NANOSLEEP.SYNCS 0x989680 ;  /* 0x009896800000995d */ /* 0x004fea0003900000 */
[----:B------:R-:W2:Y:S02]  /*3a360*/  @!P1 SYNCS.PHASECHK.TRANS64 P1, [R11+URZ+0x334a0], R10 ;  /* 0x0334a00a0b0095a7 */ /* 0x000ea4000802007f */
[----:B--2---:R-:W-:Y:S05]  /*3a370*/  @!P1 BRA `(.L_x_3014) ;  /* 0xfffffffc00f09947 */ /* 0x004fea000383ffff */
[----:B------:R-:W-:Y:S05]  /*3a380*/  BRA `(.L_x_3309) ;  /* 0xffffff4c00747947 */ /* 0x000fea000383ffff */
.L_x_3021:
[----:B0-----:R0:W2:Y:S02]  /*3a390*/  SYNCS.PHASECHK.TRANS64.TRYWAIT P1, [R11+URZ+0x334c0], R10 ;  /* 0x0334c00a0b0075a7 */ /* 0x0010a4000802017f */
[----:B--2---:R-:W-:Y:S05]  /*3a3a0*/  @!P1 NANOSLEEP.SYNCS 0x989680 ;  /* 0x009896800000995d */ /* 0x004fea0003900000 */
[----:B------:R-:W2:Y:S02]  /*3a3b0*/  @!P1 SYNCS.PHASECHK.TRANS64 P1, [R11+URZ+0x334c0], R10 ;  /* 0x0334c00a0b0095a7 */ /* 0x000ea4000802007f */
[----:B--2---:R-:W-:Y:S05]  /*3a3c0*/  @!P1 BRA `(.L_x_3021) ;  /* 0xfffffffc00f09947 */ /* 0x004fea000383ffff */
[----:B------:R-:W-:Y:S05]  /*3a3d0*/  BRA `(.L_x_3310) ;  /* 0xffffff50006c7947 */ /* 0x000fea000383ffff */
.L_x_3040:
[----:B------:R-:W0:Y:S01]  /*3a3e0*/  S2R R20, SR_TID.X ;  /* 0x0000000000147919 */ /* 0x000e220000002100 */
[----:B------:R-:W-:Y:S01]  /*3a3f0*/  BSSY B0, `(.L_x_3311) ;  /* 0x0000009000007945 */ /* 0x000fe20003800000 */
[----:B------:R-:W-:Y:S01]  /*3a400*/  IMAD.MOV.U32 R12, RZ, RZ, RZ ;  /* 0x000000ffff0c7224 */ /* 0x000fe200078e00ff */
[----:B------:R-:W-:Y:S01]  /*3a410*/  MOV R15, 0xffffffff ;  /* 0xffffffff000f7802 */ /* 0x000fe20000000f00 */
[----:B-1----:R-:W-:Y:S01]  /*3a420*/  IMAD.MOV.U32 R11, RZ, RZ, 0x1f ;  /* 0x0000001fff0b7424 */ /* 0x002fe200078e00ff */
[----:B0-----:R-:W-:-:S04]  /*3a430*/  SHF.R.U32.HI R13, RZ, 0x5, R20 ;  /* 0x00000005ff0d7819 */ /* 0x001fc80000011614 */
[----:B------:R-:W-:-:S07]  /*3a440*/  LOP3.LUT R13, R13, 0x3, RZ, 0xc0, !PT ;  /* 0x000000030d0d7812 */ /* 0x000fce00078ec0ff */
[----:B-----5:R-:W-:Y:S05]  /*3a450*/  WARPSYNC.COLLECTIVE R15, `(.L_x_3312) ;  /* 0x000000000f087348 */ /* 0x020fea0003c00000 */
[----:B------:R0:W1:Y:S02]  /*3a460*/  SHFL.IDX P6, R14, R13, R12, R11 ;  /* 0x0000000c0d0e7389 */ /* 0x00006400000c000b */
[----:B01---5:R-:W-:Y:S01]  /*3a470*/  ENDCOLLECTIVE ;  /* 0x000000000000791b */ /* 0x023fe20003800000 */
.L_x_3312:
[----:B------:R-:W-:Y:S05]  /*3a480*/  BSYNC B0 ;  /* 0x0000000000007941 */ /* 0x000fea0003800000 */
.L_x_3311:
[----:B------:R-:W-:Y:S05]  /*3a490*/  BRA `(.L_x_3313) ;  /* 0xffffff6400307947 */ /* 0x000fea000383ffff */
.L_x_3043:
[----:B0-----:R-:W2:Y:S02]  /*3a4a0*/  LDL R2, [R1+0x28] ;  /* 0x0000280001027983 */ /* 0x001ea40000100800 */
[----:B--2---:R0:W1:Y:S02]  /*3a4b0*/  SYNCS.PHASECHK.TRANS64.TRYWAIT P0, [R0+URZ+0x33480], R2 ;  /* 0x03348002000075a7 */ /* 0x004064000800017f */
[----:B-1----:R-:W-:Y:S05]  /*3a4c0*/  @!P0 NANOSLEEP.SYNCS 0x989680 ;  /* 0x009896800000895d */ /* 0x002fea0003900000 */
[----:B------:R-:W1:Y:S02]  /*3a4d0*/  @!P0 SYNCS.PHASECHK.TRANS64 P0, [R0+URZ+0x33480], R2 ;  /* 0x03348002000085a7 */ /* 0x000e64000800007f */
[----:B-1----:R-:W-:Y:S05]  /*3a4e0*/  @!P0 BRA `(.L_x_3043) ;  /* 0xfffffffc00ec8947 */ /* 0x002fea000383ffff */
[----:B------:R-:W-:Y:S05]  /*3a4f0*/  BRA `(.L_x_3314) ;  /* 0xffffff6400407947 */ /* 0x000fea000383ffff */
.L_x_3044:
[----:B------:R-:W-:Y:S01]  /*3a500*/  BSSY B0, `(.L_x_3315) ;  /* 0x0000008000007945 */ /* 0x000fe20003800000 */
[----:B------:R-:W-:Y:S02]  /*3a510*/  IMAD.MOV.U32 R13, RZ, RZ, R20 ;  /* 0x000000ffff0d7224 */ /* 0x000fe400078e0014 */
[----:B0-----:R-:W-:Y:S02]  /*3a520*/  IMAD.MOV.U32 R12, RZ, RZ, RZ ;  /* 0x000000ffff0c7224 */ /* 0x001fe400078e00ff */
[----:B------:R-:W-:Y:S02]  /*3a530*/  IMAD.MOV.U32 R11, RZ, RZ, 0x1c1f ;  /* 0x00001c1fff0b7424 */ /* 0x000fe400078e00ff */
[----:B------:R-:W-:-:S07]  /*3a540*/  IMAD.MOV.U32 R15, RZ, RZ, -0x1 ;  /* 0xffffffffff0f7424 */ /* 0x000fce00078e00ff */
[----:B------:R-:W-:Y:S05]  /*3a550*/  WARPSYNC.COLLECTIVE R15, `(.L_x_3316) ;  /* 0x000000000f087348 */ /* 0x000fea0003c00000 */
[----:B------:R0:W1:Y:S02]  /*3a560*/  SHFL.IDX P6, R14, R13, R12, R11 ;  /* 0x0000000c0d0e7389 */ /* 0x00006400000c000b */
[----:B01----:R-:W-:Y:S01]  /*3a570*/  ENDCOLLECTIVE ;  /* 0x000000000000791b */ /* 0x003fe20003800000 */
.L_x_3316:
[----:B------:R-:W-:Y:S05]  /*3a580*/  BSYNC B0 ;  /* 0x0000000000007941 */ /* 0x000fea0003800000 */
.L_x_3315:
[----:B------:R-:W-:Y:S01]  /*3a590*/  IMAD.MOV.U32 R13, RZ, RZ, R10 ;  /* 0x000000ffff0d7224 */ /* 0x000fe200078e000a */
[----:B------:R-:W-:Y:S01]  /*3a5a0*/  MOV R3, R14 ;  /* 0x0000000e00037202 */ /* 0x000fe20000000f00 */
[----:B------:R-:W-:Y:S02]  /*3a5b0*/  IMAD.MOV.U32 R12, RZ, RZ, RZ ;  /* 0x000000ffff0c7224 */ /* 0x000fe400078e00ff */
[----:B------:R-:W-:Y:S02]  /*3a5c0*/  IMAD.MOV.U32 R11, RZ, RZ, 0x1c1f ;  /* 0x00001c1fff0b7424 */ /* 0x000fe400078e00ff */
[----:B------:R-:W-:Y:S02]  /*3a5d0*/  IMAD.MOV.U32 R15, RZ, RZ, -0x1 ;  /* 0xffffffffff0f7424 */ /* 0x000fe400078e00ff */
[----:B------:R-:W-:-:S07]  /*3a5e0*/  IMAD.IADD R4, R22, 0x1, R4 ;  /* 0x0000000116047824 */ /* 0x000fce00078e0204 */
[----:B------:R-:W-:Y:S05]  /*3a5f0*/  WARPSYNC.COLLECTIVE R15, `(.L_x_3317) ;  /* 0x000000000f087348 */ /* 0x000fea0003c00000 */
[----:B------:R0:W1:Y:S02]  /*3a600*/  SHFL.IDX P6, R14, R13, R12, R11 ;  /* 0x0000000c0d0e7389 */ /* 0x00006400000c000b */
[----:B01----:R-:W-:Y:S01]  /*3a610*/  ENDCOLLECTIVE ;  /* 0x000000000000791b */ /* 0x003fe20003800000 */
.L_x_3317:
[----:B------:R-:W0:Y:S01]  /*3a620*/  LDC R11, c[0x0][0x2f4] ;  /* 0x0000bd00ff0b7b82 */ /* 0x000e220000000800 */
[C---:B------:R-:W-:Y:S01]  /*3a630*/  LOP3.LUT R12, R36.reuse, 0x40, RZ, 0xfc, !PT ;  /* 0x00000040240c7812 */ /* 0x040fe200078efcff */
[----:B------:R-:W-:Y:S01]  /*3a640*/  IMAD.MOV.U32 R13, RZ, RZ, R20 ;  /* 0x000000ffff0d7224 */ /* 0x000fe200078e0014 */
[----:B------:R-:W-:Y:S02]  /*3a650*/  LOP3.LUT R15, R36, 0x80, RZ, 0xfc, !PT ;  /* 0x00000080240f7812 */ /* 0x000fe400078efcff */
[----:B------:R-:W-:-:S04]  /*3a660*/  MOV R2, R14 ;  /* 0x0000000e00027202 */ /* 0x000fc80000000f00 */
        /* <DEDUP_REMOVED lines=12> */
[----:B------:R-:W-:Y:S01]  /*3a730*/  IMAD.MOV.U32 R15, RZ, RZ, -0x1 ;  /* 0xffffffffff0f7424 */ /* 0x000fe200078e00ff */
[----:B------:R-:W-:Y:S01]  /*3a740*/  MOV R11, 0x1c1f ;  /* 0x00001c1f000b7802 */ /* 0x000fe20000000f00 */
[----:B------:R0:W-:Y:S01]  /*3a750*/  LDGSTS.E.BYPASS.LTC128B.128 [R4+0x11a00], desc[UR54][R2.64+0x40], !P1 ;  /* 0x11a0004002047fae */ /* 0x0001e2000c901d76 */
[----:B------:R-:W-:-:S13]  /*3a760*/  ISETP.LT.OR P1, PT, R9, 0x1, P0 ;  /* 0x000000010900780c */ /* 0x000fda0000721670 */
[----:B0-----:R-:W-:Y:S05]  /*3a770*/  WARPSYNC.COLLECTIVE R15, `(.L_x_3318) ;  /* 0x000000000f087348 */ /* 0x001fea0003c00000 */
[----:B------:R1:W2:Y:S02]  /*3a780*/  SHFL.IDX P6, R14, R13, R12, R11 ;  /* 0x0000000c0d0e7389 */ /* 0x0002a400000c000b */
[----:B012---:R-:W-:Y:S01]  /*3a790*/  ENDCOLLECTIVE ;  /* 0x000000000000791b */ /* 0x007fe20003800000 */
.L_x_3318:
        /* <DEDUP_REMOVED lines=9> */
.L_x_3319:
[----:B------:R-:W-:Y:S02]  /*3a830*/  IMAD.MOV.U32 R13, RZ, RZ, R20 ;  /* 0x000000ffff0d7224 */ /* 0x000fe400078e0014 */
[----:B------:R-:W-:Y:S02]  /*3a840*/  IMAD.MOV.U32 R12, RZ, RZ, 0x2 ;  /* 0x00000002ff0c7424 */ /* 0x000fe400078e00ff */
[----:B------:R-:W-:-:S07]  /*3a850*/  IMAD.MOV.U32 R2, RZ, RZ, R14 ;  /* 0x000000ffff027224 */ /* 0x000fce00078e000e */
[----:B------:R-:W-:Y:S05]  /*3a860*/  WARPSYNC.COLLECTIVE R15, `(.L_x_3320) ;  /* 0x000000000f087348 */ /* 0x000fea0003c00000 */
[----:B------:R0:W1:Y:S02]  /*3a870*/  SHFL.IDX P6, R14, R13, R12, R11 ;  /* 0x0000000c0d0e7389 */ /* 0x00006400000c000b */
[----:B01----:R-:W-:Y:S01]  /*3a880*/  ENDCOLLECTIVE ;  /* 0x000000000000791b */ /* 0x003fe20003800000 */
.L_x_3320:
[----:B------:R-:W-:-:S04]  /*3a890*/  IADD3 R2, P1, R36, R2, RZ ;  /* 0x0000000224027210 */ /* 0x000fc80007f3e0ff */
[----:B------:R-:W-:Y:S02]  /*3a8a0*/  IADD3.X R3, RZ, R3, RZ, P1, !PT ;  /* 0x00000003ff037210 */ /* 0x000fe40000ffe4ff */
        /* <DEDUP_REMOVED lines=14> */
.L_x_3321:
[----:B------:R-:W-:Y:S02]  /*3a990*/  IMAD.MOV.U32 R13, RZ, RZ, R20 ;  /* 0x000000ffff0d7224 */ /* 0x000fe400078e0014 */
[----:B------:R-:W-:Y:S01]  /*3a9a0*/  IMAD.MOV.U32 R12, RZ, RZ, 0x3 ;  /* 0x00000003ff0c7424 */ /* 0x000fe200078e00ff */
[----:B------:R-:W-:-:S07]  /*3a9b0*/  MOV R2, R14 ;  /* 0x0000000e00027202 */ /* 0x000fce0000000f00 */
[----:B------:R-:W-:Y:S05]  /*3a9c0*/  WARPSYNC.COLLECTIVE R15, `(.L_x_3322) ;  /* 0x000000000f087348 */ /* 0x000fea0003c00000 */
[----:B------:R0:W1:Y:S02]  /*3a9d0*/  SHFL.IDX P6, R14, R13, R12, R11 ;  /* 0x0000000c0d0e7389 */ /* 0x00006400000c000b */
[----:B01----:R-:W-:Y:S01]  /*3a9e0*/  ENDCOLLECTIVE ;  /* 0x000000000000791b */ /* 0x003fe20003800000 */
.L_x_3322:
[----:B------:R-:W-:-:S05]  /*3a9f0*/  IADD3 R2, P1, R36, R2, RZ ;  /* 0x0000000224027210 */ /* 0x000fca0007f3e0ff */
[----:B------:R-:W-:Y:S01]  /*3aa00*/  IMAD.X R3, RZ, RZ, R3, P1 ;  /* 0x000000ffff037224 */ /* 0x000fe200008e0603 */
[C---:B------:R-:W-:Y:S02]  /*3aa10*/  ISETP.LT.OR P1, PT, R9.reuse, 0x41, P3 ;  /* 0x000000410900780c */ /* 0x040fe40001f21670 */
[----:B------:R-:W-:Y:S02]  /*3aa20*/  MOV R13, R10 ;  /* 0x0000000a000d7202 */ /* 0x000fe40000000f00 */
[----:B------:R0:W5:Y:S09]  /*3aa30*/  LDL.LU R10, [R1+0xc] ;  /* 0x00000c00010a7983 */ /* 0x0001720000300800 */
        /* <DEDUP_REMOVED lines=9> */
.L_x_3323:
[----:B------:R-:W-:Y:S01]  /*3aad0*/  @!PT LDS RZ, [RZ] ;  /* 0x00000000fffff984 */ /* 0x000fe20000000800 */
[----:B------:R-:W-:Y:S01]  /*3aae0*/  @!PT LDS RZ, [RZ] ;  /* 0x00000000fffff984 */ /* 0x000fe20000000800 */
[----:B------:R-:W-:Y:S01]  /*3aaf0*/  @!PT LDS RZ, [RZ] ;  /* 0x00000000fffff984 */ /* 0x000fe20000000800 */
[----:B------:R-:W-:Y:S01]  /*3ab00*/  LDGSTS.E.BYPASS.LTC128B.128 [R4+0x12a00], desc[UR54][R2.64+0x40], !P1 ;  /* 0x12a0004002047fae */ /* 0x000fe2000c901d76 */
[----:B------:R-:W-:-:S13]  /*3ab10*/  ISETP.LT.OR P1, PT, R9, 0x41, P0 ;  /* 0x000000410900780c */ /* 0x000fda0000721670 */
[----:B------:R0:W-:Y:S02]  /*3ab20*/  LDGSTS.E.BYPASS.LTC128B.128 [R4+0x15200], desc[UR54][R2.64+0x80], !P1 ;  /* 0x1520008002047fae */ /* 0x0001e4000c901d76 */
[----:B0-----:R-:W-:-:S05]  /*3ab30*/  IMAD.MOV.U32 R2, RZ, RZ, R14 ;  /* 0x000000ffff027224 */ /* 0x001fca00078e000e */
[----:B------:R-:W-:-:S05]  /*3ab40*/  IADD3 R2, P1, R36, R2, RZ ;  /* 0x0000000224027210 */ /* 0x000fca0007f3e0ff */
[----:B------:R-:W-:Y:S01]  /*3ab50*/  IMAD.X R3, RZ, RZ, R20, P1 ;  /* 0x000000ffff037224 */ /* 0x000fe200008e0614 */
[----:B------:R-:W-:Y:S01]  /*3ab60*/  ISETP.LT.OR P1, PT, R9, 0x61, P3 ;  /* 0x000000610900780c */ /* 0x000fe20001f21670 */
[----:B------:R-:W-:Y:S02]  /*3ab70*/  IMAD.MOV.U32 R13, RZ, RZ, R21 ;  /* 0x000000ffff0d7224 */ /* 0x000fe400078e0015 */
[----:B------:R-:W-:-:S10]  /*3ab80*/  IMAD.MOV.U32 R12, RZ, RZ, RZ ;  /* 0x000000ffff0c7224 */ /* 0x000fd400078e00ff */
[----:B------:R-:W-:Y:S05]  /*3ab90*/  WARPSYNC.COLLECTIVE R15, `(.L_x_3324) ;  /* 0x000000000f087348 */ /* 0x000fea0003c00000 */
[----:B------:R0:W1:Y:S02]  /*3aba0*/  SHFL.IDX P6, R14, R13, R12, R11 ;  /* 0x0000000c0d0e7389 */ /* 0x00006400000c000b */
[----:B01----:R-:W-:Y:S01]  /*3abb0*/  ENDCOLLECTIVE ;  /* 0x000000000000791b */ /* 0x003fe20003800000 */
.L_x_3324:
        /* <DEDUP_REMOVED lines=9> */
[----:B0-----:R-:W-:-:S07]  /*3ac50*/  MOV R3, R14 ;  /* 0x0000000e00037202 */ /* 0x001fce0000000f00 */
[----:B------:R-:W-:Y:S05]  /*3ac60*/  WARPSYNC.COLLECTIVE R15, `(.L_x_3325) ;  /* 0x000000000f087348 */ /* 0x000fea0003c00000 */
[----:B------:R0:W1:Y:S02]  /*3ac70*/  SHFL.IDX P6, R14, R13, R12, R11 ;  /* 0x0000000c0d0e7389 */ /* 0x00006400000c000b */
[----:B01----:R-:W-:Y:S01]  /*3ac80*/  ENDCOLLECTIVE ;  /* 0x000000000000791b */ /* 0x003fe20003800000 */
.L_x_3325:
[C---:B------:R-:W-:Y:S01]  /*3ac90*/  ISETP.GE.AND P6, PT, R9.reuse, 0x81, PT ;  /* 0x000000810900780c */ /* 0x040fe20003fc6270 */
[----:B------:R-:W-:Y:S01]  /*3aca0*/  IMAD.MOV.U32 R2, RZ, RZ, R14 ;  /* 0x000000ffff027224 */ /* 0x000fe200078e000e */
[C---:B------:R-:W-:Y:S02]  /*3acb0*/  ISETP.GE.AND P5, PT, R9.reuse, 0x21, PT ;  /* 0x000000210900780c */ /* 0x040fe40003fa6270 */
[C---:B------:R-:W-:Y:S02]  /*3acc0*/  ISETP.GE.AND P4, PT, R9.reuse, 0x41, PT ;  /* 0x000000410900780c */ /* 0x040fe40003f86270 */
[----:B------:R-:W-:Y:S02]  /*3acd0*/  ISETP.GE.AND P1, PT, R9, 0x61, PT ;  /* 0x000000610900780c */ /* 0x000fe40003f26270 */
[----:B------:R-:W-:-:S05]  /*3ace0*/  LOP3.LUT R10, R10, 0xffffffbf, RZ, 0xc0, !PT ;  /* 0xffffffbf0a0a7812 */ /* 0x000fca00078ec0ff */
[----:B------:R-:W-:-:S05]  /*3acf0*/  @P6 LOP3.LUT R10, R10, 0x40, RZ, 0xfc, !PT ;  /* 0x000000400a0a6812 */ /* 0x000fca00078efcff */
[----:B------:R0:W-:Y:S01]  /*3ad00*/  STL [R1+0xc], R10 ;  /* 0x00000c0a01007387 */ /* 0x0001e20000100800 */
[----:B------:R-:W-:Y:S05]  /*3ad10*/  BRA `(.L_x_3326) ;  /* 0xffffff6000dc7947 */ /* 0x000fea000383ffff */
.L_x_3049:
[----:B---3--:R-:W3:Y:S02]  /*3ad20*/  LDL R2, [R1+0x28] ;  /* 0x0000280001027983 */ /* 0x008ee40000100800 */
[----:B---3--:R3:W4:Y:S02]  /*3ad30*/  SYNCS.PHASECHK.TRANS64.TRYWAIT P0, [R0+URZ+0x33440], R2 ;  /* 0x03344002000075a7 */ /* 0x008724000800017f */
[----:B----4-:R-:W-:Y:S05]  /*3ad40*/  @!P0 NANOSLEEP.SYNCS 0x989680 ;  /* 0x009896800000895d */ /* 0x010fea0003900000 */
[----:B------:R-:W4:Y:S02]  /*3ad50*/  @!P0 SYNCS.PHASECHK.TRANS64 P0, [R0+URZ+0x33440], R2 ;  /* 0x03344002000085a7 */ /* 0x000f24000800007f */
[----:B----4-:R-:W-:Y:S05]  /*3ad60*/  @!P0 BRA `(.L_x_3049) ;  /* 0xfffffffc00ec8947 */ /* 0x010fea000383ffff */
[----:B------:R-:W-:Y:S05]  /*3ad70*/  BRA `(.L_x_3327) ;  /* 0xffffff6400407947 */ /* 0x000fea000383ffff */
.L_x_3050:
[----:B------:R-:W-:Y:S01]  /*3ad80*/  BSSY B0, `(.L_x_3328) ;  /* 0x0000008000007945 */ /* 0x000fe20003800000 */
[----:B------:R-:W-:Y:S01]  /*3ad90*/  IMAD.MOV.U32 R13, RZ, RZ, R6 ;  /* 0x000000ffff0d7224 */ /* 0x000fe200078e0006 */
[----:B------:R-:W-:Y:S01]  /*3ada0*/  MOV R11, 0x1c1f ;  /* 0x00001c1f000b7802 */ /* 0x000fe20000000f00 */
[----:B------:R-:W-:Y:S02]  /*3adb0*/  IMAD.MOV.U32 R12, RZ, RZ, RZ ;  /* 0x000000ffff0c7224 */ /* 0x000fe400078e00ff */
[----:B------:R-:W-:-:S07]  /*3adc0*/  IMAD.MOV.U32 R15, RZ, RZ, -0x1 ;  /* 0xffffffffff0f7424 */ /* 0x000fce00078e00ff */
[----:B--2--5:R-:W-:Y:S05]  /*3add0*/  WARPSYNC.COLLECTIVE R15, `(.L_x_3329) ;  /* 0x000000000f087348 */ /* 0x024fea0003c00000 */
[----:B------:R0:W1:Y:S02]  /*3ade0*/  SHFL.IDX P6, R14, R13, R12, R11 ;  /* 0x0000000c0d0e7389 */ /* 0x00006400000c000b */
[----:B012--5:R-:W-:Y:S01]  /*3adf0*/  ENDCOLLECTIVE ;  /* 0x000000000000791b */ /* 0x027fe20003800000 */
.L_x_3329:
[----:B------:R-:W-:Y:S05]  /*3ae00*/  BSYNC B0 ;  /* 0x0000000000007941 */ /* 0x000fea0003800000 */
.L_x_3328:
[----:B------:R-:W-:Y:S01]  /*3ae10*/  IMAD.MOV.U32 R13, RZ, RZ, R5 ;  /* 0x000000ffff0d7224 */ /* 0x000fe200078e0005 */
[----:B------:R-:W-:Y:S01]  /*3ae20*/  MOV R11, 0x1c1f ;  /* 0x00001c1f000b7802 */ /* 0x000fe20000000f00 */
[----:B------:R-:W-:Y:S01]  /*3ae30*/  IMAD.MOV.U32 R12, RZ, RZ, RZ ;  /* 0x000000ffff0c7224 */ /* 0x000fe200078e00ff */
[----:B------:R-:W0:Y:S01]  /*3ae40*/  LDC R21, c[0x0][0x2f4] ;  /* 0x0000bd00ff157b82 */ /* 0x000e220000000800 */
[----:B------:R-:W-:Y:S01]  /*3ae50*/  IMAD.MOV.U32 R15, RZ, RZ, -0x1 ;  /* 0xffffffffff0f7424 */ /* 0x000fe200078e00ff */
[C---:B------:R-:W-:Y:S01]  /*3ae60*/  LOP3.LUT R25, R36.reuse, 0x40, RZ, 0xfc, !PT ;  /* 0x0000004024197812 */ /* 0x040fe200078efcff */
[----:B------:R-:W-:Y:S01]  /*3ae70*/  IMAD.MOV.U32 R2, RZ, RZ, R14 ;  /* 0x000000ffff027224 */ /* 0x000fe200078e000e */
[----:B------:R-:W-:-:S07]  /*3ae80*/  LOP3.LUT R24, R36, 0x80, RZ, 0xfc, !PT ;  /* 0x0000008024187812 */ /* 0x000fce00078efcff */
[----:B0-----:R-:W-:Y:S05]  /*3ae90*/  WARPSYNC.COLLECTIVE R15, `(.L_x_3330) ;  /* 0x000000000f087348 */ /* 0x001fea0003c00000 */
[----:B------:R1:W2:Y:S02]  /*3aea0*/  SHFL.IDX P6, R14, R13, R12, R11 ;  /* 0x0000000c0d0e7389 */ /* 0x0002a400000c000b */
[----:B012---:R-:W-:Y:S01]  /*3aeb0*/  ENDCOLLECTIVE ;  /* 0x000000000000791b */ /* 0x007fe20003800000 */
.L_x_3330:
[----:B------:R-:W-:Y:S01]  /*3aec0*/  IMAD.MOV.U32 R13, RZ, RZ, R6 ;  /* 0x000000ffff0d7224 */ /* 0x000fe200078e0006 */
[----:B------:R-:W-:Y:S02]  /*3aed0*/  MOV R12, 0x1 ;  /* 0x00000001000c7802 */ /* 0x000fe40000000f00 */
[-C--:B------:R-:W-:Y:S02]  /*3aee0*/  ISETP.GE.AND P3, PT, R25, R21.reuse, PT ;  /* 0x000000151900720c */ /* 0x080fe40003f66270 */
[----:B------:R-:W-:Y:S02]  /*3aef0*/  ISETP.GE.AND P2, PT, R24, R21, PT ;  /* 0x000000151800720c */ /* 0x000fe40003f46270 */
        /* <DEDUP_REMOVED lines=17> */
.L_x_3331:
[----:B------:R-:W-:Y:S02]  /*3b010*/  IMAD.MOV.U32 R13, RZ, RZ, R5 ;  /* 0x000000ffff0d7224 */ /* 0x000fe400078e0005 */
[----:B------:R-:W-:-:S07]  /*3b020*/  IMAD.MOV.U32 R2, RZ, RZ, R14 ;  /* 0x000000ffff027224 */ /* 0x000fce00078e000e */
[----:B------:R-:W-:Y:S05]  /*3b030*/  WARPSYNC.COLLECTIVE R15, `(.L_x_3332) ;  /* 0x000000000f087348 */ /* 0x000fea0003c00000 */
[----:B------:R0:W1:Y:S02]  /*3b040*/  SHFL.IDX P6, R14, R13, R12, R11 ;  /* 0x0000000c0d0e7389 */ /* 0x00006400000c000b */
[----:B01----:R-:W-:Y:S01]  /*3b050*/  ENDCOLLECTIVE ;  /* 0x000000000000791b */ /* 0x003fe20003800000 */
.L_x_3332:
[----:B------:R-:W-:Y:S01]  /*3b060*/  MOV R13, R6 ;  /* 0x00000006000d7202 */ /* 0x000fe20000000f00 */
        /* <DEDUP_REMOVED lines=15> */
.L_x_3333:
        /* <DEDUP_REMOVED lines=11> */
.L_x_3334:
[----:B------:R-:W-:Y:S02]  /*3b210*/  IMAD.MOV.U32 R13, RZ, RZ, R6 ;  /* 0x000000ffff0d7224 */ /* 0x000fe400078e0006 */
[----:B------:R-:W-:Y:S02]  /*3b220*/  IMAD.MOV.U32 R12, RZ, RZ, 0x3 ;  /* 0x00000003ff0c7424 */ /* 0x000fe400078e00ff */
[----:B------:R-:W-:-:S07]  /*3b230*/  IMAD.MOV.U32 R3, RZ, RZ, R14 ;  /* 0x000000ffff037224 */ /* 0x000fce00078e000e */
[----:B------:R-:W-:Y:S05]  /*3b240*/  WARPSYNC.COLLECTIVE R15, `(.L_x_3335) ;  /* 0x000000000f087348 */ /* 0x000fea0003c00000 */
[----:B------:R0:W1:Y:S02]  /*3b250*/  SHFL.IDX P6, R14, R13, R12, R11 ;  /* 0x0000000c0d0e7389 */ /* 0x00006400000c000b */
[----:B01----:R-:W-:Y:S01]  /*3b260*/  ENDCOLLECTIVE ;  /* 0x000000000000791b */ /* 0x003fe20003800000 */
.L_x_3335:
[----:B------:R-:W-:-:S04]  /*3b270*/  @P4 IADD3 R3, P0, R36, R3, RZ ;  /* 0x0000000324034210 */ /* 0x000fc80007f1e0ff */
[----:B------:R-:W-:-:S04]  /*3b280*/  @P4 IADD3.X R2, RZ, R2, RZ, P0, !PT ;  /* 0x00000002ff024210 */ /* 0x000fc800007fe4ff */
[----:B------:R-:W-:Y:S01]  /*3b290*/  @P4 LOP3.LUT R3, R3, R2, RZ, 0x3c, !PT ;  /* 0x0000000203034212 */ /* 0x000fe200078e3cff */
[----:B------:R-:W-:-:S03]  /*3b2a0*/  IMAD.MOV.U32 R13, RZ, RZ, R5 ;  /* 0x000000ffff0d7224 */ /* 0x000fc600078e0005 */
[----:B------:R-:W-:-:S04]  /*3b2b0*/  @P4 LOP3.LUT R2, R3, R2, RZ, 0x3c, !PT ;  /* 0x0000000203024212 */ /* 0x000fc800078e3cff */
[----:B------:R-:W-:Y:S01]  /*3b2c0*/  @P4 LOP3.LUT R3, R3, R2, RZ, 0x3c, !PT ;  /* 0x0000000203034212 */ /* 0x000fe200078e3cff */
[----:B------:R-:W-:-:S04]  /*3b2d0*/  IMAD.MOV.U32 R6, RZ, RZ, R14 ;  /* 0x000000ffff067224 */ /* 0x000fc800078e000e */
[----:B------:R-:W-:Y:S01]  /*3b2e0*/  @!PT LDS RZ, [RZ] ;  /* 0x00000000fffff984 */ /* 0x000fe20000000800 */
[----:B------:R-:W-:Y:S01]  /*3b2f0*/  @!PT LDS RZ, [RZ] ;  /* 0x00000000fffff984 */ /* 0x000fe20000000800 */
[----:B------:R-:W-:Y:S01]  /*3b300*/  @!PT LDS RZ, [RZ] ;  /* 0x00000000fffff984 */ /* 0x000fe20000000800 */
[----:B------:R0:W-:Y:S03]  /*3b310*/  @P4 LDGSTS.E.BYPASS.LTC128B.128 [R4+0x25200], desc[UR54][R2.64], !P5 ;  /* 0x2520000002044fae */ /* 0x0001e6000e901d76 */
[----:B0-----:R-:W-:Y:S05]  /*3b320*/  WARPSYNC.COLLECTIVE R15, `(.L_x_3336) ;  /* 0x000000000f087348 */ /* 0x001fea0003c00000 */
[----:B------:R1:W2:Y:S02]  /*3b330*/  SHFL.IDX P6, R14, R13, R12, R11 ;  /* 0x0000000c0d0e7389 */ /* 0x0002a400000c000b */
[----:B012---:R-:W-:Y:S01]  /*3b340*/  ENDCOLLECTIVE ;  /* 0x000000000000791b */ /* 0x007fe20003800000 */
.L_x_3336:
[----:B------:R-:W-:Y:S01]  /*3b350*/  @!PT LDS RZ, [RZ] ;  /* 0x00000000fffff984 */ /* 0x000fe20000000800 */
[----:B------:R-:W-:Y:S01]  /*3b360*/  @!PT LDS RZ, [RZ] ;  /* 0x00000000fffff984 */ /* 0x000fe20000000800 */
[----:B------:R-:W-:Y:S01]  /*3b370*/  @!PT LDS RZ, [RZ] ;  /* 0x00000000fffff984 */ /* 0x000fe20000000800 */
[----:B------:R0:W-:Y:S04]  /*3b380*/  @P4 LDGSTS.E.BYPASS.LTC128B.128 [R4+0x27a00], desc[UR54][R2.64+0x40], !P3 ;  /* 0x27a0004002044fae */ /* 0x0001e8000d901d76 */
[----:B------:R0:W-:Y:S01]  /*3b390*/  @P4 LDGSTS.E.BYPASS.LTC128B.128 [R4+0x2a200], desc[UR54][R2.64+0x80], !P2 ;  /* 0x2a20008002044fae */ /* 0x0001e2000d101d76 */
[----:B------:R-:W-:Y:S02]  /*3b3a0*/  IMAD.MOV.U32 R13, RZ, RZ, R7 ;  /* 0x000000ffff0d7224 */ /* 0x000fe400078e0007 */
[----:B------:R-:W-:Y:S01]  /*3b3b0*/  IMAD.MOV.U32 R12, RZ, RZ, RZ ;  /* 0x000000ffff0c7224 */ /* 0x000fe200078e00ff */
[----:B------:R-:W-:-:S07]  /*3b3c0*/  MOV R5, R14 ;  /* 0x0000000e00057202 */ /* 0x000fce0000000f00 */
[----:B0-----:R-:W-:Y:S05]  /*3b3d0*/  WARPSYNC.COLLECTIVE R15, `(.L_x_3337) ;  /* 0x000000000f087348 */ /* 0x001fea0003c00000 */
[----:B------:R1:W2:Y:S02]  /*3b3e0*/  SHFL.IDX P6, R14, R13, R12, R11 ;  /* 0x0000000c0d0e7389 */ /* 0x0002a400000c000b */
[----:B012---:R-:W-:Y:S01]  /*3b3f0*/  ENDCOLLECTIVE ;  /* 0x000000000000791b */ /* 0x007fe20003800000 */
.L_x_3337:
[----:B------:R-:W-:-:S05]  /*3b400*/  @P1 IADD3 R2, P0, R36, R5, RZ ;  /* 0x0000000524021210 */ /* 0x000fca0007f1e0ff */
[----:B------:R-:W-:-:S05]  /*3b410*/  @P1 IMAD.X R3, RZ, RZ, R6, P0 ;  /* 0x000000ffff031224 */ /* 0x000fca00000e0606 */
[----:B------:R-:W-:Y:S01]  /*3b420*/  @!PT LDS RZ, [RZ] ;  /* 0x00000000fffff984 */ /* 0x000fe20000000800 */
[----:B------:R-:W-:Y:S01]  /*3b430*/  @!PT LDS RZ, [RZ] ;  /* 0x00000000fffff984 */ /* 0x000fe20000000800 */
[----:B------:R-:W-:Y:S01]  /*3b440*/  @!PT LDS RZ, [RZ] ;  /* 0x00000000fffff984 */ /* 0x000fe20000000800 */
[----:B------:R0:W-:Y:S01]  /*3b450*/  @P1 LDGSTS.E.BYPASS.LTC128B.128 [R4+0x25a00], desc[UR54][R2.64], !P5 ;  /* 0x25a0000002041fae */ /* 0x0001e2000e901d76 */
[----:B------:R-:W-:-:S03]  /*3b460*/  MOV R13, R8 ;  /* 0x00000008000d7202 */ /* 0x000fc60000000f00 */
[----:B------:R0:W-:Y:S04]  /*3b470*/  @P1 LDGSTS.E.BYPASS.LTC128B.128 [R4+0x28200], desc[UR54][R2.64+0x40], !P3 ;  /* 0x2820004002041fae */ /* 0x0001e8000d901d76 */
[----:B------:R0:W-:Y:S01]  /*3b480*/  @P1 LDGSTS.E.BYPASS.LTC128B.128 [R4+0x2aa00], desc[UR54][R2.64+0x80], !P2 ;  /* 0x2aa0008002041fae */ /* 0x0001e2000d101d76 */
[----:B------:R-:W-:-:S07]  /*3b490*/  IMAD.MOV.U32 R7, RZ, RZ, R14 ;  /* 0x000000ffff077224 */ /* 0x000fce00078e000e */
[----:B0-----:R-:W-:Y:S05]  /*3b4a0*/  WARPSYNC.COLLECTIVE R15, `(.L_x_3338) ;  /* 0x000000000f087348 */ /* 0x001fea0003c00000 */
[----:B------:R1:W2:Y:S02]  /*3b4b0*/  SHFL.IDX P6, R14, R13, R12, R11 ;  /* 0x0000000c0d0e7389 */ /* 0x0002a400000c000b */
[----:B012---:R-:W-:Y:S01]  /*3b4c0*/  ENDCOLLECTIVE ;  /* 0x000000000000791b */ /* 0x007fe20003800000 */
.L_x_3338:
[----:B------:R-:W-:Y:S01]  /*3b4d0*/  IMAD.MOV.U32 R2, RZ, RZ, R14 ;  /* 0x000000ffff027224 */ /* 0x000fe200078e000e */
[----:B------:R-:W-:Y:S06]  /*3b4e0*/  BRA `(.L_x_3339) ;  /* 0xffffff6000b07947 */ /* 0x000fec000383ffff */
.L_x_3057:
[----:B------:R-:W-:Y:S01]  /*3b4f0*/  IMAD.MOV.U32 R13, RZ, RZ, R4 ;  /* 0x000000ffff0d7224 */ /* 0x000fe200078e0004 */
[----:B------:R-:W-:Y:S01]  /*3b500*/  MOV R15, 0xffffffff ;  /* 0xffffffff000f7802 */ /* 0x000fe20000000f00 */
[----:B------:R-:W-:Y:S02]  /*3b510*/  IMAD.MOV.U32 R12, RZ, RZ, RZ ;  /* 0x000000ffff0c7224 */ /* 0x000fe400078e00ff */
[----:B------:R-:W-:Y:S02]  /*3b520*/  IMAD.MOV.U32 R11, RZ, RZ, 0x1c1f ;  /* 0x00001c1fff0b7424 */ /* 0x000fe400078e00ff */
[----:B------:R-:W-:Y:S02]  /*3b530*/  IMAD R30, R30, R7, RZ ;  /* 0x000000071e1e7224 */ /* 0x000fe400078e02ff */
[----:B------:R-:W-:-:S07]  /*3b540*/  IMAD R17, R17, 0x80, R9 ;  /* 0x0000008011117824 */ /* 0x000fce00078e0209 */
[----:B-----5:R-:W-:Y:S05]  /*3b550*/  WARPSYNC.COLLECTIVE R15, `(.L_x_3340) ;  /* 0x000000000f087348 */ /* 0x020fea0003c00000 */
[----:B------:R0:W1:Y:S02]  /*3b560*/  SHFL.IDX P6, R14, R13, R12, R11 ;  /* 0x0000000c0d0e7389 */ /* 0x00006400000c000b */
[----:B01---5:R-:W-:Y:S01]  /*3b570*/  ENDCOLLECTIVE ;  /* 0x000000000000791b */ /* 0x023fe20003800000 */
.L_x_3340:
[----:B------:R-:W-:Y:S01]  /*3b580*/  ISETP.GE.AND P1, PT, R17, R30, PT ;  /* 0x0000001e1100720c */ /* 0x000fe20003f26270 */
[----:B------:R-:W-:Y:S02]  /*3b590*/  IMAD.MOV.U32 R13, RZ, RZ, R0 ;  /* 0x000000ffff0d7224 */ /* 0x000fe400078e0000 */
[----:B------:R-:W-:-:S10]  /*3b5a0*/  IMAD.MOV.U32 R2, RZ, RZ, R14 ;  /* 0x000000ffff027224 */ /* 0x000fd400078e000e */
[----:B------:R-:W-:Y:S05]  /*3b5b0*/  WARPSYNC.COLLECTIVE R15, `(.L_x_3341) ;  /* 0x000000000f087348 */ /* 0x000fea0003c00000 */
[----:B------:R0:W1:Y:S02]  /*3b5c0*/  SHFL.IDX P6, R14, R13, R12, R11 ;  /* 0x0000000c0d0e7389 */ /* 0x00006400000c000b */
[----:B01----:R-:W-:Y:S01]  /*3b5d0*/  ENDCOLLECTIVE ;  /* 0x000000000000791b */ /* 0x003fe20003800000 */
.L_x_3341:
[----:B------:R-:W-:Y:S02]  /*3b5e0*/  IMAD.MOV.U32 R13, RZ, RZ, R4 ;  /* 0x000000ffff0d7224 */ /* 0x000fe400078e0004 */
[----:B------:R-:W-:Y:S02]  /*3b5f0*/  IMAD.MOV.U32 R12, RZ, RZ, 0x1 ;  /* 0x00000001ff0c7424 */ /* 0x000fe400078e00ff */
[----:B------:R-:W-:-:S07]  /*3b600*/  IMAD.MOV.U32 R3, RZ, RZ, R14 ;  /* 0x000000ffff037224 */ /* 0x000fce00078e000e */
[----:B------:R-:W-:Y:S05]  /*3b610*/  WARPSYNC.COLLECTIVE R15, `(.L_x_3342) ;  /* 0x000000000f087348 */ /* 0x000fea0003c00000 */
[----:B------:R0:W1:Y:S02]  /*3b620*/  SHFL.IDX P6, R14, R13, R12, R11 ;  /* 0x0000000c0d0e7389 */ /* 0x00006400000c000b */
[----:B01----:R-:W-:Y:S01]  /*3b630*/  ENDCOLLECTIVE ;  /* 0x000000000000791b */ /* 0x003fe20003800000 */
.L_x_3342:
[----:B------:R-:W-:-:S04]  /*3b640*/  @!P1 IADD3 R5, P4, R36, R3, RZ ;  /* 0x0000000324059210 */ /* 0x000fc80007f9e0ff */
[----:B------:R-:W-:Y:S01]  /*3b650*/  @!P1 IADD3.X R3, RZ, R2, RZ, P4, !PT ;  /* 0x00000002ff039210 */ /* 0x000fe200027fe4ff */
[----:B------:R-:W-:Y:S02]  /*3b660*/  @!P1 IMAD.MOV.U32 R2, RZ, RZ, R5 ;  /* 0x000000ffff029224 */ /* 0x000fe400078e0005 */
[----:B------:R-:W-:-:S03]  /*3b670*/  VIADD R5, R17, 0x20 ;  /* 0x0000002011057836 */ /* 0x000fc60000000000 */
[----:B------:R-:W-:Y:S01]  /*3b680*/  @!PT LDS RZ, [RZ] ;  /* 0x00000000fffff984 */ /* 0x000fe20000000800 */
[----:B------:R-:W-:Y:S01]  /*3b690*/  @!PT LDS RZ, [RZ] ;  /* 0x00000000fffff984 */ /* 0x000fe20000000800 */
[----:B------:R-:W-:Y:S01]  /*3b6a0*/  @!PT LDS RZ, [RZ] ;  /* 0x00000000fffff984 */ /* 0x000fe20000000800 */
[----:B------:R-:W-:Y:S01]  /*3b6b0*/  @!P1 LDGSTS.E.BYPASS.LTC128B.128 [R8+0x1e200], desc[UR54][R2.64], !P3 ;  /* 0x1e20000002089fae */ /* 0x000fe2000d901d76 */
[----:B------:R-:W-:-:S03]  /*3b6c0*/  IMAD.MOV.U32 R13, RZ, RZ, R0 ;  /* 0x000000ffff0d7224 */ /* 0x000fc600078e0000 */
[----:B------:R-:W-:Y:S04]  /*3b6d0*/  @!P1 LDGSTS.E.BYPASS.LTC128B.128 [R8+0x20200], desc[UR54][R2.64+0x40], !P2 ;  /* 0x2020004002089fae */ /* 0x000fe8000d101d76 */
[----:B------:R0:W-:Y:S01]  /*3b6e0*/  @!P1 LDGSTS.E.BYPASS.LTC128B.128 [R8+0x22200], desc[UR54][R2.64+0x80], !P0 ;  /* 0x2220008002089fae */ /* 0x0001e2000c101d76 */
[----:B------:R-:W-:Y:S02]  /*3b6f0*/  ISETP.GE.AND P1, PT, R5, R30, PT ;  /* 0x0000001e0500720c */ /* 0x000fe40003f26270 */
[----:B0-----:R-:W-:-:S11]  /*3b700*/  MOV R2, R14 ;  /* 0x0000000e00027202 */ /* 0x001fd60000000f00 */
[----:B------:R-:W-:Y:S05]  /*3b710*/  WARPSYNC.COLLECTIVE R15, `(.L_x_3343) ;  /* 0x000000000f087348 */ /* 0x000fea0003c00000 */
[----:B------:R0:W1:Y:S02]  /*3b720*/  SHFL.IDX P6, R14, R13, R12, R11 ;  /* 0x0000000c0d0e7389 */ /* 0x00006400000c000b */
[----:B01----:R-:W-:Y:S01]  /*3b730*/  ENDCOLLECTIVE ;  /* 0x000000000000791b */ /* 0x003fe20003800000 */
.L_x_3343:
[----:B------:R-:W-:Y:S02]  /*3b740*/  IMAD.MOV.U32 R13, RZ, RZ, R4 ;  /* 0x000000ffff0d7224 */ /* 0x000fe400078e0004 */
[----:B------:R-:W-:Y:S01]  /*3b750*/  IMAD.MOV.U32 R12, RZ, RZ, 0x2 ;  /* 0x00000002ff0c7424 */ /* 0x000fe200078e00ff */
[----:B------:R-:W-:-:S13]  /*3b760*/  @!P1 IADD3 R5, P4, R36, R14, RZ ;  /* 0x0000000e24059210 */ /* 0x000fda0007f9e0ff */
[----:B------:R-:W-:Y:S05]  /*3b770*/  WARPSYNC.COLLECTIVE R15, `(.L_x_3344) ;  /* 0x000000000f087348 */ /* 0x000fea0003c00000 */
[----:B------:R0:W1:Y:S02]  /*3b780*/  SHFL.IDX P6, R14, R13, R12, R11 ;  /* 0x0000000c0d0e7389 */ /* 0x00006400000c000b */
[----:B01----:R-:W-:Y:S01]  /*3b790*/  ENDCOLLECTIVE ;  /* 0x000000000000791b */ /* 0x003fe20003800000 */
.L_x_3344:
[----:B------:R-:W-:Y:S02]  /*3b7a0*/  @!P1 IMAD.X R6, RZ, RZ, R2, P4 ;  /* 0x000000ffff069224 */ /* 0x000fe400020e0602 */
[----:B------:R-:W-:Y:S01]  /*3b7b0*/  @!P1 IMAD.MOV.U32 R2, RZ, RZ, R5 ;  /* 0x000000ffff029224 */ /* 0x000fe200078e0005 */
[----:B------:R-:W-:Y:S01]  /*3b7c0*/  IADD3 R5, R17, 0x40, RZ ;  /* 0x0000004011057810 */ /* 0x000fe20007ffe0ff */
        /* <DEDUP_REMOVED lines=13> */
.L_x_3345:
[----:B------:R-:W-:Y:S02]  /*3b8a0*/  IMAD.MOV.U32 R13, RZ, RZ, R4 ;  /* 0x000000ffff0d7224 */ /* 0x000fe400078e0004 */
[----:B------:R-:W-:Y:S01]  /*3b8b0*/  IMAD.MOV.U32 R12, RZ, RZ, 0x3 ;  /* 0x00000003ff0c7424 */ /* 0x000fe200078e00ff */
[----:B------:R-:W-:-:S13]  /*3b8c0*/  @!P1 IADD3 R5, P4, R36, R14, RZ ;  /* 0x0000000e24059210 */ /* 0x000fda0007f9e0ff */
[----:B------:R-:W-:Y:S05]  /*3b8d0*/  WARPSYNC.COLLECTIVE R15, `(.L_x_3346) ;  /* 0x000000000f087348 */ /* 0x000fea0003c00000 */
[----:B------:R0:W1:Y:S02]  /*3b8e0*/  SHFL.IDX P6, R14, R13, R12, R11 ;  /* 0x0000000c0d0e7389 */ /* 0x00006400000c000b */
[----:B01----:R-:W-:Y:S01]  /*3b8f0*/  ENDCOLLECTIVE ;  /* 0x000000000000791b */ /* 0x003fe20003800000 */
.L_x_3346:
[----:B------:R-:W-:Y:S01]  /*3b900*/  @!P1 IADD3.X R6, RZ, R2, RZ, P4, !PT ;  /* 0x00000002ff069210 */ /* 0x000fe200027fe4ff */
[----:B------:R-:W-:-:S04]  /*3b910*/  @!P1 IMAD.MOV.U32 R2, RZ, RZ, R5 ;  /* 0x000000ffff029224 */ /* 0x000fc800078e0005 */
        /* <DEDUP_REMOVED lines=8> */
[----:B------:R-:W-:-:S07]  /*3b9a0*/  MOV R4, R14 ;  /* 0x0000000e00047202 */ /* 0x000fce0000000f00 */
[----:B0-----:R-:W-:Y:S05]  /*3b9b0*/  WARPSYNC.COLLECTIVE R15, `(.L_x_3347) ;  /* 0x000000000f087348 */ /* 0x001fea0003c00000 */
[----:B------:R1:W2:Y:S02]  /*3b9c0*/  SHFL.IDX P6, R14, R13, R12, R11 ;  /* 0x0000000c0d0e7389 */ /* 0x0002a400000c000b */
[----:B012---:R-:W-:Y:S01]  /*3b9d0*/  ENDCOLLECTIVE ;  /* 0x000000000000791b */ /* 0x007fe20003800000 */
.L_x_3347:
[----:B------:R-:W-:Y:S05]  /*3b9e0*/  BRA `(.L_x_3348) ;  /* 0xffffff6400d47947 */ /* 0x000fea000383ffff */
.L_x_3062:
[----:B0-----:R0:W1:Y:S02]  /*3b9f0*/  SYNCS.PHASECHK.TRANS64.TRYWAIT P0, [R22+URZ+0x33420], R3 ;  /* 0x03342003160075a7 */ /* 0x001064000800017f */
[----:B-1----:R-:W-:Y:S05]  /*3ba00*/  @!P0 NANOSLEEP.SYNCS 0x989680 ;  /* 0x009896800000895d */ /* 0x002fea0003900000 */
[----:B------:R-:W1:Y:S02]  /*3ba10*/  @!P0 SYNCS.PHASECHK.TRANS64 P0, [R22+URZ+0x33420], R3 ;  /* 0x03342003160085a7 */ /* 0x000e64000800007f */
[----:B-1----:R-:W-:Y:S05]  /*3ba20*/  @!P0 BRA `(.L_x_3062) ;  /* 0xfffffffc00f08947 */ /* 0x002fea000383ffff */
[----:B------:R-:W-:Y:S05]  /*3ba30*/  BRA `(.L_x_3349) ;  /* 0xffffff6800487947 */ /* 0x000fea000383ffff */
.L_x_3066:
[----:B0-----:R0:W1:Y:S02]  /*3ba40*/  SYNCS.PHASECHK.TRANS64.TRYWAIT P0, [R4+URZ+0x33480], R28 ;  /* 0x0334801c040075a7 */ /* 0x001064000800017f */
[----:B-1----:R-:W-:Y:S05]  /*3ba50*/  @!P0 NANOSLEEP.SYNCS 0x989680 ;  /* 0x009896800000895d */ /* 0x002fea0003900000 */
[----:B------:R-:W1:Y:S02]  /*3ba60*/  @!P0 SYNCS.PHASECHK.TRANS64 P0, [R4+URZ+0x33480], R28 ;  /* 0x0334801c040085a7 */ /* 0x000e64000800007f */
[----:B-1----:R-:W-:Y:S05]  /*3ba70*/  @!P0 BRA `(.L_x_3066) ;  /* 0xfffffffc00f08947 */ /* 0x002fea000383ffff */
[----:B------:R-:W-:Y:S05]  /*3ba80*/  BRA `(.L_x_3350) ;  /* 0xffffff6c00687947 */ /* 0x000fea000383ffff */
.L_x_3067:
[----:B------:R-:W-:Y:S01]  /*3ba90*/  BSSY B0, `(.L_x_3351) ;  /* 0x0000008000007945 */ /* 0x000fe20003800000 */
[----:B------:R-:W-:Y:S01]  /*3baa0*/  IMAD.MOV.U32 R13, RZ, RZ, R21 ;  /* 0x000000ffff0d7224 */ /* 0x000fe200078e0015 */
[----:B------:R-:W-:Y:S01]  /*3bab0*/  MOV R15, 0xffffffff ;  /* 0xffffffff000f7802 */ /* 0x000fe20000000f00 */
[----:B------:R-:W-:Y:S02]  /*3bac0*/  IMAD.MOV.U32 R12, RZ, RZ, RZ ;  /* 0x000000ffff0c7224 */ /* 0x000fe400078e00ff */
[----:B------:R-:W-:-:S07]  /*3bad0*/  IMAD.MOV.U32 R11, RZ, RZ, 0x1c1f ;  /* 0x00001c1fff0b7424 */ /* 0x000fce00078e00ff */
[----:B0-----:R-:W-:Y:S05]  /*3bae0*/  WARPSYNC.COLLECTIVE R15, `(.L_x_3352) ;  /* 0x000000000f087348 */ /* 0x001fea0003c00000 */
[----:B------:R1:W2:Y:S02]  /*3baf0*/  SHFL.IDX P6, R14, R13, R12, R11 ;  /* 0x0000000c0d0e7389 */ /* 0x0002a400000c000b */
[----:B012---:R-:W-:Y:S01]  /*3bb00*/  ENDCOLLECTIVE ;  /* 0x000000000000791b */ /* 0x007fe20003800000 */
.L_x_3352:
[----:B------:R-:W-:Y:S05]  /*3bb10*/  BSYNC B0 ;  /* 0x0000000000007941 */ /* 0x000fea0003800000 */
.L_x_3351:
        /* <DEDUP_REMOVED lines=8> */
.L_x_3353:
[----:B------:R-:W-:Y:S01]  /*3bba0*/  IMAD.MOV.U32 R13, RZ, RZ, R21 ;  /* 0x000000ffff0d7224 */ /* 0x000fe200078e0015 */
[----:B------:R-:W-:Y:S01]  /*3bbb0*/  MOV R12, 0x1 ;  /* 0x00000001000c7802 */ /* 0x000fe20000000f00 */
[----:B------:R-:W-:-:S07]  /*3bbc0*/  IMAD.MOV.U32 R2, RZ, RZ, R14 ;  /* 0x000000ffff027224 */ /* 0x000fce00078e000e */
[----:B------:R-:W-:Y:S05]  /*3bbd0*/  WARPSYNC.COLLECTIVE R15, `(.L_x_3354) ;  /* 0x000000000f087348 */ /* 0x000fea0003c00000 */
[----:B------:R0:W1:Y:S02]  /*3bbe0*/  SHFL.IDX P6, R14, R13, R12, R11 ;  /* 0x0000000c0d0e7389 */ /* 0x00006400000c000b */
[----:B01----:R-:W-:Y:S01]  /*3bbf0*/  ENDCOLLECTIVE ;  /* 0x000000000000791b */ /* 0x003fe20003800000 */
.L_x_3354:
        /* <DEDUP_REMOVED lines=14> */
.L_x_3355:
[----:B------:R-:W-:Y:S01]  /*3bce0*/  MOV R13, R21 ;  /* 0x00000015000d7202 */ /* 0x000fe20000000f00 */
[----:B------:R-:W-:Y:S02]  /*3bcf0*/  IMAD.MOV.U32 R12, RZ, RZ, 0x2 ;  /* 0x00000002ff0c7424 */ /* 0x000fe400078e00ff */
[----:B------:R-:W-:-:S07]  /*3bd00*/  IMAD.MOV.U32 R2, RZ, RZ, R14 ;  /* 0x000000ffff027224 */ /* 0x000fce00078e000e */
[----:B------:R-:W-:Y:S05]  /*3bd10*/  WARPSYNC.COLLECTIVE R15, `(.L_x_3356) ;  /* 0x000000000f087348 */ /* 0x000fea0003c00000 */
[----:B------:R0:W1:Y:S02]  /*3bd20*/  SHFL.IDX P6, R14, R13, R12, R11 ;  /* 0x0000000c0d0e7389 */ /* 0x00006400000c000b */
[----:B01----:R-:W-:Y:S01]  /*3bd30*/  ENDCOLLECTIVE ;  /* 0x000000000000791b */ /* 0x003fe20003800000 */
.L_x_3356:
        /* <DEDUP_REMOVED lines=13> */
.L_x_3357:
[----:B------:R-:W-:Y:S02]  /*3be10*/  IMAD.MOV.U32 R13, RZ, RZ, R21 ;  /* 0x000000ffff0d7224 */ /* 0x000fe400078e0015 */
[----:B------:R-:W-:Y:S02]  /*3be20*/  IMAD.MOV.U32 R12, RZ, RZ, 0x3 ;  /* 0x00000003ff0c7424 */ /* 0x000fe400078e00ff */
[----:B------:R-:W-:-:S07]  /*3be30*/  IMAD.MOV.U32 R2, RZ, RZ, R14 ;  /* 0x000000ffff027224 */ /* 0x000fce00078e000e */
[----:B------:R-:W-:Y:S05]  /*3be40*/  WARPSYNC.COLLECTIVE R15, `(.L_x_3358) ;  /* 0x000000000f087348 */ /* 0x000fea0003c00000 */
[----:B------:R0:W1:Y:S02]  /*3be50*/  SHFL.IDX P6, R14, R13, R12, R11 ;  /* 0x0000000c0d0e7389 */ /* 0x00006400000c000b */
[----:B01----:R-:W-:Y:S01]  /*3be60*/  ENDCOLLECTIVE ;  /* 0x000000000000791b */ /* 0x003fe20003800000 */
.L_x_3358:
        /* <DEDUP_REMOVED lines=13> */
.L_x_3359:
[----:B------:R-:W-:Y:S02]  /*3bf40*/  IMAD.MOV.U32 R13, RZ, RZ, R23 ;  /* 0x000000ffff0d7224 */ /* 0x000fe400078e0017 */
[----:B------:R-:W-:Y:S01]  /*3bf50*/  IMAD.MOV.U32 R12, RZ, RZ, RZ ;  /* 0x000000ffff0c7224 */ /* 0x000fe200078e00ff */
[----:B------:R-:W-:-:S07]  /*3bf60*/  MOV R2, R14 ;  /* 0x0000000e00027202 */ /* 0x000fce0000000f00 */
[----:B------:R-:W-:Y:S05]  /*3bf70*/  WARPSYNC.COLLECTIVE R15, `(.L_x_3360) ;  /* 0x000000000f087348 */ /* 0x000fea0003c00000 */
[----:B------:R0:W1:Y:S02]  /*3bf80*/  SHFL.IDX P6, R14, R13, R12, R11 ;  /* 0x0000000c0d0e7389 */ /* 0x00006400000c000b */
[----:B01----:R-:W-:Y:S01]  /*3bf90*/  ENDCOLLECTIVE ;  /* 0x000000000000791b */ /* 0x003fe20003800000 */
.L_x_3360:
        /* <DEDUP_REMOVED lines=13> */
.L_x_3361:
[----:B------:R-:W-:Y:S01]  /*3c070*/  IMAD.MOV.U32 R2, RZ, RZ, R14 ;  /* 0x000000ffff027224 */ /* 0x000fe200078e000e */
[----:B------:R-:W-:Y:S06]  /*3c080*/  BRA `(.L_x_3362) ;  /* 0xffffff6c00087947 */ /* 0x000fec000383ffff */
.L_x_3072:
[----:B---3--:R3:W4:Y:S02]  /*3c090*/  SYNCS.PHASECHK.TRANS64.TRYWAIT P0, [R4+URZ+0x33440], R28 ;  /* 0x0334401c040075a7 */ /* 0x008724000800017f */
[----:B----4-:R-:W-:Y:S05]  /*3c0a0*/  @!P0 NANOSLEEP.SYNCS 0x989680 ;  /* 0x009896800000895d */ /* 0x010fea0003900000 */
[----:B------:R-:W4:Y:S02]  /*3c0b0*/  @!P0 SYNCS.PHASECHK.TRANS64 P0, [R4+URZ+0x33440], R28 ;  /* 0x0334401c040085a7 */ /* 0x000f24000800007f */
[----:B----4-:R-:W-:Y:S05]  /*3c0c0*/  @!P0 BRA `(.L_x_3072) ;  /* 0xfffffffc00f08947 */ /* 0x010fea000383ffff */
[----:B------:R-:W-:Y:S05]  /*3c0d0*/  BRA `(.L_x_3363) ;  /* 0xffffff6c00607947 */ /* 0x000fea000383ffff */
.L_x_3073:
[----:B------:R-:W-:Y:S01]  /*3c0e0*/  BSSY B0, `(.L_x_3364) ;  /* 0x0000008000007945 */ /* 0x000fe20003800000 */
[----:B------:R-:W-:Y:S01]  /*3c0f0*/  IMAD.MOV.U32 R13, RZ, RZ, R8 ;  /* 0x000000ffff0d7224 */ /* 0x000fe200078e0008 */
[----:B------:R-:W-:Y:S01]  /*3c100*/  MOV R15, 0xffffffff ;  /* 0xffffffff000f7802 */ /* 0x000fe20000000f00 */
[----:B------:R-:W-:Y:S02]  /*3c110*/  IMAD.MOV.U32 R12, RZ, RZ, RZ ;  /* 0x000000ffff0c7224 */ /* 0x000fe400078e00ff */
[----:B------:R-:W-:-:S07]  /*3c120*/  IMAD.MOV.U32 R11, RZ, RZ, 0x1c1f ;  /* 0x00001c1fff0b7424 */ /* 0x000fce00078e00ff */
[----:B0-23--:R-:W-:Y:S05]  /*3c130*/  WARPSYNC.COLLECTIVE R15, `(.L_x_3365) ;  /* 0x000000000f087348 */ /* 0x00dfea0003c00000 */
[----:B------:R1:W4:Y:S02]  /*3c140*/  SHFL.IDX P6, R14, R13, R12, R11 ;  /* 0x0000000c0d0e7389 */ /* 0x00032400000c000b */
[----:B01234-:R-:W-:Y:S01]  /*3c150*/  ENDCOLLECTIVE ;  /* 0x000000000000791b */ /* 0x01ffe20003800000 */
.L_x_3365:
[----:B------:R-:W-:Y:S05]  /*3c160*/  BSYNC B0 ;  /* 0x0000000000007941 */ /* 0x000fea0003800000 */
.L_x_3364:
        /* <DEDUP_REMOVED lines=8> */
.L_x_3366:
[----:B------:R-:W-:Y:S02]  /*3c1f0*/  IMAD.MOV.U32 R13, RZ, RZ, R8 ;  /* 0x000000ffff0d7224 */ /* 0x000fe400078e0008 */
[----:B------:R-:W-:Y:S02]  /*3c200*/  IMAD.MOV.U32 R12, RZ, RZ, 0x1 ;  /* 0x00000001ff0c7424 */ /* 0x000fe400078e00ff */
[----:B------:R-:W-:-:S07]  /*3c210*/  IMAD.MOV.U32 R2, RZ, RZ, R14 ;  /* 0x000000ffff027224 */ /* 0x000fce00078e000e */
[----:B------:R-:W-:Y:S05]  /*3c220*/  WARPSYNC.COLLECTIVE R15, `(.L_x_3367) ;  /* 0x000000000f087348 */ /* 0x000fea0003c00000 */
[----:B------:R0:W1:Y:S02]  /*3c230*/  SHFL.IDX P6, R14, R13, R12, R11 ;  /* 0x0000000c0d0e7389 */ /* 0x00006400000c000b */
[----:B01----:R-:W-:Y:S01]  /*3c240*/  ENDCOLLECTIVE ;  /* 0x000000000000791b */ /* 0x003fe20003800000 */
.L_x_3367:
        /* <DEDUP_REMOVED lines=9> */
[----:B0-----:R-:W-:-:S07]  /*3c2e0*/  MOV R3, R14 ;  /* 0x0000000e00037202 */ /* 0x001fce0000000f00 */
[----:B------:R-:W-:Y:S05]  /*3c2f0*/  WARPSYNC.COLLECTIVE R15, `(.L_x_3368) ;  /* 0x000000000f087348 */ /* 0x000fea0003c00000 */
[----:B------:R0:W1:Y:S02]  /*3c300*/  SHFL.IDX P6, R14, R13, R12, R11 ;  /* 0x0000000c0d0e7389 */ /* 0x00006400000c000b */
[----:B01----:R-:W-:Y:S01]  /*3c310*/  ENDCOLLECTIVE ;  /* 0x000000000000791b */ /* 0x003fe20003800000 */
.L_x_3368:
[----:B------:R-:W-:Y:S01]  /*3c320*/  IMAD.MOV.U32 R13, RZ, RZ, R8 ;  /* 0x000000ffff0d7224 */ /* 0x000fe200078e0008 */
[----:B------:R-:W-:Y:S01]  /*3c330*/  MOV R12, 0x2 ;  /* 0x00000002000c7802 */ /* 0x000fe20000000f00 */
[----:B------:R-:W-:-:S07]  /*3c340*/  IMAD.MOV.U32 R2, RZ, RZ, R14 ;  /* 0x000000ffff027224 */ /* 0x000fce00078e000e */
[----:B------:R-:W-:Y:S05]  /*3c350*/  WARPSYNC.COLLECTIVE R15, `(.L_x_3369) ;  /* 0x000000000f087348 */ /* 0x000fea0003c00000 */
[----:B------:R0:W1:Y:S02]  /*3c360*/  SHFL.IDX P6, R14, R13, R12, R11 ;  /* 0x0000000c0d0e7389 */ /* 0x00006400000c000b */
[----:B01----:R-:W-:Y:S01]  /*3c370*/  ENDCOLLECTIVE ;  /* 0x000000000000791b */ /* 0x003fe20003800000 */
.L_x_3369:
        /* <DEDUP_REMOVED lines=13> */
.L_x_3370:
[----:B------:R-:W-:Y:S01]  /*3c450*/  MOV R13, R8 ;  /* 0x00000008000d7202 */ /* 0x000fe20000000f00 */
[----:B------:R-:W-:Y:S02]  /*3c460*/  IMAD.MOV.U32 R12, RZ, RZ, 0x3 ;  /* 0x00000003ff0c7424 */ /* 0x000fe400078e00ff */
[----:B------:R-:W-:-:S07]  /*3c470*/  IMAD.MOV.U32 R2, RZ, RZ, R14 ;  /* 0x000000ffff027224 */ /* 0x000fce00078e000e */
[----:B------:R-:W-:Y:S05]  /*3c480*/  WARPSYNC.COLLECTIVE R15, `(.L_x_3371) ;  /* 0x000000000f087348 */ /* 0x000fea0003c00000 */
[----:B------:R0:W1:Y:S02]  /*3c490*/  SHFL.IDX P6, R14, R13, R12, R11 ;  /* 0x0000000c0d0e7389 */ /* 0x00006400000c000b */
[----:B01----:R-:W-:Y:S01]  /*3c4a0*/  ENDCOLLECTIVE ;  /* 0x000000000000791b */ /* 0x003fe20003800000 */
.L_x_3371:
        /* <DEDUP_REMOVED lines=13> */
.L_x_3372:
[----:B------:R-:W-:Y:S02]  /*3c580*/  IMAD.MOV.U32 R13, RZ, RZ, R7 ;  /* 0x000000ffff0d7224 */ /* 0x000fe400078e0007 */
[----:B------:R-:W-:Y:S02]  /*3c590*/  IMAD.MOV.U32 R12, RZ, RZ, RZ ;  /* 0x000000ffff0c7224 */ /* 0x000fe400078e00ff */
[----:B------:R-:W-:-:S07]  /*3c5a0*/  IMAD.MOV.U32 R2, RZ, RZ, R14 ;  /* 0x000000ffff027224 */ /* 0x000fce00078e000e */
[----:B------:R-:W-:Y:S05]  /*3c5b0*/  WARPSYNC.COLLECTIVE R15, `(.L_x_3373) ;  /* 0x000000000f087348 */ /* 0x000fea0003c00000 */
[----:B------:R0:W1:Y:S02]  /*3c5c0*/  SHFL.IDX P6, R14, R13, R12, R11 ;  /* 0x0000000c0d0e7389 */ /* 0x00006400000c000b */
[----:B01----:R-:W-:Y:S01]  /*3c5d0*/  ENDCOLLECTIVE ;  /* 0x000000000000791b */ /* 0x003fe20003800000 */
.L_x_3373:
        /* <DEDUP_REMOVED lines=13> */
.L_x_3374:
[----:B------:R-:W-:Y:S05]  /*3c6b0*/  BRA `(.L_x_3375) ;  /* 0xffffff6800f47947 */ /* 0x000fea000383ffff */
.L_x_3078:
[----:B-1----:R1:W4:Y:S02]  /*3c6c0*/  SYNCS.PHASECHK.TRANS64.TRYWAIT P2, [R0+URZ+0x33470], R3 ;  /* 0x03347003000075a7 */ /* 0x002324000804017f */
[----:B----4-:R-:W-:Y:S05]  /*3c6d0*/  @!P2 NANOSLEEP.SYNCS 0x989680 ;  /* 0x009896800000a95d */ /* 0x010fea0003900000 */
[----:B------:R-:W4:Y:S02]  /*3c6e0*/  @!P2 SYNCS.PHASECHK.TRANS64 P2, [R0+URZ+0x33470], R3 ;  /* 0x033470030000a5a7 */ /* 0x000f24000804007f */
[----:B----4-:R-:W-:Y:S05]  /*3c6f0*/  @!P2 BRA `(.L_x_3078) ;  /* 0xfffffffc00f0a947 */ /* 0x010fea000383ffff */
[----:B------:R-:W-:Y:S05]  /*3c700*/  BRA `(.L_x_3376) ;  /* 0xffffff6c00607947 */ /* 0x000fea000383ffff */
.L_x_3080:
[----:B-1----:R1:W4:Y:S02]  /*3c710*/  SYNCS.PHASECHK.TRANS64.TRYWAIT P2, [R0+URZ+0x33460], R5 ;  /* 0x03346005000075a7 */ /* 0x002324000804017f */
[----:B----4-:R-:W-:Y:S05]  /*3c720*/  @!P2 NANOSLEEP.SYNCS 0x989680 ;  /* 0x009896800000a95d */ /* 0x010fea0003900000 */
[----:B------:R-:W4:Y:S02]  /*3c730*/  @!P2 SYNCS.PHASECHK.TRANS64 P2, [R0+URZ+0x33460], R5 ;  /* 0x033460050000a5a7 */ /* 0x000f24000804007f */
[----:B----4-:R-:W-:Y:S05]  /*3c740*/  @!P2 BRA `(.L_x_3080) ;  /* 0xfffffffc00f0a947 */ /* 0x010fea000383ffff */
[----:B------:R-:W-:Y:S05]  /*3c750*/  BRA `(.L_x_3377) ;  /* 0xffffff6c00707947 */ /* 0x000fea000383ffff */
.L_x_3088:
[----:B0-----:R0:W1:Y:S02]  /*3c760*/  SYNCS.PHASECHK.TRANS64.TRYWAIT P1, [R3+URZ+0x33470], R0 ;  /* 0x03347000030075a7 */ /* 0x001064000802017f */
[----:B-1----:R-:W-:Y:S05]  /*3c770*/  @!P1 NANOSLEEP.SYNCS 0x989680 ;  /* 0x009896800000995d */ /* 0x002fea0003900000 */
[----:B------:R-:W1:Y:S02]  /*3c780*/  @!P1 SYNCS.PHASECHK.TRANS64 P1, [R3+URZ+0x33470], R0 ;  /* 0x03347000030095a7 */ /* 0x000e64000802007f */
[----:B-1----:R-:W-:Y:S05]  /*3c790*/  @!P1 BRA `(.L_x_3088) ;  /* 0xfffffffc00f09947 */ /* 0x002fea000383ffff */
[----:B------:R-:W-:Y:S05]  /*3c7a0*/  BRA `(.L_x_3378) ;  /* 0xffffff7400a47947 */ /* 0x000fea000383ffff */
.L_x_3090:
[----:B0-----:R0:W1:Y:S02]  /*3c7b0*/  SYNCS.PHASECHK.TRANS64.TRYWAIT P1, [R3+URZ+0x33460], R0 ;  /* 0x03346000030075a7 */ /* 0x001064000802017f */
[----:B-1----:R-:W-:Y:S05]  /*3c7c0*/  @!P1 NANOSLEEP.SYNCS 0x989680 ;  /* 0x009896800000995d */ /* 0x002fea0003900000 */
[----:B------:R-:W1:Y:S02]  /*3c7d0*/  @!P1 SYNCS.PHASECHK.TRANS64 P1, [R3+URZ+0x33460], R0 ;  /* 0x03346000030095a7 */ /* 0x000e64000802007f */
[----:B-1----:R-:W-:Y:S05]  /*3c7e0*/  @!P1 BRA `(.L_x_3090) ;  /* 0xfffffffc00f09947 */ /* 0x002fea000383ffff */
[----:B------:R-:W-:Y:S05]  /*3c7f0*/  BRA `(.L_x_3379) ;  /* 0xffffff7400b07947 */ /* 0x000fea000383ffff */
.L_x_3095:
[----:B------:R-:W-:Y:S01]  /*3c800*/  BSSY B0, `(.L_x_3380) ;  /* 0x0000008000007945 */ /* 0x000fe20003800000 */
[----:B------:R-:W-:Y:S01]  /*3c810*/  MOV R13, R16 ;  /* 0x00000010000d7202 */ /* 0x000fe20000000f00 */
[----:B------:R-:W-:Y:S02]  /*3c820*/  IMAD.MOV.U32 R12, RZ, RZ, RZ ;  /* 0x000000ffff0c7224 */ /* 0x000fe400078e00ff */
[----:B------:R-:W-:Y:S02]  /*3c830*/  IMAD.MOV.U32 R11, RZ, RZ, 0x1f ;  /* 0x0000001fff0b7424 */ /* 0x000fe400078e00ff */
[----:B------:R-:W-:-:S07]  /*3c840*/  IMAD.MOV.U32 R15, RZ, RZ, -0x1 ;  /* 0xffffffffff0f7424 */ /* 0x000fce00078e00ff */
[----:B-1----:R-:W-:Y:S05]  /*3c850*/  WARPSYNC.COLLECTIVE R15, `(.L_x_3381) ;  /* 0x000000000f087348 */ /* 0x002fea0003c00000 */
[----:B------:R0:W2:Y:S02]  /*3c860*/  SHFL.IDX P6, R14, R13, R12, R11 ;  /* 0x0000000c0d0e7389 */ /* 0x0000a400000c000b */
[----:B012---:R-:W-:Y:S01]  /*3c870*/  ENDCOLLECTIVE ;  /* 0x000000000000791b */ /* 0x007fe20003800000 */
.L_x_3381:
[----:B------:R-:W-:Y:S05]  /*3c880*/  BSYNC B0 ;  /* 0x0000000000007941 */ /* 0x000fea0003800000 */
.L_x_3380:
[----:B------:R-:W-:Y:S01]  /*3c890*/  MOV R13, R16 ;  /* 0x00000010000d7202 */ /* 0x000fe20000000f00 */
[----:B------:R-:W-:Y:S01]  /*3c8a0*/  IMAD.MOV.U32 R12, RZ, RZ, 0x1 ;  /* 0x00000001ff0c7424 */ /* 0x000fe200078e00ff */
[----:B------:R-:W-:Y:S01]  /*3c8b0*/  IADD3 R9, R19, R8, RZ ;  /* 0x0000000813097210 */ /* 0x000fe20007ffe0ff */
[----:B------:R-:W-:Y:S02]  /*3c8c0*/  IMAD.MOV.U32 R11, RZ, RZ, 0x1f ;  /* 0x0000001fff0b7424 */ /* 0x000fe400078e00ff */
[----:B------:R-:W-:Y:S02]  /*3c8d0*/  IMAD.MOV.U32 R15, RZ, RZ, -0x1 ;  /* 0xffffffffff0f7424 */ /* 0x000fe400078e00ff */
[----:B------:R-:W-:-:S07]  /*3c8e0*/  IMAD.MOV.U32 R0, RZ, RZ, R14 ;  /* 0x000000ffff007224 */ /* 0x000fce00078e000e */
[----:B------:R-:W-:Y:S05]  /*3c8f0*/  WARPSYNC.COLLECTIVE R15, `(.L_x_3382) ;  /* 0x000000000f087348 */ /* 0x000fea0003c00000 */
[----:B------:R0:W1:Y:S02]  /*3c900*/  SHFL.IDX P6, R14, R13, R12, R11 ;  /* 0x0000000c0d0e7389 */ /* 0x00006400000c000b */
[----:B01----:R-:W-:Y:S01]  /*3c910*/  ENDCOLLECTIVE ;  /* 0x000000000000791b */ /* 0x003fe20003800000 */
.L_x_3382:
        /* <DEDUP_REMOVED lines=23> */
.L_x_3383:
[----:B------:R-:W-:Y:S01]  /*3ca90*/  IMAD.MOV.U32 R12, RZ, RZ, 0x2 ;  /* 0x00000002ff0c7424 */ /* 0x000fe200078e00ff */
[----:B------:R-:W-:-:S04]  /*3caa0*/  SEL R4, R14, RZ, P1 ;  /* 0x000000ff0e047207 */ /* 0x000fc80000800000 */
[----:B------:R-:W-:-:S05]  /*3cab0*/  IADD3 R4, R13, R4, RZ ;  /* 0x000000040d047210 */ /* 0x000fca0007ffe0ff */
[----:B------:R-:W-:-:S07]  /*3cac0*/  IMAD.MOV.U32 R13, RZ, RZ, R4 ;  /* 0x000000ffff0d7224 */ /* 0x000fce00078e0004 */
[----:B------:R-:W-:Y:S05]  /*3cad0*/  WARPSYNC.COLLECTIVE R15, `(.L_x_3384) ;  /* 0x000000000f087348 */ /* 0x000fea0003c00000 */
[----:B------:R0:W1:Y:S02]  /*3cae0*/  SHFL.UP P6, R14, R13, R12, R11 ;  /* 0x0400000c0d0e7389 */ /* 0x00006400000c000b */
[----:B01----:R-:W-:Y:S01]  /*3caf0*/  ENDCOLLECTIVE ;  /* 0x000000000000791b */ /* 0x003fe20003800000 */
.L_x_3384:
[----:B------:R-:W-:Y:S02]  /*3cb00*/  MOV R12, 0x4 ;  /* 0x00000004000c7802 */ /* 0x000fe40000000f00 */
[----:B------:R-:W-:-:S05]  /*3cb10*/  SEL R3, R14, RZ, P2 ;  /* 0x000000ff0e037207 */ /* 0x000fca0001000000 */
[----:B------:R-:W-:-:S04]  /*3cb20*/  IMAD.IADD R2, R4, 0x1, R3 ;  /* 0x0000000104027824 */ /* 0x000fc800078e0203 */
[----:B------:R-:W-:-:S07]  /*3cb30*/  IMAD.MOV.U32 R13, RZ, RZ, R2 ;  /* 0x000000ffff0d7224 */ /* 0x000fce00078e0002 */
[----:B------:R-:W-:Y:S05]  /*3cb40*/  WARPSYNC.COLLECTIVE R15, `(.L_x_3385) ;  /* 0x000000000f087348 */ /* 0x000fea0003c00000 */
[----:B------:R0:W1:Y:S02]  /*3cb50*/  SHFL.UP P6, R14, R13, R12, R11 ;  /* 0x0400000c0d0e7389 */ /* 0x00006400000c000b */
[----:B01----:R-:W-:Y:S01]  /*3cb60*/  ENDCOLLECTIVE ;  /* 0x000000000000791b */ /* 0x003fe20003800000 */
.L_x_3385:
[----:B------:R-:W-:Y:S01]  /*3cb70*/  IMAD.MOV.U32 R12, RZ, RZ, 0x8 ;  /* 0x00000008ff0c7424 */ /* 0x000fe200078e00ff */
[----:B------:R-:W-:-:S05]  /*3cb80*/  SEL R3, R14, RZ, P3 ;  /* 0x000000ff0e037207 */ /* 0x000fca0001800000 */
[----:B------:R-:W-:-:S04]  /*3cb90*/  IMAD.IADD R3, R2, 0x1, R3 ;  /* 0x0000000102037824 */ /* 0x000fc800078e0203 */
[----:B------:R-:W-:-:S07]  /*3cba0*/  IMAD.MOV.U32 R13, RZ, RZ, R3 ;  /* 0x000000ffff0d7224 */ /* 0x000fce00078e0003 */
[----:B------:R-:W-:Y:S05]  /*3cbb0*/  WARPSYNC.COLLECTIVE R15, `(.L_x_3386) ;  /* 0x000000000f087348 */ /* 0x000fea0003c00000 */
[----:B------:R0:W1:Y:S02]  /*3cbc0*/  SHFL.UP P6, R14, R13, R12, R11 ;  /* 0x0400000c0d0e7389 */ /* 0x00006400000c000b */
[----:B01----:R-:W-:Y:S01]  /*3cbd0*/  ENDCOLLECTIVE ;  /* 0x000000000000791b */ /* 0x003fe20003800000 */
.L_x_3386:
[----:B------:R-:W-:Y:S01]  /*3cbe0*/  IMAD.MOV.U32 R12, RZ, RZ, 0x10 ;  /* 0x00000010ff0c7424 */ /* 0x000fe200078e00ff */
[----:B------:R-:W-:-:S05]  /*3cbf0*/  SEL R4, R14, RZ, P4 ;  /* 0x000000ff0e047207 */ /* 0x000fca0002000000 */
[----:B------:R-:W-:-:S05]  /*3cc00*/  IMAD.IADD R4, R3, 0x1, R4 ;  /* 0x0000000103047824 */ /* 0x000fca00078e0204 */
[----:B------:R-:W-:-:S07]  /*3cc10*/  MOV R13, R4 ;  /* 0x00000004000d7202 */ /* 0x000fce0000000f00 */
[----:B------:R-:W-:Y:S05]  /*3cc20*/  WARPSYNC.COLLECTIVE R15, `(.L_x_3387) ;  /* 0x000000000f087348 */ /* 0x000fea0003c00000 */
[----:B------:R0:W1:Y:S02]  /*3cc30*/  SHFL.UP P6, R14, R13, R12, R11 ;  /* 0x0400000c0d0e7389 */ /* 0x00006400000c000b */
[----:B01----:R-:W-:Y:S01]  /*3cc40*/  ENDCOLLECTIVE ;  /* 0x000000000000791b */ /* 0x003fe20003800000 */
.L_x_3387:
        /* <DEDUP_REMOVED lines=8> */
.L_x_3388:
[----:B------:R-:W-:Y:S05]  /*3ccd0*/  BRA `(.L_x_3389) ;  /* 0xffffff7c003c7947 */ /* 0x000fea000383ffff */
.L_x_3098:
[----:B------:R-:W-:Y:S01]  /*3cce0*/  BSSY B0, `(.L_x_3390) ;  /* 0x0000007000007945 */ /* 0x000fe20003800000 */
[----:B------:R-:W-:Y:S02]  /*3ccf0*/  IMAD.MOV.U32 R12, RZ, RZ, 0x1 ;  /* 0x00000001ff0c7424 */ /* 0x000fe400078e00ff */
[----:B------:R-:W-:Y:S02]  /*3cd00*/  IMAD.MOV.U32 R11, RZ, RZ, RZ ;  /* 0x000000ffff0b7224 */ /* 0x000fe400078e00ff */
[----:B------:R-:W-:-:S07]  /*3cd10*/  IMAD.MOV.U32 R15, RZ, RZ, -0x1 ;  /* 0xffffffffff0f7424 */ /* 0x000fce00078e00ff */
[----:B------:R-:W-:Y:S05]  /*3cd20*/  WARPSYNC.COLLECTIVE R15, `(.L_x_3391) ;  /* 0x000000000f087348 */ /* 0x000fea0003c00000 */
[----:B------:R0:W1:Y:S02]  /*3cd30*/  SHFL.UP P6, R14, R13, R12, R11 ;  /* 0x0400000c0d0e7389 */ /* 0x00006400000c000b */
[----:B01----:R-:W-:Y:S01]  /*3cd40*/  ENDCOLLECTIVE ;  /* 0x000000000000791b */ /* 0x003fe20003800000 */
.L_x_3391:
[----:B------:R-:W-:Y:S05]  /*3cd50*/  BSYNC B0 ;  /* 0x0000000000007941 */ /* 0x000fea0003800000 */
.L_x_3390:
        /* <DEDUP_REMOVED lines=8> */
.L_x_3392:
[----:B------:R-:W-:Y:S02]  /*3cde0*/  MOV R12, 0x4 ;  /* 0x00000004000c7802 */ /* 0x000fe40000000f00 */
[----:B------:R-:W-:-:S05]  /*3cdf0*/  SEL R2, R14, RZ, P2 ;  /* 0x000000ff0e027207 */ /* 0x000fca0001000000 */
[----:B------:R-:W-:-:S04]  /*3ce00*/  IMAD.IADD R2, R13, 0x1, R2 ;  /* 0x000000010d027824 */ /* 0x000fc800078e0202 */
[----:B------:R-:W-:-:S07]  /*3ce10*/  IMAD.MOV.U32 R13, RZ, RZ, R2 ;  /* 0x000000ffff0d7224 */ /* 0x000fce00078e0002 */
[----:B------:R-:W-:Y:S05]  /*3ce20*/  WARPSYNC.COLLECTIVE R15, `(.L_x_3393) ;  /* 0x000000000f087348 */ /* 0x000fea0003c00000 */
[----:B------:R0:W1:Y:S02]  /*3ce30*/  SHFL.UP P6, R14, R13, R12, R11 ;  /* 0x0400000c0d0e7389 */ /* 0x00006400000c000b */
[----:B01----:R-:W-:Y:S01]  /*3ce40*/  ENDCOLLECTIVE ;  /* 0x000000000000791b */ /* 0x003fe20003800000 */
.L_x_3393:
[----:B------:R-:W-:Y:S01]  /*3ce50*/  IMAD.MOV.U32 R12, RZ, RZ, 0x8 ;  /* 0x00000008ff0c7424 */ /* 0x000fe200078e00ff */
[----:B------:R-:W-:-:S05]  /*3ce60*/  SEL R3, R14, RZ, P3 ;  /* 0x000000ff0e037207 */ /* 0x000fca0001800000 */
[----:B------:R-:W-:-:S04]  /*3ce70*/  IMAD.IADD R3, R2, 0x1, R3 ;  /* 0x0000000102037824 */ /* 0x000fc800078e0203 */
[----:B------:R-:W-:-:S07]  /*3ce80*/  IMAD.MOV.U32 R13, RZ, RZ, R3 ;  /* 0x000000ffff0d7224 */ /* 0x000fce00078e0003 */
[----:B------:R-:W-:Y:S05]  /*3ce90*/  WARPSYNC.COLLECTIVE R15, `(.L_x_3394) ;  /* 0x000000000f087348 */ /* 0x000fea0003c00000 */
[----:B------:R0:W1:Y:S02]  /*3cea0*/  SHFL.UP P6, R14, R13, R12, R11 ;  /* 0x0400000c0d0e7389 */ /* 0x00006400000c000b */
[----:B01----:R-:W-:Y:S01]  /*3ceb0*/  ENDCOLLECTIVE ;  /* 0x000000000000791b */ /* 0x003fe20003800000 */
.L_x_3394:
[----:B------:R-:W-:Y:S01]  /*3cec0*/  IMAD.MOV.U32 R12, RZ, RZ, 0x10 ;  /* 0x00000010ff0c7424 */ /* 0x000fe200078e00ff */
[----:B------:R-:W-:-:S05]  /*3ced0*/  SEL R4, R14, RZ, P4 ;  /* 0x000000ff0e047207 */ /* 0x000fca0002000000 */
[----:B------:R-:W-:-:S05]  /*3cee0*/  IMAD.IADD R4, R3, 0x1, R4 ;  /* 0x0000000103047824 */ /* 0x000fca00078e0204 */
[----:B------:R-:W-:-:S07]  /*3cef0*/  MOV R13, R4 ;  /* 0x00000004000d7202 */ /* 0x000fce0000000f00 */
[----:B------:R-:W-:Y:S05]  /*3cf00*/  WARPSYNC.COLLECTIVE R15, `(.L_x_3395) ;  /* 0x000000000f087348 */ /* 0x000fea0003c00000 */
[----:B------:R0:W1:Y:S02]  /*3cf10*/  SHFL.UP P6, R14, R13, R12, R11 ;  /* 0x0400000c0d0e7389 */ /* 0x00006400000c000b */
[----:B01----:R-:W-:Y:S01]  /*3cf20*/  ENDCOLLECTIVE ;  /* 0x000000000000791b */ /* 0x003fe20003800000 */
.L_x_3395:
        /* <DEDUP_REMOVED lines=8> */
.L_x_3396:
[----:B------:R-:W-:Y:S05]  /*3cfb0*/  BRA `(.L_x_3397) ;  /* 0xffffff7c00287947 */ /* 0x000fea000383ffff */
.L_x_3100:
[----:B------:R-:W-:Y:S01]  /*3cfc0*/  BSSY B0, `(.L_x_3398) ;  /* 0x0000006000007945 */ /* 0x000fe20003800000 */
[----:B------:R-:W-:Y:S01]  /*3cfd0*/  PLOP3.LUT P6, PT, P6, PT, PT, 0x8, 0x0 ;  /* 0x000000000000781c */ /* 0x000fe200037ce170 */
[----:B------:R-:W-:-:S12]  /*3cfe0*/  IMAD.MOV.U32 R15, RZ, RZ, -0x1 ;  /* 0xffffffffff0f7424 */ /* 0x000fd800078e00ff */
[----:B0-----:R-:W-:Y:S05]  /*3cff0*/  WARPSYNC.COLLECTIVE R15, `(.L_x_3399) ;  /* 0x000000000f087348 */ /* 0x001fea0003c00000 */
[----:B------:R-:W-:Y:S01]  /*3d000*/  VOTE.ANY R14, PT, P6 ;  /* 0x00000000000e7806 */ /* 0x000fe200030e0100 */
[----:B0-----:R-:W-:Y:S06]  /*3d010*/  ENDCOLLECTIVE ;  /* 0x000000000000791b */ /* 0x001fec0003800000 */
.L_x_3399:
[----:B------:R-:W-:Y:S05]  /*3d020*/  BSYNC B0 ;  /* 0x0000000000007941 */ /* 0x000fea0003800000 */
.L_x_3398:
[----:B------:R-:W-:Y:S01]  /*3d030*/  IMAD.MOV.U32 R2, RZ, RZ, R14 ;  /* 0x000000ffff027224 */ /* 0x000fe200078e000e */
[----:B------:R-:W-:Y:S01]  /*3d040*/  MOV R15, 0xffffffff ;  /* 0xffffffff000f7802 */ /* 0x000fe20000000f00 */
[----:B------:R-:W-:Y:S02]  /*3d050*/  IMAD.MOV.U32 R13, RZ, RZ, R17 ;  /* 0x000000ffff0d7224 */ /* 0x000fe400078e0011 */
[----:B------:R0:W1:Y:S01]  /*3d060*/  POPC R12, R2 ;  /* 0x00000002000c7309 */ /* 0x0000620000000000 */
[----:B------:R-:W-:-:S07]  /*3d070*/  IMAD.MOV.U32 R11, RZ, RZ, 0x1f ;  /* 0x0000001fff0b7424 */ /* 0x000fce00078e00ff */
[----:B01----:R-:W-:Y:S05]  /*3d080*/  WARPSYNC.COLLECTIVE R15, `(.L_x_3400) ;  /* 0x000000000f087348 */ /* 0x003fea0003c00000 */
[----:B-1----:R1:W2:Y:S02]  /*3d090*/  SHFL.IDX P6, R14, R13, R12, R11 ;  /* 0x0000000c0d0e7389 */ /* 0x0022a400000c000b */
[----:B012---:R-:W-:Y:S01]  /*3d0a0*/  ENDCOLLECTIVE ;  /* 0x000000000000791b */ /* 0x007fe20003800000 */
.L_x_3400:
[----:B------:R-:W-:Y:S02]  /*3d0b0*/  IMAD.IADD R19, R12, 0x1, R19 ;  /* 0x000000010c137824 */ /* 0x000fe400078e0213 */
[----:B------:R-:W-:Y:S02]  /*3d0c0*/  IMAD.MOV.U32 R13, RZ, RZ, R5 ;  /* 0x000000ffff0d7224 */ /* 0x000fe400078e0005 */
[----:B------:R-:W-:-:S07]  /*3d0d0*/  IMAD.MOV.U32 R17, RZ, RZ, R14 ;  /* 0x000000ffff117224 */ /* 0x000fce00078e000e */
[----:B------:R-:W-:Y:S05]  /*3d0e0*/  WARPSYNC.COLLECTIVE R15, `(.L_x_3401) ;  /* 0x000000000f087348 */ /* 0x000fea0003c00000 */
[----:B------:R0:W1:Y:S02]  /*3d0f0*/  SHFL.IDX P6, R14, R13, R12, R11 ;  /* 0x0000000c0d0e7389 */ /* 0x00006400000c000b */
[----:B01----:R-:W-:Y:S01]  /*3d100*/  ENDCOLLECTIVE ;  /* 0x000000000000791b */ /* 0x003fe20003800000 */
.L_x_3401:
[----:B------:R-:W-:Y:S01]  /*3d110*/  IMAD.MOV.U32 R5, RZ, RZ, R14 ;  /* 0x000000ffff057224 */ /* 0x000fe200078e000e */
[----:B------:R-:W-:Y:S06]  /*3d120*/  BRA `(.L_x_3402) ;  /* 0xffffff7c000c7947 */ /* 0x000fec000383ffff */
.L_x_3102:
[----:B------:R-:W-:Y:S01]  /*3d130*/  BSSY B0, `(.L_x_3403) ;  /* 0x0000007000007945 */ /* 0x000fe20003800000 */
[----:B------:R-:W-:Y:S01]  /*3d140*/  MOV R13, R3 ;  /* 0x00000003000d7202 */ /* 0x000fe20000000f00 */
[----:B------:R-:W-:Y:S02]  /*3d150*/  IMAD.MOV.U32 R11, RZ, RZ, 0x1f ;  /* 0x0000001fff0b7424 */ /* 0x000fe400078e00ff */
[----:B------:R-:W-:-:S07]  /*3d160*/  IMAD.MOV.U32 R15, RZ, RZ, -0x1 ;  /* 0xffffffffff0f7424 */ /* 0x000fce00078e00ff */
[----:B0-23--:R-:W-:Y:S05]  /*3d170*/  WARPSYNC.COLLECTIVE R15, `(.L_x_3404) ;  /* 0x000000000f087348 */ /* 0x00dfea0003c00000 */
[----:B------:R1:W4:Y:S02]  /*3d180*/  SHFL.IDX P6, R14, R13, R12, R11 ;  /* 0x0000000c0d0e7389 */ /* 0x00032400000c000b */
[----:B01234-:R-:W-:Y:S01]  /*3d190*/  ENDCOLLECTIVE ;  /* 0x000000000000791b */ /* 0x01ffe20003800000 */
.L_x_3404:
[----:B------:R-:W-:Y:S05]  /*3d1a0*/  BSYNC B0 ;  /* 0x0000000000007941 */ /* 0x000fea0003800000 */
.L_x_3403:
[----:B------:R-:W-:Y:S01]  /*3d1b0*/  IMAD.MOV.U32 R16, RZ, RZ, R14 ;  /* 0x000000ffff107224 */ /* 0x000fe200078e000e */
[----:B------:R-:W-:Y:S06]  /*3d1c0*/  BRA `(.L_x_3101) ;  /* 0xffffff7800fc7947 */ /* 0x000fec000383ffff */
.L_x_3108:
[----:B0-----:R0:W1:Y:S02]  /*3d1d0*/  SYNCS.PHASECHK.TRANS64.TRYWAIT P0, [R5+URZ+0x33420], R0 ;  /* 0x03342000050075a7 */ /* 0x001064000800017f */
[----:B-1----:R-:W-:Y:S05]  /*3d1e0*/  @!P0 NANOSLEEP.SYNCS 0x989680 ;  /* 0x009896800000895d */ /* 0x002fea0003900000 */
[----:B------:R-:W1:Y:S02]  /*3d1f0*/  @!P0 SYNCS.PHASECHK.TRANS64 P0, [R5+URZ+0x33420], R0 ;  /* 0x03342000050085a7 */ /* 0x000e64000800007f */
[----:B-1----:R-:W-:Y:S05]  /*3d200*/  @!P0 BRA `(.L_x_3108) ;  /* 0xfffffffc00f08947 */ /* 0x002fea000383ffff */
[----:B------:R-:W-:Y:S05]  /*3d210*/  BRA `(.L_x_3405) ;  /* 0xffffff84005c7947 */ /* 0x000fea000383ffff */
.L_x_3109:
[----:B------:R-:W1:Y:S01]  /*3d220*/  S2R R2, SR_TID.X ;  /* 0x0000000000027919 */ /* 0x000e620000002100 */
[----:B------:R-:W-:Y:S01]  /*3d230*/  BSSY B0, `(.L_x_3406) ;  /* 0x000000a000007945 */ /* 0x000fe20003800000 */
[----:B------:R-:W-:Y:S01]  /*3d240*/  MOV R12, RZ ;  /* 0x000000ff000c7202 */ /* 0x000fe20000000f00 */
        /* <DEDUP_REMOVED lines=8> */
.L_x_3407:
[----:B------:R-:W-:Y:S05]  /*3d2d0*/  BSYNC B0 ;  /* 0x0000000000007941 */ /* 0x000fea0003800000 */
.L_x_3406:
[----:B------:R-:W-:Y:S05]  /*3d2e0*/  BRA `(.L_x_3408) ;  /* 0xffffff8400447947 */ /* 0x000fea000383ffff */
.L_x_3110:
[----:B------:R-:W-:Y:S01]  /*3d2f0*/  BSSY B0, `(.L_x_3409) ;  /* 0x0000006000007945 */ /* 0x000fe20003800000 */
[----:B------:R-:W-:-:S07]  /*3d300*/  IMAD.MOV.U32 R15, RZ, RZ, -0x1 ;  /* 0xffffffffff0f7424 */ /* 0x000fce00078e00ff */
[----:B0-----:R-:W-:Y:S05]  /*3d310*/  WARPSYNC.COLLECTIVE R15, `(.L_x_3410) ;  /* 0x000000000f0c7348 */ /* 0x001fea0003c00000 */
[----:B------:R-:W-:Y:S02]  /*3d320*/  ELECT P6, UR62, PT ;  /* 0x00000000003e782f */ /* 0x000fe400038c0000 */
[----:B------:R-:W-:Y:S01]  /*3d330*/  MOV R14, UR62 ;  /* 0x0000003e000e7c02 */ /* 0x000fe20008000f00 */
[----:B0-----:R-:W-:Y:S10]  /*3d340*/  ENDCOLLECTIVE ;  /* 0x000000000000791b */ /* 0x001ff40003800000 */
.L_x_3410:
[----:B------:R-:W-:Y:S05]  /*3d350*/  BSYNC B0 ;  /* 0x0000000000007941 */ /* 0x000fea0003800000 */
.L_x_3409:
[----:B------:R-:W-:Y:S05]  /*3d360*/  BRA `(.L_x_3411) ;  /* 0xffffff8400387947 */ /* 0x000fea000383ffff */
.L_x_3112:
[----:B0-----:R0:W1:Y:S02]  /*3d370*/  SYNCS.PHASECHK.TRANS64.TRYWAIT P1, [R3+URZ+0x33440], R2 ;  /* 0x03344002030075a7 */ /* 0x001064000802017f */
[----:B-1----:R-:W-:Y:S05]  /*3d380*/  @!P1 NANOSLEEP.SYNCS 0x989680 ;  /* 0x009896800000995d */ /* 0x002fea0003900000 */
[----:B------:R-:W1:Y:S02]  /*3d390*/  @!P1 SYNCS.PHASECHK.TRANS64 P1, [R3+URZ+0x33440], R2 ;  /* 0x03344002030095a7 */ /* 0x000e64000802007f */
[----:B-1----:R-:W-:Y:S05]  /*3d3a0*/  @!P1 BRA `(.L_x_3112) ;  /* 0xfffffffc00f09947 */ /* 0x002fea000383ffff */
[----:B------:R-:W-:Y:S05]  /*3d3b0*/  BRA `(.L_x_3412) ;  /* 0xffffff8400587947 */ /* 0x000fea000383ffff */
.L_x_3114:
[----:B-1----:R1:W2:Y:S02]  /*3d3c0*/  SYNCS.PHASECHK.TRANS64.TRYWAIT P1, [R29+URZ+0x33440], R0 ;  /* 0x033440001d0075a7 */ /* 0x0022a4000802017f */
[----:B--2---:R-:W-:Y:S05]  /*3d3d0*/  @!P1 NANOSLEEP.SYNCS 0x989680 ;  /* 0x009896800000995d */ /* 0x004fea0003900000 */
[----:B------:R-:W2:Y:S02]  /*3d3e0*/  @!P1 SYNCS.PHASECHK.TRANS64 P1, [R29+URZ+0x33440], R0 ;  /* 0x033440001d0095a7 */ /* 0x000ea4000802007f */
[----:B--2---:R-:W-:Y:S05]  /*3d3f0*/  @!P1 BRA `(.L_x_3114) ;  /* 0xfffffffc00f09947 */ /* 0x004fea000383ffff */
[----:B------:R-:W-:Y:S05]  /*3d400*/  BRA `(.L_x_3413) ;  /* 0xffffff8400647947 */ /* 0x000fea000383ffff */
.L_x_3116:
[----:B--2---:R2:W3:Y:S02]  /*3d410*/  SYNCS.PHASECHK.TRANS64.TRYWAIT P1, [R3+URZ+0x33460], R2 ;  /* 0x03346002030075a7 */ /* 0x0044e4000802017f */
[----:B---3--:R-:W-:Y:S05]  /*3d420*/  @!P1 NANOSLEEP.SYNCS 0x989680 ;  /* 0x009896800000995d */ /* 0x008fea0003900000 */
[----:B------:R-:W3:Y:S02]  /*3d430*/  @!P1 SYNCS.PHASECHK.TRANS64 P1, [R3+URZ+0x33460], R2 ;  /* 0x03346002030095a7 */ /* 0x000ee4000802007f */
[----:B---3--:R-:W-:Y:S05]  /*3d440*/  @!P1 BRA `(.L_x_3116) ;  /* 0xfffffffc00f09947 */ /* 0x008fea000383ffff */
[----:B------:R-:W-:Y:S05]  /*3d450*/  BRA `(.L_x_3414) ;  /* 0xffffff8400607947 */ /* 0x000fea000383ffff */
.L_x_3118:
[----:B---3--:R3:W4:Y:S02]  /*3d460*/  SYNCS.PHASECHK.TRANS64.TRYWAIT P1, [R29+URZ+0x33460], R0 ;  /* 0x033460001d0075a7 */ /* 0x008724000802017f */
[----:B----4-:R-:W-:Y:S05]  /*3d470*/  @!P1 NANOSLEEP.SYNCS 0x989680 ;  /* 0x009896800000995d */ /* 0x010fea0003900000 */
[----:B------:R-:W4:Y:S02]  /*3d480*/  @!P1 SYNCS.PHASECHK.TRANS64 P1, [R29+URZ+0x33460], R0 ;  /* 0x033460001d0095a7 */ /* 0x000f24000802007f */
[----:B----4-:R-:W-:Y:S05]  /*3d490*/  @!P1 BRA `(.L_x_3118) ;  /* 0xfffffffc00f09947 */ /* 0x010fea000383ffff */
[----:B------:R-:W-:Y:S05]  /*3d4a0*/  BRA `(.L_x_3415) ;  /* 0xffffff84005c7947 */ /* 0x000fea000383ffff */
.L_x_3120:
[----:B----4-:R4:W0:Y:S02]  /*3d4b0*/  SYNCS.PHASECHK.TRANS64.TRYWAIT P1, [R3+URZ+0x33480], R2 ;  /* 0x03348002030075a7 */ /* 0x010824000802017f */
[----:B0-----:R-:W-:Y:S05]  /*3d4c0*/  @!P1 NANOSLEEP.SYNCS 0x989680 ;  /* 0x009896800000995d */ /* 0x001fea0003900000 */
[----:B------:R-:W0:Y:S02]  /*3d4d0*/  @!P1 SYNCS.PHASECHK.TRANS64 P1, [R3+URZ+0x33480], R2 ;  /* 0x03348002030095a7 */ /* 0x000e24000802007f */
[----:B0-----:R-:W-:Y:S05]  /*3d4e0*/  @!P1 BRA `(.L_x_3120) ;  /* 0xfffffffc00f09947 */ /* 0x001fea000383ffff */
[----:B------:R-:W-:Y:S05]  /*3d4f0*/  BRA `(.L_x_3416) ;  /* 0xffffff8400587947 */ /* 0x000fea000383ffff */
.L_x_3417:
        /* <DEDUP_REMOVED lines=16> */
.L_x_3426:


//--------------------- .nv.global.init           --------------------------
	.section	.nv.global.init,"aw",@progbits
	.align	4
.nv.global.init:
	.type		_ZZN5flash28permute_output_fp8_VcolmajorIN4cute6TensorINS1_11ArrayEngineIfLm96EEENS1_6LayoutINS1_5tupleIJNS6_IJNS1_1CILi2EEES8_NS7_ILi24EEEEEENS7_ILi1EEESB_EEENS6_IJNS6_IJSB_S8_NS7_ILi4EEEEEENS7_ILi0EEESF_EEEEEEEEEvRT_E9upper_map,@object
	.size		_ZZN5flash28permute_output_fp8_VcolmajorIN4cute6TensorINS1_11ArrayEngineIfLm96EEENS1_6LayoutINS1_5tupleIJNS6_IJNS1_1CILi2EEES8_NS7_ILi24EEEEEENS7_ILi1EEESB_EEENS6_IJNS6_IJSB_S8_NS7_ILi4EEEEEENS7_ILi0EEESF_EEEEEEEEEvRT_E9upper_map,($str$23 - _ZZN5flash28permute_output_fp8_VcolmajorIN4cute6TensorINS1_11ArrayEngineIfLm96EEENS1_6LayoutINS1_5tupleIJNS6_IJNS1_1CILi2EEES8_NS7_ILi24EEEEEENS7_ILi1EEESB_EEENS6_IJNS6_IJSB_S8_NS7_ILi4EEEEEENS7_ILi0EEESF_EEEEEEEEEvRT_E9upper_map)
_ZZN5flash28permute_output_fp8_VcolmajorIN4cute6TensorINS1_11ArrayEngineIfLm96EEENS1_6LayoutINS1_5tupleIJNS6_IJNS1_1CILi2EEES8_NS7_ILi24EEEEEENS7_ILi1EEESB_EEENS6_IJNS6_IJSB_S8_NS7_ILi4EEEEEENS7_ILi0EEESF_EEEEEEEEEvRT_E9upper_map:
        /*0000*/ 	.byte	0x00, 0x00, 0x00, 0x00, 0x02, 0x00, 0x00, 0x00, 0x03, 0x00, 0x00, 0x00, 0x01, 0x00, 0x00, 0x00
	.type		$str$23,@object
	.size		$str$23,($str$24 - $str$23)
$str$23:
        /*0010*/ 	.byte	0x28, 0x61, 0x64, 0x64, 0x72, 0x65, 0x73, 0x73, 0x20, 0x26, 0x20, 0x6d, 0x61, 0x73, 0x6b, 0x29
        /*0020*/ 	.byte	0x20, 0x3d, 0x3d, 0x20, 0x30, 0x00
	.type		$str$24,@object
	.size		$str$24,(__unnamed_5 - $str$24)
$str$24:
        /*0026*/ 	.byte	0x2f, 0x74, 0x6d, 0x70, 0x2f, 0x6f, 0x73, 0x73, 0x5f, 0x6b, 0x65, 0x72, 0x6e, 0x65, 0x6c, 0x73
        /*0036*/ 	.byte	0x5f, 0x73, 0x72, 0x63, 0x2f, 0x66, 0x6c, 0x61, 0x73, 0x68, 0x5f, 0x61, 0x74, 0x74, 0x65, 0x6e
        /*0046*/ 	.byte	0x74, 0x69, 0x6f, 0x6e, 0x2f, 0x63, 0x73, 0x72, 0x63, 0x2f, 0x63, 0x75, 0x74, 0x6c, 0x61, 0x73
        /*0056*/ 	.byte	0x73, 0x2f, 0x69, 0x6e, 0x63, 0x6c, 0x75, 0x64, 0x65, 0x2f, 0x63, 0x75, 0x74, 0x65, 0x2f, 0x70
        /*0066*/ 	.byte	0x6f, 0x69, 0x6e, 0x74, 0x65, 0x72, 0x5f, 0x66, 0x6c, 0x61, 0x67, 0x67, 0x65, 0x64, 0x2e, 0x68
        /*0076*/ 	.byte	0x70, 0x70, 0x00
	.type		__unnamed_5,@object
	.size		__unnamed_5,(__unnamed_6 - __unnamed_5)
__unnamed_5:
        /* <DEDUP_REMOVED lines=24> */
        /*01f9*/ 	.byte	0x3e, 0x3e, 0x20, 0x26, 0x5d, 0x00
	.type		__unnamed_6,@object
	.size		__unnamed_6,(__unnamed_11 - __unnamed_6)
__unnamed_6:
        /* <DEDUP_REMOVED lines=25> */
	.type		__unnamed_11,@object
	.size		__unnamed_11,(__unnamed_8 - __unnamed_11)
__unnamed_11:
        /* <DEDUP_REMOVED lines=25> */
	.type		__unnamed_8,@object
	.size		__unnamed_8,(__unnamed_10 - __unnamed_8)
__unnamed_8:
        /* <DEDUP_REMOVED lines=29> */
        /*06db*/ 	.byte	0x5d, 0x00
	.type		__unnamed_10,@object
	.size		__unnamed_10,(__unnamed_3 - __unnamed_10)
__unnamed_10:
        /* <DEDUP_REMOVED lines=30> */
	.type		__unnamed_3,@object
	.size		__unnamed_3,(__unnamed_9 - __unnamed_3)
__unnamed_3:
        /* <DEDUP_REMOVED lines=30> */
	.type		__unnamed_9,@object
	.size		__unnamed_9,(__unnamed_2 - __unnamed_9)
__unnamed_9:
        /* <DEDUP_REMOVED lines=30> */
	.type		__unnamed_2,@object
	.size		__unnamed_2,(__unnamed_4 - __unnamed_2)
__unnamed_2:
        /* <DEDUP_REMOVED lines=29> */
        /*0e23*/ 	.byte	0x3e, 0x5d, 0x00
	.type		__unnamed_4,@object
	.size		__unnamed_4,(__unnamed_7 - __unnamed_4)
__unnamed_4:
        /* <DEDUP_REMOVED lines=30> */
	.type		__unnamed_7,@object
	.size		__unnamed_7,(__unnamed_1 - __unnamed_7)
__unnamed_7:
        /* <DEDUP_REMOVED lines=30> */
	.type		__unnamed_1,@object
	.size		__unnamed_1,(.L_0 - __unnamed_1)
__unnamed_1:
        /* <DEDUP_REMOVED lines=29> */
        /*139d*/ 	.byte	0x3e, 0x20, 0x26, 0x5d, 0x00
.L_0:


//--------------------- .nv.shared._ZN7cutlass13device_kernelIN5flash11enable_sm90INS1_16FlashAttnFwdSm90INS1_25CollectiveMainloopFwdSm90ILi2EN4cute5tupleIJNS5_1CILi1EEES8_S8_EEENS6_IJNS7_ILi128EEENS7_ILi160EEENS7_ILi192EEEEEELi192ENS_12float_e4m3_tEfNS_4arch4Sm90ELb0ELb0ELb1ELb0ELb1ELb0ELb0ELb1ELb1ELb1ELb1ELb0EEENS1_21CollectiveEpilogueFwdINS6_IJSA_SC_SB_EEES9_NS_10bfloat16_tESG_Li256ELb0ELb1ELb1ELb1EEENS1_19SingleTileSchedulerILb0ELb1ELb1ELi128EEEEEEEEEvNT_6ParamsE --------------------------
	.section	.nv.shared._ZN7cutlass13device_kernelIN5flash11enable_sm90INS1_16FlashAttnFwdSm90INS1_25CollectiveMainloopFwdSm90ILi2EN4cute5tupleIJNS5_1CILi1EEES8_S8_EEENS6_IJNS7_ILi128EEENS7_ILi160EEENS7_ILi192EEEEEELi192ENS_12float_e4m3_tEfNS_4arch4Sm90ELb0ELb0ELb1ELb0ELb1ELb0ELb0ELb1ELb1ELb1ELb1ELb0EEENS1_21CollectiveEpilogueFwdINS6_IJSA_SC_SB_EEES9_NS_10bfloat16_tESG_Li256ELb0ELb1ELb1ELb1EEENS1_19SingleTileSchedulerILb0ELb1ELb1ELi128EEEEEEEEEvNT_6ParamsE,"aw",@nobits
	.sectionflags	@""
	.align	16
	.zero		1024


//--------------------- .nv.shared.reserved.0     --------------------------
	.section	.nv.shared.reserved.0,"aw",@nobits
	.weak		__nv_reservedSMEM_offset_0_alias
	.size		__nv_reservedSMEM_offset_0_alias, 0, 0
	.other		__nv_reservedSMEM_offset_0_alias,@"STO_CUDA_RESERVED_SHARED STV_DEFAULT"
__nv_reservedSMEM_offset_0_alias:
	.zero		0


//--------------------- .nv.global                --------------------------
	.section	.nv.global,"aw",@nobits
.nv.global:
	.type		_ZN86_INTERNAL_76c29d26_50_flash_fwd_hdim192_e4m3_paged_split_softcap_sm90_cu_cf07d2ef_39324cute1_E,@object
	.size		_ZN86_INTERNAL_76c29d26_50_flash_fwd_hdim192_e4m3_paged_split_softcap_sm90_cu_cf07d2ef_39324cute1_E,(_ZN86_INTERNAL_76c29d26_50_flash_fwd_hdim192_e4m3_paged_split_softcap_sm90_cu_cf07d2ef_39324cuda3std3__45__cpo6cbeginE - _ZN86_INTERNAL_76c29d26_50_flash_fwd_hdim192_e4m3_paged_split_softcap_sm90_cu_cf07d2ef_39324cute1_E)
_ZN86_INTERNAL_76c29d26_50_flash_fwd_hdim192_e4m3_paged_split_softcap_sm90_cu_cf07d2ef_39324cute1_E:
	.zero		1
	.type		_ZN86_INTERNAL_76c29d26_50_flash_fwd_hdim192_e4m3_paged_split_softcap_sm90_cu_cf07d2ef_39324cuda3std3__45__cpo6cbeginE,@object
	.size		_ZN86_INTERNAL_76c29d26_50_flash_fwd_hdim192_e4m3_paged_split_softcap_sm90_cu_cf07d2ef_39324cuda3std3__45__cpo6cbeginE,(_ZN86_INTERNAL_76c29d26_50_flash_fwd_hdim192_e4m3_paged_split_softcap_sm90_cu_cf07d2ef_39324cuda3std3__48in_placeE - _ZN86_INTERNAL_76c29d26_50_flash_fwd_hdim192_e4m3_paged_split_softcap_sm90_cu_cf07d2ef_39324cuda3std3__45__cpo6cbeginE)
_ZN86_INTERNAL_76c29d26_50_flash_fwd_hdim192_e4m3_paged_split_softcap_sm90_cu_cf07d2ef_39324cuda3std3__45__cpo6cbeginE:
	.zero		1
	.type		_ZN86_INTERNAL_76c29d26_50_flash_fwd_hdim192_e4m3_paged_split_softcap_sm90_cu_cf07d2ef_39324cuda3std3__48in_placeE,@object
	.size		_ZN86_INTERNAL_76c29d26_50_flash_fwd_hdim192_e4m3_paged_split_softcap_sm90_cu_cf07d2ef_39324cuda3std3__48in_placeE,(_ZN86_INTERNAL_76c29d26_50_flash_fwd_hdim192_e4m3_paged_split_softcap_sm90_cu_cf07d2ef_39324cuda3std6ranges3__45__cpo9iter_moveE - _ZN86_INTERNAL_76c29d26_50_flash_fwd_hdim192_e4m3_paged_split_softcap_sm90_cu_cf07d2ef_39324cuda3std3__48in_placeE)
_ZN86_INTERNAL_76c29d26_50_flash_fwd_hdim192_e4m3_paged_split_softcap_sm90_cu_cf07d2ef_39324cuda3std3__48in_placeE:
	.zero		1
	.type		_ZN86_INTERNAL_76c29d26_50_flash_fwd_hdim192_e4m3_paged_split_softcap_sm90_cu_cf07d2ef_39324cuda3std6ranges3__45__cpo9iter_moveE,@object
	.size		_ZN86_INTERNAL_76c29d26_50_flash_fwd_hdim192_e4m3_paged_split_softcap_sm90_cu_cf07d2ef_39324cuda3std6ranges3__45__cpo9iter_moveE,(_ZN86_INTERNAL_76c29d26_50_flash_fwd_hdim192_e4m3_paged_split_softcap_sm90_cu_cf07d2ef_39324cuda3std3__45__cpo5beginE - _ZN86_INTERNAL_76c29d26_50_flash_fwd_hdim192_e4m3_paged_split_softcap_sm90_cu_cf07d2ef_39324cuda3std6ranges3__45__cpo9iter_moveE)
_ZN86_INTERNAL_76c29d26_50_flash_fwd_hdim192_e4m3_paged_split_softcap_sm90_cu_cf07d2ef_39324cuda3std6ranges3__45__cpo9iter_moveE:
	.zero		1
	.type		_ZN86_INTERNAL_76c29d26_50_flash_fwd_hdim192_e4m3_paged_split_softcap_sm90_cu_cf07d2ef_39324cuda3std3__45__cpo5beginE,@object
	.size		_ZN86_INTERNAL_76c29d26_50_flash_fwd_hdim192_e4m3_paged_split_softcap_sm90_cu_cf07d2ef_39324cuda3std3__45__cpo5beginE,(_ZN86_INTERNAL_76c29d26_50_flash_fwd_hdim192_e4m3_paged_split_softcap_sm90_cu_cf07d2ef_39324cuda3std3__488_GLOBAL__N__76c29d26_50_flash_fwd_hdim192_e4m3_paged_split_softcap_sm90_cu_cf07d2ef_39326ignoreE - _ZN86_INTERNAL_76c29d26_50_flash_fwd_hdim192_e4m3_paged_split_softcap_sm90_cu_cf07d2ef_39324cuda3std3__45__cpo5beginE)
_ZN86_INTERNAL_76c29d26_50_flash_fwd_hdim192_e4m3_paged_split_softcap_sm90_cu_cf07d2ef_39324cuda3std3__45__cpo5beginE:
	.zero		1
	.type		_ZN86_INTERNAL_76c29d26_50_flash_fwd_hdim192_e4m3_paged_split_softcap_sm90_cu_cf07d2ef_39324cuda3std3__488_GLOBAL__N__76c29d26_50_flash_fwd_hdim192_e4m3_paged_split_softcap_sm90_cu_cf07d2ef_39326ignoreE,@object
	.size		_ZN86_INTERNAL_76c29d26_50_flash_fwd_hdim192_e4m3_paged_split_softcap_sm90_cu_cf07d2ef_39324cuda3std3__488_GLOBAL__N__76c29d26_50_flash_fwd_hdim192_e4m3_paged_split_softcap_sm90_cu_cf07d2ef_39326ignoreE,(_ZN86_INTERNAL_76c29d26_50_flash_fwd_hdim192_e4m3_paged_split_softcap_sm90_cu_cf07d2ef_39324cute7productE - _ZN86_INTERNAL_76c29d26_50_flash_fwd_hdim192_e4m3_paged_split_softcap_sm90_cu_cf07d2ef_39324cuda3std3__488_GLOBAL__N__76c29d26_50_flash_fwd_hdim192_e4m3_paged_split_softcap_sm90_cu_cf07d2ef_39326ignoreE)
_ZN86_INTERNAL_76c29d26_50_flash_fwd_hdim192_e4m3_paged_split_softcap_sm90_cu_cf07d2ef_39324cuda3std3__488_GLOBAL__N__76c29d26_50_flash_fwd_hdim192_e4m3_paged_split_softcap_sm90_cu_cf07d2ef_39326ignoreE:
	.zero		1
	.type		_ZN86_INTERNAL_76c29d26_50_flash_fwd_hdim192_e4m3_paged_split_softcap_sm90_cu_cf07d2ef_39324cute7productE,@object
	.size		_ZN86_INTERNAL_76c29d26_50_flash_fwd_hdim192_e4m3_paged_split_softcap_sm90_cu_cf07d2ef_39324cute7productE,(_ZN86_INTERNAL_76c29d26_50_flash_fwd_hdim192_e4m3_paged_split_softcap_sm90_cu_cf07d2ef_39324cuda3std3__45__cpo3endE - _ZN86_INTERNAL_76c29d26_50_flash_fwd_hdim192_e4m3_paged_split_softcap_sm90_cu_cf07d2ef_39324cute7productE)
_ZN86_INTERNAL_76c29d26_50_flash_fwd_hdim192_e4m3_paged_split_softcap_sm90_cu_cf07d2ef_39324cute7productE:
	.zero		1
	.type		_ZN86_INTERNAL_76c29d26_50_flash_fwd_hdim192_e4m3_paged_split_softcap_sm90_cu_cf07d2ef_39324cuda3std3__45__cpo3endE,@object
	.size		_ZN86_INTERNAL_76c29d26_50_flash_fwd_hdim192_e4m3_paged_split_softcap_sm90_cu_cf07d2ef_39324cuda3std3__45__cpo3endE,(_ZN86_INTERNAL_76c29d26_50_flash_fwd_hdim192_e4m3_paged_split_softcap_sm90_cu_cf07d2ef_39324cuda3std3__419piecewise_constructE - _ZN86_INTERNAL_76c29d26_50_flash_fwd_hdim192_e4m3_paged_split_softcap_sm90_cu_cf07d2ef_39324cuda3std3__45__cpo3endE)
_ZN86_INTERNAL_76c29d26_50_flash_fwd_hdim192_e4m3_paged_split_softcap_sm90_cu_cf07d2ef_39324cuda3std3__45__cpo3endE:
	.zero		1
	.type		_ZN86_INTERNAL_76c29d26_50_flash_fwd_hdim192_e4m3_paged_split_softcap_sm90_cu_cf07d2ef_39324cuda3std3__419piecewise_constructE,@object
	.size		_ZN86_INTERNAL_76c29d26_50_flash_fwd_hdim192_e4m3_paged_split_softcap_sm90_cu_cf07d2ef_39324cuda3std3__419piecewise_constructE,(_ZN86_INTERNAL_76c29d26_50_flash_fwd_hdim192_e4m3_paged_split_softcap_sm90_cu_cf07d2ef_39324cuda3std3__45__cpo4cendE - _ZN86_INTERNAL_76c29d26_50_flash_fwd_hdim192_e4m3_paged_split_softcap_sm90_cu_cf07d2ef_39324cuda3std3__419piecewise_constructE)
_ZN86_INTERNAL_76c29d26_50_flash_fwd_hdim192_e4m3_paged_split_softcap_sm90_cu_cf07d2ef_39324cuda3std3__419piecewise_constructE:
	.zero		1
	.type		_ZN86_INTERNAL_76c29d26_50_flash_fwd_hdim192_e4m3_paged_split_softcap_sm90_cu_cf07d2ef_39324cuda3std3__45__cpo4cendE,@object
	.size		_ZN86_INTERNAL_76c29d26_50_flash_fwd_hdim192_e4m3_paged_split_softcap_sm90_cu_cf07d2ef_39324cuda3std3__45__cpo4cendE,(_ZN86_INTERNAL_76c29d26_50_flash_fwd_hdim192_e4m3_paged_split_softcap_sm90_cu_cf07d2ef_39324cuda3std6ranges3__45__cpo4swapE - _ZN86_INTERNAL_76c29d26_50_flash_fwd_hdim192_e4m3_paged_split_softcap_sm90_cu_cf07d2ef_39324cuda3std3__45__cpo4cendE)
_ZN86_INTERNAL_76c29d26_50_flash_fwd_hdim192_e4m3_paged_split_softcap_sm90_cu_cf07d2ef_39324cuda3std3__45__cpo4cendE:
	.zero		1
	.type		_ZN86_INTERNAL_76c29d26_50_flash_fwd_hdim192_e4m3_paged_split_softcap_sm90_cu_cf07d2ef_39324cuda3std6ranges3__45__cpo4swapE,@object
	.size		_ZN86_INTERNAL_76c29d26_50_flash_fwd_hdim192_e4m3_paged_split_softcap_sm90_cu_cf07d2ef_39324cuda3std6ranges3__45__cpo4swapE,(.L_19 - _ZN86_INTERNAL_76c29d26_50_flash_fwd_hdim192_e4m3_paged_split_softcap_sm90_cu_cf07d2ef_39324cuda3std6ranges3__45__cpo4swapE)
_ZN86_INTERNAL_76c29d26_50_flash_fwd_hdim192_e4m3_paged_split_softcap_sm90_cu_cf07d2ef_39324cuda3std6ranges3__45__cpo4swapE:
	.zero		1
.L_19:


//--------------------- .nv.shared._ZN7cutlass13device_kernelIN5flash11enable_sm90INS1_16FlashAttnFwdSm90INS1_25CollectiveMainloopFwdSm90ILi2EN4cute5tupleIJNS5_1CILi1EEES8_S8_EEENS6_IJNS7_ILi128EEENS7_ILi160EEENS7_ILi192EEEEEELi192ENS_12float_e4m3_tEfNS_4arch4Sm90ELb0ELb0ELb1ELb1ELb1ELb0ELb0ELb1ELb1ELb1ELb1ELb0EEENS1_21CollectiveEpilogueFwdINS6_IJSA_SC_SB_EEES9_NS_10bfloat16_tESG_Li256ELb1ELb1ELb1ELb1EEENS1_36VarlenDynamicPersistentTileSchedulerILi128ELi160ELi256ELi128ELb1ELb1ELb1ELb0ELb1ELb1EEEEEEEEEvNT_6ParamsE --------------------------
	.section	.nv.shared._ZN7cutlass13device_kernelIN5flash11enable_sm90INS1_16FlashAttnFwdSm90INS1_25CollectiveMainloopFwdSm90ILi2EN4cute5tupleIJNS5_1CILi1EEES8_S8_EEENS6_IJNS7_ILi128EEENS7_ILi160EEENS7_ILi192EEEEEELi192ENS_12float_e4m3_tEfNS_4arch4Sm90ELb0ELb0ELb1ELb1ELb1ELb0ELb0ELb1ELb1ELb1ELb1ELb0EEENS1_21CollectiveEpilogueFwdINS6_IJSA_SC_SB_EEES9_NS_10bfloat16_tESG_Li256ELb1ELb1ELb1ELb1EEENS1_36VarlenDynamicPersistentTileSchedulerILi128ELi160ELi256ELi128ELb1ELb1ELb1ELb0ELb1ELb1EEEEEEEEEvNT_6ParamsE,"aw",@nobits
	.sectionflags	@""
	.align	16
	.zero		1024


//--------------------- .nv.shared._ZN7cutlass13device_kernelIN5flash11enable_sm90INS1_16FlashAttnFwdSm90INS1_25CollectiveMainloopFwdSm90ILi2EN4cute5tupleIJNS5_1CILi1EEES8_S8_EEENS6_IJNS7_ILi128EEENS7_ILi160EEENS7_ILi192EEEEEELi192ENS_12float_e4m3_tEfNS_4arch4Sm90ELb0ELb0ELb1ELb1ELb1ELb1ELb0ELb1ELb1ELb1ELb1ELb0EEENS1_21CollectiveEpilogueFwdINS6_IJSA_SC_SB_EEES9_NS_10bfloat16_tESG_Li256ELb1ELb1ELb1ELb1EEENS1_36VarlenDynamicPersistentTileSchedulerILi128ELi160ELi256ELi128ELb1ELb1ELb1ELb0ELb1ELb1EEEEEEEEEvNT_6ParamsE --------------------------
	.section	.nv.shared._ZN7cutlass13device_kernelIN5flash11enable_sm90INS1_16FlashAttnFwdSm90INS1_25CollectiveMainloopFwdSm90ILi2EN4cute5tupleIJNS5_1CILi1EEES8_S8_EEENS6_IJNS7_ILi128EEENS7_ILi160EEENS7_ILi192EEEEEELi192ENS_12float_e4m3_tEfNS_4arch4Sm90ELb0ELb0ELb1ELb1ELb1ELb1ELb0ELb1ELb1ELb1ELb1ELb0EEENS1_21CollectiveEpilogueFwdINS6_IJSA_SC_SB_EEES9_NS_10bfloat16_tESG_Li256ELb1ELb1ELb1ELb1EEENS1_36VarlenDynamicPersistentTileSchedulerILi128ELi160ELi256ELi128ELb1ELb1ELb1ELb0ELb1ELb1EEEEEEEEEvNT_6ParamsE,"aw",@nobits
	.sectionflags	@""
	.align	16
	.zero		1024


//--------------------- .nv.shared._ZN7cutlass13device_kernelIN5flash11enable_sm90INS1_16FlashAttnFwdSm90INS1_25CollectiveMainloopFwdSm90ILi2EN4cute5tupleIJNS5_1CILi1EEES8_S8_EEENS6_IJNS7_ILi128EEESA_NS7_ILi192EEEEEELi192ENS_12float_e4m3_tEfNS_4arch4Sm90ELb0ELb1ELb1ELb0ELb1ELb0ELb0ELb1ELb1ELb1ELb1ELb0EEENS1_21CollectiveEpilogueFwdINS6_IJSA_SB_SA_EEES9_NS_10bfloat16_tESF_Li256ELb0ELb1ELb1ELb1EEENS1_19SingleTileSchedulerILb0ELb1ELb1ELi128EEEEEEEEEvNT_6ParamsE --------------------------
	.section	.nv.shared._ZN7cutlass13device_kernelIN5flash11enable_sm90INS1_16FlashAttnFwdSm90INS1_25CollectiveMainloopFwdSm90ILi2EN4cute5tupleIJNS5_1CILi1EEES8_S8_EEENS6_IJNS7_ILi128EEESA_NS7_ILi192EEEEEELi192ENS_12float_e4m3_tEfNS_4arch4Sm90ELb0ELb1ELb1ELb0ELb1ELb0ELb0ELb1ELb1ELb1ELb1ELb0EEENS1_21CollectiveEpilogueFwdINS6_IJSA_SB_SA_EEES9_NS_10bfloat16_tESF_Li256ELb0ELb1ELb1ELb1EEENS1_19SingleTileSchedulerILb0ELb1ELb1ELi128EEEEEEEEEvNT_6ParamsE,"aw",@nobits
	.sectionflags	@""
	.align	16
	.zero		1024


//--------------------- .nv.shared._ZN7cutlass13device_kernelIN5flash11enable_sm90INS1_16FlashAttnFwdSm90INS1_25CollectiveMainloopFwdSm90ILi2EN4cute5tupleIJNS5_1CILi1EEES8_S8_EEENS6_IJNS7_ILi128EEESA_NS7_ILi192EEEEEELi192ENS_12float_e4m3_tEfNS_4arch4Sm90ELb0ELb1ELb1ELb1ELb1ELb0ELb0ELb1ELb1ELb1ELb1ELb0EEENS1_21CollectiveEpilogueFwdINS6_IJSA_SB_SA_EEES9_NS_10bfloat16_tESF_Li256ELb1ELb1ELb1ELb1EEENS1_36VarlenDynamicPersistentTileSchedulerILi128ELi128ELi256ELi128ELb1ELb1ELb1ELb1ELb0ELb1EEEEEEEEEvNT_6ParamsE --------------------------
	.section	.nv.shared._ZN7cutlass13device_kernelIN5flash11enable_sm90INS1_16FlashAttnFwdSm90INS1_25CollectiveMainloopFwdSm90ILi2EN4cute5tupleIJNS5_1CILi1EEES8_S8_EEENS6_IJNS7_ILi128EEESA_NS7_ILi192EEEEEELi192ENS_12float_e4m3_tEfNS_4arch4Sm90ELb0ELb1ELb1ELb1ELb1ELb0ELb0ELb1ELb1ELb1ELb1ELb0EEENS1_21CollectiveEpilogueFwdINS6_IJSA_SB_SA_EEES9_NS_10bfloat16_tESF_Li256ELb1ELb1ELb1ELb1EEENS1_36VarlenDynamicPersistentTileSchedulerILi128ELi128ELi256ELi128ELb1ELb1ELb1ELb1ELb0ELb1EEEEEEEEEvNT_6ParamsE,"aw",@nobits
	.sectionflags	@""
	.align	16
	.zero		1024


//--------------------- .nv.shared._ZN7cutlass13device_kernelIN5flash11enable_sm90INS1_16FlashAttnFwdSm90INS1_25CollectiveMainloopFwdSm90ILi2EN4cute5tupleIJNS5_1CILi1EEES8_S8_EEENS6_IJNS7_ILi128EEESA_NS7_ILi192EEEEEELi192ENS_12float_e4m3_tEfNS_4arch4Sm90ELb0ELb1ELb1ELb1ELb1ELb1ELb0ELb1ELb1ELb1ELb1ELb0EEENS1_21CollectiveEpilogueFwdINS6_IJSA_SB_SA_EEES9_NS_10bfloat16_tESF_Li256ELb1ELb1ELb1ELb1EEENS1_36VarlenDynamicPersistentTileSchedulerILi128ELi128ELi256ELi128ELb1ELb1ELb1ELb1ELb0ELb1EEEEEEEEEvNT_6ParamsE --------------------------
	.section	.nv.shared._ZN7cutlass13device_kernelIN5flash11enable_sm90INS1_16FlashAttnFwdSm90INS1_25CollectiveMainloopFwdSm90ILi2EN4cute5tupleIJNS5_1CILi1EEES8_S8_EEENS6_IJNS7_ILi128EEESA_NS7_ILi192EEEEEELi192ENS_12float_e4m3_tEfNS_4arch4Sm90ELb0ELb1ELb1ELb1ELb1ELb1ELb0ELb1ELb1ELb1ELb1ELb0EEENS1_21CollectiveEpilogueFwdINS6_IJSA_SB_SA_EEES9_NS_10bfloat16_tESF_Li256ELb1ELb1ELb1ELb1EEENS1_36VarlenDynamicPersistentTileSchedulerILi128ELi128ELi256ELi128ELb1ELb1ELb1ELb1ELb0ELb1EEEEEEEEEvNT_6ParamsE,"aw",@nobits
	.sectionflags	@""
	.align	16
	.zero		1024


//--------------------- .nv.shared._ZN7cutlass13device_kernelIN5flash11enable_sm90INS1_16FlashAttnFwdSm90INS1_25CollectiveMainloopFwdSm90ILi2EN4cute5tupleIJNS5_1CILi1EEES8_S8_EEENS6_IJNS7_ILi128EEENS7_ILi160EEENS7_ILi192EEEEEELi192ENS_12float_e4m3_tEfNS_4arch4Sm90ELb1ELb0ELb1ELb0ELb1ELb0ELb0ELb1ELb1ELb1ELb1ELb0EEENS1_21CollectiveEpilogueFwdINS6_IJSA_SC_SB_EEES9_NS_10bfloat16_tESG_Li256ELb0ELb1ELb1ELb1EEENS1_19SingleTileSchedulerILb0ELb1ELb1ELi128EEEEEEEEEvNT_6ParamsE --------------------------
	.section	.nv.shared._ZN7cutlass13device_kernelIN5flash11enable_sm90INS1_16FlashAttnFwdSm90INS1_25CollectiveMainloopFwdSm90ILi2EN4cute5tupleIJNS5_1CILi1EEES8_S8_EEENS6_IJNS7_ILi128EEENS7_ILi160EEENS7_ILi192EEEEEELi192ENS_12float_e4m3_tEfNS_4arch4Sm90ELb1ELb0ELb1ELb0ELb1ELb0ELb0ELb1ELb1ELb1ELb1ELb0EEENS1_21CollectiveEpilogueFwdINS6_IJSA_SC_SB_EEES9_NS_10bfloat16_tESG_Li256ELb0ELb1ELb1ELb1EEENS1_19SingleTileSchedulerILb0ELb1ELb1ELi128EEEEEEEEEvNT_6ParamsE,"aw",@nobits
	.sectionflags	@""
	.align	16
	.zero		1024


//--------------------- .nv.shared._ZN7cutlass13device_kernelIN5flash11enable_sm90INS1_16FlashAttnFwdSm90INS1_25CollectiveMainloopFwdSm90ILi2EN4cute5tupleIJNS5_1CILi1EEES8_S8_EEENS6_IJNS7_ILi128EEENS7_ILi160EEENS7_ILi192EEEEEELi192ENS_12float_e4m3_tEfNS_4arch4Sm90ELb1ELb0ELb1ELb1ELb1ELb0ELb0ELb1ELb1ELb1ELb1ELb0EEENS1_21CollectiveEpilogueFwdINS6_IJSA_SC_SB_EEES9_NS_10bfloat16_tESG_Li256ELb1ELb1ELb1ELb1EEENS1_36VarlenDynamicPersistentTileSchedulerILi128ELi160ELi256ELi128ELb1ELb1ELb1ELb1ELb1ELb1EEEEEEEEEvNT_6ParamsE --------------------------
	.section	.nv.shared._ZN7cutlass13device_kernelIN5flash11enable_sm90INS1_16FlashAttnFwdSm90INS1_25CollectiveMainloopFwdSm90ILi2EN4cute5tupleIJNS5_1CILi1EEES8_S8_EEENS6_IJNS7_ILi128EEENS7_ILi160EEENS7_ILi192EEEEEELi192ENS_12float_e4m3_tEfNS_4arch4Sm90ELb1ELb0ELb1ELb1ELb1ELb0ELb0ELb1ELb1ELb1ELb1ELb0EEENS1_21CollectiveEpilogueFwdINS6_IJSA_SC_SB_EEES9_NS_10bfloat16_tESG_Li256ELb1ELb1ELb1ELb1EEENS1_36VarlenDynamicPersistentTileSchedulerILi128ELi160ELi256ELi128ELb1ELb1ELb1ELb1ELb1ELb1EEEEEEEEEvNT_6ParamsE,"aw",@nobits
	.sectionflags	@""
	.align	16
	.zero		1024


//--------------------- .nv.shared._ZN7cutlass13device_kernelIN5flash11enable_sm90INS1_16FlashAttnFwdSm90INS1_25CollectiveMainloopFwdSm90ILi2EN4cute5tupleIJNS5_1CILi1EEES8_S8_EEENS6_IJNS7_ILi128EEENS7_ILi160EEENS7_ILi192EEEEEELi192ENS_12float_e4m3_tEfNS_4arch4Sm90ELb1ELb0ELb1ELb1ELb1ELb1ELb0ELb1ELb1ELb1ELb1ELb0EEENS1_21CollectiveEpilogueFwdINS6_IJSA_SC_SB_EEES9_NS_10bfloat16_tESG_Li256ELb1ELb1ELb1ELb1EEENS1_36VarlenDynamicPersistentTileSchedulerILi128ELi160ELi256ELi128ELb1ELb1ELb1ELb1ELb1ELb1EEEEEEEEEvNT_6ParamsE --------------------------
	.section	.nv.shared._ZN7cutlass13device_kernelIN5flash11enable_sm90INS1_16FlashAttnFwdSm90INS1_25CollectiveMainloopFwdSm90ILi2EN4cute5tupleIJNS5_1CILi1EEES8_S8_EEENS6_IJNS7_ILi128EEENS7_ILi160EEENS7_ILi192EEEEEELi192ENS_12float_e4m3_tEfNS_4arch4Sm90ELb1ELb0ELb1ELb1ELb1ELb1ELb0ELb1ELb1ELb1ELb1ELb0EEENS1_21CollectiveEpilogueFwdINS6_IJSA_SC_SB_EEES9_NS_10bfloat16_tESG_Li256ELb1ELb1ELb1ELb1EEENS1_36VarlenDynamicPersistentTileSchedulerILi128ELi160ELi256ELi128ELb1ELb1ELb1ELb1ELb1ELb1EEEEEEEEEvNT_6ParamsE,"aw",@nobits
	.sectionflags	@""
	.align	16
	.zero		1024


//--------------------- .nv.constant0._ZN7cutlass13device_kernelIN5flash11enable_sm90INS1_16FlashAttnFwdSm90INS1_25CollectiveMainloopFwdSm90ILi2EN4cute5tupleIJNS5_1CILi1EEES8_S8_EEENS6_IJNS7_ILi128EEENS7_ILi160EEENS7_ILi192EEEEEELi192ENS_12float_e4m3_tEfNS_4arch4Sm90ELb0ELb0ELb1ELb0ELb1ELb0ELb0ELb1ELb1ELb1ELb1ELb0EEENS1_21CollectiveEpilogueFwdINS6_IJSA_SC_SB_EEES9_NS_10bfloat16_tESG_Li256ELb0ELb1ELb1ELb1EEENS1_19SingleTileSchedulerILb0ELb1ELb1ELi128EEEEEEEEEvNT_6ParamsE --------------------------
	.section	.nv.constant0._ZN7cutlass13device_kernelIN5flash11enable_sm90INS1_16FlashAttnFwdSm90INS1_25CollectiveMainloopFwdSm90ILi2EN4cute5tupleIJNS5_1CILi1EEES8_S8_EEENS6_IJNS7_ILi128EEENS7_ILi160EEENS7_ILi192EEEEEELi192ENS_12float_e4m3_tEfNS_4arch4Sm90ELb0ELb0ELb1ELb0ELb1ELb0ELb0ELb1ELb1ELb1ELb1ELb0EEENS1_21CollectiveEpilogueFwdINS6_IJSA_SC_SB_EEES9_NS_10bfloat16_tESG_Li256ELb0ELb1ELb1ELb1EEENS1_19SingleTileSchedulerILb0ELb1ELb1ELi128EEEEEEEEEvNT_6ParamsE,"a",@progbits
	.sectionflags	@""
	.align	4
.nv.constant0._ZN7cutlass13device_kernelIN5flash11enable_sm90INS1_16FlashAttnFwdSm90INS1_25CollectiveMainloopFwdSm90ILi2EN4cute5tupleIJNS5_1CILi1EEES8_S8_EEENS6_IJNS7_ILi128EEENS7_ILi160EEENS7_ILi192EEEEEELi192ENS_12float_e4m3_tEfNS_4arch4Sm90ELb0ELb0ELb1ELb0ELb1ELb0ELb0ELb1ELb1ELb1ELb1ELb0EEENS1_21CollectiveEpilogueFwdINS6_IJSA_SC_SB_EEES9_NS_10bfloat16_tESG_Li256ELb0ELb1ELb1ELb1EEENS1_19SingleTileSchedulerILb0ELb1ELb1ELi128EEEEEEEEEvNT_6ParamsE:
	.zero		3200


//--------------------- .nv.constant0._ZN7cutlass13device_kernelIN5flash11enable_sm90INS1_16FlashAttnFwdSm90INS1_25CollectiveMainloopFwdSm90ILi2EN4cute5tupleIJNS5_1CILi1EEES8_S8_EEENS6_IJNS7_ILi128EEENS7_ILi160EEENS7_ILi192EEEEEELi192ENS_12float_e4m3_tEfNS_4arch4Sm90ELb0ELb0ELb1ELb1ELb1ELb0ELb0ELb1ELb1ELb1ELb1ELb0EEENS1_21CollectiveEpilogueFwdINS6_IJSA_SC_SB_EEES9_NS_10bfloat16_tESG_Li256ELb1ELb1ELb1ELb1EEENS1_36VarlenDynamicPersistentTileSchedulerILi128ELi160ELi256ELi128ELb1ELb1ELb1ELb0ELb1ELb1EEEEEEEEEvNT_6ParamsE --------------------------
	.section	.nv.constant0._ZN7cutlass13device_kernelIN5flash11enable_sm90INS1_16FlashAttnFwdSm90INS1_25CollectiveMainloopFwdSm90ILi2EN4cute5tupleIJNS5_1CILi1EEES8_S8_EEENS6_IJNS7_ILi128EEENS7_ILi160EEENS7_ILi192EEEEEELi192ENS_12float_e4m3_tEfNS_4arch4Sm90ELb0ELb0ELb1ELb1ELb1ELb0ELb0ELb1ELb1ELb1ELb1ELb0EEENS1_21CollectiveEpilogueFwdINS6_IJSA_SC_SB_EEES9_NS_10bfloat16_tESG_Li256ELb1ELb1ELb1ELb1EEENS1_36VarlenDynamicPersistentTileSchedulerILi128ELi160ELi256ELi128ELb1ELb1ELb1ELb0ELb1ELb1EEEEEEEEEvNT_6ParamsE,"a",@progbits
	.sectionflags	@""
	.align	4
.nv.constant0._ZN7cutlass13device_kernelIN5flash11enable_sm90INS1_16FlashAttnFwdSm90INS1_25CollectiveMainloopFwdSm90ILi2EN4cute5tupleIJNS5_1CILi1EEES8_S8_EEENS6_IJNS7_ILi128EEENS7_ILi160EEENS7_ILi192EEEEEELi192ENS_12float_e4m3_tEfNS_4arch4Sm90ELb0ELb0ELb1ELb1ELb1ELb0ELb0ELb1ELb1ELb1ELb1ELb0EEENS1_21CollectiveEpilogueFwdINS6_IJSA_SC_SB_EEES9_NS_10bfloat16_tESG_Li256ELb1ELb1ELb1ELb1EEENS1_36VarlenDynamicPersistentTileSchedulerILi128ELi160ELi256ELi128ELb1ELb1ELb1ELb0ELb1ELb1EEEEEEEEEvNT_6ParamsE:
	.zero		3328


//--------------------- .nv.constant0._ZN7cutlass13device_kernelIN5flash11enable_sm90INS1_16FlashAttnFwdSm90INS1_25CollectiveMainloopFwdSm90ILi2EN4cute5tupleIJNS5_1CILi1EEES8_S8_EEENS6_IJNS7_ILi128EEENS7_ILi160EEENS7_ILi192EEEEEELi192ENS_12float_e4m3_tEfNS_4arch4Sm90ELb0ELb0ELb1ELb1ELb1ELb1ELb0ELb1ELb1ELb1ELb1ELb0EEENS1_21CollectiveEpilogueFwdINS6_IJSA_SC_SB_EEES9_NS_10bfloat16_tESG_Li256ELb1ELb1ELb1ELb1EEENS1_36VarlenDynamicPersistentTileSchedulerILi128ELi160ELi256ELi128ELb1ELb1ELb1ELb0ELb1ELb1EEEEEEEEEvNT_6ParamsE --------------------------
	.section	.nv.constant0._ZN7cutlass13device_kernelIN5flash11enable_sm90INS1_16FlashAttnFwdSm90INS1_25CollectiveMainloopFwdSm90ILi2EN4cute5tupleIJNS5_1CILi1EEES8_S8_EEENS6_IJNS7_ILi128EEENS7_ILi160EEENS7_ILi192EEEEEELi192ENS_12float_e4m3_tEfNS_4arch4Sm90ELb0ELb0ELb1ELb1ELb1ELb1ELb0ELb1ELb1ELb1ELb1ELb0EEENS1_21CollectiveEpilogueFwdINS6_IJSA_SC_SB_EEES9_NS_10bfloat16_tESG_Li256ELb1ELb1ELb1ELb1EEENS1_36VarlenDynamicPersistentTileSchedulerILi128ELi160ELi256ELi128ELb1ELb1ELb1ELb0ELb1ELb1EEEEEEEEEvNT_6ParamsE,"a",@progbits
	.sectionflags	@""
	.align	4
.nv.constant0._ZN7cutlass13device_kernelIN5flash11enable_sm90INS1_16FlashAttnFwdSm90INS1_25CollectiveMainloopFwdSm90ILi2EN4cute5tupleIJNS5_1CILi1EEES8_S8_EEENS6_IJNS7_ILi128EEENS7_ILi160EEENS7_ILi192EEEEEELi192ENS_12float_e4m3_tEfNS_4arch4Sm90ELb0ELb0ELb1ELb1ELb1ELb1ELb0ELb1ELb1ELb1ELb1ELb0EEENS1_21CollectiveEpilogueFwdINS6_IJSA_SC_SB_EEES9_NS_10bfloat16_tESG_Li256ELb1ELb1ELb1ELb1EEENS1_36VarlenDynamicPersistentTileSchedulerILi128ELi160ELi256ELi128ELb1ELb1ELb1ELb0ELb1ELb1EEEEEEEEEvNT_6ParamsE:
	.zero		3328


//--------------------- .nv.constant0._ZN7cutlass13device_kernelIN5flash11enable_sm90INS1_16FlashAttnFwdSm90INS1_25CollectiveMainloopFwdSm90ILi2EN4cute5tupleIJNS5_1CILi1EEES8_S8_EEENS6_IJNS7_ILi128EEESA_NS7_ILi192EEEEEELi192ENS_12float_e4m3_tEfNS_4arch4Sm90ELb0ELb1ELb1ELb0ELb1ELb0ELb0ELb1ELb1ELb1ELb1ELb0EEENS1_21CollectiveEpilogueFwdINS6_IJSA_SB_SA_EEES9_NS_10bfloat16_tESF_Li256ELb0ELb1ELb1ELb1EEENS1_19SingleTileSchedulerILb0ELb1ELb1ELi128EEEEEEEEEvNT_6ParamsE --------------------------
	.section	.nv.constant0._ZN7cutlass13device_kernelIN5flash11enable_sm90INS1_16FlashAttnFwdSm90INS1_25CollectiveMainloopFwdSm90ILi2EN4cute5tupleIJNS5_1CILi1EEES8_S8_EEENS6_IJNS7_ILi128EEESA_NS7_ILi192EEEEEELi192ENS_12float_e4m3_tEfNS_4arch4Sm90ELb0ELb1ELb1ELb0ELb1ELb0ELb0ELb1ELb1ELb1ELb1ELb0EEENS1_21CollectiveEpilogueFwdINS6_IJSA_SB_SA_EEES9_NS_10bfloat16_tESF_Li256ELb0ELb1ELb1ELb1EEENS1_19SingleTileSchedulerILb0ELb1ELb1ELi128EEEEEEEEEvNT_6ParamsE,"a",@progbits
	.sectionflags	@""
	.align	4
.nv.constant0._ZN7cutlass13device_kernelIN5flash11enable_sm90INS1_16FlashAttnFwdSm90INS1_25CollectiveMainloopFwdSm90ILi2EN4cute5tupleIJNS5_1CILi1EEES8_S8_EEENS6_IJNS7_ILi128EEESA_NS7_ILi192EEEEEELi192ENS_12float_e4m3_tEfNS_4arch4Sm90ELb0ELb1ELb1ELb0ELb1ELb0ELb0ELb1ELb1ELb1ELb1ELb0EEENS1_21CollectiveEpilogueFwdINS6_IJSA_SB_SA_EEES9_NS_10bfloat16_tESF_Li256ELb0ELb1ELb1ELb1EEENS1_19SingleTileSchedulerILb0ELb1ELb1ELi128EEEEEEEEEvNT_6ParamsE:
	.zero		3200


//--------------------- .nv.constant0._ZN7cutlass13device_kernelIN5flash11enable_sm90INS1_16FlashAttnFwdSm90INS1_25CollectiveMainloopFwdSm90ILi2EN4cute5tupleIJNS5_1CILi1EEES8_S8_EEENS6_IJNS7_ILi128EEESA_NS7_ILi192EEEEEELi192ENS_12float_e4m3_tEfNS_4arch4Sm90ELb0ELb1ELb1ELb1ELb1ELb0ELb0ELb1ELb1ELb1ELb1ELb0EEENS1_21CollectiveEpilogueFwdINS6_IJSA_SB_SA_EEES9_NS_10bfloat16_tESF_Li256ELb1ELb1ELb1ELb1EEENS1_36VarlenDynamicPersistentTileSchedulerILi128ELi128ELi256ELi128ELb1ELb1ELb1ELb1ELb0ELb1EEEEEEEEEvNT_6ParamsE --------------------------
	.section	.nv.constant0._ZN7cutlass13device_kernelIN5flash11enable_sm90INS1_16FlashAttnFwdSm90INS1_25CollectiveMainloopFwdSm90ILi2EN4cute5tupleIJNS5_1CILi1EEES8_S8_EEENS6_IJNS7_ILi128EEESA_NS7_ILi192EEEEEELi192ENS_12float_e4m3_tEfNS_4arch4Sm90ELb0ELb1ELb1ELb1ELb1ELb0ELb0ELb1ELb1ELb1ELb1ELb0EEENS1_21CollectiveEpilogueFwdINS6_IJSA_SB_SA_EEES9_NS_10bfloat16_tESF_Li256ELb1ELb1ELb1ELb1EEENS1_36VarlenDynamicPersistentTileSchedulerILi128ELi128ELi256ELi128ELb1ELb1ELb1ELb1ELb0ELb1EEEEEEEEEvNT_6ParamsE,"a",@progbits
	.sectionflags	@""
	.align	4
.nv.constant0._ZN7cutlass13device_kernelIN5flash11enable_sm90INS1_16FlashAttnFwdSm90INS1_25CollectiveMainloopFwdSm90ILi2EN4cute5tupleIJNS5_1CILi1EEES8_S8_EEENS6_IJNS7_ILi128EEESA_NS7_ILi192EEEEEELi192ENS_12float_e4m3_tEfNS_4arch4Sm90ELb0ELb1ELb1ELb1ELb1ELb0ELb0ELb1ELb1ELb1ELb1ELb0EEENS1_21CollectiveEpilogueFwdINS6_IJSA_SB_SA_EEES9_NS_10bfloat16_tESF_Li256ELb1ELb1ELb1ELb1EEENS1_36VarlenDynamicPersistentTileSchedulerILi128ELi128ELi256ELi128ELb1ELb1ELb1ELb1ELb0ELb1EEEEEEEEEvNT_6ParamsE:
	.zero		3328


//--------------------- .nv.constant0._ZN7cutlass13device_kernelIN5flash11enable_sm90INS1_16FlashAttnFwdSm90INS1_25CollectiveMainloopFwdSm90ILi2EN4cute5tupleIJNS5_1CILi1EEES8_S8_EEENS6_IJNS7_ILi128EEESA_NS7_ILi192EEEEEELi192ENS_12float_e4m3_tEfNS_4arch4Sm90ELb0ELb1ELb1ELb1ELb1ELb1ELb0ELb1ELb1ELb1ELb1ELb0EEENS1_21CollectiveEpilogueFwdINS6_IJSA_SB_SA_EEES9_NS_10bfloat16_tESF_Li256ELb1ELb1ELb1ELb1EEENS1_36VarlenDynamicPersistentTileSchedulerILi128ELi128ELi256ELi128ELb1ELb1ELb1ELb1ELb0ELb1EEEEEEEEEvNT_6ParamsE --------------------------
	.section	.nv.constant0._ZN7cutlass13device_kernelIN5flash11enable_sm90INS1_16FlashAttnFwdSm90INS1_25CollectiveMainloopFwdSm90ILi2EN4cute5tupleIJNS5_1CILi1EEES8_S8_EEENS6_IJNS7_ILi128EEESA_NS7_ILi192EEEEEELi192ENS_12float_e4m3_tEfNS_4arch4Sm90ELb0ELb1ELb1ELb1ELb1ELb1ELb0ELb1ELb1ELb1ELb1ELb0EEENS1_21CollectiveEpilogueFwdINS6_IJSA_SB_SA_EEES9_NS_10bfloat16_tESF_Li256ELb1ELb1ELb1ELb1EEENS1_36VarlenDynamicPersistentTileSchedulerILi128ELi128ELi256ELi128ELb1ELb1ELb1ELb1ELb0ELb1EEEEEEEEEvNT_6ParamsE,"a",@progbits
	.sectionflags	@""
	.align	4
.nv.constant0._ZN7cutlass13device_kernelIN5flash11enable_sm90INS1_16FlashAttnFwdSm90INS1_25CollectiveMainloopFwdSm90ILi2EN4cute5tupleIJNS5_1CILi1EEES8_S8_EEENS6_IJNS7_ILi128EEESA_NS7_ILi192EEEEEELi192ENS_12float_e4m3_tEfNS_4arch4Sm90ELb0ELb1ELb1ELb1ELb1ELb1ELb0ELb1ELb1ELb1ELb1ELb0EEENS1_21CollectiveEpilogueFwdINS6_IJSA_SB_SA_EEES9_NS_10bfloat16_tESF_Li256ELb1ELb1ELb1ELb1EEENS1_36VarlenDynamicPersistentTileSchedulerILi128ELi128ELi256ELi128ELb1ELb1ELb1ELb1ELb0ELb1EEEEEEEEEvNT_6ParamsE:
	.zero		3328


//--------------------- .nv.constant0._ZN7cutlass13device_kernelIN5flash11enable_sm90INS1_16FlashAttnFwdSm90INS1_25CollectiveMainloopFwdSm90ILi2EN4cute5tupleIJNS5_1CILi1EEES8_S8_EEENS6_IJNS7_ILi128EEENS7_ILi160EEENS7_ILi192EEEEEELi192ENS_12float_e4m3_tEfNS_4arch4Sm90ELb1ELb0ELb1ELb0ELb1ELb0ELb0ELb1ELb1ELb1ELb1ELb0EEENS1_21CollectiveEpilogueFwdINS6_IJSA_SC_SB_EEES9_NS_10bfloat16_tESG_Li256ELb0ELb1ELb1ELb1EEENS1_19SingleTileSchedulerILb0ELb1ELb1ELi128EEEEEEEEEvNT_6ParamsE --------------------------
	.section	.nv.constant0._ZN7cutlass13device_kernelIN5flash11enable_sm90INS1_16FlashAttnFwdSm90INS1_25CollectiveMainloopFwdSm90ILi2EN4cute5tupleIJNS5_1CILi1EEES8_S8_EEENS6_IJNS7_ILi128EEENS7_ILi160EEENS7_ILi192EEEEEELi192ENS_12float_e4m3_tEfNS_4arch4Sm90ELb1ELb0ELb1ELb0ELb1ELb0ELb0ELb1ELb1ELb1ELb1ELb0EEENS1_21CollectiveEpilogueFwdINS6_IJSA_SC_SB_EEES9_NS_10bfloat16_tESG_Li256ELb0ELb1ELb1ELb1EEENS1_19SingleTileSchedulerILb0ELb1ELb1ELi128EEEEEEEEEvNT_6ParamsE,"a",@progbits
	.sectionflags	@""
	.align	4
.nv.constant0._ZN7cutlass13device_kernelIN5flash11enable_sm90INS1_16FlashAttnFwdSm90INS1_25CollectiveMainloopFwdSm90ILi2EN4cute5tupleIJNS5_1CILi1EEES8_S8_EEENS6_IJNS7_ILi128EEENS7_ILi160EEENS7_ILi192EEEEEELi192ENS_12float_e4m3_tEfNS_4arch4Sm90ELb1ELb0ELb1ELb0ELb1ELb0ELb0ELb1ELb1ELb1ELb1ELb0EEENS1_21CollectiveEpilogueFwdINS6_IJSA_SC_SB_EEES9_NS_10bfloat16_tESG_Li256ELb0ELb1ELb1ELb1EEENS1_19SingleTileSchedulerILb0ELb1ELb1ELi128EEEEEEEEEvNT_6ParamsE:
	.zero		3200


//--------------------- .nv.constant0._ZN7cutlass13device_kernelIN5flash11enable_sm90INS1_16FlashAttnFwdSm90INS1_25CollectiveMainloopFwdSm90ILi2EN4cute5tupleIJNS5_1CILi1EEES8_S8_EEENS6_IJNS7_ILi128EEENS7_ILi160EEENS7_ILi192EEEEEELi192ENS_12float_e4m3_tEfNS_4arch4Sm90ELb1ELb0ELb1ELb1ELb1ELb0ELb0ELb1ELb1ELb1ELb1ELb0EEENS1_21CollectiveEpilogueFwdINS6_IJSA_SC_SB_EEES9_NS_10bfloat16_tESG_Li256ELb1ELb1ELb1ELb1EEENS1_36VarlenDynamicPersistentTileSchedulerILi128ELi160ELi256ELi128ELb1ELb1ELb1ELb1ELb1ELb1EEEEEEEEEvNT_6ParamsE --------------------------
	.section	.nv.constant0._ZN7cutlass13device_kernelIN5flash11enable_sm90INS1_16FlashAttnFwdSm90INS1_25CollectiveMainloopFwdSm90ILi2EN4cute5tupleIJNS5_1CILi1EEES8_S8_EEENS6_IJNS7_ILi128EEENS7_ILi160EEENS7_ILi192EEEEEELi192ENS_12float_e4m3_tEfNS_4arch4Sm90ELb1ELb0ELb1ELb1ELb1ELb0ELb0ELb1ELb1ELb1ELb1ELb0EEENS1_21CollectiveEpilogueFwdINS6_IJSA_SC_SB_EEES9_NS_10bfloat16_tESG_Li256ELb1ELb1ELb1ELb1EEENS1_36VarlenDynamicPersistentTileSchedulerILi128ELi160ELi256ELi128ELb1ELb1ELb1ELb1ELb1ELb1EEEEEEEEEvNT_6ParamsE,"a",@progbits
	.sectionflags	@""
	.align	4
.nv.constant0._ZN7cutlass13device_kernelIN5flash11enable_sm90INS1_16FlashAttnFwdSm90INS1_25CollectiveMainloopFwdSm90ILi2EN4cute5tupleIJNS5_1CILi1EEES8_S8_EEENS6_IJNS7_ILi128EEENS7_ILi160EEENS7_ILi192EEEEEELi192ENS_12float_e4m3_tEfNS_4arch4Sm90ELb1ELb0ELb1ELb1ELb1ELb0ELb0ELb1ELb1ELb1ELb1ELb0EEENS1_21CollectiveEpilogueFwdINS6_IJSA_SC_SB_EEES9_NS_10bfloat16_tESG_Li256ELb1ELb1ELb1ELb1EEENS1_36VarlenDynamicPersistentTileSchedulerILi128ELi160ELi256ELi128ELb1ELb1ELb1ELb1ELb1ELb1EEEEEEEEEvNT_6ParamsE:
	.zero		3328


//--------------------- .nv.constant0._ZN7cutlass13device_kernelIN5flash11enable_sm90INS1_16FlashAttnFwdSm90INS1_25CollectiveMainloopFwdSm90ILi2EN4cute5tupleIJNS5_1CILi1EEES8_S8_EEENS6_IJNS7_ILi128EEENS7_ILi160EEENS7_ILi192EEEEEELi192ENS_12float_e4m3_tEfNS_4arch4Sm90ELb1ELb0ELb1ELb1ELb1ELb1ELb0ELb1ELb1ELb1ELb1ELb0EEENS1_21CollectiveEpilogueFwdINS6_IJSA_SC_SB_EEES9_NS_10bfloat16_tESG_Li256ELb1ELb1ELb1ELb1EEENS1_36VarlenDynamicPersistentTileSchedulerILi128ELi160ELi256ELi128ELb1ELb1ELb1ELb1ELb1ELb1EEEEEEEEEvNT_6ParamsE --------------------------
	.section	.nv.constant0._ZN7cutlass13device_kernelIN5flash11enable_sm90INS1_16FlashAttnFwdSm90INS1_25CollectiveMainloopFwdSm90ILi2EN4cute5tupleIJNS5_1CILi1EEES8_S8_EEENS6_IJNS7_ILi128EEENS7_ILi160EEENS7_ILi192EEEEEELi192ENS_12float_e4m3_tEfNS_4arch4Sm90ELb1ELb0ELb1ELb1ELb1ELb1ELb0ELb1ELb1ELb1ELb1ELb0EEENS1_21CollectiveEpilogueFwdINS6_IJSA_SC_SB_EEES9_NS_10bfloat16_tESG_Li256ELb1ELb1ELb1ELb1EEENS1_36VarlenDynamicPersistentTileSchedulerILi128ELi160ELi256ELi128ELb1ELb1ELb1ELb1ELb1ELb1EEEEEEEEEvNT_6ParamsE,"a",@progbits
	.sectionflags	@""
	.align	4
.nv.constant0._ZN7cutlass13device_kernelIN5flash11enable_sm90INS1_16FlashAttnFwdSm90INS1_25CollectiveMainloopFwdSm90ILi2EN4cute5tupleIJNS5_1CILi1EEES8_S8_EEENS6_IJNS7_ILi128EEENS7_ILi160EEENS7_ILi192EEEEEELi192ENS_12float_e4m3_tEfNS_4arch4Sm90ELb1ELb0ELb1ELb1ELb1ELb1ELb0ELb1ELb1ELb1ELb1ELb0EEENS1_21CollectiveEpilogueFwdINS6_IJSA_SC_SB_EEES9_NS_10bfloat16_tESG_Li256ELb1ELb1ELb1ELb1EEENS1_36VarlenDynamicPersistentTileSchedulerILi128ELi160ELi256ELi128ELb1ELb1ELb1ELb1ELb1ELb1EEEEEEEEEvNT_6ParamsE:
	.zero		3328


//--------------------- SYMBOLS --------------------------

	.type		.nv.reservedSmem.offset0,@object
	.size		.nv.reservedSmem.offset0,0x4
	.type		__assertfail,@function
